	.target	sm_90a

	.elftype	@"ET_EXEC"


//--------------------- .note.nv.tkinfo           --------------------------
	.section	.note.nv.tkinfo,"",@"SHT_NOTE"
	.sectionflags	@"SHF_NOTE_NV_TKINFO"
	.tkinfo
        /*0018*/ 	.word	0x00000002
        /*0030*/ 	.string	""
        /*0030*/ 	.string	"ptxas"
        /*0030*/ 	.string	"Cuda compilation tools, release 13.0, V13.0.88"
        /*0030*/ 	.string	"Build cuda_13.0.r13.0/compiler.36424714_0"
        /*0030*/ 	.string	"-arch sm_90a -m 64 "



//--------------------- .note.nv.cuinfo           --------------------------
	.section	.note.nv.cuinfo,"",@"SHT_NOTE"
	.sectionflags	@"SHF_NOTE_NV_CUINFO"
        /*0018*/ 	.short	0x0002
        /*001a*/ 	.short	0x005a
        /*001c*/ 	.short	0x0082
	.zero		2


//--------------------- .nv.info                  --------------------------
	.section	.nv.info,"",@"SHT_CUDA_INFO"
	.align	4


	//----- nvinfo : EIATTR_REGCOUNT
	.align		4
        /*0000*/ 	.byte	0x04, 0x2f
        /*0002*/ 	.short	(.L_45 - .L_44)
	.align		4
.L_44:
        /*0004*/ 	.word	index@(_ZN2at6native29vectorized_elementwise_kernelILi8EZZZNS0_16asin_kernel_cudaERNS_18TensorIteratorBaseEENKUlvE_clEvENKUlvE_clEvEUlN3c107complexIdEEE_St5arrayIPcLm2EEEEviT0_T1_)
        /*0008*/ 	.word	0x0000004e


	//----- nvinfo : EIATTR_FRAME_SIZE
	.align		4
.L_45:
        /*000c*/ 	.byte	0x04, 0x11
        /*000e*/ 	.short	(.L_47 - .L_46)
	.align		4
.L_46:
        /*0010*/ 	.word	index@($__internal_27_$__cuda_sm20_dsqrt_rn_f64_mediumpath_v1)
        /*0014*/ 	.word	0x00000000


	//----- nvinfo : EIATTR_FRAME_SIZE
	.align		4
.L_47:
        /*0018*/ 	.byte	0x04, 0x11
        /*001a*/ 	.short	(.L_49 - .L_48)
	.align		4
.L_48:
        /*001c*/ 	.word	index@($__internal_26_$__cuda_sm20_div_rn_f64_full)
        /*0020*/ 	.word	0x00000000


	//----- nvinfo : EIATTR_FRAME_SIZE
	.align		4
.L_49:
        /*0024*/ 	.byte	0x04, 0x11
        /*0026*/ 	.short	(.L_51 - .L_50)
	.align		4
.L_50:
        /*0028*/ 	.word	index@(_ZN2at6native29vectorized_elementwise_kernelILi8EZZZNS0_16asin_kernel_cudaERNS_18TensorIteratorBaseEENKUlvE_clEvENKUlvE_clEvEUlN3c107complexIdEEE_St5arrayIPcLm2EEEEviT0_T1_)
        /*002c*/ 	.word	0x00000000


	//----- nvinfo : EIATTR_REGCOUNT
	.align		4
.L_51:
        /*0030*/ 	.byte	0x04, 0x2f
        /*0032*/ 	.short	(.L_53 - .L_52)
	.align		4
.L_52:
        /*0034*/ 	.word	index@(_ZN2at6native29vectorized_elementwise_kernelILi4EZZZNS0_16asin_kernel_cudaERNS_18TensorIteratorBaseEENKUlvE_clEvENKUlvE_clEvEUlN3c107complexIdEEE_St5arrayIPcLm2EEEEviT0_T1_)
        /*0038*/ 	.word	0x0000004e


	//----- nvinfo : EIATTR_FRAME_SIZE
	.align		4
.L_53:
        /*003c*/ 	.byte	0x04, 0x11
        /*003e*/ 	.short	(.L_55 - .L_54)
	.align		4
.L_54:
        /*0040*/ 	.word	index@($__internal_25_$__cuda_sm20_dsqrt_rn_f64_mediumpath_v1)
        /*0044*/ 	.word	0x00000000


	//----- nvinfo : EIATTR_FRAME_SIZE
	.align		4
.L_55:
        /*0048*/ 	.byte	0x04, 0x11
        /*004a*/ 	.short	(.L_57 - .L_56)
	.align		4
.L_56:
        /*004c*/ 	.word	index@($__internal_24_$__cuda_sm20_div_rn_f64_full)
        /*0050*/ 	.word	0x00000000


	//----- nvinfo : EIATTR_FRAME_SIZE
	.align		4
.L_57:
        /*0054*/ 	.byte	0x04, 0x11
        /*0056*/ 	.short	(.L_59 - .L_58)
	.align		4
.L_58:
        /*0058*/ 	.word	index@(_ZN2at6native29vectorized_elementwise_kernelILi4EZZZNS0_16asin_kernel_cudaERNS_18TensorIteratorBaseEENKUlvE_clEvENKUlvE_clEvEUlN3c107complexIdEEE_St5arrayIPcLm2EEEEviT0_T1_)
        /*005c*/ 	.word	0x00000000


	//----- nvinfo : EIATTR_REGCOUNT
	.align		4
.L_59:
        /*0060*/ 	.byte	0x04, 0x2f
        /*0062*/ 	.short	(.L_61 - .L_60)
	.align		4
.L_60:
        /*0064*/ 	.word	index@(_ZN2at6native29vectorized_elementwise_kernelILi2EZZZNS0_16asin_kernel_cudaERNS_18TensorIteratorBaseEENKUlvE_clEvENKUlvE_clEvEUlN3c107complexIdEEE_St5arrayIPcLm2EEEEviT0_T1_)
        /*0068*/ 	.word	0x0000004e


	//----- nvinfo : EIATTR_FRAME_SIZE
	.align		4
.L_61:
        /*006c*/ 	.byte	0x04, 0x11
        /*006e*/ 	.short	(.L_63 - .L_62)
	.align		4
.L_62:
        /*0070*/ 	.word	index@($__internal_23_$__cuda_sm20_dsqrt_rn_f64_mediumpath_v1)
        /*0074*/ 	.word	0x00000000


	//----- nvinfo : EIATTR_FRAME_SIZE
	.align		4
.L_63:
        /*0078*/ 	.byte	0x04, 0x11
        /*007a*/ 	.short	(.L_65 - .L_64)
	.align		4
.L_64:
        /*007c*/ 	.word	index@($__internal_22_$__cuda_sm20_div_rn_f64_full)
        /*0080*/ 	.word	0x00000000


	//----- nvinfo : EIATTR_FRAME_SIZE
	.align		4
.L_65:
        /*0084*/ 	.byte	0x04, 0x11
        /*0086*/ 	.short	(.L_67 - .L_66)
	.align		4
.L_66:
        /*0088*/ 	.word	index@(_ZN2at6native29vectorized_elementwise_kernelILi2EZZZNS0_16asin_kernel_cudaERNS_18TensorIteratorBaseEENKUlvE_clEvENKUlvE_clEvEUlN3c107complexIdEEE_St5arrayIPcLm2EEEEviT0_T1_)
        /*008c*/ 	.word	0x00000000


	//----- nvinfo : EIATTR_REGCOUNT
	.align		4
.L_67:
        /*0090*/ 	.byte	0x04, 0x2f
        /*0092*/ 	.short	(.L_69 - .L_68)
	.align		4
.L_68:
        /*0094*/ 	.word	index@(_ZN2at6native27unrolled_elementwise_kernelIZZZNS0_16asin_kernel_cudaERNS_18TensorIteratorBaseEENKUlvE_clEvENKUlvE_clEvEUlN3c107complexIdEEE_St5arrayIPcLm2EELi4E23TrivialOffsetCalculatorILi1EjESE_NS0_6memory15LoadWithoutCastENSF_16StoreWithoutCastEEEviT_T0_T2_T3_T4_T5_)
        /*0098*/ 	.word	0x0000003a


	//----- nvinfo : EIATTR_FRAME_SIZE
	.align		4
.L_69:
        /*009c*/ 	.byte	0x04, 0x11
        /*009e*/ 	.short	(.L_71 - .L_70)
	.align		4
.L_70:
        /*00a0*/ 	.word	index@($__internal_21_$__cuda_sm20_dsqrt_rn_f64_mediumpath_v1)
        /*00a4*/ 	.word	0x00000000


	//----- nvinfo : EIATTR_FRAME_SIZE
	.align		4
.L_71:
        /*00a8*/ 	.byte	0x04, 0x11
        /*00aa*/ 	.short	(.L_73 - .L_72)
	.align		4
.L_72:
        /*00ac*/ 	.word	index@($__internal_20_$__cuda_sm20_div_rn_f64_full)
        /*00b0*/ 	.word	0x00000000


	//----- nvinfo : EIATTR_FRAME_SIZE
	.align		4
.L_73:
        /*00b4*/ 	.byte	0x04, 0x11
        /*00b6*/ 	.short	(.L_75 - .L_74)
	.align		4
.L_74:
        /*00b8*/ 	.word	index@(_ZN2at6native27unrolled_elementwise_kernelIZZZNS0_16asin_kernel_cudaERNS_18TensorIteratorBaseEENKUlvE_clEvENKUlvE_clEvEUlN3c107complexIdEEE_St5arrayIPcLm2EELi4E23TrivialOffsetCalculatorILi1EjESE_NS0_6memory15LoadWithoutCastENSF_16StoreWithoutCastEEEviT_T0_T2_T3_T4_T5_)
        /*00bc*/ 	.word	0x00000000


	//----- nvinfo : EIATTR_REGCOUNT
	.align		4
.L_75:
        /*00c0*/ 	.byte	0x04, 0x2f
        /*00c2*/ 	.short	(.L_77 - .L_76)
	.align		4
.L_76:
        /*00c4*/ 	.word	index@(_ZN2at6native18elementwise_kernelILi128ELi2EZNS0_22gpu_kernel_impl_nocastIZZZNS0_16asin_kernel_cudaERNS_18TensorIteratorBaseEENKUlvE_clEvENKUlvE_clEvEUlN3c107complexIdEEE_EEvS4_RKT_EUliE_EEviT1_)
        /*00c8*/ 	.word	0x00000030


	//----- nvinfo : EIATTR_FRAME_SIZE
	.align		4
.L_77:
        /*00cc*/ 	.byte	0x04, 0x11
        /*00ce*/ 	.short	(.L_79 - .L_78)
	.align		4
.L_78:
        /*00d0*/ 	.word	index@($__internal_19_$__cuda_sm20_dsqrt_rn_f64_mediumpath_v1)
        /*00d4*/ 	.word	0x00000000


	//----- nvinfo : EIATTR_FRAME_SIZE
	.align		4
.L_79:
        /*00d8*/ 	.byte	0x04, 0x11
        /*00da*/ 	.short	(.L_81 - .L_80)
	.align		4
.L_80:
        /*00dc*/ 	.word	index@($__internal_18_$__cuda_sm20_div_rn_f64_full)
        /*00e0*/ 	.word	0x00000000


	//----- nvinfo : EIATTR_FRAME_SIZE
	.align		4
.L_81:
        /*00e4*/ 	.byte	0x04, 0x11
        /*00e6*/ 	.short	(.L_83 - .L_82)
	.align		4
.L_82:
        /*00e8*/ 	.word	index@(_ZN2at6native18elementwise_kernelILi128ELi2EZNS0_22gpu_kernel_impl_nocastIZZZNS0_16asin_kernel_cudaERNS_18TensorIteratorBaseEENKUlvE_clEvENKUlvE_clEvEUlN3c107complexIdEEE_EEvS4_RKT_EUliE_EEviT1_)
        /*00ec*/ 	.word	0x00000000


	//----- nvinfo : EIATTR_REGCOUNT
	.align		4
.L_83:
        /*00f0*/ 	.byte	0x04, 0x2f
        /*00f2*/ 	.short	(.L_85 - .L_84)
	.align		4
.L_84:
        /*00f4*/ 	.word	index@(_ZN2at6native27unrolled_elementwise_kernelIZZZNS0_16asin_kernel_cudaERNS_18TensorIteratorBaseEENKUlvE_clEvENKUlvE_clEvEUlN3c107complexIdEEE_St5arrayIPcLm2EELi4E23TrivialOffsetCalculatorILi1EjESE_NS0_6memory12LoadWithCastILi1EEENSF_13StoreWithCastILi1EEEEEviT_T0_T2_T3_T4_T5_)
        /*00f8*/ 	.word	0x00000038


	//----- nvinfo : EIATTR_FRAME_SIZE
	.align		4
.L_85:
        /*00fc*/ 	.byte	0x04, 0x11
        /*00fe*/ 	.short	(.L_87 - .L_86)
	.align		4
.L_86:
        /*0100*/ 	.word	index@($__internal_17_$__cuda_sm20_dsqrt_rn_f64_mediumpath_v1)
        /*0104*/ 	.word	0x00000000


	//----- nvinfo : EIATTR_FRAME_SIZE
	.align		4
.L_87:
        /*0108*/ 	.byte	0x04, 0x11
        /*010a*/ 	.short	(.L_89 - .L_88)
	.align		4
.L_88:
        /*010c*/ 	.word	index@($__internal_16_$__cuda_sm20_div_rn_f64_full)
        /*0110*/ 	.word	0x00000000


	//----- nvinfo : EIATTR_FRAME_SIZE
	.align		4
.L_89:
        /*0114*/ 	.byte	0x04, 0x11
        /*0116*/ 	.short	(.L_91 - .L_90)
	.align		4
.L_90:
        /*0118*/ 	.word	index@(_ZN2at6native27unrolled_elementwise_kernelIZZZNS0_16asin_kernel_cudaERNS_18TensorIteratorBaseEENKUlvE_clEvENKUlvE_clEvEUlN3c107complexIdEEE_St5arrayIPcLm2EELi4E23TrivialOffsetCalculatorILi1EjESE_NS0_6memory12LoadWithCastILi1EEENSF_13StoreWithCastILi1EEEEEviT_T0_T2_T3_T4_T5_)
        /*011c*/ 	.word	0x00000000


	//----- nvinfo : EIATTR_REGCOUNT
	.align		4
.L_91:
        /*0120*/ 	.byte	0x04, 0x2f
        /*0122*/ 	.short	(.L_93 - .L_92)
	.align		4
.L_92:
        /*0124*/ 	.word	index@(_ZN2at6native18elementwise_kernelILi128ELi4EZNS0_15gpu_kernel_implIZZZNS0_16asin_kernel_cudaERNS_18TensorIteratorBaseEENKUlvE_clEvENKUlvE_clEvEUlN3c107complexIdEEE_EEvS4_RKT_EUliE_EEviT1_)
        /*0128*/ 	.word	0x00000031


	//----- nvinfo : EIATTR_FRAME_SIZE
	.align		4
.L_93:
        /*012c*/ 	.byte	0x04, 0x11
        /*012e*/ 	.short	(.L_95 - .L_94)
	.align		4
.L_94:
        /*0130*/ 	.word	index@($__internal_15_$__cuda_sm20_dsqrt_rn_f64_mediumpath_v1)
        /*0134*/ 	.word	0x00000000


	//----- nvinfo : EIATTR_FRAME_SIZE
	.align		4
.L_95:
        /*0138*/ 	.byte	0x04, 0x11
        /*013a*/ 	.short	(.L_97 - .L_96)
	.align		4
.L_96:
        /*013c*/ 	.word	index@($__internal_14_$__cuda_sm20_div_rn_f64_full)
        /*0140*/ 	.word	0x00000000


	//----- nvinfo : EIATTR_FRAME_SIZE
	.align		4
.L_97:
        /*0144*/ 	.byte	0x04, 0x11
        /*0146*/ 	.short	(.L_99 - .L_98)
	.align		4
.L_98:
        /*0148*/ 	.word	index@(_ZN2at6native18elementwise_kernelILi128ELi4EZNS0_15gpu_kernel_implIZZZNS0_16asin_kernel_cudaERNS_18TensorIteratorBaseEENKUlvE_clEvENKUlvE_clEvEUlN3c107complexIdEEE_EEvS4_RKT_EUliE_EEviT1_)
        /*014c*/ 	.word	0x00000000


	//----- nvinfo : EIATTR_REGCOUNT
	.align		4
.L_99:
        /*0150*/ 	.byte	0x04, 0x2f
        /*0152*/ 	.short	(.L_101 - .L_100)
	.align		4
.L_100:
        /*0154*/ 	.word	index@(_ZN2at6native29vectorized_elementwise_kernelILi8EZZZNS0_16asin_kernel_cudaERNS_18TensorIteratorBaseEENKUlvE_clEvENKUlvE0_clEvEUlN3c107complexIfEEE_St5arrayIPcLm2EEEEviT0_T1_)
        /*0158*/ 	.word	0x00000025


	//----- nvinfo : EIATTR_FRAME_SIZE
	.align		4
.L_101:
        /*015c*/ 	.byte	0x04, 0x11
        /*015e*/ 	.short	(.L_103 - .L_102)
	.align		4
.L_102:
        /*0160*/ 	.word	index@($__internal_13_$__cuda_sm3x_div_rn_ftz_f32_slowpath)
        /*0164*/ 	.word	0x00000000


	//----- nvinfo : EIATTR_FRAME_SIZE
	.align		4
.L_103:
        /*0168*/ 	.byte	0x04, 0x11
        /*016a*/ 	.short	(.L_105 - .L_104)
	.align		4
.L_104:
        /*016c*/ 	.word	index@(_ZN2at6native29vectorized_elementwise_kernelILi8EZZZNS0_16asin_kernel_cudaERNS_18TensorIteratorBaseEENKUlvE_clEvENKUlvE0_clEvEUlN3c107complexIfEEE_St5arrayIPcLm2EEEEviT0_T1_)
        /*0170*/ 	.word	0x00000000


	//----- nvinfo : EIATTR_REGCOUNT
	.align		4
.L_105:
        /*0174*/ 	.byte	0x04, 0x2f
        /*0176*/ 	.short	(.L_107 - .L_106)
	.align		4
.L_106:
        /*0178*/ 	.word	index@(_ZN2at6native29vectorized_elementwise_kernelILi4EZZZNS0_16asin_kernel_cudaERNS_18TensorIteratorBaseEENKUlvE_clEvENKUlvE0_clEvEUlN3c107complexIfEEE_St5arrayIPcLm2EEEEviT0_T1_)
        /*017c*/ 	.word	0x00000025


	//----- nvinfo : EIATTR_FRAME_SIZE
	.align		4
.L_107:
        /*0180*/ 	.byte	0x04, 0x11
        /*0182*/ 	.short	(.L_109 - .L_108)
	.align		4
.L_108:
        /*0184*/ 	.word	index@($__internal_12_$__cuda_sm3x_div_rn_ftz_f32_slowpath)
        /*0188*/ 	.word	0x00000000


	//----- nvinfo : EIATTR_FRAME_SIZE
	.align		4
.L_109:
        /*018c*/ 	.byte	0x04, 0x11
        /*018e*/ 	.short	(.L_111 - .L_110)
	.align		4
.L_110:
        /*0190*/ 	.word	index@(_ZN2at6native29vectorized_elementwise_kernelILi4EZZZNS0_16asin_kernel_cudaERNS_18TensorIteratorBaseEENKUlvE_clEvENKUlvE0_clEvEUlN3c107complexIfEEE_St5arrayIPcLm2EEEEviT0_T1_)
        /*0194*/ 	.word	0x00000000


	//----- nvinfo : EIATTR_REGCOUNT
	.align		4
.L_111:
        /*0198*/ 	.byte	0x04, 0x2f
        /*019a*/ 	.short	(.L_113 - .L_112)
	.align		4
.L_112:
        /*019c*/ 	.word	index@(_ZN2at6native29vectorized_elementwise_kernelILi2EZZZNS0_16asin_kernel_cudaERNS_18TensorIteratorBaseEENKUlvE_clEvENKUlvE0_clEvEUlN3c107complexIfEEE_St5arrayIPcLm2EEEEviT0_T1_)
        /*01a0*/ 	.word	0x00000025


	//----- nvinfo : EIATTR_FRAME_SIZE
	.align		4
.L_113:
        /*01a4*/ 	.byte	0x04, 0x11
        /*01a6*/ 	.short	(.L_115 - .L_114)
	.align		4
.L_114:
        /*01a8*/ 	.word	index@($__internal_11_$__cuda_sm3x_div_rn_ftz_f32_slowpath)
        /*01ac*/ 	.word	0x00000000


	//----- nvinfo : EIATTR_FRAME_SIZE
	.align		4
.L_115:
        /*01b0*/ 	.byte	0x04, 0x11
        /*01b2*/ 	.short	(.L_117 - .L_116)
	.align		4
.L_116:
        /*01b4*/ 	.word	index@(_ZN2at6native29vectorized_elementwise_kernelILi2EZZZNS0_16asin_kernel_cudaERNS_18TensorIteratorBaseEENKUlvE_clEvENKUlvE0_clEvEUlN3c107complexIfEEE_St5arrayIPcLm2EEEEviT0_T1_)
        /*01b8*/ 	.word	0x00000000


	//----- nvinfo : EIATTR_REGCOUNT
	.align		4
.L_117:
        /*01bc*/ 	.byte	0x04, 0x2f
        /*01be*/ 	.short	(.L_119 - .L_118)
	.align		4
.L_118:
        /*01c0*/ 	.word	index@(_ZN2at6native27unrolled_elementwise_kernelIZZZNS0_16asin_kernel_cudaERNS_18TensorIteratorBaseEENKUlvE_clEvENKUlvE0_clEvEUlN3c107complexIfEEE_St5arrayIPcLm2EELi4E23TrivialOffsetCalculatorILi1EjESE_NS0_6memory15LoadWithoutCastENSF_16StoreWithoutCastEEEviT_T0_T2_T3_T4_T5_)
        /*01c4*/ 	.word	0x00000020


	//----- nvinfo : EIATTR_FRAME_SIZE
	.align		4
.L_119:
        /*01c8*/ 	.byte	0x04, 0x11
        /*01ca*/ 	.short	(.L_121 - .L_120)
	.align		4
.L_120:
        /*01cc*/ 	.word	index@($__internal_10_$__cuda_sm3x_div_rn_ftz_f32_slowpath)
        /*01d0*/ 	.word	0x00000000


	//----- nvinfo : EIATTR_FRAME_SIZE
	.align		4
.L_121:
        /*01d4*/ 	.byte	0x04, 0x11
        /*01d6*/ 	.short	(.L_123 - .L_122)
	.align		4
.L_122:
        /*01d8*/ 	.word	index@(_ZN2at6native27unrolled_elementwise_kernelIZZZNS0_16asin_kernel_cudaERNS_18TensorIteratorBaseEENKUlvE_clEvENKUlvE0_clEvEUlN3c107complexIfEEE_St5arrayIPcLm2EELi4E23TrivialOffsetCalculatorILi1EjESE_NS0_6memory15LoadWithoutCastENSF_16StoreWithoutCastEEEviT_T0_T2_T3_T4_T5_)
        /*01dc*/ 	.word	0x00000000


	//----- nvinfo : EIATTR_REGCOUNT
	.align		4
.L_123:
        /*01e0*/ 	.byte	0x04, 0x2f
        /*01e2*/ 	.short	(.L_125 - .L_124)
	.align		4
.L_124:
        /*01e4*/ 	.word	index@(_ZN2at6native18elementwise_kernelILi128ELi2EZNS0_22gpu_kernel_impl_nocastIZZZNS0_16asin_kernel_cudaERNS_18TensorIteratorBaseEENKUlvE_clEvENKUlvE0_clEvEUlN3c107complexIfEEE_EEvS4_RKT_EUliE_EEviT1_)
        /*01e8*/ 	.word	0x0000001a


	//----- nvinfo : EIATTR_FRAME_SIZE
	.align		4
.L_125:
        /*01ec*/ 	.byte	0x04, 0x11
        /*01ee*/ 	.short	(.L_127 - .L_126)
	.align		4
.L_126:
        /*01f0*/ 	.word	index@($__internal_9_$__cuda_sm3x_div_rn_ftz_f32_slowpath)
        /*01f4*/ 	.word	0x00000000


	//----- nvinfo : EIATTR_FRAME_SIZE
	.align		4
.L_127:
        /*01f8*/ 	.byte	0x04, 0x11
        /*01fa*/ 	.short	(.L_129 - .L_128)
	.align		4
.L_128:
        /*01fc*/ 	.word	index@(_ZN2at6native18elementwise_kernelILi128ELi2EZNS0_22gpu_kernel_impl_nocastIZZZNS0_16asin_kernel_cudaERNS_18TensorIteratorBaseEENKUlvE_clEvENKUlvE0_clEvEUlN3c107complexIfEEE_EEvS4_RKT_EUliE_EEviT1_)
        /*0200*/ 	.word	0x00000000


	//----- nvinfo : EIATTR_REGCOUNT
	.align		4
.L_129:
        /*0204*/ 	.byte	0x04, 0x2f
        /*0206*/ 	.short	(.L_131 - .L_130)
	.align		4
.L_130:
        /*0208*/ 	.word	index@(_ZN2at6native27unrolled_elementwise_kernelIZZZNS0_16asin_kernel_cudaERNS_18TensorIteratorBaseEENKUlvE_clEvENKUlvE0_clEvEUlN3c107complexIfEEE_St5arrayIPcLm2EELi4E23TrivialOffsetCalculatorILi1EjESE_NS0_6memory12LoadWithCastILi1EEENSF_13StoreWithCastILi1EEEEEviT_T0_T2_T3_T4_T5_)
        /*020c*/ 	.word	0x00000021


	//----- nvinfo : EIATTR_FRAME_SIZE
	.align		4
.L_131:
        /*0210*/ 	.byte	0x04, 0x11
        /*0212*/ 	.short	(.L_133 - .L_132)
	.align		4
.L_132:
        /*0214*/ 	.word	index@($__internal_8_$__cuda_sm3x_div_rn_ftz_f32_slowpath)
        /*0218*/ 	.word	0x00000000


	//----- nvinfo : EIATTR_FRAME_SIZE
	.align		4
.L_133:
        /*021c*/ 	.byte	0x04, 0x11
        /*021e*/ 	.short	(.L_135 - .L_134)
	.align		4
.L_134:
        /*0220*/ 	.word	index@(_ZN2at6native27unrolled_elementwise_kernelIZZZNS0_16asin_kernel_cudaERNS_18TensorIteratorBaseEENKUlvE_clEvENKUlvE0_clEvEUlN3c107complexIfEEE_St5arrayIPcLm2EELi4E23TrivialOffsetCalculatorILi1EjESE_NS0_6memory12LoadWithCastILi1EEENSF_13StoreWithCastILi1EEEEEviT_T0_T2_T3_T4_T5_)
        /*0224*/ 	.word	0x00000000


	//----- nvinfo : EIATTR_REGCOUNT
	.align		4
.L_135:
        /*0228*/ 	.byte	0x04, 0x2f
        /*022a*/ 	.short	(.L_137 - .L_136)
	.align		4
.L_136:
        /*022c*/ 	.word	index@(_ZN2at6native18elementwise_kernelILi128ELi4EZNS0_15gpu_kernel_implIZZZNS0_16asin_kernel_cudaERNS_18TensorIteratorBaseEENKUlvE_clEvENKUlvE0_clEvEUlN3c107complexIfEEE_EEvS4_RKT_EUliE_EEviT1_)
        /*0230*/ 	.word	0x00000019


	//----- nvinfo : EIATTR_FRAME_SIZE
	.align		4
.L_137:
        /*0234*/ 	.byte	0x04, 0x11
        /*0236*/ 	.short	(.L_139 - .L_138)
	.align		4
.L_138:
        /*0238*/ 	.word	index@($__internal_7_$__cuda_sm3x_div_rn_ftz_f32_slowpath)
        /*023c*/ 	.word	0x00000000


	//----- nvinfo : EIATTR_FRAME_SIZE
	.align		4
.L_139:
        /*0240*/ 	.byte	0x04, 0x11
        /*0242*/ 	.short	(.L_141 - .L_140)
	.align		4
.L_140:
        /*0244*/ 	.word	index@(_ZN2at6native18elementwise_kernelILi128ELi4EZNS0_15gpu_kernel_implIZZZNS0_16asin_kernel_cudaERNS_18TensorIteratorBaseEENKUlvE_clEvENKUlvE0_clEvEUlN3c107complexIfEEE_EEvS4_RKT_EUliE_EEviT1_)
        /*0248*/ 	.word	0x00000000


	//----- nvinfo : EIATTR_REGCOUNT
	.align		4
.L_141:
        /*024c*/ 	.byte	0x04, 0x2f
        /*024e*/ 	.short	(.L_143 - .L_142)
	.align		4
.L_142:
        /*0250*/ 	.word	index@(_ZN2at6native29vectorized_elementwise_kernelILi8EZZZNS0_16asin_kernel_cudaERNS_18TensorIteratorBaseEENKUlvE_clEvENKUlvE1_clEvEUlN3c107complexINS6_4HalfEEEE_St5arrayIPcLm2EEEEviT0_T1_)
        /*0254*/ 	.word	0x00000029


	//----- nvinfo : EIATTR_FRAME_SIZE
	.align		4
.L_143:
        /*0258*/ 	.byte	0x04, 0x11
        /*025a*/ 	.short	(.L_145 - .L_144)
	.align		4
.L_144:
        /*025c*/ 	.word	index@($__internal_6_$__cuda_sm3x_div_rn_ftz_f32_slowpath)
        /*0260*/ 	.word	0x00000000


	//----- nvinfo : EIATTR_FRAME_SIZE
	.align		4
.L_145:
        /*0264*/ 	.byte	0x04, 0x11
        /*0266*/ 	.short	(.L_147 - .L_146)
	.align		4
.L_146:
        /*0268*/ 	.word	index@(_ZN2at6native29vectorized_elementwise_kernelILi8EZZZNS0_16asin_kernel_cudaERNS_18TensorIteratorBaseEENKUlvE_clEvENKUlvE1_clEvEUlN3c107complexINS6_4HalfEEEE_St5arrayIPcLm2EEEEviT0_T1_)
        /*026c*/ 	.word	0x00000000


	//----- nvinfo : EIATTR_REGCOUNT
	.align		4
.L_147:
        /*0270*/ 	.byte	0x04, 0x2f
        /*0272*/ 	.short	(.L_149 - .L_148)
	.align		4
.L_148:
        /*0274*/ 	.word	index@(_ZN2at6native29vectorized_elementwise_kernelILi4EZZZNS0_16asin_kernel_cudaERNS_18TensorIteratorBaseEENKUlvE_clEvENKUlvE1_clEvEUlN3c107complexINS6_4HalfEEEE_St5arrayIPcLm2EEEEviT0_T1_)
        /*0278*/ 	.word	0x00000029


	//----- nvinfo : EIATTR_FRAME_SIZE
	.align		4
.L_149:
        /*027c*/ 	.byte	0x04, 0x11
        /*027e*/ 	.short	(.L_151 - .L_150)
	.align		4
.L_150:
        /*0280*/ 	.word	index@($__internal_5_$__cuda_sm3x_div_rn_ftz_f32_slowpath)
        /*0284*/ 	.word	0x00000000


	//----- nvinfo : EIATTR_FRAME_SIZE
	.align		4
.L_151:
        /*0288*/ 	.byte	0x04, 0x11
        /*028a*/ 	.short	(.L_153 - .L_152)
	.align		4
.L_152:
        /*028c*/ 	.word	index@(_ZN2at6native29vectorized_elementwise_kernelILi4EZZZNS0_16asin_kernel_cudaERNS_18TensorIteratorBaseEENKUlvE_clEvENKUlvE1_clEvEUlN3c107complexINS6_4HalfEEEE_St5arrayIPcLm2EEEEviT0_T1_)
        /*0290*/ 	.word	0x00000000


	//----- nvinfo : EIATTR_REGCOUNT
	.align		4
.L_153:
        /*0294*/ 	.byte	0x04, 0x2f
        /*0296*/ 	.short	(.L_155 - .L_154)
	.align		4
.L_154:
        /*0298*/ 	.word	index@(_ZN2at6native29vectorized_elementwise_kernelILi2EZZZNS0_16asin_kernel_cudaERNS_18TensorIteratorBaseEENKUlvE_clEvENKUlvE1_clEvEUlN3c107complexINS6_4HalfEEEE_St5arrayIPcLm2EEEEviT0_T1_)
        /*029c*/ 	.word	0x00000026


	//----- nvinfo : EIATTR_FRAME_SIZE
	.align		4
.L_155:
        /*02a0*/ 	.byte	0x04, 0x11
        /*02a2*/ 	.short	(.L_157 - .L_156)
	.align		4
.L_156:
        /*02a4*/ 	.word	index@($__internal_4_$__cuda_sm3x_div_rn_ftz_f32_slowpath)
        /*02a8*/ 	.word	0x00000000


	//----- nvinfo : EIATTR_FRAME_SIZE
	.align		4
.L_157:
        /*02ac*/ 	.byte	0x04, 0x11
        /*02ae*/ 	.short	(.L_159 - .L_158)
	.align		4
.L_158:
        /*02b0*/ 	.word	index@(_ZN2at6native29vectorized_elementwise_kernelILi2EZZZNS0_16asin_kernel_cudaERNS_18TensorIteratorBaseEENKUlvE_clEvENKUlvE1_clEvEUlN3c107complexINS6_4HalfEEEE_St5arrayIPcLm2EEEEviT0_T1_)
        /*02b4*/ 	.word	0x00000000


	//----- nvinfo : EIATTR_REGCOUNT
	.align		4
.L_159:
        /*02b8*/ 	.byte	0x04, 0x2f
        /*02ba*/ 	.short	(.L_161 - .L_160)
	.align		4
.L_160:
        /*02bc*/ 	.word	index@(_ZN2at6native27unrolled_elementwise_kernelIZZZNS0_16asin_kernel_cudaERNS_18TensorIteratorBaseEENKUlvE_clEvENKUlvE1_clEvEUlN3c107complexINS6_4HalfEEEE_St5arrayIPcLm2EELi4E23TrivialOffsetCalculatorILi1EjESF_NS0_6memory15LoadWithoutCastENSG_16StoreWithoutCastEEEviT_T0_T2_T3_T4_T5_)
        /*02c0*/ 	.word	0x0000001e


	//----- nvinfo : EIATTR_FRAME_SIZE
	.align		4
.L_161:
        /*02c4*/ 	.byte	0x04, 0x11
        /*02c6*/ 	.short	(.L_163 - .L_162)
	.align		4
.L_162:
        /*02c8*/ 	.word	index@($__internal_3_$__cuda_sm3x_div_rn_ftz_f32_slowpath)
        /*02cc*/ 	.word	0x00000000


	//----- nvinfo : EIATTR_FRAME_SIZE
	.align		4
.L_163:
        /*02d0*/ 	.byte	0x04, 0x11
        /*02d2*/ 	.short	(.L_165 - .L_164)
	.align		4
.L_164:
        /*02d4*/ 	.word	index@(_ZN2at6native27unrolled_elementwise_kernelIZZZNS0_16asin_kernel_cudaERNS_18TensorIteratorBaseEENKUlvE_clEvENKUlvE1_clEvEUlN3c107complexINS6_4HalfEEEE_St5arrayIPcLm2EELi4E23TrivialOffsetCalculatorILi1EjESF_NS0_6memory15LoadWithoutCastENSG_16StoreWithoutCastEEEviT_T0_T2_T3_T4_T5_)
        /*02d8*/ 	.word	0x00000000


	//----- nvinfo : EIATTR_REGCOUNT
	.align		4
.L_165:
        /*02dc*/ 	.byte	0x04, 0x2f
        /*02de*/ 	.short	(.L_167 - .L_166)
	.align		4
.L_166:
        /*02e0*/ 	.word	index@(_ZN2at6native18elementwise_kernelILi128ELi2EZNS0_22gpu_kernel_impl_nocastIZZZNS0_16asin_kernel_cudaERNS_18TensorIteratorBaseEENKUlvE_clEvENKUlvE1_clEvEUlN3c107complexINS7_4HalfEEEE_EEvS4_RKT_EUliE_EEviT1_)
        /*02e4*/ 	.word	0x00000018


	//----- nvinfo : EIATTR_FRAME_SIZE
	.align		4
.L_167:
        /*02e8*/ 	.byte	0x04, 0x11
        /*02ea*/ 	.short	(.L_169 - .L_168)
	.align		4
.L_168:
        /*02ec*/ 	.word	index@($__internal_2_$__cuda_sm3x_div_rn_ftz_f32_slowpath)
        /*02f0*/ 	.word	0x00000000


	//----- nvinfo : EIATTR_FRAME_SIZE
	.align		4
.L_169:
        /*02f4*/ 	.byte	0x04, 0x11
        /*02f6*/ 	.short	(.L_171 - .L_170)
	.align		4
.L_170:
        /*02f8*/ 	.word	index@(_ZN2at6native18elementwise_kernelILi128ELi2EZNS0_22gpu_kernel_impl_nocastIZZZNS0_16asin_kernel_cudaERNS_18TensorIteratorBaseEENKUlvE_clEvENKUlvE1_clEvEUlN3c107complexINS7_4HalfEEEE_EEvS4_RKT_EUliE_EEviT1_)
        /*02fc*/ 	.word	0x00000000


	//----- nvinfo : EIATTR_REGCOUNT
	.align		4
.L_171:
        /*0300*/ 	.byte	0x04, 0x2f
        /*0302*/ 	.short	(.L_173 - .L_172)
	.align		4
.L_172:
        /*0304*/ 	.word	index@(_ZN2at6native27unrolled_elementwise_kernelIZZZNS0_16asin_kernel_cudaERNS_18TensorIteratorBaseEENKUlvE_clEvENKUlvE1_clEvEUlN3c107complexINS6_4HalfEEEE_St5arrayIPcLm2EELi4E23TrivialOffsetCalculatorILi1EjESF_NS0_6memory12LoadWithCastILi1EEENSG_13StoreWithCastILi1EEEEEviT_T0_T2_T3_T4_T5_)
        /*0308*/ 	.word	0x00000020


	//----- nvinfo : EIATTR_FRAME_SIZE
	.align		4
.L_173:
        /*030c*/ 	.byte	0x04, 0x11
        /*030e*/ 	.short	(.L_175 - .L_174)
	.align		4
.L_174:
        /*0310*/ 	.word	index@($__internal_1_$__cuda_sm3x_div_rn_ftz_f32_slowpath)
        /*0314*/ 	.word	0x00000000


	//----- nvinfo : EIATTR_FRAME_SIZE
	.align		4
.L_175:
        /*0318*/ 	.byte	0x04, 0x11
        /*031a*/ 	.short	(.L_177 - .L_176)
	.align		4
.L_176:
        /*031c*/ 	.word	index@(_ZN2at6native27unrolled_elementwise_kernelIZZZNS0_16asin_kernel_cudaERNS_18TensorIteratorBaseEENKUlvE_clEvENKUlvE1_clEvEUlN3c107complexINS6_4HalfEEEE_St5arrayIPcLm2EELi4E23TrivialOffsetCalculatorILi1EjESF_NS0_6memory12LoadWithCastILi1EEENSG_13StoreWithCastILi1EEEEEviT_T0_T2_T3_T4_T5_)
        /*0320*/ 	.word	0x00000000


	//----- nvinfo : EIATTR_REGCOUNT
	.align		4
.L_177:
        /*0324*/ 	.byte	0x04, 0x2f
        /*0326*/ 	.short	(.L_179 - .L_178)
	.align		4
.L_178:
        /*0328*/ 	.word	index@(_ZN2at6native18elementwise_kernelILi128ELi4EZNS0_15gpu_kernel_implIZZZNS0_16asin_kernel_cudaERNS_18TensorIteratorBaseEENKUlvE_clEvENKUlvE1_clEvEUlN3c107complexINS7_4HalfEEEE_EEvS4_RKT_EUliE_EEviT1_)
        /*032c*/ 	.word	0x0000001a


	//----- nvinfo : EIATTR_FRAME_SIZE
	.align		4
.L_179:
        /*0330*/ 	.byte	0x04, 0x11
        /*0332*/ 	.short	(.L_181 - .L_180)
	.align		4
.L_180:
        /*0334*/ 	.word	index@($__internal_0_$__cuda_sm3x_div_rn_ftz_f32_slowpath)
        /*0338*/ 	.word	0x00000000


	//----- nvinfo : EIATTR_FRAME_SIZE
	.align		4
.L_181:
        /*033c*/ 	.byte	0x04, 0x11
        /*033e*/ 	.short	(.L_183 - .L_182)
	.align		4
.L_182:
        /*0340*/ 	.word	index@(_ZN2at6native18elementwise_kernelILi128ELi4EZNS0_15gpu_kernel_implIZZZNS0_16asin_kernel_cudaERNS_18TensorIteratorBaseEENKUlvE_clEvENKUlvE1_clEvEUlN3c107complexINS7_4HalfEEEE_EEvS4_RKT_EUliE_EEviT1_)
        /*0344*/ 	.word	0x00000000


	//----- nvinfo : EIATTR_REGCOUNT
	.align		4
.L_183:
        /*0348*/ 	.byte	0x04, 0x2f
        /*034a*/ 	.short	(.L_185 - .L_184)
	.align		4
.L_184:
        /*034c*/ 	.word	index@(_ZN2at6native29vectorized_elementwise_kernelILi8EZZZNS0_16asin_kernel_cudaERNS_18TensorIteratorBaseEENKUlvE0_clEvENKUlvE_clEvEUldE_St5arrayIPcLm2EEEEviT0_T1_)
        /*0350*/ 	.word	0x00000026


	//----- nvinfo : EIATTR_FRAME_SIZE
	.align		4
.L_185:
        /*0354*/ 	.byte	0x04, 0x11
        /*0356*/ 	.short	(.L_187 - .L_186)
	.align		4
.L_186:
        /*0358*/ 	.word	index@(_ZN2at6native29vectorized_elementwise_kernelILi8EZZZNS0_16asin_kernel_cudaERNS_18TensorIteratorBaseEENKUlvE0_clEvENKUlvE_clEvEUldE_St5arrayIPcLm2EEEEviT0_T1_)
        /*035c*/ 	.word	0x00000000


	//----- nvinfo : EIATTR_REGCOUNT
	.align		4
.L_187:
        /*0360*/ 	.byte	0x04, 0x2f
        /*0362*/ 	.short	(.L_189 - .L_188)
	.align		4
.L_188:
        /*0364*/ 	.word	index@(_ZN2at6native29vectorized_elementwise_kernelILi4EZZZNS0_16asin_kernel_cudaERNS_18TensorIteratorBaseEENKUlvE0_clEvENKUlvE_clEvEUldE_St5arrayIPcLm2EEEEviT0_T1_)
        /*0368*/ 	.word	0x00000026


	//----- nvinfo : EIATTR_FRAME_SIZE
	.align		4
.L_189:
        /*036c*/ 	.byte	0x04, 0x11
        /*036e*/ 	.short	(.L_191 - .L_190)
	.align		4
.L_190:
        /*0370*/ 	.word	index@(_ZN2at6native29vectorized_elementwise_kernelILi4EZZZNS0_16asin_kernel_cudaERNS_18TensorIteratorBaseEENKUlvE0_clEvENKUlvE_clEvEUldE_St5arrayIPcLm2EEEEviT0_T1_)
        /*0374*/ 	.word	0x00000000


	//----- nvinfo : EIATTR_REGCOUNT
	.align		4
.L_191:
        /*0378*/ 	.byte	0x04, 0x2f
        /*037a*/ 	.short	(.L_193 - .L_192)
	.align		4
.L_192:
        /*037c*/ 	.word	index@(_ZN2at6native29vectorized_elementwise_kernelILi2EZZZNS0_16asin_kernel_cudaERNS_18TensorIteratorBaseEENKUlvE0_clEvENKUlvE_clEvEUldE_St5arrayIPcLm2EEEEviT0_T1_)
        /*0380*/ 	.word	0x00000026


	//----- nvinfo : EIATTR_FRAME_SIZE
	.align		4
.L_193:
        /*0384*/ 	.byte	0x04, 0x11
        /*0386*/ 	.short	(.L_195 - .L_194)
	.align		4
.L_194:
        /*0388*/ 	.word	index@(_ZN2at6native29vectorized_elementwise_kernelILi2EZZZNS0_16asin_kernel_cudaERNS_18TensorIteratorBaseEENKUlvE0_clEvENKUlvE_clEvEUldE_St5arrayIPcLm2EEEEviT0_T1_)
        /*038c*/ 	.word	0x00000000


	//----- nvinfo : EIATTR_REGCOUNT
	.align		4
.L_195:
        /*0390*/ 	.byte	0x04, 0x2f
        /*0392*/ 	.short	(.L_197 - .L_196)
	.align		4
.L_196:
        /*0394*/ 	.word	index@(_ZN2at6native27unrolled_elementwise_kernelIZZZNS0_16asin_kernel_cudaERNS_18TensorIteratorBaseEENKUlvE0_clEvENKUlvE_clEvEUldE_St5arrayIPcLm2EELi4E23TrivialOffsetCalculatorILi1EjESB_NS0_6memory15LoadWithoutCastENSC_16StoreWithoutCastEEEviT_T0_T2_T3_T4_T5_)
        /*0398*/ 	.word	0x0000001e


	//----- nvinfo : EIATTR_FRAME_SIZE
	.align		4
.L_197:
        /*039c*/ 	.byte	0x04, 0x11
        /*039e*/ 	.short	(.L_199 - .L_198)
	.align		4
.L_198:
        /*03a0*/ 	.word	index@(_ZN2at6native27unrolled_elementwise_kernelIZZZNS0_16asin_kernel_cudaERNS_18TensorIteratorBaseEENKUlvE0_clEvENKUlvE_clEvEUldE_St5arrayIPcLm2EELi4E23TrivialOffsetCalculatorILi1EjESB_NS0_6memory15LoadWithoutCastENSC_16StoreWithoutCastEEEviT_T0_T2_T3_T4_T5_)
        /*03a4*/ 	.word	0x00000000


	//----- nvinfo : EIATTR_REGCOUNT
	.align		4
.L_199:
        /*03a8*/ 	.byte	0x04, 0x2f
        /*03aa*/ 	.short	(.L_201 - .L_200)
	.align		4
.L_200:
        /*03ac*/ 	.word	index@(_ZN2at6native18elementwise_kernelILi128ELi2EZNS0_22gpu_kernel_impl_nocastIZZZNS0_16asin_kernel_cudaERNS_18TensorIteratorBaseEENKUlvE0_clEvENKUlvE_clEvEUldE_EEvS4_RKT_EUliE_EEviT1_)
        /*03b0*/ 	.word	0x00000014


	//----- nvinfo : EIATTR_FRAME_SIZE
	.align		4
.L_201:
        /*03b4*/ 	.byte	0x04, 0x11
        /*03b6*/ 	.short	(.L_203 - .L_202)
	.align		4
.L_202:
        /*03b8*/ 	.word	index@(_ZN2at6native18elementwise_kernelILi128ELi2EZNS0_22gpu_kernel_impl_nocastIZZZNS0_16asin_kernel_cudaERNS_18TensorIteratorBaseEENKUlvE0_clEvENKUlvE_clEvEUldE_EEvS4_RKT_EUliE_EEviT1_)
        /*03bc*/ 	.word	0x00000000


	//----- nvinfo : EIATTR_REGCOUNT
	.align		4
.L_203:
        /*03c0*/ 	.byte	0x04, 0x2f
        /*03c2*/ 	.short	(.L_205 - .L_204)
	.align		4
.L_204:
        /*03c4*/ 	.word	index@(_ZN2at6native27unrolled_elementwise_kernelIZZZNS0_16asin_kernel_cudaERNS_18TensorIteratorBaseEENKUlvE0_clEvENKUlvE_clEvEUldE_St5arrayIPcLm2EELi4E23TrivialOffsetCalculatorILi1EjESB_NS0_6memory12LoadWithCastILi1EEENSC_13StoreWithCastILi1EEEEEviT_T0_T2_T3_T4_T5_)
        /*03c8*/ 	.word	0x00000022


	//----- nvinfo : EIATTR_FRAME_SIZE
	.align		4
.L_205:
        /*03cc*/ 	.byte	0x04, 0x11
        /*03ce*/ 	.short	(.L_207 - .L_206)
	.align		4
.L_206:
        /*03d0*/ 	.word	index@(_ZN2at6native27unrolled_elementwise_kernelIZZZNS0_16asin_kernel_cudaERNS_18TensorIteratorBaseEENKUlvE0_clEvENKUlvE_clEvEUldE_St5arrayIPcLm2EELi4E23TrivialOffsetCalculatorILi1EjESB_NS0_6memory12LoadWithCastILi1EEENSC_13StoreWithCastILi1EEEEEviT_T0_T2_T3_T4_T5_)
        /*03d4*/ 	.word	0x00000000


	//----- nvinfo : EIATTR_REGCOUNT
	.align		4
.L_207:
        /*03d8*/ 	.byte	0x04, 0x2f
        /*03da*/ 	.short	(.L_209 - .L_208)
	.align		4
.L_208:
        /*03dc*/ 	.word	index@(_ZN2at6native18elementwise_kernelILi128ELi4EZNS0_15gpu_kernel_implIZZZNS0_16asin_kernel_cudaERNS_18TensorIteratorBaseEENKUlvE0_clEvENKUlvE_clEvEUldE_EEvS4_RKT_EUliE_EEviT1_)
        /*03e0*/ 	.word	0x0000001a


	//----- nvinfo : EIATTR_FRAME_SIZE
	.align		4
.L_209:
        /*03e4*/ 	.byte	0x04, 0x11
        /*03e6*/ 	.short	(.L_211 - .L_210)
	.align		4
.L_210:
        /*03e8*/ 	.word	index@(_ZN2at6native18elementwise_kernelILi128ELi4EZNS0_15gpu_kernel_implIZZZNS0_16asin_kernel_cudaERNS_18TensorIteratorBaseEENKUlvE0_clEvENKUlvE_clEvEUldE_EEvS4_RKT_EUliE_EEviT1_)
        /*03ec*/ 	.word	0x00000000


	//----- nvinfo : EIATTR_REGCOUNT
	.align		4
.L_211:
        /*03f0*/ 	.byte	0x04, 0x2f
        /*03f2*/ 	.short	(.L_213 - .L_212)
	.align		4
.L_212:
        /*03f4*/ 	.word	index@(_ZN2at6native29vectorized_elementwise_kernelILi8EZZZNS0_16asin_kernel_cudaERNS_18TensorIteratorBaseEENKUlvE0_clEvENKUlvE0_clEvEUlfE_St5arrayIPcLm2EEEEviT0_T1_)
        /*03f8*/ 	.word	0x00000020


	//----- nvinfo : EIATTR_FRAME_SIZE
	.align		4
.L_213:
        /*03fc*/ 	.byte	0x04, 0x11
        /*03fe*/ 	.short	(.L_215 - .L_214)
	.align		4
.L_214:
        /*0400*/ 	.word	index@(_ZN2at6native29vectorized_elementwise_kernelILi8EZZZNS0_16asin_kernel_cudaERNS_18TensorIteratorBaseEENKUlvE0_clEvENKUlvE0_clEvEUlfE_St5arrayIPcLm2EEEEviT0_T1_)
        /*0404*/ 	.word	0x00000000


	//----- nvinfo : EIATTR_REGCOUNT
	.align		4
.L_215:
        /*0408*/ 	.byte	0x04, 0x2f
        /*040a*/ 	.short	(.L_217 - .L_216)
	.align		4
.L_216:
        /*040c*/ 	.word	index@(_ZN2at6native29vectorized_elementwise_kernelILi4EZZZNS0_16asin_kernel_cudaERNS_18TensorIteratorBaseEENKUlvE0_clEvENKUlvE0_clEvEUlfE_St5arrayIPcLm2EEEEviT0_T1_)
        /*0410*/ 	.word	0x00000020


	//----- nvinfo : EIATTR_FRAME_SIZE
	.align		4
.L_217:
        /*0414*/ 	.byte	0x04, 0x11
        /*0416*/ 	.short	(.L_219 - .L_218)
	.align		4
.L_218:
        /*0418*/ 	.word	index@(_ZN2at6native29vectorized_elementwise_kernelILi4EZZZNS0_16asin_kernel_cudaERNS_18TensorIteratorBaseEENKUlvE0_clEvENKUlvE0_clEvEUlfE_St5arrayIPcLm2EEEEviT0_T1_)
        /*041c*/ 	.word	0x00000000


	//----- nvinfo : EIATTR_REGCOUNT
	.align		4
.L_219:
        /*0420*/ 	.byte	0x04, 0x2f
        /*0422*/ 	.short	(.L_221 - .L_220)
	.align		4
.L_220:
        /*0424*/ 	.word	index@(_ZN2at6native29vectorized_elementwise_kernelILi2EZZZNS0_16asin_kernel_cudaERNS_18TensorIteratorBaseEENKUlvE0_clEvENKUlvE0_clEvEUlfE_St5arrayIPcLm2EEEEviT0_T1_)
        /*0428*/ 	.word	0x00000020


	//----- nvinfo : EIATTR_FRAME_SIZE
	.align		4
.L_221:
        /*042c*/ 	.byte	0x04, 0x11
        /*042e*/ 	.short	(.L_223 - .L_222)
	.align		4
.L_222:
        /*0430*/ 	.word	index@(_ZN2at6native29vectorized_elementwise_kernelILi2EZZZNS0_16asin_kernel_cudaERNS_18TensorIteratorBaseEENKUlvE0_clEvENKUlvE0_clEvEUlfE_St5arrayIPcLm2EEEEviT0_T1_)
        /*0434*/ 	.word	0x00000000


	//----- nvinfo : EIATTR_REGCOUNT
	.align		4
.L_223:
        /*0438*/ 	.byte	0x04, 0x2f
        /*043a*/ 	.short	(.L_225 - .L_224)
	.align		4
.L_224:
        /*043c*/ 	.word	index@(_ZN2at6native27unrolled_elementwise_kernelIZZZNS0_16asin_kernel_cudaERNS_18TensorIteratorBaseEENKUlvE0_clEvENKUlvE0_clEvEUlfE_St5arrayIPcLm2EELi4E23TrivialOffsetCalculatorILi1EjESB_NS0_6memory15LoadWithoutCastENSC_16StoreWithoutCastEEEviT_T0_T2_T3_T4_T5_)
        /*0440*/ 	.word	0x0000001a


	//----- nvinfo : EIATTR_FRAME_SIZE
	.align		4
.L_225:
        /*0444*/ 	.byte	0x04, 0x11
        /*0446*/ 	.short	(.L_227 - .L_226)
	.align		4
.L_226:
        /*0448*/ 	.word	index@(_ZN2at6native27unrolled_elementwise_kernelIZZZNS0_16asin_kernel_cudaERNS_18TensorIteratorBaseEENKUlvE0_clEvENKUlvE0_clEvEUlfE_St5arrayIPcLm2EELi4E23TrivialOffsetCalculatorILi1EjESB_NS0_6memory15LoadWithoutCastENSC_16StoreWithoutCastEEEviT_T0_T2_T3_T4_T5_)
        /*044c*/ 	.word	0x00000000


	//----- nvinfo : EIATTR_REGCOUNT
	.align		4
.L_227:
        /*0450*/ 	.byte	0x04, 0x2f
        /*0452*/ 	.short	(.L_229 - .L_228)
	.align		4
.L_228:
        /*0454*/ 	.word	index@(_ZN2at6native18elementwise_kernelILi128ELi2EZNS0_22gpu_kernel_impl_nocastIZZZNS0_16asin_kernel_cudaERNS_18TensorIteratorBaseEENKUlvE0_clEvENKUlvE0_clEvEUlfE_EEvS4_RKT_EUliE_EEviT1_)
        /*0458*/ 	.word	0x00000012


	//----- nvinfo : EIATTR_FRAME_SIZE
	.align		4
.L_229:
        /*045c*/ 	.byte	0x04, 0x11
        /*045e*/ 	.short	(.L_231 - .L_230)
	.align		4
.L_230:
        /*0460*/ 	.word	index@(_ZN2at6native18elementwise_kernelILi128ELi2EZNS0_22gpu_kernel_impl_nocastIZZZNS0_16asin_kernel_cudaERNS_18TensorIteratorBaseEENKUlvE0_clEvENKUlvE0_clEvEUlfE_EEvS4_RKT_EUliE_EEviT1_)
        /*0464*/ 	.word	0x00000000


	//----- nvinfo : EIATTR_REGCOUNT
	.align		4
.L_231:
        /*0468*/ 	.byte	0x04, 0x2f
        /*046a*/ 	.short	(.L_233 - .L_232)
	.align		4
.L_232:
        /*046c*/ 	.word	index@(_ZN2at6native27unrolled_elementwise_kernelIZZZNS0_16asin_kernel_cudaERNS_18TensorIteratorBaseEENKUlvE0_clEvENKUlvE0_clEvEUlfE_St5arrayIPcLm2EELi4E23TrivialOffsetCalculatorILi1EjESB_NS0_6memory12LoadWithCastILi1EEENSC_13StoreWithCastILi1EEEEEviT_T0_T2_T3_T4_T5_)
        /*0470*/ 	.word	0x0000001d


	//----- nvinfo : EIATTR_FRAME_SIZE
	.align		4
.L_233:
        /*0474*/ 	.byte	0x04, 0x11
        /*0476*/ 	.short	(.L_235 - .L_234)
	.align		4
.L_234:
        /*0478*/ 	.word	index@(_ZN2at6native27unrolled_elementwise_kernelIZZZNS0_16asin_kernel_cudaERNS_18TensorIteratorBaseEENKUlvE0_clEvENKUlvE0_clEvEUlfE_St5arrayIPcLm2EELi4E23TrivialOffsetCalculatorILi1EjESB_NS0_6memory12LoadWithCastILi1EEENSC_13StoreWithCastILi1EEEEEviT_T0_T2_T3_T4_T5_)
        /*047c*/ 	.word	0x00000000


	//----- nvinfo : EIATTR_REGCOUNT
	.align		4
.L_235:
        /*0480*/ 	.byte	0x04, 0x2f
        /*0482*/ 	.short	(.L_237 - .L_236)
	.align		4
.L_236:
        /*0484*/ 	.word	index@(_ZN2at6native18elementwise_kernelILi128ELi4EZNS0_15gpu_kernel_implIZZZNS0_16asin_kernel_cudaERNS_18TensorIteratorBaseEENKUlvE0_clEvENKUlvE0_clEvEUlfE_EEvS4_RKT_EUliE_EEviT1_)
        /*0488*/ 	.word	0x0000001a


	//----- nvinfo : EIATTR_FRAME_SIZE
	.align		4
.L_237:
        /*048c*/ 	.byte	0x04, 0x11
        /*048e*/ 	.short	(.L_239 - .L_238)
	.align		4
.L_238:
        /*0490*/ 	.word	index@(_ZN2at6native18elementwise_kernelILi128ELi4EZNS0_15gpu_kernel_implIZZZNS0_16asin_kernel_cudaERNS_18TensorIteratorBaseEENKUlvE0_clEvENKUlvE0_clEvEUlfE_EEvS4_RKT_EUliE_EEviT1_)
        /*0494*/ 	.word	0x00000000


	//----- nvinfo : EIATTR_REGCOUNT
	.align		4
.L_239:
        /*0498*/ 	.byte	0x04, 0x2f
        /*049a*/ 	.short	(.L_241 - .L_240)
	.align		4
.L_240:
        /*049c*/ 	.word	index@(_ZN2at6native29vectorized_elementwise_kernelILi8EZZZNS0_16asin_kernel_cudaERNS_18TensorIteratorBaseEENKUlvE0_clEvENKUlvE1_clEvEUlN3c104HalfEE_St5arrayIPcLm2EEEEviT0_T1_)
        /*04a0*/ 	.word	0x00000020


	//----- nvinfo : EIATTR_FRAME_SIZE
	.align		4
.L_241:
        /*04a4*/ 	.byte	0x04, 0x11
        /*04a6*/ 	.short	(.L_243 - .L_242)
	.align		4
.L_242:
        /*04a8*/ 	.word	index@(_ZN2at6native29vectorized_elementwise_kernelILi8EZZZNS0_16asin_kernel_cudaERNS_18TensorIteratorBaseEENKUlvE0_clEvENKUlvE1_clEvEUlN3c104HalfEE_St5arrayIPcLm2EEEEviT0_T1_)
        /*04ac*/ 	.word	0x00000000


	//----- nvinfo : EIATTR_REGCOUNT
	.align		4
.L_243:
        /*04b0*/ 	.byte	0x04, 0x2f
        /*04b2*/ 	.short	(.L_245 - .L_244)
	.align		4
.L_244:
        /*04b4*/ 	.word	index@(_ZN2at6native29vectorized_elementwise_kernelILi4EZZZNS0_16asin_kernel_cudaERNS_18TensorIteratorBaseEENKUlvE0_clEvENKUlvE1_clEvEUlN3c104HalfEE_St5arrayIPcLm2EEEEviT0_T1_)
        /*04b8*/ 	.word	0x00000020


	//----- nvinfo : EIATTR_FRAME_SIZE
	.align		4
.L_245:
        /*04bc*/ 	.byte	0x04, 0x11
        /*04be*/ 	.short	(.L_247 - .L_246)
	.align		4
.L_246:
        /*04c0*/ 	.word	index@(_ZN2at6native29vectorized_elementwise_kernelILi4EZZZNS0_16asin_kernel_cudaERNS_18TensorIteratorBaseEENKUlvE0_clEvENKUlvE1_clEvEUlN3c104HalfEE_St5arrayIPcLm2EEEEviT0_T1_)
        /*04c4*/ 	.word	0x00000000


	//----- nvinfo : EIATTR_REGCOUNT
	.align		4
.L_247:
        /*04c8*/ 	.byte	0x04, 0x2f
        /*04ca*/ 	.short	(.L_249 - .L_248)
	.align		4
.L_248:
        /*04cc*/ 	.word	index@(_ZN2at6native29vectorized_elementwise_kernelILi2EZZZNS0_16asin_kernel_cudaERNS_18TensorIteratorBaseEENKUlvE0_clEvENKUlvE1_clEvEUlN3c104HalfEE_St5arrayIPcLm2EEEEviT0_T1_)
        /*04d0*/ 	.word	0x00000020


	//----- nvinfo : EIATTR_FRAME_SIZE
	.align		4
.L_249:
        /*04d4*/ 	.byte	0x04, 0x11
        /*04d6*/ 	.short	(.L_251 - .L_250)
	.align		4
.L_250:
        /*04d8*/ 	.word	index@(_ZN2at6native29vectorized_elementwise_kernelILi2EZZZNS0_16asin_kernel_cudaERNS_18TensorIteratorBaseEENKUlvE0_clEvENKUlvE1_clEvEUlN3c104HalfEE_St5arrayIPcLm2EEEEviT0_T1_)
        /*04dc*/ 	.word	0x00000000


	//----- nvinfo : EIATTR_REGCOUNT
	.align		4
.L_251:
        /*04e0*/ 	.byte	0x04, 0x2f
        /*04e2*/ 	.short	(.L_253 - .L_252)
	.align		4
.L_252:
        /*04e4*/ 	.word	index@(_ZN2at6native27unrolled_elementwise_kernelIZZZNS0_16asin_kernel_cudaERNS_18TensorIteratorBaseEENKUlvE0_clEvENKUlvE1_clEvEUlN3c104HalfEE_St5arrayIPcLm2EELi4E23TrivialOffsetCalculatorILi1EjESD_NS0_6memory15LoadWithoutCastENSE_16StoreWithoutCastEEEviT_T0_T2_T3_T4_T5_)
        /*04e8*/ 	.word	0x00000016


	//----- nvinfo : EIATTR_FRAME_SIZE
	.align		4
.L_253:
        /*04ec*/ 	.byte	0x04, 0x11
        /*04ee*/ 	.short	(.L_255 - .L_254)
	.align		4
.L_254:
        /*04f0*/ 	.word	index@(_ZN2at6native27unrolled_elementwise_kernelIZZZNS0_16asin_kernel_cudaERNS_18TensorIteratorBaseEENKUlvE0_clEvENKUlvE1_clEvEUlN3c104HalfEE_St5arrayIPcLm2EELi4E23TrivialOffsetCalculatorILi1EjESD_NS0_6memory15LoadWithoutCastENSE_16StoreWithoutCastEEEviT_T0_T2_T3_T4_T5_)
        /*04f4*/ 	.word	0x00000000


	//----- nvinfo : EIATTR_REGCOUNT
	.align		4
.L_255:
        /*04f8*/ 	.byte	0x04, 0x2f
        /*04fa*/ 	.short	(.L_257 - .L_256)
	.align		4
.L_256:
        /*04fc*/ 	.word	index@(_ZN2at6native18elementwise_kernelILi128ELi4EZNS0_22gpu_kernel_impl_nocastIZZZNS0_16asin_kernel_cudaERNS_18TensorIteratorBaseEENKUlvE0_clEvENKUlvE1_clEvEUlN3c104HalfEE_EEvS4_RKT_EUliE_EEviT1_)
        /*0500*/ 	.word	0x00000012


	//----- nvinfo : EIATTR_FRAME_SIZE
	.align		4
.L_257:
        /*0504*/ 	.byte	0x04, 0x11
        /*0506*/ 	.short	(.L_259 - .L_258)
	.align		4
.L_258:
        /*0508*/ 	.word	index@(_ZN2at6native18elementwise_kernelILi128ELi4EZNS0_22gpu_kernel_impl_nocastIZZZNS0_16asin_kernel_cudaERNS_18TensorIteratorBaseEENKUlvE0_clEvENKUlvE1_clEvEUlN3c104HalfEE_EEvS4_RKT_EUliE_EEviT1_)
        /*050c*/ 	.word	0x00000000


	//----- nvinfo : EIATTR_REGCOUNT
	.align		4
.L_259:
        /*0510*/ 	.byte	0x04, 0x2f
        /*0512*/ 	.short	(.L_261 - .L_260)
	.align		4
.L_260:
        /*0514*/ 	.word	index@(_ZN2at6native27unrolled_elementwise_kernelIZZZNS0_16asin_kernel_cudaERNS_18TensorIteratorBaseEENKUlvE0_clEvENKUlvE1_clEvEUlN3c104HalfEE_St5arrayIPcLm2EELi4E23TrivialOffsetCalculatorILi1EjESD_NS0_6memory12LoadWithCastILi1EEENSE_13StoreWithCastILi1EEEEEviT_T0_T2_T3_T4_T5_)
        /*0518*/ 	.word	0x0000001c


	//----- nvinfo : EIATTR_FRAME_SIZE
	.align		4
.L_261:
        /*051c*/ 	.byte	0x04, 0x11
        /*051e*/ 	.short	(.L_263 - .L_262)
	.align		4
.L_262:
        /*0520*/ 	.word	index@(_ZN2at6native27unrolled_elementwise_kernelIZZZNS0_16asin_kernel_cudaERNS_18TensorIteratorBaseEENKUlvE0_clEvENKUlvE1_clEvEUlN3c104HalfEE_St5arrayIPcLm2EELi4E23TrivialOffsetCalculatorILi1EjESD_NS0_6memory12LoadWithCastILi1EEENSE_13StoreWithCastILi1EEEEEviT_T0_T2_T3_T4_T5_)
        /*0524*/ 	.word	0x00000000


	//----- nvinfo : EIATTR_REGCOUNT
	.align		4
.L_263:
        /*0528*/ 	.byte	0x04, 0x2f
        /*052a*/ 	.short	(.L_265 - .L_264)
	.align		4
.L_264:
        /*052c*/ 	.word	index@(_ZN2at6native18elementwise_kernelILi128ELi4EZNS0_15gpu_kernel_implIZZZNS0_16asin_kernel_cudaERNS_18TensorIteratorBaseEENKUlvE0_clEvENKUlvE1_clEvEUlN3c104HalfEE_EEvS4_RKT_EUliE_EEviT1_)
        /*0530*/ 	.word	0x0000001a


	//----- nvinfo : EIATTR_FRAME_SIZE
	.align		4
.L_265:
        /*0534*/ 	.byte	0x04, 0x11
        /*0536*/ 	.short	(.L_267 - .L_266)
	.align		4
.L_266:
        /*0538*/ 	.word	index@(_ZN2at6native18elementwise_kernelILi128ELi4EZNS0_15gpu_kernel_implIZZZNS0_16asin_kernel_cudaERNS_18TensorIteratorBaseEENKUlvE0_clEvENKUlvE1_clEvEUlN3c104HalfEE_EEvS4_RKT_EUliE_EEviT1_)
        /*053c*/ 	.word	0x00000000


	//----- nvinfo : EIATTR_REGCOUNT
	.align		4
.L_267:
        /*0540*/ 	.byte	0x04, 0x2f
        /*0542*/ 	.short	(.L_269 - .L_268)
	.align		4
.L_268:
        /*0544*/ 	.word	index@(_ZN2at6native29vectorized_elementwise_kernelILi8EZZZNS0_16asin_kernel_cudaERNS_18TensorIteratorBaseEENKUlvE0_clEvENKUlvE2_clEvEUlN3c108BFloat16EE_St5arrayIPcLm2EEEEviT0_T1_)
        /*0548*/ 	.word	0x00000020


	//----- nvinfo : EIATTR_FRAME_SIZE
	.align		4
.L_269:
        /*054c*/ 	.byte	0x04, 0x11
        /*054e*/ 	.short	(.L_271 - .L_270)
	.align		4
.L_270:
        /*0550*/ 	.word	index@(_ZN2at6native29vectorized_elementwise_kernelILi8EZZZNS0_16asin_kernel_cudaERNS_18TensorIteratorBaseEENKUlvE0_clEvENKUlvE2_clEvEUlN3c108BFloat16EE_St5arrayIPcLm2EEEEviT0_T1_)
        /*0554*/ 	.word	0x00000000


	//----- nvinfo : EIATTR_REGCOUNT
	.align		4
.L_271:
        /*0558*/ 	.byte	0x04, 0x2f
        /*055a*/ 	.short	(.L_273 - .L_272)
	.align		4
.L_272:
        /*055c*/ 	.word	index@(_ZN2at6native29vectorized_elementwise_kernelILi4EZZZNS0_16asin_kernel_cudaERNS_18TensorIteratorBaseEENKUlvE0_clEvENKUlvE2_clEvEUlN3c108BFloat16EE_St5arrayIPcLm2EEEEviT0_T1_)
        /*0560*/ 	.word	0x00000020


	//----- nvinfo : EIATTR_FRAME_SIZE
	.align		4
.L_273:
        /*0564*/ 	.byte	0x04, 0x11
        /*0566*/ 	.short	(.L_275 - .L_274)
	.align		4
.L_274:
        /*0568*/ 	.word	index@(_ZN2at6native29vectorized_elementwise_kernelILi4EZZZNS0_16asin_kernel_cudaERNS_18TensorIteratorBaseEENKUlvE0_clEvENKUlvE2_clEvEUlN3c108BFloat16EE_St5arrayIPcLm2EEEEviT0_T1_)
        /*056c*/ 	.word	0x00000000


	//----- nvinfo : EIATTR_REGCOUNT
	.align		4
.L_275:
        /*0570*/ 	.byte	0x04, 0x2f
        /*0572*/ 	.short	(.L_277 - .L_276)
	.align		4
.L_276:
        /*0574*/ 	.word	index@(_ZN2at6native29vectorized_elementwise_kernelILi2EZZZNS0_16asin_kernel_cudaERNS_18TensorIteratorBaseEENKUlvE0_clEvENKUlvE2_clEvEUlN3c108BFloat16EE_St5arrayIPcLm2EEEEviT0_T1_)
        /*0578*/ 	.word	0x00000020


	//----- nvinfo : EIATTR_FRAME_SIZE
	.align		4
.L_277:
        /*057c*/ 	.byte	0x04, 0x11
        /*057e*/ 	.short	(.L_279 - .L_278)
	.align		4
.L_278:
        /*0580*/ 	.word	index@(_ZN2at6native29vectorized_elementwise_kernelILi2EZZZNS0_16asin_kernel_cudaERNS_18TensorIteratorBaseEENKUlvE0_clEvENKUlvE2_clEvEUlN3c108BFloat16EE_St5arrayIPcLm2EEEEviT0_T1_)
        /*0584*/ 	.word	0x00000000


	//----- nvinfo : EIATTR_REGCOUNT
	.align		4
.L_279:
        /*0588*/ 	.byte	0x04, 0x2f
        /*058a*/ 	.short	(.L_281 - .L_280)
	.align		4
.L_280:
        /*058c*/ 	.word	index@(_ZN2at6native27unrolled_elementwise_kernelIZZZNS0_16asin_kernel_cudaERNS_18TensorIteratorBaseEENKUlvE0_clEvENKUlvE2_clEvEUlN3c108BFloat16EE_St5arrayIPcLm2EELi4E23TrivialOffsetCalculatorILi1EjESD_NS0_6memory15LoadWithoutCastENSE_16StoreWithoutCastEEEviT_T0_T2_T3_T4_T5_)
        /*0590*/ 	.word	0x00000016


	//----- nvinfo : EIATTR_FRAME_SIZE
	.align		4
.L_281:
        /*0594*/ 	.byte	0x04, 0x11
        /*0596*/ 	.short	(.L_283 - .L_282)
	.align		4
.L_282:
        /*0598*/ 	.word	index@(_ZN2at6native27unrolled_elementwise_kernelIZZZNS0_16asin_kernel_cudaERNS_18TensorIteratorBaseEENKUlvE0_clEvENKUlvE2_clEvEUlN3c108BFloat16EE_St5arrayIPcLm2EELi4E23TrivialOffsetCalculatorILi1EjESD_NS0_6memory15LoadWithoutCastENSE_16StoreWithoutCastEEEviT_T0_T2_T3_T4_T5_)
        /*059c*/ 	.word	0x00000000


	//----- nvinfo : EIATTR_REGCOUNT
	.align		4
.L_283:
        /*05a0*/ 	.byte	0x04, 0x2f
        /*05a2*/ 	.short	(.L_285 - .L_284)
	.align		4
.L_284:
        /*05a4*/ 	.word	index@(_ZN2at6native18elementwise_kernelILi128ELi4EZNS0_22gpu_kernel_impl_nocastIZZZNS0_16asin_kernel_cudaERNS_18TensorIteratorBaseEENKUlvE0_clEvENKUlvE2_clEvEUlN3c108BFloat16EE_EEvS4_RKT_EUliE_EEviT1_)
        /*05a8*/ 	.word	0x00000012


	//----- nvinfo : EIATTR_FRAME_SIZE
	.align		4
.L_285:
        /*05ac*/ 	.byte	0x04, 0x11
        /*05ae*/ 	.short	(.L_287 - .L_286)
	.align		4
.L_286:
        /*05b0*/ 	.word	index@(_ZN2at6native18elementwise_kernelILi128ELi4EZNS0_22gpu_kernel_impl_nocastIZZZNS0_16asin_kernel_cudaERNS_18TensorIteratorBaseEENKUlvE0_clEvENKUlvE2_clEvEUlN3c108BFloat16EE_EEvS4_RKT_EUliE_EEviT1_)
        /*05b4*/ 	.word	0x00000000


	//----- nvinfo : EIATTR_REGCOUNT
	.align		4
.L_287:
        /*05b8*/ 	.byte	0x04, 0x2f
        /*05ba*/ 	.short	(.L_289 - .L_288)
	.align		4
.L_288:
        /*05bc*/ 	.word	index@(_ZN2at6native27unrolled_elementwise_kernelIZZZNS0_16asin_kernel_cudaERNS_18TensorIteratorBaseEENKUlvE0_clEvENKUlvE2_clEvEUlN3c108BFloat16EE_St5arrayIPcLm2EELi4E23TrivialOffsetCalculatorILi1EjESD_NS0_6memory12LoadWithCastILi1EEENSE_13StoreWithCastILi1EEEEEviT_T0_T2_T3_T4_T5_)
        /*05c0*/ 	.word	0x0000001c


	//----- nvinfo : EIATTR_FRAME_SIZE
	.align		4
.L_289:
        /*05c4*/ 	.byte	0x04, 0x11
        /*05c6*/ 	.short	(.L_291 - .L_290)
	.align		4
.L_290:
        /*05c8*/ 	.word	index@(_ZN2at6native27unrolled_elementwise_kernelIZZZNS0_16asin_kernel_cudaERNS_18TensorIteratorBaseEENKUlvE0_clEvENKUlvE2_clEvEUlN3c108BFloat16EE_St5arrayIPcLm2EELi4E23TrivialOffsetCalculatorILi1EjESD_NS0_6memory12LoadWithCastILi1EEENSE_13StoreWithCastILi1EEEEEviT_T0_T2_T3_T4_T5_)
        /*05cc*/ 	.word	0x00000000


	//----- nvinfo : EIATTR_REGCOUNT
	.align		4
.L_291:
        /*05d0*/ 	.byte	0x04, 0x2f
        /*05d2*/ 	.short	(.L_293 - .L_292)
	.align		4
.L_292:
        /*05d4*/ 	.word	index@(_ZN2at6native18elementwise_kernelILi128ELi4EZNS0_15gpu_kernel_implIZZZNS0_16asin_kernel_cudaERNS_18TensorIteratorBaseEENKUlvE0_clEvENKUlvE2_clEvEUlN3c108BFloat16EE_EEvS4_RKT_EUliE_EEviT1_)
        /*05d8*/ 	.word	0x0000001a


	//----- nvinfo : EIATTR_FRAME_SIZE
	.align		4
.L_293:
        /*05dc*/ 	.byte	0x04, 0x11
        /*05de*/ 	.short	(.L_295 - .L_294)
	.align		4
.L_294:
        /*05e0*/ 	.word	index@(_ZN2at6native18elementwise_kernelILi128ELi4EZNS0_15gpu_kernel_implIZZZNS0_16asin_kernel_cudaERNS_18TensorIteratorBaseEENKUlvE0_clEvENKUlvE2_clEvEUlN3c108BFloat16EE_EEvS4_RKT_EUliE_EEviT1_)
        /*05e4*/ 	.word	0x00000000


	//----- nvinfo : EIATTR_MIN_STACK_SIZE
	.align		4
.L_295:
        /*05e8*/ 	.byte	0x04, 0x12
        /*05ea*/ 	.short	(.L_297 - .L_296)
	.align		4
.L_296:
        /*05ec*/ 	.word	index@(_ZN2at6native18elementwise_kernelILi128ELi4EZNS0_15gpu_kernel_implIZZZNS0_16asin_kernel_cudaERNS_18TensorIteratorBaseEENKUlvE0_clEvENKUlvE2_clEvEUlN3c108BFloat16EE_EEvS4_RKT_EUliE_EEviT1_)
        /*05f0*/ 	.word	0x00000000


	//----- nvinfo : EIATTR_MIN_STACK_SIZE
	.align		4
.L_297:
        /*05f4*/ 	.byte	0x04, 0x12
        /*05f6*/ 	.short	(.L_299 - .L_298)
	.align		4
.L_298:
        /*05f8*/ 	.word	index@(_ZN2at6native27unrolled_elementwise_kernelIZZZNS0_16asin_kernel_cudaERNS_18TensorIteratorBaseEENKUlvE0_clEvENKUlvE2_clEvEUlN3c108BFloat16EE_St5arrayIPcLm2EELi4E23TrivialOffsetCalculatorILi1EjESD_NS0_6memory12LoadWithCastILi1EEENSE_13StoreWithCastILi1EEEEEviT_T0_T2_T3_T4_T5_)
        /*05fc*/ 	.word	0x00000000


	//----- nvinfo : EIATTR_MIN_STACK_SIZE
	.align		4
.L_299:
        /*0600*/ 	.byte	0x04, 0x12
        /*0602*/ 	.short	(.L_301 - .L_300)
	.align		4
.L_300:
        /*0604*/ 	.word	index@(_ZN2at6native18elementwise_kernelILi128ELi4EZNS0_22gpu_kernel_impl_nocastIZZZNS0_16asin_kernel_cudaERNS_18TensorIteratorBaseEENKUlvE0_clEvENKUlvE2_clEvEUlN3c108BFloat16EE_EEvS4_RKT_EUliE_EEviT1_)
        /*0608*/ 	.word	0x00000000


	//----- nvinfo : EIATTR_MIN_STACK_SIZE
	.align		4
.L_301:
        /*060c*/ 	.byte	0x04, 0x12
        /*060e*/ 	.short	(.L_303 - .L_302)
	.align		4
.L_302:
        /*0610*/ 	.word	index@(_ZN2at6native27unrolled_elementwise_kernelIZZZNS0_16asin_kernel_cudaERNS_18TensorIteratorBaseEENKUlvE0_clEvENKUlvE2_clEvEUlN3c108BFloat16EE_St5arrayIPcLm2EELi4E23TrivialOffsetCalculatorILi1EjESD_NS0_6memory15LoadWithoutCastENSE_16StoreWithoutCastEEEviT_T0_T2_T3_T4_T5_)
        /*0614*/ 	.word	0x00000000


	//----- nvinfo : EIATTR_MIN_STACK_SIZE
	.align		4
.L_303:
        /*0618*/ 	.byte	0x04, 0x12
        /*061a*/ 	.short	(.L_305 - .L_304)
	.align		4
.L_304:
        /*061c*/ 	.word	index@(_ZN2at6native29vectorized_elementwise_kernelILi2EZZZNS0_16asin_kernel_cudaERNS_18TensorIteratorBaseEENKUlvE0_clEvENKUlvE2_clEvEUlN3c108BFloat16EE_St5arrayIPcLm2EEEEviT0_T1_)
        /*0620*/ 	.word	0x00000000


	//----- nvinfo : EIATTR_MIN_STACK_SIZE
	.align		4
.L_305:
        /*0624*/ 	.byte	0x04, 0x12
        /*0626*/ 	.short	(.L_307 - .L_306)
	.align		4
.L_306:
        /*0628*/ 	.word	index@(_ZN2at6native29vectorized_elementwise_kernelILi4EZZZNS0_16asin_kernel_cudaERNS_18TensorIteratorBaseEENKUlvE0_clEvENKUlvE2_clEvEUlN3c108BFloat16EE_St5arrayIPcLm2EEEEviT0_T1_)
        /*062c*/ 	.word	0x00000000


	//----- nvinfo : EIATTR_MIN_STACK_SIZE
	.align		4
.L_307:
        /*0630*/ 	.byte	0x04, 0x12
        /*0632*/ 	.short	(.L_309 - .L_308)
	.align		4
.L_308:
        /*0634*/ 	.word	index@(_ZN2at6native29vectorized_elementwise_kernelILi8EZZZNS0_16asin_kernel_cudaERNS_18TensorIteratorBaseEENKUlvE0_clEvENKUlvE2_clEvEUlN3c108BFloat16EE_St5arrayIPcLm2EEEEviT0_T1_)
        /*0638*/ 	.word	0x00000000


	//----- nvinfo : EIATTR_MIN_STACK_SIZE
	.align		4
.L_309:
        /*063c*/ 	.byte	0x04, 0x12
        /*063e*/ 	.short	(.L_311 - .L_310)
	.align		4
.L_310:
        /*0640*/ 	.word	index@(_ZN2at6native18elementwise_kernelILi128ELi4EZNS0_15gpu_kernel_implIZZZNS0_16asin_kernel_cudaERNS_18TensorIteratorBaseEENKUlvE0_clEvENKUlvE1_clEvEUlN3c104HalfEE_EEvS4_RKT_EUliE_EEviT1_)
        /*0644*/ 	.word	0x00000000


	//----- nvinfo : EIATTR_MIN_STACK_SIZE
	.align		4
.L_311:
        /*0648*/ 	.byte	0x04, 0x12
        /*064a*/ 	.short	(.L_313 - .L_312)
	.align		4
.L_312:
        /*064c*/ 	.word	index@(_ZN2at6native27unrolled_elementwise_kernelIZZZNS0_16asin_kernel_cudaERNS_18TensorIteratorBaseEENKUlvE0_clEvENKUlvE1_clEvEUlN3c104HalfEE_St5arrayIPcLm2EELi4E23TrivialOffsetCalculatorILi1EjESD_NS0_6memory12LoadWithCastILi1EEENSE_13StoreWithCastILi1EEEEEviT_T0_T2_T3_T4_T5_)
        /*0650*/ 	.word	0x00000000


	//----- nvinfo : EIATTR_MIN_STACK_SIZE
	.align		4
.L_313:
        /*0654*/ 	.byte	0x04, 0x12
        /*0656*/ 	.short	(.L_315 - .L_314)
	.align		4
.L_314:
        /*0658*/ 	.word	index@(_ZN2at6native18elementwise_kernelILi128ELi4EZNS0_22gpu_kernel_impl_nocastIZZZNS0_16asin_kernel_cudaERNS_18TensorIteratorBaseEENKUlvE0_clEvENKUlvE1_clEvEUlN3c104HalfEE_EEvS4_RKT_EUliE_EEviT1_)
        /*065c*/ 	.word	0x00000000


	//----- nvinfo : EIATTR_MIN_STACK_SIZE
	.align		4
.L_315:
        /*0660*/ 	.byte	0x04, 0x12
        /*0662*/ 	.short	(.L_317 - .L_316)
	.align		4
.L_316:
        /*0664*/ 	.word	index@(_ZN2at6native27unrolled_elementwise_kernelIZZZNS0_16asin_kernel_cudaERNS_18TensorIteratorBaseEENKUlvE0_clEvENKUlvE1_clEvEUlN3c104HalfEE_St5arrayIPcLm2EELi4E23TrivialOffsetCalculatorILi1EjESD_NS0_6memory15LoadWithoutCastENSE_16StoreWithoutCastEEEviT_T0_T2_T3_T4_T5_)
        /*0668*/ 	.word	0x00000000


	//----- nvinfo : EIATTR_MIN_STACK_SIZE
	.align		4
.L_317:
        /*066c*/ 	.byte	0x04, 0x12
        /*066e*/ 	.short	(.L_319 - .L_318)
	.align		4
.L_318:
        /*0670*/ 	.word	index@(_ZN2at6native29vectorized_elementwise_kernelILi2EZZZNS0_16asin_kernel_cudaERNS_18TensorIteratorBaseEENKUlvE0_clEvENKUlvE1_clEvEUlN3c104HalfEE_St5arrayIPcLm2EEEEviT0_T1_)
        /*0674*/ 	.word	0x00000000


	//----- nvinfo : EIATTR_MIN_STACK_SIZE
	.align		4
.L_319:
        /*0678*/ 	.byte	0x04, 0x12
        /*067a*/ 	.short	(.L_321 - .L_320)
	.align		4
.L_320:
        /*067c*/ 	.word	index@(_ZN2at6native29vectorized_elementwise_kernelILi4EZZZNS0_16asin_kernel_cudaERNS_18TensorIteratorBaseEENKUlvE0_clEvENKUlvE1_clEvEUlN3c104HalfEE_St5arrayIPcLm2EEEEviT0_T1_)
        /*0680*/ 	.word	0x00000000


	//----- nvinfo : EIATTR_MIN_STACK_SIZE
	.align		4
.L_321:
        /*0684*/ 	.byte	0x04, 0x12
        /*0686*/ 	.short	(.L_323 - .L_322)
	.align		4
.L_322:
        /*0688*/ 	.word	index@(_ZN2at6native29vectorized_elementwise_kernelILi8EZZZNS0_16asin_kernel_cudaERNS_18TensorIteratorBaseEENKUlvE0_clEvENKUlvE1_clEvEUlN3c104HalfEE_St5arrayIPcLm2EEEEviT0_T1_)
        /*068c*/ 	.word	0x00000000


	//----- nvinfo : EIATTR_MIN_STACK_SIZE
	.align		4
.L_323:
        /*0690*/ 	.byte	0x04, 0x12
        /*0692*/ 	.short	(.L_325 - .L_324)
	.align		4
.L_324:
        /*0694*/ 	.word	index@(_ZN2at6native18elementwise_kernelILi128ELi4EZNS0_15gpu_kernel_implIZZZNS0_16asin_kernel_cudaERNS_18TensorIteratorBaseEENKUlvE0_clEvENKUlvE0_clEvEUlfE_EEvS4_RKT_EUliE_EEviT1_)
        /*0698*/ 	.word	0x00000000


	//----- nvinfo : EIATTR_MIN_STACK_SIZE
	.align		4
.L_325:
        /*069c*/ 	.byte	0x04, 0x12
        /*069e*/ 	.short	(.L_327 - .L_326)
	.align		4
.L_326:
        /*06a0*/ 	.word	index@(_ZN2at6native27unrolled_elementwise_kernelIZZZNS0_16asin_kernel_cudaERNS_18TensorIteratorBaseEENKUlvE0_clEvENKUlvE0_clEvEUlfE_St5arrayIPcLm2EELi4E23TrivialOffsetCalculatorILi1EjESB_NS0_6memory12LoadWithCastILi1EEENSC_13StoreWithCastILi1EEEEEviT_T0_T2_T3_T4_T5_)
        /*06a4*/ 	.word	0x00000000


	//----- nvinfo : EIATTR_MIN_STACK_SIZE
	.align		4
.L_327:
        /*06a8*/ 	.byte	0x04, 0x12
        /*06aa*/ 	.short	(.L_329 - .L_328)
	.align		4
.L_328:
        /*06ac*/ 	.word	index@(_ZN2at6native18elementwise_kernelILi128ELi2EZNS0_22gpu_kernel_impl_nocastIZZZNS0_16asin_kernel_cudaERNS_18TensorIteratorBaseEENKUlvE0_clEvENKUlvE0_clEvEUlfE_EEvS4_RKT_EUliE_EEviT1_)
        /*06b0*/ 	.word	0x00000000


	//----- nvinfo : EIATTR_MIN_STACK_SIZE
	.align		4
.L_329:
        /*06b4*/ 	.byte	0x04, 0x12
        /*06b6*/ 	.short	(.L_331 - .L_330)
	.align		4
.L_330:
        /*06b8*/ 	.word	index@(_ZN2at6native27unrolled_elementwise_kernelIZZZNS0_16asin_kernel_cudaERNS_18TensorIteratorBaseEENKUlvE0_clEvENKUlvE0_clEvEUlfE_St5arrayIPcLm2EELi4E23TrivialOffsetCalculatorILi1EjESB_NS0_6memory15LoadWithoutCastENSC_16StoreWithoutCastEEEviT_T0_T2_T3_T4_T5_)
        /*06bc*/ 	.word	0x00000000


	//----- nvinfo : EIATTR_MIN_STACK_SIZE
	.align		4
.L_331:
        /*06c0*/ 	.byte	0x04, 0x12
        /*06c2*/ 	.short	(.L_333 - .L_332)
	.align		4
.L_332:
        /*06c4*/ 	.word	index@(_ZN2at6native29vectorized_elementwise_kernelILi2EZZZNS0_16asin_kernel_cudaERNS_18TensorIteratorBaseEENKUlvE0_clEvENKUlvE0_clEvEUlfE_St5arrayIPcLm2EEEEviT0_T1_)
        /*06c8*/ 	.word	0x00000000


	//----- nvinfo : EIATTR_MIN_STACK_SIZE
	.align		4
.L_333:
        /*06cc*/ 	.byte	0x04, 0x12
        /*06ce*/ 	.short	(.L_335 - .L_334)
	.align		4
.L_334:
        /*06d0*/ 	.word	index@(_ZN2at6native29vectorized_elementwise_kernelILi4EZZZNS0_16asin_kernel_cudaERNS_18TensorIteratorBaseEENKUlvE0_clEvENKUlvE0_clEvEUlfE_St5arrayIPcLm2EEEEviT0_T1_)
        /*06d4*/ 	.word	0x00000000


	//----- nvinfo : EIATTR_MIN_STACK_SIZE
	.align		4
.L_335:
        /*06d8*/ 	.byte	0x04, 0x12
        /*06da*/ 	.short	(.L_337 - .L_336)
	.align		4
.L_336:
        /*06dc*/ 	.word	index@(_ZN2at6native29vectorized_elementwise_kernelILi8EZZZNS0_16asin_kernel_cudaERNS_18TensorIteratorBaseEENKUlvE0_clEvENKUlvE0_clEvEUlfE_St5arrayIPcLm2EEEEviT0_T1_)
        /*06e0*/ 	.word	0x00000000


	//----- nvinfo : EIATTR_MIN_STACK_SIZE
	.align		4
.L_337:
        /*06e4*/ 	.byte	0x04, 0x12
        /*06e6*/ 	.short	(.L_339 - .L_338)
	.align		4
.L_338:
        /*06e8*/ 	.word	index@(_ZN2at6native18elementwise_kernelILi128ELi4EZNS0_15gpu_kernel_implIZZZNS0_16asin_kernel_cudaERNS_18TensorIteratorBaseEENKUlvE0_clEvENKUlvE_clEvEUldE_EEvS4_RKT_EUliE_EEviT1_)
        /*06ec*/ 	.word	0x00000000


	//----- nvinfo : EIATTR_MIN_STACK_SIZE
	.align		4
.L_339:
        /*06f0*/ 	.byte	0x04, 0x12
        /*06f2*/ 	.short	(.L_341 - .L_340)
	.align		4
.L_340:
        /*06f4*/ 	.word	index@(_ZN2at6native27unrolled_elementwise_kernelIZZZNS0_16asin_kernel_cudaERNS_18TensorIteratorBaseEENKUlvE0_clEvENKUlvE_clEvEUldE_St5arrayIPcLm2EELi4E23TrivialOffsetCalculatorILi1EjESB_NS0_6memory12LoadWithCastILi1EEENSC_13StoreWithCastILi1EEEEEviT_T0_T2_T3_T4_T5_)
        /*06f8*/ 	.word	0x00000000


	//----- nvinfo : EIATTR_MIN_STACK_SIZE
	.align		4
.L_341:
        /*06fc*/ 	.byte	0x04, 0x12
        /*06fe*/ 	.short	(.L_343 - .L_342)
	.align		4
.L_342:
        /*0700*/ 	.word	index@(_ZN2at6native18elementwise_kernelILi128ELi2EZNS0_22gpu_kernel_impl_nocastIZZZNS0_16asin_kernel_cudaERNS_18TensorIteratorBaseEENKUlvE0_clEvENKUlvE_clEvEUldE_EEvS4_RKT_EUliE_EEviT1_)
        /*0704*/ 	.word	0x00000000


	//----- nvinfo : EIATTR_MIN_STACK_SIZE
	.align		4
.L_343:
        /*0708*/ 	.byte	0x04, 0x12
        /*070a*/ 	.short	(.L_345 - .L_344)
	.align		4
.L_344:
        /*070c*/ 	.word	index@(_ZN2at6native27unrolled_elementwise_kernelIZZZNS0_16asin_kernel_cudaERNS_18TensorIteratorBaseEENKUlvE0_clEvENKUlvE_clEvEUldE_St5arrayIPcLm2EELi4E23TrivialOffsetCalculatorILi1EjESB_NS0_6memory15LoadWithoutCastENSC_16StoreWithoutCastEEEviT_T0_T2_T3_T4_T5_)
        /*0710*/ 	.word	0x00000000


	//----- nvinfo : EIATTR_MIN_STACK_SIZE
	.align		4
.L_345:
        /*0714*/ 	.byte	0x04, 0x12
        /*0716*/ 	.short	(.L_347 - .L_346)
	.align		4
.L_346:
        /*0718*/ 	.word	index@(_ZN2at6native29vectorized_elementwise_kernelILi2EZZZNS0_16asin_kernel_cudaERNS_18TensorIteratorBaseEENKUlvE0_clEvENKUlvE_clEvEUldE_St5arrayIPcLm2EEEEviT0_T1_)
        /*071c*/ 	.word	0x00000000


	//----- nvinfo : EIATTR_MIN_STACK_SIZE
	.align		4
.L_347:
        /*0720*/ 	.byte	0x04, 0x12
        /*0722*/ 	.short	(.L_349 - .L_348)
	.align		4
.L_348:
        /*0724*/ 	.word	index@(_ZN2at6native29vectorized_elementwise_kernelILi4EZZZNS0_16asin_kernel_cudaERNS_18TensorIteratorBaseEENKUlvE0_clEvENKUlvE_clEvEUldE_St5arrayIPcLm2EEEEviT0_T1_)
        /*0728*/ 	.word	0x00000000


	//----- nvinfo : EIATTR_MIN_STACK_SIZE
	.align		4
.L_349:
        /*072c*/ 	.byte	0x04, 0x12
        /*072e*/ 	.short	(.L_351 - .L_350)
	.align		4
.L_350:
        /*0730*/ 	.word	index@(_ZN2at6native29vectorized_elementwise_kernelILi8EZZZNS0_16asin_kernel_cudaERNS_18TensorIteratorBaseEENKUlvE0_clEvENKUlvE_clEvEUldE_St5arrayIPcLm2EEEEviT0_T1_)
        /*0734*/ 	.word	0x00000000


	//----- nvinfo : EIATTR_MIN_STACK_SIZE
	.align		4
.L_351:
        /*0738*/ 	.byte	0x04, 0x12
        /*073a*/ 	.short	(.L_353 - .L_352)
	.align		4
.L_352:
        /*073c*/ 	.word	index@(_ZN2at6native18elementwise_kernelILi128ELi4EZNS0_15gpu_kernel_implIZZZNS0_16asin_kernel_cudaERNS_18TensorIteratorBaseEENKUlvE_clEvENKUlvE1_clEvEUlN3c107complexINS7_4HalfEEEE_EEvS4_RKT_EUliE_EEviT1_)
        /*0740*/ 	.word	0x00000000


	//----- nvinfo : EIATTR_MIN_STACK_SIZE
	.align		4
.L_353:
        /*0744*/ 	.byte	0x04, 0x12
        /*0746*/ 	.short	(.L_355 - .L_354)
	.align		4
.L_354:
        /*0748*/ 	.word	index@(_ZN2at6native27unrolled_elementwise_kernelIZZZNS0_16asin_kernel_cudaERNS_18TensorIteratorBaseEENKUlvE_clEvENKUlvE1_clEvEUlN3c107complexINS6_4HalfEEEE_St5arrayIPcLm2EELi4E23TrivialOffsetCalculatorILi1EjESF_NS0_6memory12LoadWithCastILi1EEENSG_13StoreWithCastILi1EEEEEviT_T0_T2_T3_T4_T5_)
        /*074c*/ 	.word	0x00000000


	//----- nvinfo : EIATTR_MIN_STACK_SIZE
	.align		4
.L_355:
        /*0750*/ 	.byte	0x04, 0x12
        /*0752*/ 	.short	(.L_357 - .L_356)
	.align		4
.L_356:
        /*0754*/ 	.word	index@(_ZN2at6native18elementwise_kernelILi128ELi2EZNS0_22gpu_kernel_impl_nocastIZZZNS0_16asin_kernel_cudaERNS_18TensorIteratorBaseEENKUlvE_clEvENKUlvE1_clEvEUlN3c107complexINS7_4HalfEEEE_EEvS4_RKT_EUliE_EEviT1_)
        /*0758*/ 	.word	0x00000000


	//----- nvinfo : EIATTR_MIN_STACK_SIZE
	.align		4
.L_357:
        /*075c*/ 	.byte	0x04, 0x12
        /*075e*/ 	.short	(.L_359 - .L_358)
	.align		4
.L_358:
        /*0760*/ 	.word	index@(_ZN2at6native27unrolled_elementwise_kernelIZZZNS0_16asin_kernel_cudaERNS_18TensorIteratorBaseEENKUlvE_clEvENKUlvE1_clEvEUlN3c107complexINS6_4HalfEEEE_St5arrayIPcLm2EELi4E23TrivialOffsetCalculatorILi1EjESF_NS0_6memory15LoadWithoutCastENSG_16StoreWithoutCastEEEviT_T0_T2_T3_T4_T5_)
        /*0764*/ 	.word	0x00000000


	//----- nvinfo : EIATTR_MIN_STACK_SIZE
	.align		4
.L_359:
        /*0768*/ 	.byte	0x04, 0x12
        /*076a*/ 	.short	(.L_361 - .L_360)
	.align		4
.L_360:
        /*076c*/ 	.word	index@(_ZN2at6native29vectorized_elementwise_kernelILi2EZZZNS0_16asin_kernel_cudaERNS_18TensorIteratorBaseEENKUlvE_clEvENKUlvE1_clEvEUlN3c107complexINS6_4HalfEEEE_St5arrayIPcLm2EEEEviT0_T1_)
        /*0770*/ 	.word	0x00000000


	//----- nvinfo : EIATTR_MIN_STACK_SIZE
	.align		4
.L_361:
        /*0774*/ 	.byte	0x04, 0x12
        /*0776*/ 	.short	(.L_363 - .L_362)
	.align		4
.L_362:
        /*0778*/ 	.word	index@(_ZN2at6native29vectorized_elementwise_kernelILi4EZZZNS0_16asin_kernel_cudaERNS_18TensorIteratorBaseEENKUlvE_clEvENKUlvE1_clEvEUlN3c107complexINS6_4HalfEEEE_St5arrayIPcLm2EEEEviT0_T1_)
        /*077c*/ 	.word	0x00000000


	//----- nvinfo : EIATTR_MIN_STACK_SIZE
	.align		4
.L_363:
        /*0780*/ 	.byte	0x04, 0x12
        /*0782*/ 	.short	(.L_365 - .L_364)
	.align		4
.L_364:
        /*0784*/ 	.word	index@(_ZN2at6native29vectorized_elementwise_kernelILi8EZZZNS0_16asin_kernel_cudaERNS_18TensorIteratorBaseEENKUlvE_clEvENKUlvE1_clEvEUlN3c107complexINS6_4HalfEEEE_St5arrayIPcLm2EEEEviT0_T1_)
        /*0788*/ 	.word	0x00000000


	//----- nvinfo : EIATTR_MIN_STACK_SIZE
	.align		4
.L_365:
        /*078c*/ 	.byte	0x04, 0x12
        /*078e*/ 	.short	(.L_367 - .L_366)
	.align		4
.L_366:
        /*0790*/ 	.word	index@(_ZN2at6native18elementwise_kernelILi128ELi4EZNS0_15gpu_kernel_implIZZZNS0_16asin_kernel_cudaERNS_18TensorIteratorBaseEENKUlvE_clEvENKUlvE0_clEvEUlN3c107complexIfEEE_EEvS4_RKT_EUliE_EEviT1_)
        /*0794*/ 	.word	0x00000000


	//----- nvinfo : EIATTR_MIN_STACK_SIZE
	.align		4
.L_367:
        /*0798*/ 	.byte	0x04, 0x12
        /*079a*/ 	.short	(.L_369 - .L_368)
	.align		4
.L_368:
        /*079c*/ 	.word	index@(_ZN2at6native27unrolled_elementwise_kernelIZZZNS0_16asin_kernel_cudaERNS_18TensorIteratorBaseEENKUlvE_clEvENKUlvE0_clEvEUlN3c107complexIfEEE_St5arrayIPcLm2EELi4E23TrivialOffsetCalculatorILi1EjESE_NS0_6memory12LoadWithCastILi1EEENSF_13StoreWithCastILi1EEEEEviT_T0_T2_T3_T4_T5_)
        /*07a0*/ 	.word	0x00000000


	//----- nvinfo : EIATTR_MIN_STACK_SIZE
	.align		4
.L_369:
        /*07a4*/ 	.byte	0x04, 0x12
        /*07a6*/ 	.short	(.L_371 - .L_370)
	.align		4
.L_370:
        /*07a8*/ 	.word	index@(_ZN2at6native18elementwise_kernelILi128ELi2EZNS0_22gpu_kernel_impl_nocastIZZZNS0_16asin_kernel_cudaERNS_18TensorIteratorBaseEENKUlvE_clEvENKUlvE0_clEvEUlN3c107complexIfEEE_EEvS4_RKT_EUliE_EEviT1_)
        /*07ac*/ 	.word	0x00000000


	//----- nvinfo : EIATTR_MIN_STACK_SIZE
	.align		4
.L_371:
        /*07b0*/ 	.byte	0x04, 0x12
        /*07b2*/ 	.short	(.L_373 - .L_372)
	.align		4
.L_372:
        /*07b4*/ 	.word	index@(_ZN2at6native27unrolled_elementwise_kernelIZZZNS0_16asin_kernel_cudaERNS_18TensorIteratorBaseEENKUlvE_clEvENKUlvE0_clEvEUlN3c107complexIfEEE_St5arrayIPcLm2EELi4E23TrivialOffsetCalculatorILi1EjESE_NS0_6memory15LoadWithoutCastENSF_16StoreWithoutCastEEEviT_T0_T2_T3_T4_T5_)
        /*07b8*/ 	.word	0x00000000


	//----- nvinfo : EIATTR_MIN_STACK_SIZE
	.align		4
.L_373:
        /*07bc*/ 	.byte	0x04, 0x12
        /*07be*/ 	.short	(.L_375 - .L_374)
	.align		4
.L_374:
        /*07c0*/ 	.word	index@(_ZN2at6native29vectorized_elementwise_kernelILi2EZZZNS0_16asin_kernel_cudaERNS_18TensorIteratorBaseEENKUlvE_clEvENKUlvE0_clEvEUlN3c107complexIfEEE_St5arrayIPcLm2EEEEviT0_T1_)
        /*07c4*/ 	.word	0x00000000


	//----- nvinfo : EIATTR_MIN_STACK_SIZE
	.align		4
.L_375:
        /*07c8*/ 	.byte	0x04, 0x12
        /*07ca*/ 	.short	(.L_377 - .L_376)
	.align		4
.L_376:
        /*07cc*/ 	.word	index@(_ZN2at6native29vectorized_elementwise_kernelILi4EZZZNS0_16asin_kernel_cudaERNS_18TensorIteratorBaseEENKUlvE_clEvENKUlvE0_clEvEUlN3c107complexIfEEE_St5arrayIPcLm2EEEEviT0_T1_)
        /*07d0*/ 	.word	0x00000000


	//----- nvinfo : EIATTR_MIN_STACK_SIZE
	.align		4
.L_377:
        /*07d4*/ 	.byte	0x04, 0x12
        /*07d6*/ 	.short	(.L_379 - .L_378)
	.align		4
.L_378:
        /*07d8*/ 	.word	index@(_ZN2at6native29vectorized_elementwise_kernelILi8EZZZNS0_16asin_kernel_cudaERNS_18TensorIteratorBaseEENKUlvE_clEvENKUlvE0_clEvEUlN3c107complexIfEEE_St5arrayIPcLm2EEEEviT0_T1_)
        /*07dc*/ 	.word	0x00000000


	//----- nvinfo : EIATTR_MIN_STACK_SIZE
	.align		4
.L_379:
        /*07e0*/ 	.byte	0x04, 0x12
        /*07e2*/ 	.short	(.L_381 - .L_380)
	.align		4
.L_380:
        /*07e4*/ 	.word	index@(_ZN2at6native18elementwise_kernelILi128ELi4EZNS0_15gpu_kernel_implIZZZNS0_16asin_kernel_cudaERNS_18TensorIteratorBaseEENKUlvE_clEvENKUlvE_clEvEUlN3c107complexIdEEE_EEvS4_RKT_EUliE_EEviT1_)
        /*07e8*/ 	.word	0x00000000


	//----- nvinfo : EIATTR_MIN_STACK_SIZE
	.align		4
.L_381:
        /*07ec*/ 	.byte	0x04, 0x12
        /*07ee*/ 	.short	(.L_383 - .L_382)
	.align		4
.L_382:
        /*07f0*/ 	.word	index@(_ZN2at6native27unrolled_elementwise_kernelIZZZNS0_16asin_kernel_cudaERNS_18TensorIteratorBaseEENKUlvE_clEvENKUlvE_clEvEUlN3c107complexIdEEE_St5arrayIPcLm2EELi4E23TrivialOffsetCalculatorILi1EjESE_NS0_6memory12LoadWithCastILi1EEENSF_13StoreWithCastILi1EEEEEviT_T0_T2_T3_T4_T5_)
        /*07f4*/ 	.word	0x00000000


	//----- nvinfo : EIATTR_MIN_STACK_SIZE
	.align		4
.L_383:
        /*07f8*/ 	.byte	0x04, 0x12
        /*07fa*/ 	.short	(.L_385 - .L_384)
	.align		4
.L_384:
        /*07fc*/ 	.word	index@(_ZN2at6native18elementwise_kernelILi128ELi2EZNS0_22gpu_kernel_impl_nocastIZZZNS0_16asin_kernel_cudaERNS_18TensorIteratorBaseEENKUlvE_clEvENKUlvE_clEvEUlN3c107complexIdEEE_EEvS4_RKT_EUliE_EEviT1_)
        /*0800*/ 	.word	0x00000000


	//----- nvinfo : EIATTR_MIN_STACK_SIZE
	.align		4
.L_385:
        /*0804*/ 	.byte	0x04, 0x12
        /*0806*/ 	.short	(.L_387 - .L_386)
	.align		4
.L_386:
        /*0808*/ 	.word	index@(_ZN2at6native27unrolled_elementwise_kernelIZZZNS0_16asin_kernel_cudaERNS_18TensorIteratorBaseEENKUlvE_clEvENKUlvE_clEvEUlN3c107complexIdEEE_St5arrayIPcLm2EELi4E23TrivialOffsetCalculatorILi1EjESE_NS0_6memory15LoadWithoutCastENSF_16StoreWithoutCastEEEviT_T0_T2_T3_T4_T5_)
        /*080c*/ 	.word	0x00000000


	//----- nvinfo : EIATTR_MIN_STACK_SIZE
	.align		4
.L_387:
        /*0810*/ 	.byte	0x04, 0x12
        /*0812*/ 	.short	(.L_389 - .L_388)
	.align		4
.L_388:
        /*0814*/ 	.word	index@(_ZN2at6native29vectorized_elementwise_kernelILi2EZZZNS0_16asin_kernel_cudaERNS_18TensorIteratorBaseEENKUlvE_clEvENKUlvE_clEvEUlN3c107complexIdEEE_St5arrayIPcLm2EEEEviT0_T1_)
        /*0818*/ 	.word	0x00000000


	//----- nvinfo : EIATTR_MIN_STACK_SIZE
	.align		4
.L_389:
        /*081c*/ 	.byte	0x04, 0x12
        /*081e*/ 	.short	(.L_391 - .L_390)
	.align		4
.L_390:
        /*0820*/ 	.word	index@(_ZN2at6native29vectorized_elementwise_kernelILi4EZZZNS0_16asin_kernel_cudaERNS_18TensorIteratorBaseEENKUlvE_clEvENKUlvE_clEvEUlN3c107complexIdEEE_St5arrayIPcLm2EEEEviT0_T1_)
        /*0824*/ 	.word	0x00000000


	//----- nvinfo : EIATTR_MIN_STACK_SIZE
	.align		4
.L_391:
        /*0828*/ 	.byte	0x04, 0x12
        /*082a*/ 	.short	(.L_393 - .L_392)
	.align		4
.L_392:
        /*082c*/ 	.word	index@(_ZN2at6native29vectorized_elementwise_kernelILi8EZZZNS0_16asin_kernel_cudaERNS_18TensorIteratorBaseEENKUlvE_clEvENKUlvE_clEvEUlN3c107complexIdEEE_St5arrayIPcLm2EEEEviT0_T1_)
        /*0830*/ 	.word	0x00000000
.L_393:


//--------------------- .nv.compat                --------------------------
	.section	.nv.compat,"",@"SHT_CUDA_COMPAT_INFO"
	.align	4
        /*0000*/ 	.byte	0x02, 0x09, 0x01, 0x00, 0x02, 0x02, 0x01, 0x00, 0x02, 0x05, 0x05, 0x00, 0x03, 0x07, 0x01, 0x01
        /*0010*/ 	.byte	0x02, 0x03, 0x00, 0x00, 0x02, 0x06, 0x01, 0x00, 0x04, 0x0b, 0x08, 0x00, 0x00, 0x00, 0x00, 0x00
        /*0020*/ 	.byte	0x00, 0x00, 0x00, 0x00


//--------------------- .nv.info._ZN2at6native18elementwise_kernelILi128ELi4EZNS0_15gpu_kernel_implIZZZNS0_16asin_kernel_cudaERNS_18TensorIteratorBaseEENKUlvE0_clEvENKUlvE2_clEvEUlN3c108BFloat16EE_EEvS4_RKT_EUliE_EEviT1_ --------------------------
	.section	.nv.info._ZN2at6native18elementwise_kernelILi128ELi4EZNS0_15gpu_kernel_implIZZZNS0_16asin_kernel_cudaERNS_18TensorIteratorBaseEENKUlvE0_clEvENKUlvE2_clEvEUlN3c108BFloat16EE_EEvS4_RKT_EUliE_EEviT1_,"",@"SHT_CUDA_INFO"
	.sectionflags	@""
	.align	4


	//----- nvinfo : EIATTR_CUDA_API_VERSION
	.align		4
        /*0000*/ 	.byte	0x04, 0x37
        /*0002*/ 	.short	(.L_395 - .L_394)
.L_394:
        /*0004*/ 	.word	0x00000082


	//----- nvinfo : EIATTR_KPARAM_INFO
	.align		4
.L_395:
        /*0008*/ 	.byte	0x04, 0x17
        /*000a*/ 	.short	(.L_397 - .L_396)
.L_396:
        /*000c*/ 	.word	0x00000000
        /*0010*/ 	.short	0x0001
        /*0012*/ 	.short	0x0008
        /*0014*/ 	.byte	0x00, 0xf0, 0x61, 0x08


	//----- nvinfo : EIATTR_KPARAM_INFO
	.align		4
.L_397:
        /*0018*/ 	.byte	0x04, 0x17
        /*001a*/ 	.short	(.L_399 - .L_398)
.L_398:
        /*001c*/ 	.word	0x00000000
        /*0020*/ 	.short	0x0000
        /*0022*/ 	.short	0x0000
        /*0024*/ 	.byte	0x00, 0xf0, 0x11, 0x00


	//----- nvinfo : EIATTR_SPARSE_MMA_MASK
	.align		4
.L_399:
        /*0028*/ 	.byte	0x03, 0x50
        /*002a*/ 	.short	0x0000


	//----- nvinfo : EIATTR_MAXREG_COUNT
	.align		4
        /*002c*/ 	.byte	0x03, 0x1b
        /*002e*/ 	.short	0x0080


	//----- nvinfo : EIATTR_EXTERNS
	.align		4
        /*0030*/ 	.byte	0x04, 0x0f
        /*0032*/ 	.short	(.L_401 - .L_400)


	//   ....[0]....
	.align		4
.L_400:
        /*0034*/ 	.word	index@(__assertfail)


	//----- nvinfo : EIATTR_MERCURY_ISA_VERSION
	.align		4
.L_401:
        /*0038*/ 	.byte	0x03, 0x5f
        /*003a*/ 	.short	0x0101


	//----- nvinfo : EIATTR_SYSCALL_OFFSETS
	.align		4
        /*003c*/ 	.byte	0x04, 0x46
        /*003e*/ 	.short	(.L_403 - .L_402)


	//   ....[0]....
.L_402:
        /*0040*/ 	.word	0x000022f0


	//   ....[1]....
        /*0044*/ 	.word	0x00003400


	//   ....[2]....
        /*0048*/ 	.word	0x00005730


	//   ....[3]....
        /*004c*/ 	.word	0x00006840


	//   ....[4]....
        /*0050*/ 	.word	0x00008b60


	//   ....[5]....
        /*0054*/ 	.word	0x00009c70


	//   ....[6]....
        /*0058*/ 	.word	0x0000bf80


	//   ....[7]....
        /*005c*/ 	.word	0x0000d090


	//----- nvinfo : EIATTR_EXIT_INSTR_OFFSETS
	.align		4
.L_403:
        /*0060*/ 	.byte	0x04, 0x1c
        /*0062*/ 	.short	(.L_405 - .L_404)


	//   ....[0]....
.L_404:
        /*0064*/ 	.word	0x00009d40


	//   ....[1]....
        /*0068*/ 	.word	0x0000c2c0


	//   ....[2]....
        /*006c*/ 	.word	0x0000c300


	//   ....[3]....
        /*0070*/ 	.word	0x0000c3a0


	//   ....[4]....
        /*0074*/ 	.word	0x0000c3e0


	//   ....[5]....
        /*0078*/ 	.word	0x0000c420


	//   ....[6]....
        /*007c*/ 	.word	0x0000c4b0


	//   ....[7]....
        /*0080*/ 	.word	0x0000c4f0


	//   ....[8]....
        /*0084*/ 	.word	0x0000c590


	//   ....[9]....
        /*0088*/ 	.word	0x0000c5e0


	//   ....[10]....
        /*008c*/ 	.word	0x0000c630


	//   ....[11]....
        /*0090*/ 	.word	0x0000c700


	//   ....[12]....
        /*0094*/ 	.word	0x0000c760


	//   ....[13]....
        /*0098*/ 	.word	0x0000c8f0


	//   ....[14]....
        /*009c*/ 	.word	0x0000ca50


	//   ....[15]....
        /*00a0*/ 	.word	0x0000ca70


	//   ....[16]....
        /*00a4*/ 	.word	0x0000cb30


	//   ....[17]....
        /*00a8*/ 	.word	0x0000ccb0


	//   ....[18]....
        /*00ac*/ 	.word	0x0000ce30


	//   ....[19]....
        /*00b0*/ 	.word	0x0000cf90


	//   ....[20]....
        /*00b4*/ 	.word	0x0000d0a0


	//   ....[21]....
        /*00b8*/ 	.word	0x0000d0e0


	//   ....[22]....
        /*00bc*/ 	.word	0x0000d120


	//----- nvinfo : EIATTR_MAX_THREADS
	.align		4
.L_405:
        /*00c0*/ 	.byte	0x04, 0x05
        /*00c2*/ 	.short	(.L_407 - .L_406)
.L_406:
        /*00c4*/ 	.word	0x00000080
        /*00c8*/ 	.word	0x00000001
        /*00cc*/ 	.word	0x00000001


	//----- nvinfo : EIATTR_CRS_STACK_SIZE
	.align		4
.L_407:
        /*00d0*/ 	.byte	0x04, 0x1e
        /*00d2*/ 	.short	(.L_409 - .L_408)
.L_408:
        /*00d4*/ 	.word	0x00000000


	//----- nvinfo : EIATTR_CBANK_PARAM_SIZE
	.align		4
.L_409:
        /*00d8*/ 	.byte	0x03, 0x19
        /*00da*/ 	.short	0x0220


	//----- nvinfo : EIATTR_PARAM_CBANK
	.align		4
        /*00dc*/ 	.byte	0x04, 0x0a
        /*00de*/ 	.short	(.L_411 - .L_410)
	.align		4
.L_410:
        /*00e0*/ 	.word	index@(.nv.constant0._ZN2at6native18elementwise_kernelILi128ELi4EZNS0_15gpu_kernel_implIZZZNS0_16asin_kernel_cudaERNS_18TensorIteratorBaseEENKUlvE0_clEvENKUlvE2_clEvEUlN3c108BFloat16EE_EEvS4_RKT_EUliE_EEviT1_)
        /*00e4*/ 	.short	0x0210
        /*00e6*/ 	.short	0x0220


	//----- nvinfo : EIATTR_SW_WAR
	.align		4
.L_411:
        /*00e8*/ 	.byte	0x04, 0x36
        /*00ea*/ 	.short	(.L_413 - .L_412)
.L_412:
        /*00ec*/ 	.word	0x00000008
.L_413:


//--------------------- .nv.info._ZN2at6native27unrolled_elementwise_kernelIZZZNS0_16asin_kernel_cudaERNS_18TensorIteratorBaseEENKUlvE0_clEvENKUlvE2_clEvEUlN3c108BFloat16EE_St5arrayIPcLm2EELi4E23TrivialOffsetCalculatorILi1EjESD_NS0_6memory12LoadWithCastILi1EEENSE_13StoreWithCastILi1EEEEEviT_T0_T2_T3_T4_T5_ --------------------------
	.section	.nv.info._ZN2at6native27unrolled_elementwise_kernelIZZZNS0_16asin_kernel_cudaERNS_18TensorIteratorBaseEENKUlvE0_clEvENKUlvE2_clEvEUlN3c108BFloat16EE_St5arrayIPcLm2EELi4E23TrivialOffsetCalculatorILi1EjESD_NS0_6memory12LoadWithCastILi1EEENSE_13StoreWithCastILi1EEEEEviT_T0_T2_T3_T4_T5_,"",@"SHT_CUDA_INFO"
	.sectionflags	@""
	.align	4


	//----- nvinfo : EIATTR_CUDA_API_VERSION
	.align		4
        /*0000*/ 	.byte	0x04, 0x37
        /*0002*/ 	.short	(.L_415 - .L_414)
.L_414:
        /*0004*/ 	.word	0x00000082


	//----- nvinfo : EIATTR_KPARAM_INFO
	.align		4
.L_415:
        /*0008*/ 	.byte	0x04, 0x17
        /*000a*/ 	.short	(.L_417 - .L_416)
.L_416:
        /*000c*/ 	.word	0x00000000
        /*0010*/ 	.short	0x0006
        /*0012*/ 	.short	0x0024
        /*0014*/ 	.byte	0x00, 0xf0, 0x21, 0x00


	//----- nvinfo : EIATTR_KPARAM_INFO
	.align		4
.L_417:
        /*0018*/ 	.byte	0x04, 0x17
        /*001a*/ 	.short	(.L_419 - .L_418)
.L_418:
        /*001c*/ 	.word	0x00000000
        /*0020*/ 	.short	0x0005
        /*0022*/ 	.short	0x001c
        /*0024*/ 	.byte	0x00, 0xf0, 0x21, 0x00


	//----- nvinfo : EIATTR_KPARAM_INFO
	.align		4
.L_419:
        /*0028*/ 	.byte	0x04, 0x17
        /*002a*/ 	.short	(.L_421 - .L_420)
.L_420:
        /*002c*/ 	.word	0x00000000
        /*0030*/ 	.short	0x0004
        /*0032*/ 	.short	0x0019
        /*0034*/ 	.byte	0x00, 0xf0, 0x05, 0x00


	//----- nvinfo : EIATTR_KPARAM_INFO
	.align		4
.L_421:
        /*0038*/ 	.byte	0x04, 0x17
        /*003a*/ 	.short	(.L_423 - .L_422)
.L_422:
        /*003c*/ 	.word	0x00000000
        /*0040*/ 	.short	0x0003
        /*0042*/ 	.short	0x0018
        /*0044*/ 	.byte	0x00, 0xf0, 0x05, 0x00


	//----- nvinfo : EIATTR_KPARAM_INFO
	.align		4
.L_423:
        /*0048*/ 	.byte	0x04, 0x17
        /*004a*/ 	.short	(.L_425 - .L_424)
.L_424:
        /*004c*/ 	.word	0x00000000
        /*0050*/ 	.short	0x0002
        /*0052*/ 	.short	0x0008
        /*0054*/ 	.byte	0x00, 0xf0, 0x41, 0x00


	//----- nvinfo : EIATTR_KPARAM_INFO
	.align		4
.L_425:
        /*0058*/ 	.byte	0x04, 0x17
        /*005a*/ 	.short	(.L_427 - .L_426)
.L_426:
        /*005c*/ 	.word	0x00000000
        /*0060*/ 	.short	0x0001
        /*0062*/ 	.short	0x0004
        /*0064*/ 	.byte	0x00, 0xf0, 0x05, 0x00


	//----- nvinfo : EIATTR_KPARAM_INFO
	.align		4
.L_427:
        /*0068*/ 	.byte	0x04, 0x17
        /*006a*/ 	.short	(.L_429 - .L_428)
.L_428:
        /*006c*/ 	.word	0x00000000
        /*0070*/ 	.short	0x0000
        /*0072*/ 	.short	0x0000
        /*0074*/ 	.byte	0x00, 0xf0, 0x11, 0x00


	//----- nvinfo : EIATTR_SPARSE_MMA_MASK
	.align		4
.L_429:
        /*0078*/ 	.byte	0x03, 0x50
        /*007a*/ 	.short	0x0000


	//----- nvinfo : EIATTR_MAXREG_COUNT
	.align		4
        /*007c*/ 	.byte	0x03, 0x1b
        /*007e*/ 	.short	0x00ff


	//----- nvinfo : EIATTR_EXTERNS
	.align		4
        /*0080*/ 	.byte	0x04, 0x0f
        /*0082*/ 	.short	(.L_431 - .L_430)


	//   ....[0]....
	.align		4
.L_430:
        /*0084*/ 	.word	index@(__assertfail)


	//----- nvinfo : EIATTR_MERCURY_ISA_VERSION
	.align		4
.L_431:
        /*0088*/ 	.byte	0x03, 0x5f
        /*008a*/ 	.short	0x0101


	//----- nvinfo : EIATTR_SYSCALL_OFFSETS
	.align		4
        /*008c*/ 	.byte	0x04, 0x46
        /*008e*/ 	.short	(.L_433 - .L_432)


	//   ....[0]....
.L_432:
        /*0090*/ 	.word	0x000010e0


	//   ....[1]....
        /*0094*/ 	.word	0x00002220


	//   ....[2]....
        /*0098*/ 	.word	0x00003370


	//   ....[3]....
        /*009c*/ 	.word	0x00004490


	//   ....[4]....
        /*00a0*/ 	.word	0x00005dd0


	//   ....[5]....
        /*00a4*/ 	.word	0x00006df0


	//   ....[6]....
        /*00a8*/ 	.word	0x00007dd0


	//   ....[7]....
        /*00ac*/ 	.word	0x00008db0


	//----- nvinfo : EIATTR_EXIT_INSTR_OFFSETS
	.align		4
.L_433:
        /*00b0*/ 	.byte	0x04, 0x1c
        /*00b2*/ 	.short	(.L_435 - .L_434)


	//   ....[0]....
.L_434:
        /*00b4*/ 	.word	0x00007e90


	//   ....[1]....
        /*00b8*/ 	.word	0x00007fe0


	//   ....[2]....
        /*00bc*/ 	.word	0x00008020


	//   ....[3]....
        /*00c0*/ 	.word	0x000080c0


	//   ....[4]....
        /*00c4*/ 	.word	0x00008100


	//   ....[5]....
        /*00c8*/ 	.word	0x00008140


	//   ....[6]....
        /*00cc*/ 	.word	0x000081d0


	//   ....[7]....
        /*00d0*/ 	.word	0x00008210


	//   ....[8]....
        /*00d4*/ 	.word	0x000082b0


	//   ....[9]....
        /*00d8*/ 	.word	0x00008300


	//   ....[10]....
        /*00dc*/ 	.word	0x00008350


	//   ....[11]....
        /*00e0*/ 	.word	0x00008420


	//   ....[12]....
        /*00e4*/ 	.word	0x00008480


	//   ....[13]....
        /*00e8*/ 	.word	0x00008610


	//   ....[14]....
        /*00ec*/ 	.word	0x00008770


	//   ....[15]....
        /*00f0*/ 	.word	0x00008790


	//   ....[16]....
        /*00f4*/ 	.word	0x00008850


	//   ....[17]....
        /*00f8*/ 	.word	0x000089d0


	//   ....[18]....
        /*00fc*/ 	.word	0x00008b50


	//   ....[19]....
        /*0100*/ 	.word	0x00008cb0


	//   ....[20]....
        /*0104*/ 	.word	0x00008dc0


	//   ....[21]....
        /*0108*/ 	.word	0x00008e00


	//   ....[22]....
        /*010c*/ 	.word	0x00008e40


	//----- nvinfo : EIATTR_MAX_THREADS
	.align		4
.L_435:
        /*0110*/ 	.byte	0x04, 0x05
        /*0112*/ 	.short	(.L_437 - .L_436)
.L_436:
        /*0114*/ 	.word	0x00000080
        /*0118*/ 	.word	0x00000001
        /*011c*/ 	.word	0x00000001


	//----- nvinfo : EIATTR_CRS_STACK_SIZE
	.align		4
.L_437:
        /*0120*/ 	.byte	0x04, 0x1e
        /*0122*/ 	.short	(.L_439 - .L_438)
.L_438:
        /*0124*/ 	.word	0x00000000


	//----- nvinfo : EIATTR_CBANK_PARAM_SIZE
	.align		4
.L_439:
        /*0128*/ 	.byte	0x03, 0x19
        /*012a*/ 	.short	0x002c


	//----- nvinfo : EIATTR_PARAM_CBANK
	.align		4
        /*012c*/ 	.byte	0x04, 0x0a
        /*012e*/ 	.short	(.L_441 - .L_440)
	.align		4
.L_440:
        /*0130*/ 	.word	index@(.nv.constant0._ZN2at6native27unrolled_elementwise_kernelIZZZNS0_16asin_kernel_cudaERNS_18TensorIteratorBaseEENKUlvE0_clEvENKUlvE2_clEvEUlN3c108BFloat16EE_St5arrayIPcLm2EELi4E23TrivialOffsetCalculatorILi1EjESD_NS0_6memory12LoadWithCastILi1EEENSE_13StoreWithCastILi1EEEEEviT_T0_T2_T3_T4_T5_)
        /*0134*/ 	.short	0x0210
        /*0136*/ 	.short	0x002c


	//----- nvinfo : EIATTR_SW_WAR
	.align		4
.L_441:
        /*0138*/ 	.byte	0x04, 0x36
        /*013a*/ 	.short	(.L_443 - .L_442)
.L_442:
        /*013c*/ 	.word	0x00000008
.L_443:


//--------------------- .nv.info._ZN2at6native18elementwise_kernelILi128ELi4EZNS0_22gpu_kernel_impl_nocastIZZZNS0_16asin_kernel_cudaERNS_18TensorIteratorBaseEENKUlvE0_clEvENKUlvE2_clEvEUlN3c108BFloat16EE_EEvS4_RKT_EUliE_EEviT1_ --------------------------
	.section	.nv.info._ZN2at6native18elementwise_kernelILi128ELi4EZNS0_22gpu_kernel_impl_nocastIZZZNS0_16asin_kernel_cudaERNS_18TensorIteratorBaseEENKUlvE0_clEvENKUlvE2_clEvEUlN3c108BFloat16EE_EEvS4_RKT_EUliE_EEviT1_,"",@"SHT_CUDA_INFO"
	.sectionflags	@""
	.align	4


	//----- nvinfo : EIATTR_CUDA_API_VERSION
	.align		4
        /*0000*/ 	.byte	0x04, 0x37
        /*0002*/ 	.short	(.L_445 - .L_444)
.L_444:
        /*0004*/ 	.word	0x00000082


	//----- nvinfo : EIATTR_KPARAM_INFO
	.align		4
.L_445:
        /*0008*/ 	.byte	0x04, 0x17
        /*000a*/ 	.short	(.L_447 - .L_446)
.L_446:
        /*000c*/ 	.word	0x00000000
        /*0010*/ 	.short	0x0001
        /*0012*/ 	.short	0x0008
        /*0014*/ 	.byte	0x00, 0xf0, 0x61, 0x08


	//----- nvinfo : EIATTR_KPARAM_INFO
	.align		4
.L_447:
        /*0018*/ 	.byte	0x04, 0x17
        /*001a*/ 	.short	(.L_449 - .L_448)
.L_448:
        /*001c*/ 	.word	0x00000000
        /*0020*/ 	.short	0x0000
        /*0022*/ 	.short	0x0000
        /*0024*/ 	.byte	0x00, 0xf0, 0x11, 0x00


	//----- nvinfo : EIATTR_SPARSE_MMA_MASK
	.align		4
.L_449:
        /*0028*/ 	.byte	0x03, 0x50
        /*002a*/ 	.short	0x0000


	//----- nvinfo : EIATTR_MAXREG_COUNT
	.align		4
        /*002c*/ 	.byte	0x03, 0x1b
        /*002e*/ 	.short	0x0080


	//----- nvinfo : EIATTR_MERCURY_ISA_VERSION
	.align		4
        /*0030*/ 	.byte	0x03, 0x5f
        /*0032*/ 	.short	0x0101


	//----- nvinfo : EIATTR_EXIT_INSTR_OFFSETS
	.align		4
        /*0034*/ 	.byte	0x04, 0x1c
        /*0036*/ 	.short	(.L_451 - .L_450)


	//   ....[0]....
.L_450:
        /*0038*/ 	.word	0x00004070


	//   ....[1]....
        /*003c*/ 	.word	0x00005590


	//----- nvinfo : EIATTR_MAX_THREADS
	.align		4
.L_451:
        /*0040*/ 	.byte	0x04, 0x05
        /*0042*/ 	.short	(.L_453 - .L_452)
.L_452:
        /*0044*/ 	.word	0x00000080
        /*0048*/ 	.word	0x00000001
        /*004c*/ 	.word	0x00000001


	//----- nvinfo : EIATTR_CRS_STACK_SIZE
	.align		4
.L_453:
        /*0050*/ 	.byte	0x04, 0x1e
        /*0052*/ 	.short	(.L_455 - .L_454)
.L_454:
        /*0054*/ 	.word	0x00000000


	//----- nvinfo : EIATTR_CBANK_PARAM_SIZE
	.align		4
.L_455:
        /*0058*/ 	.byte	0x03, 0x19
        /*005a*/ 	.short	0x0220


	//----- nvinfo : EIATTR_PARAM_CBANK
	.align		4
        /*005c*/ 	.byte	0x04, 0x0a
        /*005e*/ 	.short	(.L_457 - .L_456)
	.align		4
.L_456:
        /*0060*/ 	.word	index@(.nv.constant0._ZN2at6native18elementwise_kernelILi128ELi4EZNS0_22gpu_kernel_impl_nocastIZZZNS0_16asin_kernel_cudaERNS_18TensorIteratorBaseEENKUlvE0_clEvENKUlvE2_clEvEUlN3c108BFloat16EE_EEvS4_RKT_EUliE_EEviT1_)
        /*0064*/ 	.short	0x0210
        /*0066*/ 	.short	0x0220


	//----- nvinfo : EIATTR_SW_WAR
	.align		4
.L_457:
        /*0068*/ 	.byte	0x04, 0x36
        /*006a*/ 	.short	(.L_459 - .L_458)
.L_458:
        /*006c*/ 	.word	0x00000008
.L_459:


//--------------------- .nv.info._ZN2at6native27unrolled_elementwise_kernelIZZZNS0_16asin_kernel_cudaERNS_18TensorIteratorBaseEENKUlvE0_clEvENKUlvE2_clEvEUlN3c108BFloat16EE_St5arrayIPcLm2EELi4E23TrivialOffsetCalculatorILi1EjESD_NS0_6memory15LoadWithoutCastENSE_16StoreWithoutCastEEEviT_T0_T2_T3_T4_T5_ --------------------------
	.section	.nv.info._ZN2at6native27unrolled_elementwise_kernelIZZZNS0_16asin_kernel_cudaERNS_18TensorIteratorBaseEENKUlvE0_clEvENKUlvE2_clEvEUlN3c108BFloat16EE_St5arrayIPcLm2EELi4E23TrivialOffsetCalculatorILi1EjESD_NS0_6memory15LoadWithoutCastENSE_16StoreWithoutCastEEEviT_T0_T2_T3_T4_T5_,"",@"SHT_CUDA_INFO"
	.sectionflags	@""
	.align	4


	//----- nvinfo : EIATTR_CUDA_API_VERSION
	.align		4
        /*0000*/ 	.byte	0x04, 0x37
        /*0002*/ 	.short	(.L_461 - .L_460)
.L_460:
        /*0004*/ 	.word	0x00000082


	//----- nvinfo : EIATTR_KPARAM_INFO
	.align		4
.L_461:
        /*0008*/ 	.byte	0x04, 0x17
        /*000a*/ 	.short	(.L_463 - .L_462)
.L_462:
        /*000c*/ 	.word	0x00000000
        /*0010*/ 	.short	0x0006
        /*0012*/ 	.short	0x001b
        /*0014*/ 	.byte	0x00, 0xf0, 0x05, 0x00


	//----- nvinfo : EIATTR_KPARAM_INFO
	.align		4
.L_463:
        /*0018*/ 	.byte	0x04, 0x17
        /*001a*/ 	.short	(.L_465 - .L_464)
.L_464:
        /*001c*/ 	.word	0x00000000
        /*0020*/ 	.short	0x0005
        /*0022*/ 	.short	0x001a
        /*0024*/ 	.byte	0x00, 0xf0, 0x05, 0x00


	//----- nvinfo : EIATTR_KPARAM_INFO
	.align		4
.L_465:
        /*0028*/ 	.byte	0x04, 0x17
        /*002a*/ 	.short	(.L_467 - .L_466)
.L_466:
        /*002c*/ 	.word	0x00000000
        /*0030*/ 	.short	0x0004
        /*0032*/ 	.short	0x0019
        /*0034*/ 	.byte	0x00, 0xf0, 0x05, 0x00


	//----- nvinfo : EIATTR_KPARAM_INFO
	.align		4
.L_467:
        /*0038*/ 	.byte	0x04, 0x17
        /*003a*/ 	.short	(.L_469 - .L_468)
.L_468:
        /*003c*/ 	.word	0x00000000
        /*0040*/ 	.short	0x0003
        /*0042*/ 	.short	0x0018
        /*0044*/ 	.byte	0x00, 0xf0, 0x05, 0x00


	//----- nvinfo : EIATTR_KPARAM_INFO
	.align		4
.L_469:
        /*0048*/ 	.byte	0x04, 0x17
        /*004a*/ 	.short	(.L_471 - .L_470)
.L_470:
        /*004c*/ 	.word	0x00000000
        /*0050*/ 	.short	0x0002
        /*0052*/ 	.short	0x0008
        /*0054*/ 	.byte	0x00, 0xf0, 0x41, 0x00


	//----- nvinfo : EIATTR_KPARAM_INFO
	.align		4
.L_471:
        /*0058*/ 	.byte	0x04, 0x17
        /*005a*/ 	.short	(.L_473 - .L_472)
.L_472:
        /*005c*/ 	.word	0x00000000
        /*0060*/ 	.short	0x0001
        /*0062*/ 	.short	0x0004
        /*0064*/ 	.byte	0x00, 0xf0, 0x05, 0x00


	//----- nvinfo : EIATTR_KPARAM_INFO
	.align		4
.L_473:
        /*0068*/ 	.byte	0x04, 0x17
        /*006a*/ 	.short	(.L_475 - .L_474)
.L_474:
        /*006c*/ 	.word	0x00000000
        /*0070*/ 	.short	0x0000
        /*0072*/ 	.short	0x0000
        /*0074*/ 	.byte	0x00, 0xf0, 0x11, 0x00


	//----- nvinfo : EIATTR_SPARSE_MMA_MASK
	.align		4
.L_475:
        /*0078*/ 	.byte	0x03, 0x50
        /*007a*/ 	.short	0x0000


	//----- nvinfo : EIATTR_MAXREG_COUNT
	.align		4
        /*007c*/ 	.byte	0x03, 0x1b
        /*007e*/ 	.short	0x00ff


	//----- nvinfo : EIATTR_MERCURY_ISA_VERSION
	.align		4
        /*0080*/ 	.byte	0x03, 0x5f
        /*0082*/ 	.short	0x0101


	//----- nvinfo : EIATTR_EXIT_INSTR_OFFSETS
	.align		4
        /*0084*/ 	.byte	0x04, 0x1c
        /*0086*/ 	.short	(.L_477 - .L_476)


	//   ....[0]....
.L_476:
        /*0088*/ 	.word	0x00000b50


	//   ....[1]....
        /*008c*/ 	.word	0x00000ba0


	//----- nvinfo : EIATTR_MAX_THREADS
	.align		4
.L_477:
        /*0090*/ 	.byte	0x04, 0x05
        /*0092*/ 	.short	(.L_479 - .L_478)
.L_478:
        /*0094*/ 	.word	0x00000080
        /*0098*/ 	.word	0x00000001
        /*009c*/ 	.word	0x00000001


	//----- nvinfo : EIATTR_CRS_STACK_SIZE
	.align		4
.L_479:
        /*00a0*/ 	.byte	0x04, 0x1e
        /*00a2*/ 	.short	(.L_481 - .L_480)
.L_480:
        /*00a4*/ 	.word	0x00000000


	//----- nvinfo : EIATTR_CBANK_PARAM_SIZE
	.align		4
.L_481:
        /*00a8*/ 	.byte	0x03, 0x19
        /*00aa*/ 	.short	0x001c


	//----- nvinfo : EIATTR_PARAM_CBANK
	.align		4
        /*00ac*/ 	.byte	0x04, 0x0a
        /*00ae*/ 	.short	(.L_483 - .L_482)
	.align		4
.L_482:
        /*00b0*/ 	.word	index@(.nv.constant0._ZN2at6native27unrolled_elementwise_kernelIZZZNS0_16asin_kernel_cudaERNS_18TensorIteratorBaseEENKUlvE0_clEvENKUlvE2_clEvEUlN3c108BFloat16EE_St5arrayIPcLm2EELi4E23TrivialOffsetCalculatorILi1EjESD_NS0_6memory15LoadWithoutCastENSE_16StoreWithoutCastEEEviT_T0_T2_T3_T4_T5_)
        /*00b4*/ 	.short	0x0210
        /*00b6*/ 	.short	0x001c


	//----- nvinfo : EIATTR_SW_WAR
	.align		4
.L_483:
        /*00b8*/ 	.byte	0x04, 0x36
        /*00ba*/ 	.short	(.L_485 - .L_484)
.L_484:
        /*00bc*/ 	.word	0x00000008
.L_485:


//--------------------- .nv.info._ZN2at6native29vectorized_elementwise_kernelILi2EZZZNS0_16asin_kernel_cudaERNS_18TensorIteratorBaseEENKUlvE0_clEvENKUlvE2_clEvEUlN3c108BFloat16EE_St5arrayIPcLm2EEEEviT0_T1_ --------------------------
	.section	.nv.info._ZN2at6native29vectorized_elementwise_kernelILi2EZZZNS0_16asin_kernel_cudaERNS_18TensorIteratorBaseEENKUlvE0_clEvENKUlvE2_clEvEUlN3c108BFloat16EE_St5arrayIPcLm2EEEEviT0_T1_,"",@"SHT_CUDA_INFO"
	.sectionflags	@""
	.align	4


	//----- nvinfo : EIATTR_CUDA_API_VERSION
	.align		4
        /*0000*/ 	.byte	0x04, 0x37
        /*0002*/ 	.short	(.L_487 - .L_486)
.L_486:
        /*0004*/ 	.word	0x00000082


	//----- nvinfo : EIATTR_KPARAM_INFO
	.align		4
.L_487:
        /*0008*/ 	.byte	0x04, 0x17
        /*000a*/ 	.short	(.L_489 - .L_488)
.L_488:
        /*000c*/ 	.word	0x00000000
        /*0010*/ 	.short	0x0002
        /*0012*/ 	.short	0x0008
        /*0014*/ 	.byte	0x00, 0xf0, 0x41, 0x00


	//----- nvinfo : EIATTR_KPARAM_INFO
	.align		4
.L_489:
        /*0018*/ 	.byte	0x04, 0x17
        /*001a*/ 	.short	(.L_491 - .L_490)
.L_490:
        /*001c*/ 	.word	0x00000000
        /*0020*/ 	.short	0x0001
        /*0022*/ 	.short	0x0004
        /*0024*/ 	.byte	0x00, 0xf0, 0x05, 0x00


	//----- nvinfo : EIATTR_KPARAM_INFO
	.align		4
.L_491:
        /*0028*/ 	.byte	0x04, 0x17
        /*002a*/ 	.short	(.L_493 - .L_492)
.L_492:
        /*002c*/ 	.word	0x00000000
        /*0030*/ 	.short	0x0000
        /*0032*/ 	.short	0x0000
        /*0034*/ 	.byte	0x00, 0xf0, 0x11, 0x00


	//----- nvinfo : EIATTR_SPARSE_MMA_MASK
	.align		4
.L_493:
        /*0038*/ 	.byte	0x03, 0x50
        /*003a*/ 	.short	0x0000


	//----- nvinfo : EIATTR_MAXREG_COUNT
	.align		4
        /*003c*/ 	.byte	0x03, 0x1b
        /*003e*/ 	.short	0x00ff


	//----- nvinfo : EIATTR_MERCURY_ISA_VERSION
	.align		4
        /*0040*/ 	.byte	0x03, 0x5f
        /*0042*/ 	.short	0x0101


	//----- nvinfo : EIATTR_EXIT_INSTR_OFFSETS
	.align		4
        /*0044*/ 	.byte	0x04, 0x1c
        /*0046*/ 	.short	(.L_495 - .L_494)


	//   ....[0]....
.L_494:
        /*0048*/ 	.word	0x00000da0


	//   ....[1]....
        /*004c*/ 	.word	0x00002470


	//   ....[2]....
        /*0050*/ 	.word	0x000024c0


	//----- nvinfo : EIATTR_MAX_THREADS
	.align		4
.L_495:
        /*0054*/ 	.byte	0x04, 0x05
        /*0056*/ 	.short	(.L_497 - .L_496)
.L_496:
        /*0058*/ 	.word	0x00000080
        /*005c*/ 	.word	0x00000001
        /*0060*/ 	.word	0x00000001


	//----- nvinfo : EIATTR_CRS_STACK_SIZE
	.align		4
.L_497:
        /*0064*/ 	.byte	0x04, 0x1e
        /*0066*/ 	.short	(.L_499 - .L_498)
.L_498:
        /*0068*/ 	.word	0x00000000


	//----- nvinfo : EIATTR_CBANK_PARAM_SIZE
	.align		4
.L_499:
        /*006c*/ 	.byte	0x03, 0x19
        /*006e*/ 	.short	0x0018


	//----- nvinfo : EIATTR_PARAM_CBANK
	.align		4
        /*0070*/ 	.byte	0x04, 0x0a
        /*0072*/ 	.short	(.L_501 - .L_500)
	.align		4
.L_500:
        /*0074*/ 	.word	index@(.nv.constant0._ZN2at6native29vectorized_elementwise_kernelILi2EZZZNS0_16asin_kernel_cudaERNS_18TensorIteratorBaseEENKUlvE0_clEvENKUlvE2_clEvEUlN3c108BFloat16EE_St5arrayIPcLm2EEEEviT0_T1_)
        /*0078*/ 	.short	0x0210
        /*007a*/ 	.short	0x0018


	//----- nvinfo : EIATTR_SW_WAR
	.align		4
.L_501:
        /*007c*/ 	.byte	0x04, 0x36
        /*007e*/ 	.short	(.L_503 - .L_502)
.L_502:
        /*0080*/ 	.word	0x00000008
.L_503:


//--------------------- .nv.info._ZN2at6native29vectorized_elementwise_kernelILi4EZZZNS0_16asin_kernel_cudaERNS_18TensorIteratorBaseEENKUlvE0_clEvENKUlvE2_clEvEUlN3c108BFloat16EE_St5arrayIPcLm2EEEEviT0_T1_ --------------------------
	.section	.nv.info._ZN2at6native29vectorized_elementwise_kernelILi4EZZZNS0_16asin_kernel_cudaERNS_18TensorIteratorBaseEENKUlvE0_clEvENKUlvE2_clEvEUlN3c108BFloat16EE_St5arrayIPcLm2EEEEviT0_T1_,"",@"SHT_CUDA_INFO"
	.sectionflags	@""
	.align	4


	//----- nvinfo : EIATTR_CUDA_API_VERSION
	.align		4
        /*0000*/ 	.byte	0x04, 0x37
        /*0002*/ 	.short	(.L_505 - .L_504)
.L_504:
        /*0004*/ 	.word	0x00000082


	//----- nvinfo : EIATTR_KPARAM_INFO
	.align		4
.L_505:
        /*0008*/ 	.byte	0x04, 0x17
        /*000a*/ 	.short	(.L_507 - .L_506)
.L_506:
        /*000c*/ 	.word	0x00000000
        /*0010*/ 	.short	0x0002
        /*0012*/ 	.short	0x0008
        /*0014*/ 	.byte	0x00, 0xf0, 0x41, 0x00


	//----- nvinfo : EIATTR_KPARAM_INFO
	.align		4
.L_507:
        /*0018*/ 	.byte	0x04, 0x17
        /*001a*/ 	.short	(.L_509 - .L_508)
.L_508:
        /*001c*/ 	.word	0x00000000
        /*0020*/ 	.short	0x0001
        /*0022*/ 	.short	0x0004
        /*0024*/ 	.byte	0x00, 0xf0, 0x05, 0x00


	//----- nvinfo : EIATTR_KPARAM_INFO
	.align		4
.L_509:
        /*0028*/ 	.byte	0x04, 0x17
        /*002a*/ 	.short	(.L_511 - .L_510)
.L_510:
        /*002c*/ 	.word	0x00000000
        /*0030*/ 	.short	0x0000
        /*0032*/ 	.short	0x0000
        /*0034*/ 	.byte	0x00, 0xf0, 0x11, 0x00


	//----- nvinfo : EIATTR_SPARSE_MMA_MASK
	.align		4
.L_511:
        /*0038*/ 	.byte	0x03, 0x50
        /*003a*/ 	.short	0x0000


	//----- nvinfo : EIATTR_MAXREG_COUNT
	.align		4
        /*003c*/ 	.byte	0x03, 0x1b
        /*003e*/ 	.short	0x00ff


	//----- nvinfo : EIATTR_MERCURY_ISA_VERSION
	.align		4
        /*0040*/ 	.byte	0x03, 0x5f
        /*0042*/ 	.short	0x0101


	//----- nvinfo : EIATTR_EXIT_INSTR_OFFSETS
	.align		4
        /*0044*/ 	.byte	0x04, 0x1c
        /*0046*/ 	.short	(.L_513 - .L_512)


	//   ....[0]....
.L_512:
        /*0048*/ 	.word	0x00000d60


	//   ....[1]....
        /*004c*/ 	.word	0x00002430


	//   ....[2]....
        /*0050*/ 	.word	0x00002480


	//----- nvinfo : EIATTR_MAX_THREADS
	.align		4
.L_513:
        /*0054*/ 	.byte	0x04, 0x05
        /*0056*/ 	.short	(.L_515 - .L_514)
.L_514:
        /*0058*/ 	.word	0x00000080
        /*005c*/ 	.word	0x00000001
        /*0060*/ 	.word	0x00000001


	//----- nvinfo : EIATTR_CRS_STACK_SIZE
	.align		4
.L_515:
        /*0064*/ 	.byte	0x04, 0x1e
        /*0066*/ 	.short	(.L_517 - .L_516)
.L_516:
        /*0068*/ 	.word	0x00000000


	//----- nvinfo : EIATTR_CBANK_PARAM_SIZE
	.align		4
.L_517:
        /*006c*/ 	.byte	0x03, 0x19
        /*006e*/ 	.short	0x0018


	//----- nvinfo : EIATTR_PARAM_CBANK
	.align		4
        /*0070*/ 	.byte	0x04, 0x0a
        /*0072*/ 	.short	(.L_519 - .L_518)
	.align		4
.L_518:
        /*0074*/ 	.word	index@(.nv.constant0._ZN2at6native29vectorized_elementwise_kernelILi4EZZZNS0_16asin_kernel_cudaERNS_18TensorIteratorBaseEENKUlvE0_clEvENKUlvE2_clEvEUlN3c108BFloat16EE_St5arrayIPcLm2EEEEviT0_T1_)
        /*0078*/ 	.short	0x0210
        /*007a*/ 	.short	0x0018


	//----- nvinfo : EIATTR_SW_WAR
	.align		4
.L_519:
        /*007c*/ 	.byte	0x04, 0x36
        /*007e*/ 	.short	(.L_521 - .L_520)
.L_520:
        /*0080*/ 	.word	0x00000008
.L_521:


//--------------------- .nv.info._ZN2at6native29vectorized_elementwise_kernelILi8EZZZNS0_16asin_kernel_cudaERNS_18TensorIteratorBaseEENKUlvE0_clEvENKUlvE2_clEvEUlN3c108BFloat16EE_St5arrayIPcLm2EEEEviT0_T1_ --------------------------
	.section	.nv.info._ZN2at6native29vectorized_elementwise_kernelILi8EZZZNS0_16asin_kernel_cudaERNS_18TensorIteratorBaseEENKUlvE0_clEvENKUlvE2_clEvEUlN3c108BFloat16EE_St5arrayIPcLm2EEEEviT0_T1_,"",@"SHT_CUDA_INFO"
	.sectionflags	@""
	.align	4


	//----- nvinfo : EIATTR_CUDA_API_VERSION
	.align		4
        /*0000*/ 	.byte	0x04, 0x37
        /*0002*/ 	.short	(.L_523 - .L_522)
.L_522:
        /*0004*/ 	.word	0x00000082


	//----- nvinfo : EIATTR_KPARAM_INFO
	.align		4
.L_523:
        /*0008*/ 	.byte	0x04, 0x17
        /*000a*/ 	.short	(.L_525 - .L_524)
.L_524:
        /*000c*/ 	.word	0x00000000
        /*0010*/ 	.short	0x0002
        /*0012*/ 	.short	0x0008
        /*0014*/ 	.byte	0x00, 0xf0, 0x41, 0x00


	//----- nvinfo : EIATTR_KPARAM_INFO
	.align		4
.L_525:
        /*0018*/ 	.byte	0x04, 0x17
        /*001a*/ 	.short	(.L_527 - .L_526)
.L_526:
        /*001c*/ 	.word	0x00000000
        /*0020*/ 	.short	0x0001
        /*0022*/ 	.short	0x0004
        /*0024*/ 	.byte	0x00, 0xf0, 0x05, 0x00


	//----- nvinfo : EIATTR_KPARAM_INFO
	.align		4
.L_527:
        /*0028*/ 	.byte	0x04, 0x17
        /*002a*/ 	.short	(.L_529 - .L_528)
.L_528:
        /*002c*/ 	.word	0x00000000
        /*0030*/ 	.short	0x0000
        /*0032*/ 	.short	0x0000
        /*0034*/ 	.byte	0x00, 0xf0, 0x11, 0x00


	//----- nvinfo : EIATTR_SPARSE_MMA_MASK
	.align		4
.L_529:
        /*0038*/ 	.byte	0x03, 0x50
        /*003a*/ 	.short	0x0000


	//----- nvinfo : EIATTR_MAXREG_COUNT
	.align		4
        /*003c*/ 	.byte	0x03, 0x1b
        /*003e*/ 	.short	0x00ff


	//----- nvinfo : EIATTR_MERCURY_ISA_VERSION
	.align		4
        /*0040*/ 	.byte	0x03, 0x5f
        /*0042*/ 	.short	0x0101


	//----- nvinfo : EIATTR_EXIT_INSTR_OFFSETS
	.align		4
        /*0044*/ 	.byte	0x04, 0x1c
        /*0046*/ 	.short	(.L_531 - .L_530)


	//   ....[0]....
.L_530:
        /*0048*/ 	.word	0x00000d70


	//   ....[1]....
        /*004c*/ 	.word	0x00002440


	//   ....[2]....
        /*0050*/ 	.word	0x00002490


	//----- nvinfo : EIATTR_MAX_THREADS
	.align		4
.L_531:
        /*0054*/ 	.byte	0x04, 0x05
        /*0056*/ 	.short	(.L_533 - .L_532)
.L_532:
        /*0058*/ 	.word	0x00000080
        /*005c*/ 	.word	0x00000001
        /*0060*/ 	.word	0x00000001


	//----- nvinfo : EIATTR_CRS_STACK_SIZE
	.align		4
.L_533:
        /*0064*/ 	.byte	0x04, 0x1e
        /*0066*/ 	.short	(.L_535 - .L_534)
.L_534:
        /*0068*/ 	.word	0x00000000


	//----- nvinfo : EIATTR_CBANK_PARAM_SIZE
	.align		4
.L_535:
        /*006c*/ 	.byte	0x03, 0x19
        /*006e*/ 	.short	0x0018


	//----- nvinfo : EIATTR_PARAM_CBANK
	.align		4
        /*0070*/ 	.byte	0x04, 0x0a
        /*0072*/ 	.short	(.L_537 - .L_536)
	.align		4
.L_536:
        /*0074*/ 	.word	index@(.nv.constant0._ZN2at6native29vectorized_elementwise_kernelILi8EZZZNS0_16asin_kernel_cudaERNS_18TensorIteratorBaseEENKUlvE0_clEvENKUlvE2_clEvEUlN3c108BFloat16EE_St5arrayIPcLm2EEEEviT0_T1_)
        /*0078*/ 	.short	0x0210
        /*007a*/ 	.short	0x0018


	//----- nvinfo : EIATTR_SW_WAR
	.align		4
.L_537:
        /*007c*/ 	.byte	0x04, 0x36
        /*007e*/ 	.short	(.L_539 - .L_538)
.L_538:
        /*0080*/ 	.word	0x00000008
.L_539:


//--------------------- .nv.info._ZN2at6native18elementwise_kernelILi128ELi4EZNS0_15gpu_kernel_implIZZZNS0_16asin_kernel_cudaERNS_18TensorIteratorBaseEENKUlvE0_clEvENKUlvE1_clEvEUlN3c104HalfEE_EEvS4_RKT_EUliE_EEviT1_ --------------------------
	.section	.nv.info._ZN2at6native18elementwise_kernelILi128ELi4EZNS0_15gpu_kernel_implIZZZNS0_16asin_kernel_cudaERNS_18TensorIteratorBaseEENKUlvE0_clEvENKUlvE1_clEvEUlN3c104HalfEE_EEvS4_RKT_EUliE_EEviT1_,"",@"SHT_CUDA_INFO"
	.sectionflags	@""
	.align	4


	//----- nvinfo : EIATTR_CUDA_API_VERSION
	.align		4
        /*0000*/ 	.byte	0x04, 0x37
        /*0002*/ 	.short	(.L_541 - .L_540)
.L_540:
        /*0004*/ 	.word	0x00000082


	//----- nvinfo : EIATTR_KPARAM_INFO
	.align		4
.L_541:
        /*0008*/ 	.byte	0x04, 0x17
        /*000a*/ 	.short	(.L_543 - .L_542)
.L_542:
        /*000c*/ 	.word	0x00000000
        /*0010*/ 	.short	0x0001
        /*0012*/ 	.short	0x0008
        /*0014*/ 	.byte	0x00, 0xf0, 0x61, 0x08


	//----- nvinfo : EIATTR_KPARAM_INFO
	.align		4
.L_543:
        /*0018*/ 	.byte	0x04, 0x17
        /*001a*/ 	.short	(.L_545 - .L_544)
.L_544:
        /*001c*/ 	.word	0x00000000
        /*0020*/ 	.short	0x0000
        /*0022*/ 	.short	0x0000
        /*0024*/ 	.byte	0x00, 0xf0, 0x11, 0x00


	//----- nvinfo : EIATTR_SPARSE_MMA_MASK
	.align		4
.L_545:
        /*0028*/ 	.byte	0x03, 0x50
        /*002a*/ 	.short	0x0000


	//----- nvinfo : EIATTR_MAXREG_COUNT
	.align		4
        /*002c*/ 	.byte	0x03, 0x1b
        /*002e*/ 	.short	0x0080


	//----- nvinfo : EIATTR_EXTERNS
	.align		4
        /*0030*/ 	.byte	0x04, 0x0f
        /*0032*/ 	.short	(.L_547 - .L_546)


	//   ....[0]....
	.align		4
.L_546:
        /*0034*/ 	.word	index@(__assertfail)


	//----- nvinfo : EIATTR_MERCURY_ISA_VERSION
	.align		4
.L_547:
        /*0038*/ 	.byte	0x03, 0x5f
        /*003a*/ 	.short	0x0101


	//----- nvinfo : EIATTR_SYSCALL_OFFSETS
	.align		4
        /*003c*/ 	.byte	0x04, 0x46
        /*003e*/ 	.short	(.L_549 - .L_548)


	//   ....[0]....
.L_548:
        /*0040*/ 	.word	0x000022d0


	//   ....[1]....
        /*0044*/ 	.word	0x000033f0


	//   ....[2]....
        /*0048*/ 	.word	0x00005700


	//   ....[3]....
        /*004c*/ 	.word	0x00006820


	//   ....[4]....
        /*0050*/ 	.word	0x00008b20


	//   ....[5]....
        /*0054*/ 	.word	0x00009c40


	//   ....[6]....
        /*0058*/ 	.word	0x0000bf30


	//   ....[7]....
        /*005c*/ 	.word	0x0000d050


	//----- nvinfo : EIATTR_EXIT_INSTR_OFFSETS
	.align		4
.L_549:
        /*0060*/ 	.byte	0x04, 0x1c
        /*0062*/ 	.short	(.L_551 - .L_550)


	//   ....[0]....
.L_550:
        /*0064*/ 	.word	0x00009d10


	//   ....[1]....
        /*0068*/ 	.word	0x0000c280


	//   ....[2]....
        /*006c*/ 	.word	0x0000c2c0


	//   ....[3]....
        /*0070*/ 	.word	0x0000c360


	//   ....[4]....
        /*0074*/ 	.word	0x0000c3a0


	//   ....[5]....
        /*0078*/ 	.word	0x0000c3e0


	//   ....[6]....
        /*007c*/ 	.word	0x0000c470


	//   ....[7]....
        /*0080*/ 	.word	0x0000c490


	//   ....[8]....
        /*0084*/ 	.word	0x0000c530


	//   ....[9]....
        /*0088*/ 	.word	0x0000c580


	//   ....[10]....
        /*008c*/ 	.word	0x0000c5d0


	//   ....[11]....
        /*0090*/ 	.word	0x0000c6a0


	//   ....[12]....
        /*0094*/ 	.word	0x0000c700


	//   ....[13]....
        /*0098*/ 	.word	0x0000c890


	//   ....[14]....
        /*009c*/ 	.word	0x0000c9f0


	//   ....[15]....
        /*00a0*/ 	.word	0x0000ca30


	//   ....[16]....
        /*00a4*/ 	.word	0x0000caf0


	//   ....[17]....
        /*00a8*/ 	.word	0x0000cc70


	//   ....[18]....
        /*00ac*/ 	.word	0x0000cdf0


	//   ....[19]....
        /*00b0*/ 	.word	0x0000cf50


	//   ....[20]....
        /*00b4*/ 	.word	0x0000d060


	//   ....[21]....
        /*00b8*/ 	.word	0x0000d0a0


	//   ....[22]....
        /*00bc*/ 	.word	0x0000d0e0


	//----- nvinfo : EIATTR_MAX_THREADS
	.align		4
.L_551:
        /*00c0*/ 	.byte	0x04, 0x05
        /*00c2*/ 	.short	(.L_553 - .L_552)
.L_552:
        /*00c4*/ 	.word	0x00000080
        /*00c8*/ 	.word	0x00000001
        /*00cc*/ 	.word	0x00000001


	//----- nvinfo : EIATTR_CRS_STACK_SIZE
	.align		4
.L_553:
        /*00d0*/ 	.byte	0x04, 0x1e
        /*00d2*/ 	.short	(.L_555 - .L_554)
.L_554:
        /*00d4*/ 	.word	0x00000000


	//----- nvinfo : EIATTR_CBANK_PARAM_SIZE
	.align		4
.L_555:
        /*00d8*/ 	.byte	0x03, 0x19
        /*00da*/ 	.short	0x0220


	//----- nvinfo : EIATTR_PARAM_CBANK
	.align		4
        /*00dc*/ 	.byte	0x04, 0x0a
        /*00de*/ 	.short	(.L_557 - .L_556)
	.align		4
.L_556:
        /*00e0*/ 	.word	index@(.nv.constant0._ZN2at6native18elementwise_kernelILi128ELi4EZNS0_15gpu_kernel_implIZZZNS0_16asin_kernel_cudaERNS_18TensorIteratorBaseEENKUlvE0_clEvENKUlvE1_clEvEUlN3c104HalfEE_EEvS4_RKT_EUliE_EEviT1_)
        /*00e4*/ 	.short	0x0210
        /*00e6*/ 	.short	0x0220


	//----- nvinfo : EIATTR_SW_WAR
	.align		4
.L_557:
        /*00e8*/ 	.byte	0x04, 0x36
        /*00ea*/ 	.short	(.L_559 - .L_558)
.L_558:
        /*00ec*/ 	.word	0x00000008
.L_559:


//--------------------- .nv.info._ZN2at6native27unrolled_elementwise_kernelIZZZNS0_16asin_kernel_cudaERNS_18TensorIteratorBaseEENKUlvE0_clEvENKUlvE1_clEvEUlN3c104HalfEE_St5arrayIPcLm2EELi4E23TrivialOffsetCalculatorILi1EjESD_NS0_6memory12LoadWithCastILi1EEENSE_13StoreWithCastILi1EEEEEviT_T0_T2_T3_T4_T5_ --------------------------
	.section	.nv.info._ZN2at6native27unrolled_elementwise_kernelIZZZNS0_16asin_kernel_cudaERNS_18TensorIteratorBaseEENKUlvE0_clEvENKUlvE1_clEvEUlN3c104HalfEE_St5arrayIPcLm2EELi4E23TrivialOffsetCalculatorILi1EjESD_NS0_6memory12LoadWithCastILi1EEENSE_13StoreWithCastILi1EEEEEviT_T0_T2_T3_T4_T5_,"",@"SHT_CUDA_INFO"
	.sectionflags	@""
	.align	4


	//----- nvinfo : EIATTR_CUDA_API_VERSION
	.align		4
        /*0000*/ 	.byte	0x04, 0x37
        /*0002*/ 	.short	(.L_561 - .L_560)
.L_560:
        /*0004*/ 	.word	0x00000082


	//----- nvinfo : EIATTR_KPARAM_INFO
	.align		4
.L_561:
        /*0008*/ 	.byte	0x04, 0x17
        /*000a*/ 	.short	(.L_563 - .L_562)
.L_562:
        /*000c*/ 	.word	0x00000000
        /*0010*/ 	.short	0x0006
        /*0012*/ 	.short	0x0024
        /*0014*/ 	.byte	0x00, 0xf0, 0x21, 0x00


	//----- nvinfo : EIATTR_KPARAM_INFO
	.align		4
.L_563:
        /*0018*/ 	.byte	0x04, 0x17
        /*001a*/ 	.short	(.L_565 - .L_564)
.L_564:
        /*001c*/ 	.word	0x00000000
        /*0020*/ 	.short	0x0005
        /*0022*/ 	.short	0x001c
        /*0024*/ 	.byte	0x00, 0xf0, 0x21, 0x00


	//----- nvinfo : EIATTR_KPARAM_INFO
	.align		4
.L_565:
        /*0028*/ 	.byte	0x04, 0x17
        /*002a*/ 	.short	(.L_567 - .L_566)
.L_566:
        /*002c*/ 	.word	0x00000000
        /*0030*/ 	.short	0x0004
        /*0032*/ 	.short	0x0019
        /*0034*/ 	.byte	0x00, 0xf0, 0x05, 0x00


	//----- nvinfo : EIATTR_KPARAM_INFO
	.align		4
.L_567:
        /*0038*/ 	.byte	0x04, 0x17
        /*003a*/ 	.short	(.L_569 - .L_568)
.L_568:
        /*003c*/ 	.word	0x00000000
        /*0040*/ 	.short	0x0003
        /*0042*/ 	.short	0x0018
        /*0044*/ 	.byte	0x00, 0xf0, 0x05, 0x00


	//----- nvinfo : EIATTR_KPARAM_INFO
	.align		4
.L_569:
        /*0048*/ 	.byte	0x04, 0x17
        /*004a*/ 	.short	(.L_571 - .L_570)
.L_570:
        /*004c*/ 	.word	0x00000000
        /*0050*/ 	.short	0x0002
        /*0052*/ 	.short	0x0008
        /*0054*/ 	.byte	0x00, 0xf0, 0x41, 0x00


	//----- nvinfo : EIATTR_KPARAM_INFO
	.align		4
.L_571:
        /*0058*/ 	.byte	0x04, 0x17
        /*005a*/ 	.short	(.L_573 - .L_572)
.L_572:
        /*005c*/ 	.word	0x00000000
        /*0060*/ 	.short	0x0001
        /*0062*/ 	.short	0x0004
        /*0064*/ 	.byte	0x00, 0xf0, 0x05, 0x00


	//----- nvinfo : EIATTR_KPARAM_INFO
	.align		4
.L_573:
        /*0068*/ 	.byte	0x04, 0x17
        /*006a*/ 	.short	(.L_575 - .L_574)
.L_574:
        /*006c*/ 	.word	0x00000000
        /*0070*/ 	.short	0x0000
        /*0072*/ 	.short	0x0000
        /*0074*/ 	.byte	0x00, 0xf0, 0x11, 0x00


	//----- nvinfo : EIATTR_SPARSE_MMA_MASK
	.align		4
.L_575:
        /*0078*/ 	.byte	0x03, 0x50
        /*007a*/ 	.short	0x0000


	//----- nvinfo : EIATTR_MAXREG_COUNT
	.align		4
        /*007c*/ 	.byte	0x03, 0x1b
        /*007e*/ 	.short	0x00ff


	//----- nvinfo : EIATTR_EXTERNS
	.align		4
        /*0080*/ 	.byte	0x04, 0x0f
        /*0082*/ 	.short	(.L_577 - .L_576)


	//   ....[0]....
	.align		4
.L_576:
        /*0084*/ 	.word	index@(__assertfail)


	//----- nvinfo : EIATTR_MERCURY_ISA_VERSION
	.align		4
.L_577:
        /*0088*/ 	.byte	0x03, 0x5f
        /*008a*/ 	.short	0x0101


	//----- nvinfo : EIATTR_SYSCALL_OFFSETS
	.align		4
        /*008c*/ 	.byte	0x04, 0x46
        /*008e*/ 	.short	(.L_579 - .L_578)


	//   ....[0]....
.L_578:
        /*0090*/ 	.word	0x000010b0


	//   ....[1]....
        /*0094*/ 	.word	0x000021c0


	//   ....[2]....
        /*0098*/ 	.word	0x000032d0


	//   ....[3]....
        /*009c*/ 	.word	0x000043c0


	//   ....[4]....
        /*00a0*/ 	.word	0x00005d00


	//   ....[5]....
        /*00a4*/ 	.word	0x00006d20


	//   ....[6]....
        /*00a8*/ 	.word	0x00007d00


	//   ....[7]....
        /*00ac*/ 	.word	0x00008ce0


	//----- nvinfo : EIATTR_EXIT_INSTR_OFFSETS
	.align		4
.L_579:
        /*00b0*/ 	.byte	0x04, 0x1c
        /*00b2*/ 	.short	(.L_581 - .L_580)


	//   ....[0]....
.L_580:
        /*00b4*/ 	.word	0x00007dc0


	//   ....[1]....
        /*00b8*/ 	.word	0x00007f10


	//   ....[2]....
        /*00bc*/ 	.word	0x00007f50


	//   ....[3]....
        /*00c0*/ 	.word	0x00007ff0


	//   ....[4]....
        /*00c4*/ 	.word	0x00008030


	//   ....[5]....
        /*00c8*/ 	.word	0x00008070


	//   ....[6]....
        /*00cc*/ 	.word	0x00008100


	//   ....[7]....
        /*00d0*/ 	.word	0x00008120


	//   ....[8]....
        /*00d4*/ 	.word	0x000081c0


	//   ....[9]....
        /*00d8*/ 	.word	0x00008210


	//   ....[10]....
        /*00dc*/ 	.word	0x00008260


	//   ....[11]....
        /*00e0*/ 	.word	0x00008330


	//   ....[12]....
        /*00e4*/ 	.word	0x00008390


	//   ....[13]....
        /*00e8*/ 	.word	0x00008520


	//   ....[14]....
        /*00ec*/ 	.word	0x00008680


	//   ....[15]....
        /*00f0*/ 	.word	0x000086c0


	//   ....[16]....
        /*00f4*/ 	.word	0x00008780


	//   ....[17]....
        /*00f8*/ 	.word	0x00008900


	//   ....[18]....
        /*00fc*/ 	.word	0x00008a80


	//   ....[19]....
        /*0100*/ 	.word	0x00008be0


	//   ....[20]....
        /*0104*/ 	.word	0x00008cf0


	//   ....[21]....
        /*0108*/ 	.word	0x00008d30


	//   ....[22]....
        /*010c*/ 	.word	0x00008d70


	//----- nvinfo : EIATTR_MAX_THREADS
	.align		4
.L_581:
        /*0110*/ 	.byte	0x04, 0x05
        /*0112*/ 	.short	(.L_583 - .L_582)
.L_582:
        /*0114*/ 	.word	0x00000080
        /*0118*/ 	.word	0x00000001
        /*011c*/ 	.word	0x00000001


	//----- nvinfo : EIATTR_CRS_STACK_SIZE
	.align		4
.L_583:
        /*0120*/ 	.byte	0x04, 0x1e
        /*0122*/ 	.short	(.L_585 - .L_584)
.L_584:
        /*0124*/ 	.word	0x00000000


	//----- nvinfo : EIATTR_CBANK_PARAM_SIZE
	.align		4
.L_585:
        /*0128*/ 	.byte	0x03, 0x19
        /*012a*/ 	.short	0x002c


	//----- nvinfo : EIATTR_PARAM_CBANK
	.align		4
        /*012c*/ 	.byte	0x04, 0x0a
        /*012e*/ 	.short	(.L_587 - .L_586)
	.align		4
.L_586:
        /*0130*/ 	.word	index@(.nv.constant0._ZN2at6native27unrolled_elementwise_kernelIZZZNS0_16asin_kernel_cudaERNS_18TensorIteratorBaseEENKUlvE0_clEvENKUlvE1_clEvEUlN3c104HalfEE_St5arrayIPcLm2EELi4E23TrivialOffsetCalculatorILi1EjESD_NS0_6memory12LoadWithCastILi1EEENSE_13StoreWithCastILi1EEEEEviT_T0_T2_T3_T4_T5_)
        /*0134*/ 	.short	0x0210
        /*0136*/ 	.short	0x002c


	//----- nvinfo : EIATTR_SW_WAR
	.align		4
.L_587:
        /*0138*/ 	.byte	0x04, 0x36
        /*013a*/ 	.short	(.L_589 - .L_588)
.L_588:
        /*013c*/ 	.word	0x00000008
.L_589:


//--------------------- .nv.info._ZN2at6native18elementwise_kernelILi128ELi4EZNS0_22gpu_kernel_impl_nocastIZZZNS0_16asin_kernel_cudaERNS_18TensorIteratorBaseEENKUlvE0_clEvENKUlvE1_clEvEUlN3c104HalfEE_EEvS4_RKT_EUliE_EEviT1_ --------------------------
	.section	.nv.info._ZN2at6native18elementwise_kernelILi128ELi4EZNS0_22gpu_kernel_impl_nocastIZZZNS0_16asin_kernel_cudaERNS_18TensorIteratorBaseEENKUlvE0_clEvENKUlvE1_clEvEUlN3c104HalfEE_EEvS4_RKT_EUliE_EEviT1_,"",@"SHT_CUDA_INFO"
	.sectionflags	@""
	.align	4


	//----- nvinfo : EIATTR_CUDA_API_VERSION
	.align		4
        /*0000*/ 	.byte	0x04, 0x37
        /*0002*/ 	.short	(.L_591 - .L_590)
.L_590:
        /*0004*/ 	.word	0x00000082


	//----- nvinfo : EIATTR_KPARAM_INFO
	.align		4
.L_591:
        /*0008*/ 	.byte	0x04, 0x17
        /*000a*/ 	.short	(.L_593 - .L_592)
.L_592:
        /*000c*/ 	.word	0x00000000
        /*0010*/ 	.short	0x0001
        /*0012*/ 	.short	0x0008
        /*0014*/ 	.byte	0x00, 0xf0, 0x61, 0x08


	//----- nvinfo : EIATTR_KPARAM_INFO
	.align		4
.L_593:
        /*0018*/ 	.byte	0x04, 0x17
        /*001a*/ 	.short	(.L_595 - .L_594)
.L_594:
        /*001c*/ 	.word	0x00000000
        /*0020*/ 	.short	0x0000
        /*0022*/ 	.short	0x0000
        /*0024*/ 	.byte	0x00, 0xf0, 0x11, 0x00


	//----- nvinfo : EIATTR_SPARSE_MMA_MASK
	.align		4
.L_595:
        /*0028*/ 	.byte	0x03, 0x50
        /*002a*/ 	.short	0x0000


	//----- nvinfo : EIATTR_MAXREG_COUNT
	.align		4
        /*002c*/ 	.byte	0x03, 0x1b
        /*002e*/ 	.short	0x0080


	//----- nvinfo : EIATTR_MERCURY_ISA_VERSION
	.align		4
        /*0030*/ 	.byte	0x03, 0x5f
        /*0032*/ 	.short	0x0101


	//----- nvinfo : EIATTR_EXIT_INSTR_OFFSETS
	.align		4
        /*0034*/ 	.byte	0x04, 0x1c
        /*0036*/ 	.short	(.L_597 - .L_596)


	//   ....[0]....
.L_596:
        /*0038*/ 	.word	0x00004070


	//   ....[1]....
        /*003c*/ 	.word	0x00005590


	//----- nvinfo : EIATTR_MAX_THREADS
	.align		4
.L_597:
        /*0040*/ 	.byte	0x04, 0x05
        /*0042*/ 	.short	(.L_599 - .L_598)
.L_598:
        /*0044*/ 	.word	0x00000080
        /*0048*/ 	.word	0x00000001
        /*004c*/ 	.word	0x00000001


	//----- nvinfo : EIATTR_CRS_STACK_SIZE
	.align		4
.L_599:
        /*0050*/ 	.byte	0x04, 0x1e
        /*0052*/ 	.short	(.L_601 - .L_600)
.L_600:
        /*0054*/ 	.word	0x00000000


	//----- nvinfo : EIATTR_CBANK_PARAM_SIZE
	.align		4
.L_601:
        /*0058*/ 	.byte	0x03, 0x19
        /*005a*/ 	.short	0x0220


	//----- nvinfo : EIATTR_PARAM_CBANK
	.align		4
        /*005c*/ 	.byte	0x04, 0x0a
        /*005e*/ 	.short	(.L_603 - .L_602)
	.align		4
.L_602:
        /*0060*/ 	.word	index@(.nv.constant0._ZN2at6native18elementwise_kernelILi128ELi4EZNS0_22gpu_kernel_impl_nocastIZZZNS0_16asin_kernel_cudaERNS_18TensorIteratorBaseEENKUlvE0_clEvENKUlvE1_clEvEUlN3c104HalfEE_EEvS4_RKT_EUliE_EEviT1_)
        /*0064*/ 	.short	0x0210
        /*0066*/ 	.short	0x0220


	//----- nvinfo : EIATTR_SW_WAR
	.align		4
.L_603:
        /*0068*/ 	.byte	0x04, 0x36
        /*006a*/ 	.short	(.L_605 - .L_604)
.L_604:
        /*006c*/ 	.word	0x00000008
.L_605:


//--------------------- .nv.info._ZN2at6native27unrolled_elementwise_kernelIZZZNS0_16asin_kernel_cudaERNS_18TensorIteratorBaseEENKUlvE0_clEvENKUlvE1_clEvEUlN3c104HalfEE_St5arrayIPcLm2EELi4E23TrivialOffsetCalculatorILi1EjESD_NS0_6memory15LoadWithoutCastENSE_16StoreWithoutCastEEEviT_T0_T2_T3_T4_T5_ --------------------------
	.section	.nv.info._ZN2at6native27unrolled_elementwise_kernelIZZZNS0_16asin_kernel_cudaERNS_18TensorIteratorBaseEENKUlvE0_clEvENKUlvE1_clEvEUlN3c104HalfEE_St5arrayIPcLm2EELi4E23TrivialOffsetCalculatorILi1EjESD_NS0_6memory15LoadWithoutCastENSE_16StoreWithoutCastEEEviT_T0_T2_T3_T4_T5_,"",@"SHT_CUDA_INFO"
	.sectionflags	@""
	.align	4


	//----- nvinfo : EIATTR_CUDA_API_VERSION
	.align		4
        /*0000*/ 	.byte	0x04, 0x37
        /*0002*/ 	.short	(.L_607 - .L_606)
.L_606:
        /*0004*/ 	.word	0x00000082


	//----- nvinfo : EIATTR_KPARAM_INFO
	.align		4
.L_607:
        /*0008*/ 	.byte	0x04, 0x17
        /*000a*/ 	.short	(.L_609 - .L_608)
.L_608:
        /*000c*/ 	.word	0x00000000
        /*0010*/ 	.short	0x0006
        /*0012*/ 	.short	0x001b
        /*0014*/ 	.byte	0x00, 0xf0, 0x05, 0x00


	//----- nvinfo : EIATTR_KPARAM_INFO
	.align		4
.L_609:
        /*0018*/ 	.byte	0x04, 0x17
        /*001a*/ 	.short	(.L_611 - .L_610)
.L_610:
        /*001c*/ 	.word	0x00000000
        /*0020*/ 	.short	0x0005
        /*0022*/ 	.short	0x001a
        /*0024*/ 	.byte	0x00, 0xf0, 0x05, 0x00


	//----- nvinfo : EIATTR_KPARAM_INFO
	.align		4
.L_611:
        /*0028*/ 	.byte	0x04, 0x17
        /*002a*/ 	.short	(.L_613 - .L_612)
.L_612:
        /*002c*/ 	.word	0x00000000
        /*0030*/ 	.short	0x0004
        /*0032*/ 	.short	0x0019
        /*0034*/ 	.byte	0x00, 0xf0, 0x05, 0x00


	//----- nvinfo : EIATTR_KPARAM_INFO
	.align		4
.L_613:
        /*0038*/ 	.byte	0x04, 0x17
        /*003a*/ 	.short	(.L_615 - .L_614)
.L_614:
        /*003c*/ 	.word	0x00000000
        /*0040*/ 	.short	0x0003
        /*0042*/ 	.short	0x0018
        /*0044*/ 	.byte	0x00, 0xf0, 0x05, 0x00


	//----- nvinfo : EIATTR_KPARAM_INFO
	.align		4
.L_615:
        /*0048*/ 	.byte	0x04, 0x17
        /*004a*/ 	.short	(.L_617 - .L_616)
.L_616:
        /*004c*/ 	.word	0x00000000
        /*0050*/ 	.short	0x0002
        /*0052*/ 	.short	0x0008
        /*0054*/ 	.byte	0x00, 0xf0, 0x41, 0x00


	//----- nvinfo : EIATTR_KPARAM_INFO
	.align		4
.L_617:
        /*0058*/ 	.byte	0x04, 0x17
        /*005a*/ 	.short	(.L_619 - .L_618)
.L_618:
        /*005c*/ 	.word	0x00000000
        /*0060*/ 	.short	0x0001
        /*0062*/ 	.short	0x0004
        /*0064*/ 	.byte	0x00, 0xf0, 0x05, 0x00


	//----- nvinfo : EIATTR_KPARAM_INFO
	.align		4
.L_619:
        /*0068*/ 	.byte	0x04, 0x17
        /*006a*/ 	.short	(.L_621 - .L_620)
.L_620:
        /*006c*/ 	.word	0x00000000
        /*0070*/ 	.short	0x0000
        /*0072*/ 	.short	0x0000
        /*0074*/ 	.byte	0x00, 0xf0, 0x11, 0x00


	//----- nvinfo : EIATTR_SPARSE_MMA_MASK
	.align		4
.L_621:
        /*0078*/ 	.byte	0x03, 0x50
        /*007a*/ 	.short	0x0000


	//----- nvinfo : EIATTR_MAXREG_COUNT
	.align		4
        /*007c*/ 	.byte	0x03, 0x1b
        /*007e*/ 	.short	0x00ff


	//----- nvinfo : EIATTR_MERCURY_ISA_VERSION
	.align		4
        /*0080*/ 	.byte	0x03, 0x5f
        /*0082*/ 	.short	0x0101


	//----- nvinfo : EIATTR_EXIT_INSTR_OFFSETS
	.align		4
        /*0084*/ 	.byte	0x04, 0x1c
        /*0086*/ 	.short	(.L_623 - .L_622)


	//   ....[0]....
.L_622:
        /*0088*/ 	.word	0x00000b50


	//   ....[1]....
        /*008c*/ 	.word	0x00000ba0


	//----- nvinfo : EIATTR_MAX_THREADS
	.align		4
.L_623:
        /*0090*/ 	.byte	0x04, 0x05
        /*0092*/ 	.short	(.L_625 - .L_624)
.L_624:
        /*0094*/ 	.word	0x00000080
        /*0098*/ 	.word	0x00000001
        /*009c*/ 	.word	0x00000001


	//----- nvinfo : EIATTR_CRS_STACK_SIZE
	.align		4
.L_625:
        /*00a0*/ 	.byte	0x04, 0x1e
        /*00a2*/ 	.short	(.L_627 - .L_626)
.L_626:
        /*00a4*/ 	.word	0x00000000


	//----- nvinfo : EIATTR_CBANK_PARAM_SIZE
	.align		4
.L_627:
        /*00a8*/ 	.byte	0x03, 0x19
        /*00aa*/ 	.short	0x001c


	//----- nvinfo : EIATTR_PARAM_CBANK
	.align		4
        /*00ac*/ 	.byte	0x04, 0x0a
        /*00ae*/ 	.short	(.L_629 - .L_628)
	.align		4
.L_628:
        /*00b0*/ 	.word	index@(.nv.constant0._ZN2at6native27unrolled_elementwise_kernelIZZZNS0_16asin_kernel_cudaERNS_18TensorIteratorBaseEENKUlvE0_clEvENKUlvE1_clEvEUlN3c104HalfEE_St5arrayIPcLm2EELi4E23TrivialOffsetCalculatorILi1EjESD_NS0_6memory15LoadWithoutCastENSE_16StoreWithoutCastEEEviT_T0_T2_T3_T4_T5_)
        /*00b4*/ 	.short	0x0210
        /*00b6*/ 	.short	0x001c


	//----- nvinfo : EIATTR_SW_WAR
	.align		4
.L_629:
        /*00b8*/ 	.byte	0x04, 0x36
        /*00ba*/ 	.short	(.L_631 - .L_630)
.L_630:
        /*00bc*/ 	.word	0x00000008
.L_631:


//--------------------- .nv.info._ZN2at6native29vectorized_elementwise_kernelILi2EZZZNS0_16asin_kernel_cudaERNS_18TensorIteratorBaseEENKUlvE0_clEvENKUlvE1_clEvEUlN3c104HalfEE_St5arrayIPcLm2EEEEviT0_T1_ --------------------------
	.section	.nv.info._ZN2at6native29vectorized_elementwise_kernelILi2EZZZNS0_16asin_kernel_cudaERNS_18TensorIteratorBaseEENKUlvE0_clEvENKUlvE1_clEvEUlN3c104HalfEE_St5arrayIPcLm2EEEEviT0_T1_,"",@"SHT_CUDA_INFO"
	.sectionflags	@""
	.align	4


	//----- nvinfo : EIATTR_CUDA_API_VERSION
	.align		4
        /*0000*/ 	.byte	0x04, 0x37
        /*0002*/ 	.short	(.L_633 - .L_632)
.L_632:
        /*0004*/ 	.word	0x00000082


	//----- nvinfo : EIATTR_KPARAM_INFO
	.align		4
.L_633:
        /*0008*/ 	.byte	0x04, 0x17
        /*000a*/ 	.short	(.L_635 - .L_634)
.L_634:
        /*000c*/ 	.word	0x00000000
        /*0010*/ 	.short	0x0002
        /*0012*/ 	.short	0x0008
        /*0014*/ 	.byte	0x00, 0xf0, 0x41, 0x00


	//----- nvinfo : EIATTR_KPARAM_INFO
	.align		4
.L_635:
        /*0018*/ 	.byte	0x04, 0x17
        /*001a*/ 	.short	(.L_637 - .L_636)
.L_636:
        /*001c*/ 	.word	0x00000000
        /*0020*/ 	.short	0x0001
        /*0022*/ 	.short	0x0004
        /*0024*/ 	.byte	0x00, 0xf0, 0x05, 0x00


	//----- nvinfo : EIATTR_KPARAM_INFO
	.align		4
.L_637:
        /*0028*/ 	.byte	0x04, 0x17
        /*002a*/ 	.short	(.L_639 - .L_638)
.L_638:
        /*002c*/ 	.word	0x00000000
        /*0030*/ 	.short	0x0000
        /*0032*/ 	.short	0x0000
        /*0034*/ 	.byte	0x00, 0xf0, 0x11, 0x00


	//----- nvinfo : EIATTR_SPARSE_MMA_MASK
	.align		4
.L_639:
        /*0038*/ 	.byte	0x03, 0x50
        /*003a*/ 	.short	0x0000


	//----- nvinfo : EIATTR_MAXREG_COUNT
	.align		4
        /*003c*/ 	.byte	0x03, 0x1b
        /*003e*/ 	.short	0x00ff


	//----- nvinfo : EIATTR_MERCURY_ISA_VERSION
	.align		4
        /*0040*/ 	.byte	0x03, 0x5f
        /*0042*/ 	.short	0x0101


	//----- nvinfo : EIATTR_EXIT_INSTR_OFFSETS
	.align		4
        /*0044*/ 	.byte	0x04, 0x1c
        /*0046*/ 	.short	(.L_641 - .L_640)


	//   ....[0]....
.L_640:
        /*0048*/ 	.word	0x00000d60


	//   ....[1]....
        /*004c*/ 	.word	0x00002430


	//   ....[2]....
        /*0050*/ 	.word	0x00002480


	//----- nvinfo : EIATTR_MAX_THREADS
	.align		4
.L_641:
        /*0054*/ 	.byte	0x04, 0x05
        /*0056*/ 	.short	(.L_643 - .L_642)
.L_642:
        /*0058*/ 	.word	0x00000080
        /*005c*/ 	.word	0x00000001
        /*0060*/ 	.word	0x00000001


	//----- nvinfo : EIATTR_CRS_STACK_SIZE
	.align		4
.L_643:
        /*0064*/ 	.byte	0x04, 0x1e
        /*0066*/ 	.short	(.L_645 - .L_644)
.L_644:
        /*0068*/ 	.word	0x00000000


	//----- nvinfo : EIATTR_CBANK_PARAM_SIZE
	.align		4
.L_645:
        /*006c*/ 	.byte	0x03, 0x19
        /*006e*/ 	.short	0x0018


	//----- nvinfo : EIATTR_PARAM_CBANK
	.align		4
        /*0070*/ 	.byte	0x04, 0x0a
        /*0072*/ 	.short	(.L_647 - .L_646)
	.align		4
.L_646:
        /*0074*/ 	.word	index@(.nv.constant0._ZN2at6native29vectorized_elementwise_kernelILi2EZZZNS0_16asin_kernel_cudaERNS_18TensorIteratorBaseEENKUlvE0_clEvENKUlvE1_clEvEUlN3c104HalfEE_St5arrayIPcLm2EEEEviT0_T1_)
        /*0078*/ 	.short	0x0210
        /*007a*/ 	.short	0x0018


	//----- nvinfo : EIATTR_SW_WAR
	.align		4
.L_647:
        /*007c*/ 	.byte	0x04, 0x36
        /*007e*/ 	.short	(.L_649 - .L_648)
.L_648:
        /*0080*/ 	.word	0x00000008
.L_649:


//--------------------- .nv.info._ZN2at6native29vectorized_elementwise_kernelILi4EZZZNS0_16asin_kernel_cudaERNS_18TensorIteratorBaseEENKUlvE0_clEvENKUlvE1_clEvEUlN3c104HalfEE_St5arrayIPcLm2EEEEviT0_T1_ --------------------------
	.section	.nv.info._ZN2at6native29vectorized_elementwise_kernelILi4EZZZNS0_16asin_kernel_cudaERNS_18TensorIteratorBaseEENKUlvE0_clEvENKUlvE1_clEvEUlN3c104HalfEE_St5arrayIPcLm2EEEEviT0_T1_,"",@"SHT_CUDA_INFO"
	.sectionflags	@""
	.align	4


	//----- nvinfo : EIATTR_CUDA_API_VERSION
	.align		4
        /*0000*/ 	.byte	0x04, 0x37
        /*0002*/ 	.short	(.L_651 - .L_650)
.L_650:
        /*0004*/ 	.word	0x00000082


	//----- nvinfo : EIATTR_KPARAM_INFO
	.align		4
.L_651:
        /*0008*/ 	.byte	0x04, 0x17
        /*000a*/ 	.short	(.L_653 - .L_652)
.L_652:
        /*000c*/ 	.word	0x00000000
        /*0010*/ 	.short	0x0002
        /*0012*/ 	.short	0x0008
        /*0014*/ 	.byte	0x00, 0xf0, 0x41, 0x00


	//----- nvinfo : EIATTR_KPARAM_INFO
	.align		4
.L_653:
        /*0018*/ 	.byte	0x04, 0x17
        /*001a*/ 	.short	(.L_655 - .L_654)
.L_654:
        /*001c*/ 	.word	0x00000000
        /*0020*/ 	.short	0x0001
        /*0022*/ 	.short	0x0004
        /*0024*/ 	.byte	0x00, 0xf0, 0x05, 0x00


	//----- nvinfo : EIATTR_KPARAM_INFO
	.align		4
.L_655:
        /*0028*/ 	.byte	0x04, 0x17
        /*002a*/ 	.short	(.L_657 - .L_656)
.L_656:
        /*002c*/ 	.word	0x00000000
        /*0030*/ 	.short	0x0000
        /*0032*/ 	.short	0x0000
        /*0034*/ 	.byte	0x00, 0xf0, 0x11, 0x00


	//----- nvinfo : EIATTR_SPARSE_MMA_MASK
	.align		4
.L_657:
        /*0038*/ 	.byte	0x03, 0x50
        /*003a*/ 	.short	0x0000


	//----- nvinfo : EIATTR_MAXREG_COUNT
	.align		4
        /*003c*/ 	.byte	0x03, 0x1b
        /*003e*/ 	.short	0x00ff


	//----- nvinfo : EIATTR_MERCURY_ISA_VERSION
	.align		4
        /*0040*/ 	.byte	0x03, 0x5f
        /*0042*/ 	.short	0x0101


	//----- nvinfo : EIATTR_EXIT_INSTR_OFFSETS
	.align		4
        /*0044*/ 	.byte	0x04, 0x1c
        /*0046*/ 	.short	(.L_659 - .L_658)


	//   ....[0]....
.L_658:
        /*0048*/ 	.word	0x00000d20


	//   ....[1]....
        /*004c*/ 	.word	0x000023f0


	//   ....[2]....
        /*0050*/ 	.word	0x00002440


	//----- nvinfo : EIATTR_MAX_THREADS
	.align		4
.L_659:
        /*0054*/ 	.byte	0x04, 0x05
        /*0056*/ 	.short	(.L_661 - .L_660)
.L_660:
        /*0058*/ 	.word	0x00000080
        /*005c*/ 	.word	0x00000001
        /*0060*/ 	.word	0x00000001


	//----- nvinfo : EIATTR_CRS_STACK_SIZE
	.align		4
.L_661:
        /*0064*/ 	.byte	0x04, 0x1e
        /*0066*/ 	.short	(.L_663 - .L_662)
.L_662:
        /*0068*/ 	.word	0x00000000


	//----- nvinfo : EIATTR_CBANK_PARAM_SIZE
	.align		4
.L_663:
        /*006c*/ 	.byte	0x03, 0x19
        /*006e*/ 	.short	0x0018


	//----- nvinfo : EIATTR_PARAM_CBANK
	.align		4
        /*0070*/ 	.byte	0x04, 0x0a
        /*0072*/ 	.short	(.L_665 - .L_664)
	.align		4
.L_664:
        /*0074*/ 	.word	index@(.nv.constant0._ZN2at6native29vectorized_elementwise_kernelILi4EZZZNS0_16asin_kernel_cudaERNS_18TensorIteratorBaseEENKUlvE0_clEvENKUlvE1_clEvEUlN3c104HalfEE_St5arrayIPcLm2EEEEviT0_T1_)
        /*0078*/ 	.short	0x0210
        /*007a*/ 	.short	0x0018


	//----- nvinfo : EIATTR_SW_WAR
	.align		4
.L_665:
        /*007c*/ 	.byte	0x04, 0x36
        /*007e*/ 	.short	(.L_667 - .L_666)
.L_666:
        /*0080*/ 	.word	0x00000008
.L_667:


//--------------------- .nv.info._ZN2at6native29vectorized_elementwise_kernelILi8EZZZNS0_16asin_kernel_cudaERNS_18TensorIteratorBaseEENKUlvE0_clEvENKUlvE1_clEvEUlN3c104HalfEE_St5arrayIPcLm2EEEEviT0_T1_ --------------------------
	.section	.nv.info._ZN2at6native29vectorized_elementwise_kernelILi8EZZZNS0_16asin_kernel_cudaERNS_18TensorIteratorBaseEENKUlvE0_clEvENKUlvE1_clEvEUlN3c104HalfEE_St5arrayIPcLm2EEEEviT0_T1_,"",@"SHT_CUDA_INFO"
	.sectionflags	@""
	.align	4


	//----- nvinfo : EIATTR_CUDA_API_VERSION
	.align		4
        /*0000*/ 	.byte	0x04, 0x37
        /*0002*/ 	.short	(.L_669 - .L_668)
.L_668:
        /*0004*/ 	.word	0x00000082


	//----- nvinfo : EIATTR_KPARAM_INFO
	.align		4
.L_669:
        /*0008*/ 	.byte	0x04, 0x17
        /*000a*/ 	.short	(.L_671 - .L_670)
.L_670:
        /*000c*/ 	.word	0x00000000
        /*0010*/ 	.short	0x0002
        /*0012*/ 	.short	0x0008
        /*0014*/ 	.byte	0x00, 0xf0, 0x41, 0x00


	//----- nvinfo : EIATTR_KPARAM_INFO
	.align		4
.L_671:
        /*0018*/ 	.byte	0x04, 0x17
        /*001a*/ 	.short	(.L_673 - .L_672)
.L_672:
        /*001c*/ 	.word	0x00000000
        /*0020*/ 	.short	0x0001
        /*0022*/ 	.short	0x0004
        /*0024*/ 	.byte	0x00, 0xf0, 0x05, 0x00


	//----- nvinfo : EIATTR_KPARAM_INFO
	.align		4
.L_673:
        /*0028*/ 	.byte	0x04, 0x17
        /*002a*/ 	.short	(.L_675 - .L_674)
.L_674:
        /*002c*/ 	.word	0x00000000
        /*0030*/ 	.short	0x0000
        /*0032*/ 	.short	0x0000
        /*0034*/ 	.byte	0x00, 0xf0, 0x11, 0x00


	//----- nvinfo : EIATTR_SPARSE_MMA_MASK
	.align		4
.L_675:
        /*0038*/ 	.byte	0x03, 0x50
        /*003a*/ 	.short	0x0000


	//----- nvinfo : EIATTR_MAXREG_COUNT
	.align		4
        /*003c*/ 	.byte	0x03, 0x1b
        /*003e*/ 	.short	0x00ff


	//----- nvinfo : EIATTR_MERCURY_ISA_VERSION
	.align		4
        /*0040*/ 	.byte	0x03, 0x5f
        /*0042*/ 	.short	0x0101


	//----- nvinfo : EIATTR_EXIT_INSTR_OFFSETS
	.align		4
        /*0044*/ 	.byte	0x04, 0x1c
        /*0046*/ 	.short	(.L_677 - .L_676)


	//   ....[0]....
.L_676:
        /*0048*/ 	.word	0x00000d20


	//   ....[1]....
        /*004c*/ 	.word	0x000023f0


	//   ....[2]....
        /*0050*/ 	.word	0x00002440


	//----- nvinfo : EIATTR_MAX_THREADS
	.align		4
.L_677:
        /*0054*/ 	.byte	0x04, 0x05
        /*0056*/ 	.short	(.L_679 - .L_678)
.L_678:
        /*0058*/ 	.word	0x00000080
        /*005c*/ 	.word	0x00000001
        /*0060*/ 	.word	0x00000001


	//----- nvinfo : EIATTR_CRS_STACK_SIZE
	.align		4
.L_679:
        /*0064*/ 	.byte	0x04, 0x1e
        /*0066*/ 	.short	(.L_681 - .L_680)
.L_680:
        /*0068*/ 	.word	0x00000000


	//----- nvinfo : EIATTR_CBANK_PARAM_SIZE
	.align		4
.L_681:
        /*006c*/ 	.byte	0x03, 0x19
        /*006e*/ 	.short	0x0018


	//----- nvinfo : EIATTR_PARAM_CBANK
	.align		4
        /*0070*/ 	.byte	0x04, 0x0a
        /*0072*/ 	.short	(.L_683 - .L_682)
	.align		4
.L_682:
        /*0074*/ 	.word	index@(.nv.constant0._ZN2at6native29vectorized_elementwise_kernelILi8EZZZNS0_16asin_kernel_cudaERNS_18TensorIteratorBaseEENKUlvE0_clEvENKUlvE1_clEvEUlN3c104HalfEE_St5arrayIPcLm2EEEEviT0_T1_)
        /*0078*/ 	.short	0x0210
        /*007a*/ 	.short	0x0018


	//----- nvinfo : EIATTR_SW_WAR
	.align		4
.L_683:
        /*007c*/ 	.byte	0x04, 0x36
        /*007e*/ 	.short	(.L_685 - .L_684)
.L_684:
        /*0080*/ 	.word	0x00000008
.L_685:


//--------------------- .nv.info._ZN2at6native18elementwise_kernelILi128ELi4EZNS0_15gpu_kernel_implIZZZNS0_16asin_kernel_cudaERNS_18TensorIteratorBaseEENKUlvE0_clEvENKUlvE0_clEvEUlfE_EEvS4_RKT_EUliE_EEviT1_ --------------------------
	.section	.nv.info._ZN2at6native18elementwise_kernelILi128ELi4EZNS0_15gpu_kernel_implIZZZNS0_16asin_kernel_cudaERNS_18TensorIteratorBaseEENKUlvE0_clEvENKUlvE0_clEvEUlfE_EEvS4_RKT_EUliE_EEviT1_,"",@"SHT_CUDA_INFO"
	.sectionflags	@""
	.align	4


	//----- nvinfo : EIATTR_CUDA_API_VERSION
	.align		4
        /*0000*/ 	.byte	0x04, 0x37
        /*0002*/ 	.short	(.L_687 - .L_686)
.L_686:
        /*0004*/ 	.word	0x00000082


	//----- nvinfo : EIATTR_KPARAM_INFO
	.align		4
.L_687:
        /*0008*/ 	.byte	0x04, 0x17
        /*000a*/ 	.short	(.L_689 - .L_688)
.L_688:
        /*000c*/ 	.word	0x00000000
        /*0010*/ 	.short	0x0001
        /*0012*/ 	.short	0x0008
        /*0014*/ 	.byte	0x00, 0xf0, 0x61, 0x08


	//----- nvinfo : EIATTR_KPARAM_INFO
	.align		4
.L_689:
        /*0018*/ 	.byte	0x04, 0x17
        /*001a*/ 	.short	(.L_691 - .L_690)
.L_690:
        /*001c*/ 	.word	0x00000000
        /*0020*/ 	.short	0x0000
        /*0022*/ 	.short	0x0000
        /*0024*/ 	.byte	0x00, 0xf0, 0x11, 0x00


	//----- nvinfo : EIATTR_SPARSE_MMA_MASK
	.align		4
.L_691:
        /*0028*/ 	.byte	0x03, 0x50
        /*002a*/ 	.short	0x0000


	//----- nvinfo : EIATTR_MAXREG_COUNT
	.align		4
        /*002c*/ 	.byte	0x03, 0x1b
        /*002e*/ 	.short	0x0080


	//----- nvinfo : EIATTR_EXTERNS
	.align		4
        /*0030*/ 	.byte	0x04, 0x0f
        /*0032*/ 	.short	(.L_693 - .L_692)


	//   ....[0]....
	.align		4
.L_692:
        /*0034*/ 	.word	index@(__assertfail)


	//----- nvinfo : EIATTR_MERCURY_ISA_VERSION
	.align		4
.L_693:
        /*0038*/ 	.byte	0x03, 0x5f
        /*003a*/ 	.short	0x0101


	//----- nvinfo : EIATTR_SYSCALL_OFFSETS
	.align		4
        /*003c*/ 	.byte	0x04, 0x46
        /*003e*/ 	.short	(.L_695 - .L_694)


	//   ....[0]....
.L_694:
        /*0040*/ 	.word	0x00002170


	//   ....[1]....
        /*0044*/ 	.word	0x00003150


	//   ....[2]....
        /*0048*/ 	.word	0x000052e0


	//   ....[3]....
        /*004c*/ 	.word	0x000062c0


	//   ....[4]....
        /*0050*/ 	.word	0x00008440


	//   ....[5]....
        /*0054*/ 	.word	0x00009420


	//   ....[6]....
        /*0058*/ 	.word	0x0000b590


	//   ....[7]....
        /*005c*/ 	.word	0x0000c570


	//----- nvinfo : EIATTR_EXIT_INSTR_OFFSETS
	.align		4
.L_695:
        /*0060*/ 	.byte	0x04, 0x1c
        /*0062*/ 	.short	(.L_697 - .L_696)


	//   ....[0]....
.L_696:
        /*0064*/ 	.word	0x000094d0


	//   ....[1]....
        /*0068*/ 	.word	0x0000b890


	//   ....[2]....
        /*006c*/ 	.word	0x0000b8d0


	//   ....[3]....
        /*0070*/ 	.word	0x0000b960


	//   ....[4]....
        /*0074*/ 	.word	0x0000b990


	//   ....[5]....
        /*0078*/ 	.word	0x0000b9c0


	//   ....[6]....
        /*007c*/ 	.word	0x0000ba40


	//   ....[7]....
        /*0080*/ 	.word	0x0000ba70


	//   ....[8]....
        /*0084*/ 	.word	0x0000bb00


	//   ....[9]....
        /*0088*/ 	.word	0x0000bb40


	//   ....[10]....
        /*008c*/ 	.word	0x0000bb80


	//   ....[11]....
        /*0090*/ 	.word	0x0000bc40


	//   ....[12]....
        /*0094*/ 	.word	0x0000bc90


	//   ....[13]....
        /*0098*/ 	.word	0x0000be10


	//   ....[14]....
        /*009c*/ 	.word	0x0000bf60


	//   ....[15]....
        /*00a0*/ 	.word	0x0000bf90


	//   ....[16]....
        /*00a4*/ 	.word	0x0000c040


	//   ....[17]....
        /*00a8*/ 	.word	0x0000c1b0


	//   ....[18]....
        /*00ac*/ 	.word	0x0000c320


	//   ....[19]....
        /*00b0*/ 	.word	0x0000c470


	//   ....[20]....
        /*00b4*/ 	.word	0x0000c580


	//   ....[21]....
        /*00b8*/ 	.word	0x0000c5b0


	//   ....[22]....
        /*00bc*/ 	.word	0x0000c5e0


	//----- nvinfo : EIATTR_MAX_THREADS
	.align		4
.L_697:
        /*00c0*/ 	.byte	0x04, 0x05
        /*00c2*/ 	.short	(.L_699 - .L_698)
.L_698:
        /*00c4*/ 	.word	0x00000080
        /*00c8*/ 	.word	0x00000001
        /*00cc*/ 	.word	0x00000001


	//----- nvinfo : EIATTR_CRS_STACK_SIZE
	.align		4
.L_699:
        /*00d0*/ 	.byte	0x04, 0x1e
        /*00d2*/ 	.short	(.L_701 - .L_700)
.L_700:
        /*00d4*/ 	.word	0x00000000


	//----- nvinfo : EIATTR_CBANK_PARAM_SIZE
	.align		4
.L_701:
        /*00d8*/ 	.byte	0x03, 0x19
        /*00da*/ 	.short	0x0220


	//----- nvinfo : EIATTR_PARAM_CBANK
	.align		4
        /*00dc*/ 	.byte	0x04, 0x0a
        /*00de*/ 	.short	(.L_703 - .L_702)
	.align		4
.L_702:
        /*00e0*/ 	.word	index@(.nv.constant0._ZN2at6native18elementwise_kernelILi128ELi4EZNS0_15gpu_kernel_implIZZZNS0_16asin_kernel_cudaERNS_18TensorIteratorBaseEENKUlvE0_clEvENKUlvE0_clEvEUlfE_EEvS4_RKT_EUliE_EEviT1_)
        /*00e4*/ 	.short	0x0210
        /*00e6*/ 	.short	0x0220


	//----- nvinfo : EIATTR_SW_WAR
	.align		4
.L_703:
        /*00e8*/ 	.byte	0x04, 0x36
        /*00ea*/ 	.short	(.L_705 - .L_704)
.L_704:
        /*00ec*/ 	.word	0x00000008
.L_705:


//--------------------- .nv.info._ZN2at6native27unrolled_elementwise_kernelIZZZNS0_16asin_kernel_cudaERNS_18TensorIteratorBaseEENKUlvE0_clEvENKUlvE0_clEvEUlfE_St5arrayIPcLm2EELi4E23TrivialOffsetCalculatorILi1EjESB_NS0_6memory12LoadWithCastILi1EEENSC_13StoreWithCastILi1EEEEEviT_T0_T2_T3_T4_T5_ --------------------------
	.section	.nv.info._ZN2at6native27unrolled_elementwise_kernelIZZZNS0_16asin_kernel_cudaERNS_18TensorIteratorBaseEENKUlvE0_clEvENKUlvE0_clEvEUlfE_St5arrayIPcLm2EELi4E23TrivialOffsetCalculatorILi1EjESB_NS0_6memory12LoadWithCastILi1EEENSC_13StoreWithCastILi1EEEEEviT_T0_T2_T3_T4_T5_,"",@"SHT_CUDA_INFO"
	.sectionflags	@""
	.align	4


	//----- nvinfo : EIATTR_CUDA_API_VERSION
	.align		4
        /*0000*/ 	.byte	0x04, 0x37
        /*0002*/ 	.short	(.L_707 - .L_706)
.L_706:
        /*0004*/ 	.word	0x00000082


	//----- nvinfo : EIATTR_KPARAM_INFO
	.align		4
.L_707:
        /*0008*/ 	.byte	0x04, 0x17
        /*000a*/ 	.short	(.L_709 - .L_708)
.L_708:
        /*000c*/ 	.word	0x00000000
        /*0010*/ 	.short	0x0006
        /*0012*/ 	.short	0x0024
        /*0014*/ 	.byte	0x00, 0xf0, 0x21, 0x00


	//----- nvinfo : EIATTR_KPARAM_INFO
	.align		4
.L_709:
        /*0018*/ 	.byte	0x04, 0x17
        /*001a*/ 	.short	(.L_711 - .L_710)
.L_710:
        /*001c*/ 	.word	0x00000000
        /*0020*/ 	.short	0x0005
        /*0022*/ 	.short	0x001c
        /*0024*/ 	.byte	0x00, 0xf0, 0x21, 0x00


	//----- nvinfo : EIATTR_KPARAM_INFO
	.align		4
.L_711:
        /*0028*/ 	.byte	0x04, 0x17
        /*002a*/ 	.short	(.L_713 - .L_712)
.L_712:
        /*002c*/ 	.word	0x00000000
        /*0030*/ 	.short	0x0004
        /*0032*/ 	.short	0x0019
        /*0034*/ 	.byte	0x00, 0xf0, 0x05, 0x00


	//----- nvinfo : EIATTR_KPARAM_INFO
	.align		4
.L_713:
        /*0038*/ 	.byte	0x04, 0x17
        /*003a*/ 	.short	(.L_715 - .L_714)
.L_714:
        /*003c*/ 	.word	0x00000000
        /*0040*/ 	.short	0x0003
        /*0042*/ 	.short	0x0018
        /*0044*/ 	.byte	0x00, 0xf0, 0x05, 0x00


	//----- nvinfo : EIATTR_KPARAM_INFO
	.align		4
.L_715:
        /*0048*/ 	.byte	0x04, 0x17
        /*004a*/ 	.short	(.L_717 - .L_716)
.L_716:
        /*004c*/ 	.word	0x00000000
        /*0050*/ 	.short	0x0002
        /*0052*/ 	.short	0x0008
        /*0054*/ 	.byte	0x00, 0xf0, 0x41, 0x00


	//----- nvinfo : EIATTR_KPARAM_INFO
	.align		4
.L_717:
        /*0058*/ 	.byte	0x04, 0x17
        /*005a*/ 	.short	(.L_719 - .L_718)
.L_718:
        /*005c*/ 	.word	0x00000000
        /*0060*/ 	.short	0x0001
        /*0062*/ 	.short	0x0004
        /*0064*/ 	.byte	0x00, 0xf0, 0x05, 0x00


	//----- nvinfo : EIATTR_KPARAM_INFO
	.align		4
.L_719:
        /*0068*/ 	.byte	0x04, 0x17
        /*006a*/ 	.short	(.L_721 - .L_720)
.L_720:
        /*006c*/ 	.word	0x00000000
        /*0070*/ 	.short	0x0000
        /*0072*/ 	.short	0x0000
        /*0074*/ 	.byte	0x00, 0xf0, 0x11, 0x00


	//----- nvinfo : EIATTR_SPARSE_MMA_MASK
	.align		4
.L_721:
        /*0078*/ 	.byte	0x03, 0x50
        /*007a*/ 	.short	0x0000


	//----- nvinfo : EIATTR_MAXREG_COUNT
	.align		4
        /*007c*/ 	.byte	0x03, 0x1b
        /*007e*/ 	.short	0x00ff


	//----- nvinfo : EIATTR_EXTERNS
	.align		4
        /*0080*/ 	.byte	0x04, 0x0f
        /*0082*/ 	.short	(.L_723 - .L_722)


	//   ....[0]....
	.align		4
.L_722:
        /*0084*/ 	.word	index@(__assertfail)


	//----- nvinfo : EIATTR_MERCURY_ISA_VERSION
	.align		4
.L_723:
        /*0088*/ 	.byte	0x03, 0x5f
        /*008a*/ 	.short	0x0101


	//----- nvinfo : EIATTR_SYSCALL_OFFSETS
	.align		4
        /*008c*/ 	.byte	0x04, 0x46
        /*008e*/ 	.short	(.L_725 - .L_724)


	//   ....[0]....
.L_724:
        /*0090*/ 	.word	0x00000e80


	//   ....[1]....
        /*0094*/ 	.word	0x00001d30


	//   ....[2]....
        /*0098*/ 	.word	0x00002bf0


	//   ....[3]....
        /*009c*/ 	.word	0x00003a50


	//   ....[4]....
        /*00a0*/ 	.word	0x000051c0


	//   ....[5]....
        /*00a4*/ 	.word	0x000060c0


	//   ....[6]....
        /*00a8*/ 	.word	0x00006f80


	//   ....[7]....
        /*00ac*/ 	.word	0x00007e40


	//----- nvinfo : EIATTR_EXIT_INSTR_OFFSETS
	.align		4
.L_725:
        /*00b0*/ 	.byte	0x04, 0x1c
        /*00b2*/ 	.short	(.L_727 - .L_726)


	//   ....[0]....
.L_726:
        /*00b4*/ 	.word	0x00007020


	//   ....[1]....
        /*00b8*/ 	.word	0x00007160


	//   ....[2]....
        /*00bc*/ 	.word	0x000071a0


	//   ....[3]....
        /*00c0*/ 	.word	0x00007230


	//   ....[4]....
        /*00c4*/ 	.word	0x00007260


	//   ....[5]....
        /*00c8*/ 	.word	0x00007290


	//   ....[6]....
        /*00cc*/ 	.word	0x00007310


	//   ....[7]....
        /*00d0*/ 	.word	0x00007340


	//   ....[8]....
        /*00d4*/ 	.word	0x000073d0


	//   ....[9]....
        /*00d8*/ 	.word	0x00007410


	//   ....[10]....
        /*00dc*/ 	.word	0x00007450


	//   ....[11]....
        /*00e0*/ 	.word	0x00007510


	//   ....[12]....
        /*00e4*/ 	.word	0x00007560


	//   ....[13]....
        /*00e8*/ 	.word	0x000076e0


	//   ....[14]....
        /*00ec*/ 	.word	0x00007830


	//   ....[15]....
        /*00f0*/ 	.word	0x00007860


	//   ....[16]....
        /*00f4*/ 	.word	0x00007910


	//   ....[17]....
        /*00f8*/ 	.word	0x00007a80


	//   ....[18]....
        /*00fc*/ 	.word	0x00007bf0


	//   ....[19]....
        /*0100*/ 	.word	0x00007d40


	//   ....[20]....
        /*0104*/ 	.word	0x00007e50


	//   ....[21]....
        /*0108*/ 	.word	0x00007e80


	//   ....[22]....
        /*010c*/ 	.word	0x00007eb0


	//----- nvinfo : EIATTR_MAX_THREADS
	.align		4
.L_727:
        /*0110*/ 	.byte	0x04, 0x05
        /*0112*/ 	.short	(.L_729 - .L_728)
.L_728:
        /*0114*/ 	.word	0x00000080
        /*0118*/ 	.word	0x00000001
        /*011c*/ 	.word	0x00000001


	//----- nvinfo : EIATTR_CRS_STACK_SIZE
	.align		4
.L_729:
        /*0120*/ 	.byte	0x04, 0x1e
        /*0122*/ 	.short	(.L_731 - .L_730)
.L_730:
        /*0124*/ 	.word	0x00000000


	//----- nvinfo : EIATTR_CBANK_PARAM_SIZE
	.align		4
.L_731:
        /*0128*/ 	.byte	0x03, 0x19
        /*012a*/ 	.short	0x002c


	//----- nvinfo : EIATTR_PARAM_CBANK
	.align		4
        /*012c*/ 	.byte	0x04, 0x0a
        /*012e*/ 	.short	(.L_733 - .L_732)
	.align		4
.L_732:
        /*0130*/ 	.word	index@(.nv.constant0._ZN2at6native27unrolled_elementwise_kernelIZZZNS0_16asin_kernel_cudaERNS_18TensorIteratorBaseEENKUlvE0_clEvENKUlvE0_clEvEUlfE_St5arrayIPcLm2EELi4E23TrivialOffsetCalculatorILi1EjESB_NS0_6memory12LoadWithCastILi1EEENSC_13StoreWithCastILi1EEEEEviT_T0_T2_T3_T4_T5_)
        /*0134*/ 	.short	0x0210
        /*0136*/ 	.short	0x002c


	//----- nvinfo : EIATTR_SW_WAR
	.align		4
.L_733:
        /*0138*/ 	.byte	0x04, 0x36
        /*013a*/ 	.short	(.L_735 - .L_734)
.L_734:
        /*013c*/ 	.word	0x00000008
.L_735:


//--------------------- .nv.info._ZN2at6native18elementwise_kernelILi128ELi2EZNS0_22gpu_kernel_impl_nocastIZZZNS0_16asin_kernel_cudaERNS_18TensorIteratorBaseEENKUlvE0_clEvENKUlvE0_clEvEUlfE_EEvS4_RKT_EUliE_EEviT1_ --------------------------
	.section	.nv.info._ZN2at6native18elementwise_kernelILi128ELi2EZNS0_22gpu_kernel_impl_nocastIZZZNS0_16asin_kernel_cudaERNS_18TensorIteratorBaseEENKUlvE0_clEvENKUlvE0_clEvEUlfE_EEvS4_RKT_EUliE_EEviT1_,"",@"SHT_CUDA_INFO"
	.sectionflags	@""
	.align	4


	//----- nvinfo : EIATTR_CUDA_API_VERSION
	.align		4
        /*0000*/ 	.byte	0x04, 0x37
        /*0002*/ 	.short	(.L_737 - .L_736)
.L_736:
        /*0004*/ 	.word	0x00000082


	//----- nvinfo : EIATTR_KPARAM_INFO
	.align		4
.L_737:
        /*0008*/ 	.byte	0x04, 0x17
        /*000a*/ 	.short	(.L_739 - .L_738)
.L_738:
        /*000c*/ 	.word	0x00000000
        /*0010*/ 	.short	0x0001
        /*0012*/ 	.short	0x0008
        /*0014*/ 	.byte	0x00, 0xf0, 0x61, 0x08


	//----- nvinfo : EIATTR_KPARAM_INFO
	.align		4
.L_739:
        /*0018*/ 	.byte	0x04, 0x17
        /*001a*/ 	.short	(.L_741 - .L_740)
.L_740:
        /*001c*/ 	.word	0x00000000
        /*0020*/ 	.short	0x0000
        /*0022*/ 	.short	0x0000
        /*0024*/ 	.byte	0x00, 0xf0, 0x11, 0x00


	//----- nvinfo : EIATTR_SPARSE_MMA_MASK
	.align		4
.L_741:
        /*0028*/ 	.byte	0x03, 0x50
        /*002a*/ 	.short	0x0000


	//----- nvinfo : EIATTR_MAXREG_COUNT
	.align		4
        /*002c*/ 	.byte	0x03, 0x1b
        /*002e*/ 	.short	0x0080


	//----- nvinfo : EIATTR_MERCURY_ISA_VERSION
	.align		4
        /*0030*/ 	.byte	0x03, 0x5f
        /*0032*/ 	.short	0x0101


	//----- nvinfo : EIATTR_EXIT_INSTR_OFFSETS
	.align		4
        /*0034*/ 	.byte	0x04, 0x1c
        /*0036*/ 	.short	(.L_743 - .L_742)


	//   ....[0]....
.L_742:
        /*0038*/ 	.word	0x000015c0


	//   ....[1]....
        /*003c*/ 	.word	0x00002ad0


	//----- nvinfo : EIATTR_MAX_THREADS
	.align		4
.L_743:
        /*0040*/ 	.byte	0x04, 0x05
        /*0042*/ 	.short	(.L_745 - .L_744)
.L_744:
        /*0044*/ 	.word	0x00000080
        /*0048*/ 	.word	0x00000001
        /*004c*/ 	.word	0x00000001


	//----- nvinfo : EIATTR_CRS_STACK_SIZE
	.align		4
.L_745:
        /*0050*/ 	.byte	0x04, 0x1e
        /*0052*/ 	.short	(.L_747 - .L_746)
.L_746:
        /*0054*/ 	.word	0x00000000


	//----- nvinfo : EIATTR_CBANK_PARAM_SIZE
	.align		4
.L_747:
        /*0058*/ 	.byte	0x03, 0x19
        /*005a*/ 	.short	0x0220


	//----- nvinfo : EIATTR_PARAM_CBANK
	.align		4
        /*005c*/ 	.byte	0x04, 0x0a
        /*005e*/ 	.short	(.L_749 - .L_748)
	.align		4
.L_748:
        /*0060*/ 	.word	index@(.nv.constant0._ZN2at6native18elementwise_kernelILi128ELi2EZNS0_22gpu_kernel_impl_nocastIZZZNS0_16asin_kernel_cudaERNS_18TensorIteratorBaseEENKUlvE0_clEvENKUlvE0_clEvEUlfE_EEvS4_RKT_EUliE_EEviT1_)
        /*0064*/ 	.short	0x0210
        /*0066*/ 	.short	0x0220


	//----- nvinfo : EIATTR_SW_WAR
	.align		4
.L_749:
        /*0068*/ 	.byte	0x04, 0x36
        /*006a*/ 	.short	(.L_751 - .L_750)
.L_750:
        /*006c*/ 	.word	0x00000008
.L_751:


//--------------------- .nv.info._ZN2at6native27unrolled_elementwise_kernelIZZZNS0_16asin_kernel_cudaERNS_18TensorIteratorBaseEENKUlvE0_clEvENKUlvE0_clEvEUlfE_St5arrayIPcLm2EELi4E23TrivialOffsetCalculatorILi1EjESB_NS0_6memory15LoadWithoutCastENSC_16StoreWithoutCastEEEviT_T0_T2_T3_T4_T5_ --------------------------
	.section	.nv.info._ZN2at6native27unrolled_elementwise_kernelIZZZNS0_16asin_kernel_cudaERNS_18TensorIteratorBaseEENKUlvE0_clEvENKUlvE0_clEvEUlfE_St5arrayIPcLm2EELi4E23TrivialOffsetCalculatorILi1EjESB_NS0_6memory15LoadWithoutCastENSC_16StoreWithoutCastEEEviT_T0_T2_T3_T4_T5_,"",@"SHT_CUDA_INFO"
	.sectionflags	@""
	.align	4


	//----- nvinfo : EIATTR_CUDA_API_VERSION
	.align		4
        /*0000*/ 	.byte	0x04, 0x37
        /*0002*/ 	.short	(.L_753 - .L_752)
.L_752:
        /*0004*/ 	.word	0x00000082


	//----- nvinfo : EIATTR_KPARAM_INFO
	.align		4
.L_753:
        /*0008*/ 	.byte	0x04, 0x17
        /*000a*/ 	.short	(.L_755 - .L_754)
.L_754:
        /*000c*/ 	.word	0x00000000
        /*0010*/ 	.short	0x0006
        /*0012*/ 	.short	0x001b
        /*0014*/ 	.byte	0x00, 0xf0, 0x05, 0x00


	//----- nvinfo : EIATTR_KPARAM_INFO
	.align		4
.L_755:
        /*0018*/ 	.byte	0x04, 0x17
        /*001a*/ 	.short	(.L_757 - .L_756)
.L_756:
        /*001c*/ 	.word	0x00000000
        /*0020*/ 	.short	0x0005
        /*0022*/ 	.short	0x001a
        /*0024*/ 	.byte	0x00, 0xf0, 0x05, 0x00


	//----- nvinfo : EIATTR_KPARAM_INFO
	.align		4
.L_757:
        /*0028*/ 	.byte	0x04, 0x17
        /*002a*/ 	.short	(.L_759 - .L_758)
.L_758:
        /*002c*/ 	.word	0x00000000
        /*0030*/ 	.short	0x0004
        /*0032*/ 	.short	0x0019
        /*0034*/ 	.byte	0x00, 0xf0, 0x05, 0x00


	//----- nvinfo : EIATTR_KPARAM_INFO
	.align		4
.L_759:
        /*0038*/ 	.byte	0x04, 0x17
        /*003a*/ 	.short	(.L_761 - .L_760)
.L_760:
        /*003c*/ 	.word	0x00000000
        /*0040*/ 	.short	0x0003
        /*0042*/ 	.short	0x0018
        /*0044*/ 	.byte	0x00, 0xf0, 0x05, 0x00


	//----- nvinfo : EIATTR_KPARAM_INFO
	.align		4
.L_761:
        /*0048*/ 	.byte	0x04, 0x17
        /*004a*/ 	.short	(.L_763 - .L_762)
.L_762:
        /*004c*/ 	.word	0x00000000
        /*0050*/ 	.short	0x0002
        /*0052*/ 	.short	0x0008
        /*0054*/ 	.byte	0x00, 0xf0, 0x41, 0x00


	//----- nvinfo : EIATTR_KPARAM_INFO
	.align		4
.L_763:
        /*0058*/ 	.byte	0x04, 0x17
        /*005a*/ 	.short	(.L_765 - .L_764)
.L_764:
        /*005c*/ 	.word	0x00000000
        /*0060*/ 	.short	0x0001
        /*0062*/ 	.short	0x0004
        /*0064*/ 	.byte	0x00, 0xf0, 0x05, 0x00


	//----- nvinfo : EIATTR_KPARAM_INFO
	.align		4
.L_765:
        /*0068*/ 	.byte	0x04, 0x17
        /*006a*/ 	.short	(.L_767 - .L_766)
.L_766:
        /*006c*/ 	.word	0x00000000
        /*0070*/ 	.short	0x0000
        /*0072*/ 	.short	0x0000
        /*0074*/ 	.byte	0x00, 0xf0, 0x11, 0x00


	//----- nvinfo : EIATTR_SPARSE_MMA_MASK
	.align		4
.L_767:
        /*0078*/ 	.byte	0x03, 0x50
        /*007a*/ 	.short	0x0000


	//----- nvinfo : EIATTR_MAXREG_COUNT
	.align		4
        /*007c*/ 	.byte	0x03, 0x1b
        /*007e*/ 	.short	0x00ff


	//----- nvinfo : EIATTR_MERCURY_ISA_VERSION
	.align		4
        /*0080*/ 	.byte	0x03, 0x5f
        /*0082*/ 	.short	0x0101


	//----- nvinfo : EIATTR_EXIT_INSTR_OFFSETS
	.align		4
        /*0084*/ 	.byte	0x04, 0x1c
        /*0086*/ 	.short	(.L_769 - .L_768)


	//   ....[0]....
.L_768:
        /*0088*/ 	.word	0x00000ac0


	//   ....[1]....
        /*008c*/ 	.word	0x00000b10


	//----- nvinfo : EIATTR_MAX_THREADS
	.align		4
.L_769:
        /*0090*/ 	.byte	0x04, 0x05
        /*0092*/ 	.short	(.L_771 - .L_770)
.L_770:
        /*0094*/ 	.word	0x00000080
        /*0098*/ 	.word	0x00000001
        /*009c*/ 	.word	0x00000001


	//----- nvinfo : EIATTR_CRS_STACK_SIZE
	.align		4
.L_771:
        /*00a0*/ 	.byte	0x04, 0x1e
        /*00a2*/ 	.short	(.L_773 - .L_772)
.L_772:
        /*00a4*/ 	.word	0x00000000


	//----- nvinfo : EIATTR_CBANK_PARAM_SIZE
	.align		4
.L_773:
        /*00a8*/ 	.byte	0x03, 0x19
        /*00aa*/ 	.short	0x001c


	//----- nvinfo : EIATTR_PARAM_CBANK
	.align		4
        /*00ac*/ 	.byte	0x04, 0x0a
        /*00ae*/ 	.short	(.L_775 - .L_774)
	.align		4
.L_774:
        /*00b0*/ 	.word	index@(.nv.constant0._ZN2at6native27unrolled_elementwise_kernelIZZZNS0_16asin_kernel_cudaERNS_18TensorIteratorBaseEENKUlvE0_clEvENKUlvE0_clEvEUlfE_St5arrayIPcLm2EELi4E23TrivialOffsetCalculatorILi1EjESB_NS0_6memory15LoadWithoutCastENSC_16StoreWithoutCastEEEviT_T0_T2_T3_T4_T5_)
        /*00b4*/ 	.short	0x0210
        /*00b6*/ 	.short	0x001c


	//----- nvinfo : EIATTR_SW_WAR
	.align		4
.L_775:
        /*00b8*/ 	.byte	0x04, 0x36
        /*00ba*/ 	.short	(.L_777 - .L_776)
.L_776:
        /*00bc*/ 	.word	0x00000008
.L_777:


//--------------------- .nv.info._ZN2at6native29vectorized_elementwise_kernelILi2EZZZNS0_16asin_kernel_cudaERNS_18TensorIteratorBaseEENKUlvE0_clEvENKUlvE0_clEvEUlfE_St5arrayIPcLm2EEEEviT0_T1_ --------------------------
	.section	.nv.info._ZN2at6native29vectorized_elementwise_kernelILi2EZZZNS0_16asin_kernel_cudaERNS_18TensorIteratorBaseEENKUlvE0_clEvENKUlvE0_clEvEUlfE_St5arrayIPcLm2EEEEviT0_T1_,"",@"SHT_CUDA_INFO"
	.sectionflags	@""
	.align	4


	//----- nvinfo : EIATTR_CUDA_API_VERSION
	.align		4
        /*0000*/ 	.byte	0x04, 0x37
        /*0002*/ 	.short	(.L_779 - .L_778)
.L_778:
        /*0004*/ 	.word	0x00000082


	//----- nvinfo : EIATTR_KPARAM_INFO
	.align		4
.L_779:
        /*0008*/ 	.byte	0x04, 0x17
        /*000a*/ 	.short	(.L_781 - .L_780)
.L_780:
        /*000c*/ 	.word	0x00000000
        /*0010*/ 	.short	0x0002
        /*0012*/ 	.short	0x0008
        /*0014*/ 	.byte	0x00, 0xf0, 0x41, 0x00


	//----- nvinfo : EIATTR_KPARAM_INFO
	.align		4
.L_781:
        /*0018*/ 	.byte	0x04, 0x17
        /*001a*/ 	.short	(.L_783 - .L_782)
.L_782:
        /*001c*/ 	.word	0x00000000
        /*0020*/ 	.short	0x0001
        /*0022*/ 	.short	0x0004
        /*0024*/ 	.byte	0x00, 0xf0, 0x05, 0x00


	//----- nvinfo : EIATTR_KPARAM_INFO
	.align		4
.L_783:
        /*0028*/ 	.byte	0x04, 0x17
        /*002a*/ 	.short	(.L_785 - .L_784)
.L_784:
        /*002c*/ 	.word	0x00000000
        /*0030*/ 	.short	0x0000
        /*0032*/ 	.short	0x0000
        /*0034*/ 	.byte	0x00, 0xf0, 0x11, 0x00


	//----- nvinfo : EIATTR_SPARSE_MMA_MASK
	.align		4
.L_785:
        /*0038*/ 	.byte	0x03, 0x50
        /*003a*/ 	.short	0x0000


	//----- nvinfo : EIATTR_MAXREG_COUNT
	.align		4
        /*003c*/ 	.byte	0x03, 0x1b
        /*003e*/ 	.short	0x00ff


	//----- nvinfo : EIATTR_MERCURY_ISA_VERSION
	.align		4
        /*0040*/ 	.byte	0x03, 0x5f
        /*0042*/ 	.short	0x0101


	//----- nvinfo : EIATTR_EXIT_INSTR_OFFSETS
	.align		4
        /*0044*/ 	.byte	0x04, 0x1c
        /*0046*/ 	.short	(.L_787 - .L_786)


	//   ....[0]....
.L_786:
        /*0048*/ 	.word	0x00000cd0


	//   ....[1]....
        /*004c*/ 	.word	0x00002270


	//   ....[2]....
        /*0050*/ 	.word	0x000022c0


	//----- nvinfo : EIATTR_MAX_THREADS
	.align		4
.L_787:
        /*0054*/ 	.byte	0x04, 0x05
        /*0056*/ 	.short	(.L_789 - .L_788)
.L_788:
        /*0058*/ 	.word	0x00000080
        /*005c*/ 	.word	0x00000001
        /*0060*/ 	.word	0x00000001


	//----- nvinfo : EIATTR_CRS_STACK_SIZE
	.align		4
.L_789:
        /*0064*/ 	.byte	0x04, 0x1e
        /*0066*/ 	.short	(.L_791 - .L_790)
.L_790:
        /*0068*/ 	.word	0x00000000


	//----- nvinfo : EIATTR_CBANK_PARAM_SIZE
	.align		4
.L_791:
        /*006c*/ 	.byte	0x03, 0x19
        /*006e*/ 	.short	0x0018


	//----- nvinfo : EIATTR_PARAM_CBANK
	.align		4
        /*0070*/ 	.byte	0x04, 0x0a
        /*0072*/ 	.short	(.L_793 - .L_792)
	.align		4
.L_792:
        /*0074*/ 	.word	index@(.nv.constant0._ZN2at6native29vectorized_elementwise_kernelILi2EZZZNS0_16asin_kernel_cudaERNS_18TensorIteratorBaseEENKUlvE0_clEvENKUlvE0_clEvEUlfE_St5arrayIPcLm2EEEEviT0_T1_)
        /*0078*/ 	.short	0x0210
        /*007a*/ 	.short	0x0018


	//----- nvinfo : EIATTR_SW_WAR
	.align		4
.L_793:
        /*007c*/ 	.byte	0x04, 0x36
        /*007e*/ 	.short	(.L_795 - .L_794)
.L_794:
        /*0080*/ 	.word	0x00000008
.L_795:


//--------------------- .nv.info._ZN2at6native29vectorized_elementwise_kernelILi4EZZZNS0_16asin_kernel_cudaERNS_18TensorIteratorBaseEENKUlvE0_clEvENKUlvE0_clEvEUlfE_St5arrayIPcLm2EEEEviT0_T1_ --------------------------
	.section	.nv.info._ZN2at6native29vectorized_elementwise_kernelILi4EZZZNS0_16asin_kernel_cudaERNS_18TensorIteratorBaseEENKUlvE0_clEvENKUlvE0_clEvEUlfE_St5arrayIPcLm2EEEEviT0_T1_,"",@"SHT_CUDA_INFO"
	.sectionflags	@""
	.align	4


	//----- nvinfo : EIATTR_CUDA_API_VERSION
	.align		4
        /*0000*/ 	.byte	0x04, 0x37
        /*0002*/ 	.short	(.L_797 - .L_796)
.L_796:
        /*0004*/ 	.word	0x00000082


	//----- nvinfo : EIATTR_KPARAM_INFO
	.align		4
.L_797:
        /*0008*/ 	.byte	0x04, 0x17
        /*000a*/ 	.short	(.L_799 - .L_798)
.L_798:
        /*000c*/ 	.word	0x00000000
        /*0010*/ 	.short	0x0002
        /*0012*/ 	.short	0x0008
        /*0014*/ 	.byte	0x00, 0xf0, 0x41, 0x00


	//----- nvinfo : EIATTR_KPARAM_INFO
	.align		4
.L_799:
        /*0018*/ 	.byte	0x04, 0x17
        /*001a*/ 	.short	(.L_801 - .L_800)
.L_800:
        /*001c*/ 	.word	0x00000000
        /*0020*/ 	.short	0x0001
        /*0022*/ 	.short	0x0004
        /*0024*/ 	.byte	0x00, 0xf0, 0x05, 0x00


	//----- nvinfo : EIATTR_KPARAM_INFO
	.align		4
.L_801:
        /*0028*/ 	.byte	0x04, 0x17
        /*002a*/ 	.short	(.L_803 - .L_802)
.L_802:
        /*002c*/ 	.word	0x00000000
        /*0030*/ 	.short	0x0000
        /*0032*/ 	.short	0x0000
        /*0034*/ 	.byte	0x00, 0xf0, 0x11, 0x00


	//----- nvinfo : EIATTR_SPARSE_MMA_MASK
	.align		4
.L_803:
        /*0038*/ 	.byte	0x03, 0x50
        /*003a*/ 	.short	0x0000


	//----- nvinfo : EIATTR_MAXREG_COUNT
	.align		4
        /*003c*/ 	.byte	0x03, 0x1b
        /*003e*/ 	.short	0x00ff


	//----- nvinfo : EIATTR_MERCURY_ISA_VERSION
	.align		4
        /*0040*/ 	.byte	0x03, 0x5f
        /*0042*/ 	.short	0x0101


	//----- nvinfo : EIATTR_EXIT_INSTR_OFFSETS
	.align		4
        /*0044*/ 	.byte	0x04, 0x1c
        /*0046*/ 	.short	(.L_805 - .L_804)


	//   ....[0]....
.L_804:
        /*0048*/ 	.word	0x00000c70


	//   ....[1]....
        /*004c*/ 	.word	0x00002220


	//   ....[2]....
        /*0050*/ 	.word	0x00002270


	//----- nvinfo : EIATTR_MAX_THREADS
	.align		4
.L_805:
        /*0054*/ 	.byte	0x04, 0x05
        /*0056*/ 	.short	(.L_807 - .L_806)
.L_806:
        /*0058*/ 	.word	0x00000080
        /*005c*/ 	.word	0x00000001
        /*0060*/ 	.word	0x00000001


	//----- nvinfo : EIATTR_CRS_STACK_SIZE
	.align		4
.L_807:
        /*0064*/ 	.byte	0x04, 0x1e
        /*0066*/ 	.short	(.L_809 - .L_808)
.L_808:
        /*0068*/ 	.word	0x00000000


	//----- nvinfo : EIATTR_CBANK_PARAM_SIZE
	.align		4
.L_809:
        /*006c*/ 	.byte	0x03, 0x19
        /*006e*/ 	.short	0x0018


	//----- nvinfo : EIATTR_PARAM_CBANK
	.align		4
        /*0070*/ 	.byte	0x04, 0x0a
        /*0072*/ 	.short	(.L_811 - .L_810)
	.align		4
.L_810:
        /*0074*/ 	.word	index@(.nv.constant0._ZN2at6native29vectorized_elementwise_kernelILi4EZZZNS0_16asin_kernel_cudaERNS_18TensorIteratorBaseEENKUlvE0_clEvENKUlvE0_clEvEUlfE_St5arrayIPcLm2EEEEviT0_T1_)
        /*0078*/ 	.short	0x0210
        /*007a*/ 	.short	0x0018


	//----- nvinfo : EIATTR_SW_WAR
	.align		4
.L_811:
        /*007c*/ 	.byte	0x04, 0x36
        /*007e*/ 	.short	(.L_813 - .L_812)
.L_812:
        /*0080*/ 	.word	0x00000008
.L_813:


//--------------------- .nv.info._ZN2at6native29vectorized_elementwise_kernelILi8EZZZNS0_16asin_kernel_cudaERNS_18TensorIteratorBaseEENKUlvE0_clEvENKUlvE0_clEvEUlfE_St5arrayIPcLm2EEEEviT0_T1_ --------------------------
	.section	.nv.info._ZN2at6native29vectorized_elementwise_kernelILi8EZZZNS0_16asin_kernel_cudaERNS_18TensorIteratorBaseEENKUlvE0_clEvENKUlvE0_clEvEUlfE_St5arrayIPcLm2EEEEviT0_T1_,"",@"SHT_CUDA_INFO"
	.sectionflags	@""
	.align	4


	//----- nvinfo : EIATTR_CUDA_API_VERSION
	.align		4
        /*0000*/ 	.byte	0x04, 0x37
        /*0002*/ 	.short	(.L_815 - .L_814)
.L_814:
        /*0004*/ 	.word	0x00000082


	//----- nvinfo : EIATTR_KPARAM_INFO
	.align		4
.L_815:
        /*0008*/ 	.byte	0x04, 0x17
        /*000a*/ 	.short	(.L_817 - .L_816)
.L_816:
        /*000c*/ 	.word	0x00000000
        /*0010*/ 	.short	0x0002
        /*0012*/ 	.short	0x0008
        /*0014*/ 	.byte	0x00, 0xf0, 0x41, 0x00


	//----- nvinfo : EIATTR_KPARAM_INFO
	.align		4
.L_817:
        /*0018*/ 	.byte	0x04, 0x17
        /*001a*/ 	.short	(.L_819 - .L_818)
.L_818:
        /*001c*/ 	.word	0x00000000
        /*0020*/ 	.short	0x0001
        /*0022*/ 	.short	0x0004
        /*0024*/ 	.byte	0x00, 0xf0, 0x05, 0x00


	//----- nvinfo : EIATTR_KPARAM_INFO
	.align		4
.L_819:
        /*0028*/ 	.byte	0x04, 0x17
        /*002a*/ 	.short	(.L_821 - .L_820)
.L_820:
        /*002c*/ 	.word	0x00000000
        /*0030*/ 	.short	0x0000
        /*0032*/ 	.short	0x0000
        /*0034*/ 	.byte	0x00, 0xf0, 0x11, 0x00


	//----- nvinfo : EIATTR_SPARSE_MMA_MASK
	.align		4
.L_821:
        /*0038*/ 	.byte	0x03, 0x50
        /*003a*/ 	.short	0x0000


	//----- nvinfo : EIATTR_MAXREG_COUNT
	.align		4
        /*003c*/ 	.byte	0x03, 0x1b
        /*003e*/ 	.short	0x00ff


	//----- nvinfo : EIATTR_MERCURY_ISA_VERSION
	.align		4
        /*0040*/ 	.byte	0x03, 0x5f
        /*0042*/ 	.short	0x0101


	//----- nvinfo : EIATTR_EXIT_INSTR_OFFSETS
	.align		4
        /*0044*/ 	.byte	0x04, 0x1c
        /*0046*/ 	.short	(.L_823 - .L_822)


	//   ....[0]....
.L_822:
        /*0048*/ 	.word	0x00000c70


	//   ....[1]....
        /*004c*/ 	.word	0x00002220


	//   ....[2]....
        /*0050*/ 	.word	0x00002270


	//----- nvinfo : EIATTR_MAX_THREADS
	.align		4
.L_823:
        /*0054*/ 	.byte	0x04, 0x05
        /*0056*/ 	.short	(.L_825 - .L_824)
.L_824:
        /*0058*/ 	.word	0x00000080
        /*005c*/ 	.word	0x00000001
        /*0060*/ 	.word	0x00000001


	//----- nvinfo : EIATTR_CRS_STACK_SIZE
	.align		4
.L_825:
        /*0064*/ 	.byte	0x04, 0x1e
        /*0066*/ 	.short	(.L_827 - .L_826)
.L_826:
        /*0068*/ 	.word	0x00000000


	//----- nvinfo : EIATTR_CBANK_PARAM_SIZE
	.align		4
.L_827:
        /*006c*/ 	.byte	0x03, 0x19
        /*006e*/ 	.short	0x0018


	//----- nvinfo : EIATTR_PARAM_CBANK
	.align		4
        /*0070*/ 	.byte	0x04, 0x0a
        /*0072*/ 	.short	(.L_829 - .L_828)
	.align		4
.L_828:
        /*0074*/ 	.word	index@(.nv.constant0._ZN2at6native29vectorized_elementwise_kernelILi8EZZZNS0_16asin_kernel_cudaERNS_18TensorIteratorBaseEENKUlvE0_clEvENKUlvE0_clEvEUlfE_St5arrayIPcLm2EEEEviT0_T1_)
        /*0078*/ 	.short	0x0210
        /*007a*/ 	.short	0x0018


	//----- nvinfo : EIATTR_SW_WAR
	.align		4
.L_829:
        /*007c*/ 	.byte	0x04, 0x36
        /*007e*/ 	.short	(.L_831 - .L_830)
.L_830:
        /*0080*/ 	.word	0x00000008
.L_831:


//--------------------- .nv.info._ZN2at6native18elementwise_kernelILi128ELi4EZNS0_15gpu_kernel_implIZZZNS0_16asin_kernel_cudaERNS_18TensorIteratorBaseEENKUlvE0_clEvENKUlvE_clEvEUldE_EEvS4_RKT_EUliE_EEviT1_ --------------------------
	.section	.nv.info._ZN2at6native18elementwise_kernelILi128ELi4EZNS0_15gpu_kernel_implIZZZNS0_16asin_kernel_cudaERNS_18TensorIteratorBaseEENKUlvE0_clEvENKUlvE_clEvEUldE_EEvS4_RKT_EUliE_EEviT1_,"",@"SHT_CUDA_INFO"
	.sectionflags	@""
	.align	4


	//----- nvinfo : EIATTR_CUDA_API_VERSION
	.align		4
        /*0000*/ 	.byte	0x04, 0x37
        /*0002*/ 	.short	(.L_833 - .L_832)
.L_832:
        /*0004*/ 	.word	0x00000082


	//----- nvinfo : EIATTR_KPARAM_INFO
	.align		4
.L_833:
        /*0008*/ 	.byte	0x04, 0x17
        /*000a*/ 	.short	(.L_835 - .L_834)
.L_834:
        /*000c*/ 	.word	0x00000000
        /*0010*/ 	.short	0x0001
        /*0012*/ 	.short	0x0008
        /*0014*/ 	.byte	0x00, 0xf0, 0x61, 0x08


	//----- nvinfo : EIATTR_KPARAM_INFO
	.align		4
.L_835:
        /*0018*/ 	.byte	0x04, 0x17
        /*001a*/ 	.short	(.L_837 - .L_836)
.L_836:
        /*001c*/ 	.word	0x00000000
        /*0020*/ 	.short	0x0000
        /*0022*/ 	.short	0x0000
        /*0024*/ 	.byte	0x00, 0xf0, 0x11, 0x00


	//----- nvinfo : EIATTR_SPARSE_MMA_MASK
	.align		4
.L_837:
        /*0028*/ 	.byte	0x03, 0x50
        /*002a*/ 	.short	0x0000


	//----- nvinfo : EIATTR_MAXREG_COUNT
	.align		4
        /*002c*/ 	.byte	0x03, 0x1b
        /*002e*/ 	.short	0x0080


	//----- nvinfo : EIATTR_EXTERNS
	.align		4
        /*0030*/ 	.byte	0x04, 0x0f
        /*0032*/ 	.short	(.L_839 - .L_838)


	//   ....[0]....
	.align		4
.L_838:
        /*0034*/ 	.word	index@(__assertfail)


	//----- nvinfo : EIATTR_MERCURY_ISA_VERSION
	.align		4
.L_839:
        /*0038*/ 	.byte	0x03, 0x5f
        /*003a*/ 	.short	0x0101


	//----- nvinfo : EIATTR_SYSCALL_OFFSETS
	.align		4
        /*003c*/ 	.byte	0x04, 0x46
        /*003e*/ 	.short	(.L_841 - .L_840)


	//   ....[0]....
.L_840:
        /*0040*/ 	.word	0x00002270


	//   ....[1]....
        /*0044*/ 	.word	0x00003ac0


	//   ....[2]....
        /*0048*/ 	.word	0x00005d50


	//   ....[3]....
        /*004c*/ 	.word	0x000075a0


	//   ....[4]....
        /*0050*/ 	.word	0x00009820


	//   ....[5]....
        /*0054*/ 	.word	0x0000b070


	//   ....[6]....
        /*0058*/ 	.word	0x0000d2e0


	//   ....[7]....
        /*005c*/ 	.word	0x0000eb30


	//----- nvinfo : EIATTR_EXIT_INSTR_OFFSETS
	.align		4
.L_841:
        /*0060*/ 	.byte	0x04, 0x1c
        /*0062*/ 	.short	(.L_843 - .L_842)


	//   ....[0]....
.L_842:
        /*0064*/ 	.word	0x0000b120


	//   ....[1]....
        /*0068*/ 	.word	0x0000db70


	//   ....[2]....
        /*006c*/ 	.word	0x0000dbb0


	//   ....[3]....
        /*0070*/ 	.word	0x0000dc40


	//   ....[4]....
        /*0074*/ 	.word	0x0000dc70


	//   ....[5]....
        /*0078*/ 	.word	0x0000dca0


	//   ....[6]....
        /*007c*/ 	.word	0x0000dd70


	//   ....[7]....
        /*0080*/ 	.word	0x0000ddf0


	//   ....[8]....
        /*0084*/ 	.word	0x0000ded0


	//   ....[9]....
        /*0088*/ 	.word	0x0000df60


	//   ....[10]....
        /*008c*/ 	.word	0x0000df80


	//   ....[11]....
        /*0090*/ 	.word	0x0000e040


	//   ....[12]....
        /*0094*/ 	.word	0x0000e070


	//   ....[13]....
        /*0098*/ 	.word	0x0000e240


	//   ....[14]....
        /*009c*/ 	.word	0x0000e3e0


	//   ....[15]....
        /*00a0*/ 	.word	0x0000e460


	//   ....[16]....
        /*00a4*/ 	.word	0x0000e510


	//   ....[17]....
        /*00a8*/ 	.word	0x0000e6d0


	//   ....[18]....
        /*00ac*/ 	.word	0x0000e890


	//   ....[19]....
        /*00b0*/ 	.word	0x0000ea30


	//   ....[20]....
        /*00b4*/ 	.word	0x0000eb40


	//   ....[21]....
        /*00b8*/ 	.word	0x0000eb70


	//   ....[22]....
        /*00bc*/ 	.word	0x0000eba0


	//----- nvinfo : EIATTR_MAX_THREADS
	.align		4
.L_843:
        /*00c0*/ 	.byte	0x04, 0x05
        /*00c2*/ 	.short	(.L_845 - .L_844)
.L_844:
        /*00c4*/ 	.word	0x00000080
        /*00c8*/ 	.word	0x00000001
        /*00cc*/ 	.word	0x00000001


	//----- nvinfo : EIATTR_CRS_STACK_SIZE
	.align		4
.L_845:
        /*00d0*/ 	.byte	0x04, 0x1e
        /*00d2*/ 	.short	(.L_847 - .L_846)
.L_846:
        /*00d4*/ 	.word	0x00000000


	//----- nvinfo : EIATTR_CBANK_PARAM_SIZE
	.align		4
.L_847:
        /*00d8*/ 	.byte	0x03, 0x19
        /*00da*/ 	.short	0x0220


	//----- nvinfo : EIATTR_PARAM_CBANK
	.align		4
        /*00dc*/ 	.byte	0x04, 0x0a
        /*00de*/ 	.short	(.L_849 - .L_848)
	.align		4
.L_848:
        /*00e0*/ 	.word	index@(.nv.constant0._ZN2at6native18elementwise_kernelILi128ELi4EZNS0_15gpu_kernel_implIZZZNS0_16asin_kernel_cudaERNS_18TensorIteratorBaseEENKUlvE0_clEvENKUlvE_clEvEUldE_EEvS4_RKT_EUliE_EEviT1_)
        /*00e4*/ 	.short	0x0210
        /*00e6*/ 	.short	0x0220


	//----- nvinfo : EIATTR_SW_WAR
	.align		4
.L_849:
        /*00e8*/ 	.byte	0x04, 0x36
        /*00ea*/ 	.short	(.L_851 - .L_850)
.L_850:
        /*00ec*/ 	.word	0x00000008
.L_851:


//--------------------- .nv.info._ZN2at6native27unrolled_elementwise_kernelIZZZNS0_16asin_kernel_cudaERNS_18TensorIteratorBaseEENKUlvE0_clEvENKUlvE_clEvEUldE_St5arrayIPcLm2EELi4E23TrivialOffsetCalculatorILi1EjESB_NS0_6memory12LoadWithCastILi1EEENSC_13StoreWithCastILi1EEEEEviT_T0_T2_T3_T4_T5_ --------------------------
	.section	.nv.info._ZN2at6native27unrolled_elementwise_kernelIZZZNS0_16asin_kernel_cudaERNS_18TensorIteratorBaseEENKUlvE0_clEvENKUlvE_clEvEUldE_St5arrayIPcLm2EELi4E23TrivialOffsetCalculatorILi1EjESB_NS0_6memory12LoadWithCastILi1EEENSC_13StoreWithCastILi1EEEEEviT_T0_T2_T3_T4_T5_,"",@"SHT_CUDA_INFO"
	.sectionflags	@""
	.align	4


	//----- nvinfo : EIATTR_CUDA_API_VERSION
	.align		4
        /*0000*/ 	.byte	0x04, 0x37
        /*0002*/ 	.short	(.L_853 - .L_852)
.L_852:
        /*0004*/ 	.word	0x00000082


	//----- nvinfo : EIATTR_KPARAM_INFO
	.align		4
.L_853:
        /*0008*/ 	.byte	0x04, 0x17
        /*000a*/ 	.short	(.L_855 - .L_854)
.L_854:
        /*000c*/ 	.word	0x00000000
        /*0010*/ 	.short	0x0006
        /*0012*/ 	.short	0x0024
        /*0014*/ 	.byte	0x00, 0xf0, 0x21, 0x00


	//----- nvinfo : EIATTR_KPARAM_INFO
	.align		4
.L_855:
        /*0018*/ 	.byte	0x04, 0x17
        /*001a*/ 	.short	(.L_857 - .L_856)
.L_856:
        /*001c*/ 	.word	0x00000000
        /*0020*/ 	.short	0x0005
        /*0022*/ 	.short	0x001c
        /*0024*/ 	.byte	0x00, 0xf0, 0x21, 0x00


	//----- nvinfo : EIATTR_KPARAM_INFO
	.align		4
.L_857:
        /*0028*/ 	.byte	0x04, 0x17
        /*002a*/ 	.short	(.L_859 - .L_858)
.L_858:
        /*002c*/ 	.word	0x00000000
        /*0030*/ 	.short	0x0004
        /*0032*/ 	.short	0x0019
        /*0034*/ 	.byte	0x00, 0xf0, 0x05, 0x00


	//----- nvinfo : EIATTR_KPARAM_INFO
	.align		4
.L_859:
        /*0038*/ 	.byte	0x04, 0x17
        /*003a*/ 	.short	(.L_861 - .L_860)
.L_860:
        /*003c*/ 	.word	0x00000000
        /*0040*/ 	.short	0x0003
        /*0042*/ 	.short	0x0018
        /*0044*/ 	.byte	0x00, 0xf0, 0x05, 0x00


	//----- nvinfo : EIATTR_KPARAM_INFO
	.align		4
.L_861:
        /*0048*/ 	.byte	0x04, 0x17
        /*004a*/ 	.short	(.L_863 - .L_862)
.L_862:
        /*004c*/ 	.word	0x00000000
        /*0050*/ 	.short	0x0002
        /*0052*/ 	.short	0x0008
        /*0054*/ 	.byte	0x00, 0xf0, 0x41, 0x00


	//----- nvinfo : EIATTR_KPARAM_INFO
	.align		4
.L_863:
        /*0058*/ 	.byte	0x04, 0x17
        /*005a*/ 	.short	(.L_865 - .L_864)
.L_864:
        /*005c*/ 	.word	0x00000000
        /*0060*/ 	.short	0x0001
        /*0062*/ 	.short	0x0004
        /*0064*/ 	.byte	0x00, 0xf0, 0x05, 0x00


	//----- nvinfo : EIATTR_KPARAM_INFO
	.align		4
.L_865:
        /*0068*/ 	.byte	0x04, 0x17
        /*006a*/ 	.short	(.L_867 - .L_866)
.L_866:
        /*006c*/ 	.word	0x00000000
        /*0070*/ 	.short	0x0000
        /*0072*/ 	.short	0x0000
        /*0074*/ 	.byte	0x00, 0xf0, 0x11, 0x00


	//----- nvinfo : EIATTR_SPARSE_MMA_MASK
	.align		4
.L_867:
        /*0078*/ 	.byte	0x03, 0x50
        /*007a*/ 	.short	0x0000


	//----- nvinfo : EIATTR_MAXREG_COUNT
	.align		4
        /*007c*/ 	.byte	0x03, 0x1b
        /*007e*/ 	.short	0x00ff


	//----- nvinfo : EIATTR_EXTERNS
	.align		4
        /*0080*/ 	.byte	0x04, 0x0f
        /*0082*/ 	.short	(.L_869 - .L_868)


	//   ....[0]....
	.align		4
.L_868:
        /*0084*/ 	.word	index@(__assertfail)


	//----- nvinfo : EIATTR_MERCURY_ISA_VERSION
	.align		4
.L_869:
        /*0088*/ 	.byte	0x03, 0x5f
        /*008a*/ 	.short	0x0101


	//----- nvinfo : EIATTR_SYSCALL_OFFSETS
	.align		4
        /*008c*/ 	.byte	0x04, 0x46
        /*008e*/ 	.short	(.L_871 - .L_870)


	//   ....[0]....
.L_870:
        /*0090*/ 	.word	0x00000f80


	//   ....[1]....
        /*0094*/ 	.word	0x00001f20


	//   ....[2]....
        /*0098*/ 	.word	0x00002ed0


	//   ....[3]....
        /*009c*/ 	.word	0x00003e50


	//   ....[4]....
        /*00a0*/ 	.word	0x00006ec0


	//   ....[5]....
        /*00a4*/ 	.word	0x00008080


	//   ....[6]....
        /*00a8*/ 	.word	0x00009200


	//   ....[7]....
        /*00ac*/ 	.word	0x0000a3a0


	//----- nvinfo : EIATTR_EXIT_INSTR_OFFSETS
	.align		4
.L_871:
        /*00b0*/ 	.byte	0x04, 0x1c
        /*00b2*/ 	.short	(.L_873 - .L_872)


	//   ....[0]....
.L_872:
        /*00b4*/ 	.word	0x000092a0


	//   ....[1]....
        /*00b8*/ 	.word	0x000093e0


	//   ....[2]....
        /*00bc*/ 	.word	0x00009420


	//   ....[3]....
        /*00c0*/ 	.word	0x000094b0


	//   ....[4]....
        /*00c4*/ 	.word	0x000094e0


	//   ....[5]....
        /*00c8*/ 	.word	0x00009510


	//   ....[6]....
        /*00cc*/ 	.word	0x000095e0


	//   ....[7]....
        /*00d0*/ 	.word	0x00009660


	//   ....[8]....
        /*00d4*/ 	.word	0x00009740


	//   ....[9]....
        /*00d8*/ 	.word	0x000097d0


	//   ....[10]....
        /*00dc*/ 	.word	0x000097f0


	//   ....[11]....
        /*00e0*/ 	.word	0x000098b0


	//   ....[12]....
        /*00e4*/ 	.word	0x000098e0


	//   ....[13]....
        /*00e8*/ 	.word	0x00009ab0


	//   ....[14]....
        /*00ec*/ 	.word	0x00009c50


	//   ....[15]....
        /*00f0*/ 	.word	0x00009cd0


	//   ....[16]....
        /*00f4*/ 	.word	0x00009d80


	//   ....[17]....
        /*00f8*/ 	.word	0x00009f40


	//   ....[18]....
        /*00fc*/ 	.word	0x0000a100


	//   ....[19]....
        /*0100*/ 	.word	0x0000a2a0


	//   ....[20]....
        /*0104*/ 	.word	0x0000a3b0


	//   ....[21]....
        /*0108*/ 	.word	0x0000a3e0


	//   ....[22]....
        /*010c*/ 	.word	0x0000a410


	//----- nvinfo : EIATTR_MAX_THREADS
	.align		4
.L_873:
        /*0110*/ 	.byte	0x04, 0x05
        /*0112*/ 	.short	(.L_875 - .L_874)
.L_874:
        /*0114*/ 	.word	0x00000080
        /*0118*/ 	.word	0x00000001
        /*011c*/ 	.word	0x00000001


	//----- nvinfo : EIATTR_CRS_STACK_SIZE
	.align		4
.L_875:
        /*0120*/ 	.byte	0x04, 0x1e
        /*0122*/ 	.short	(.L_877 - .L_876)
.L_876:
        /*0124*/ 	.word	0x00000000


	//----- nvinfo : EIATTR_CBANK_PARAM_SIZE
	.align		4
.L_877:
        /*0128*/ 	.byte	0x03, 0x19
        /*012a*/ 	.short	0x002c


	//----- nvinfo : EIATTR_PARAM_CBANK
	.align		4
        /*012c*/ 	.byte	0x04, 0x0a
        /*012e*/ 	.short	(.L_879 - .L_878)
	.align		4
.L_878:
        /*0130*/ 	.word	index@(.nv.constant0._ZN2at6native27unrolled_elementwise_kernelIZZZNS0_16asin_kernel_cudaERNS_18TensorIteratorBaseEENKUlvE0_clEvENKUlvE_clEvEUldE_St5arrayIPcLm2EELi4E23TrivialOffsetCalculatorILi1EjESB_NS0_6memory12LoadWithCastILi1EEENSC_13StoreWithCastILi1EEEEEviT_T0_T2_T3_T4_T5_)
        /*0134*/ 	.short	0x0210
        /*0136*/ 	.short	0x002c


	//----- nvinfo : EIATTR_SW_WAR
	.align		4
.L_879:
        /*0138*/ 	.byte	0x04, 0x36
        /*013a*/ 	.short	(.L_881 - .L_880)
.L_880:
        /*013c*/ 	.word	0x00000008
.L_881:


//--------------------- .nv.info._ZN2at6native18elementwise_kernelILi128ELi2EZNS0_22gpu_kernel_impl_nocastIZZZNS0_16asin_kernel_cudaERNS_18TensorIteratorBaseEENKUlvE0_clEvENKUlvE_clEvEUldE_EEvS4_RKT_EUliE_EEviT1_ --------------------------
	.section	.nv.info._ZN2at6native18elementwise_kernelILi128ELi2EZNS0_22gpu_kernel_impl_nocastIZZZNS0_16asin_kernel_cudaERNS_18TensorIteratorBaseEENKUlvE0_clEvENKUlvE_clEvEUldE_EEvS4_RKT_EUliE_EEviT1_,"",@"SHT_CUDA_INFO"
	.sectionflags	@""
	.align	4


	//----- nvinfo : EIATTR_CUDA_API_VERSION
	.align		4
        /*0000*/ 	.byte	0x04, 0x37
        /*0002*/ 	.short	(.L_883 - .L_882)
.L_882:
        /*0004*/ 	.word	0x00000082


	//----- nvinfo : EIATTR_KPARAM_INFO
	.align		4
.L_883:
        /*0008*/ 	.byte	0x04, 0x17
        /*000a*/ 	.short	(.L_885 - .L_884)
.L_884:
        /*000c*/ 	.word	0x00000000
        /*0010*/ 	.short	0x0001
        /*0012*/ 	.short	0x0008
        /*0014*/ 	.byte	0x00, 0xf0, 0x61, 0x08


	//----- nvinfo : EIATTR_KPARAM_INFO
	.align		4
.L_885:
        /*0018*/ 	.byte	0x04, 0x17
        /*001a*/ 	.short	(.L_887 - .L_886)
.L_886:
        /*001c*/ 	.word	0x00000000
        /*0020*/ 	.short	0x0000
        /*0022*/ 	.short	0x0000
        /*0024*/ 	.byte	0x00, 0xf0, 0x11, 0x00


	//----- nvinfo : EIATTR_SPARSE_MMA_MASK
	.align		4
.L_887:
        /*0028*/ 	.byte	0x03, 0x50
        /*002a*/ 	.short	0x0000


	//----- nvinfo : EIATTR_MAXREG_COUNT
	.align		4
        /*002c*/ 	.byte	0x03, 0x1b
        /*002e*/ 	.short	0x0080


	//----- nvinfo : EIATTR_MERCURY_ISA_VERSION
	.align		4
        /*0030*/ 	.byte	0x03, 0x5f
        /*0032*/ 	.short	0x0101


	//----- nvinfo : EIATTR_EXIT_INSTR_OFFSETS
	.align		4
        /*0034*/ 	.byte	0x04, 0x1c
        /*0036*/ 	.short	(.L_889 - .L_888)


	//   ....[0]....
.L_888:
        /*0038*/ 	.word	0x00001b80


	//   ....[1]....
        /*003c*/ 	.word	0x00003640


	//----- nvinfo : EIATTR_MAX_THREADS
	.align		4
.L_889:
        /*0040*/ 	.byte	0x04, 0x05
        /*0042*/ 	.short	(.L_891 - .L_890)
.L_890:
        /*0044*/ 	.word	0x00000080
        /*0048*/ 	.word	0x00000001
        /*004c*/ 	.word	0x00000001


	//----- nvinfo : EIATTR_CRS_STACK_SIZE
	.align		4
.L_891:
        /*0050*/ 	.byte	0x04, 0x1e
        /*0052*/ 	.short	(.L_893 - .L_892)
.L_892:
        /*0054*/ 	.word	0x00000000


	//----- nvinfo : EIATTR_CBANK_PARAM_SIZE
	.align		4
.L_893:
        /*0058*/ 	.byte	0x03, 0x19
        /*005a*/ 	.short	0x0220


	//----- nvinfo : EIATTR_PARAM_CBANK
	.align		4
        /*005c*/ 	.byte	0x04, 0x0a
        /*005e*/ 	.short	(.L_895 - .L_894)
	.align		4
.L_894:
        /*0060*/ 	.word	index@(.nv.constant0._ZN2at6native18elementwise_kernelILi128ELi2EZNS0_22gpu_kernel_impl_nocastIZZZNS0_16asin_kernel_cudaERNS_18TensorIteratorBaseEENKUlvE0_clEvENKUlvE_clEvEUldE_EEvS4_RKT_EUliE_EEviT1_)
        /*0064*/ 	.short	0x0210
        /*0066*/ 	.short	0x0220


	//----- nvinfo : EIATTR_SW_WAR
	.align		4
.L_895:
        /*0068*/ 	.byte	0x04, 0x36
        /*006a*/ 	.short	(.L_897 - .L_896)
.L_896:
        /*006c*/ 	.word	0x00000008
.L_897:


//--------------------- .nv.info._ZN2at6native27unrolled_elementwise_kernelIZZZNS0_16asin_kernel_cudaERNS_18TensorIteratorBaseEENKUlvE0_clEvENKUlvE_clEvEUldE_St5arrayIPcLm2EELi4E23TrivialOffsetCalculatorILi1EjESB_NS0_6memory15LoadWithoutCastENSC_16StoreWithoutCastEEEviT_T0_T2_T3_T4_T5_ --------------------------
	.section	.nv.info._ZN2at6native27unrolled_elementwise_kernelIZZZNS0_16asin_kernel_cudaERNS_18TensorIteratorBaseEENKUlvE0_clEvENKUlvE_clEvEUldE_St5arrayIPcLm2EELi4E23TrivialOffsetCalculatorILi1EjESB_NS0_6memory15LoadWithoutCastENSC_16StoreWithoutCastEEEviT_T0_T2_T3_T4_T5_,"",@"SHT_CUDA_INFO"
	.sectionflags	@""
	.align	4


	//----- nvinfo : EIATTR_CUDA_API_VERSION
	.align		4
        /*0000*/ 	.byte	0x04, 0x37
        /*0002*/ 	.short	(.L_899 - .L_898)
.L_898:
        /*0004*/ 	.word	0x00000082


	//----- nvinfo : EIATTR_KPARAM_INFO
	.align		4
.L_899:
        /*0008*/ 	.byte	0x04, 0x17
        /*000a*/ 	.short	(.L_901 - .L_900)
.L_900:
        /*000c*/ 	.word	0x00000000
        /*0010*/ 	.short	0x0006
        /*0012*/ 	.short	0x001b
        /*0014*/ 	.byte	0x00, 0xf0, 0x05, 0x00


	//----- nvinfo : EIATTR_KPARAM_INFO
	.align		4
.L_901:
        /*0018*/ 	.byte	0x04, 0x17
        /*001a*/ 	.short	(.L_903 - .L_902)
.L_902:
        /*001c*/ 	.word	0x00000000
        /*0020*/ 	.short	0x0005
        /*0022*/ 	.short	0x001a
        /*0024*/ 	.byte	0x00, 0xf0, 0x05, 0x00


	//----- nvinfo : EIATTR_KPARAM_INFO
	.align		4
.L_903:
        /*0028*/ 	.byte	0x04, 0x17
        /*002a*/ 	.short	(.L_905 - .L_904)
.L_904:
        /*002c*/ 	.word	0x00000000
        /*0030*/ 	.short	0x0004
        /*0032*/ 	.short	0x0019
        /*0034*/ 	.byte	0x00, 0xf0, 0x05, 0x00


	//----- nvinfo : EIATTR_KPARAM_INFO
	.align		4
.L_905:
        /*0038*/ 	.byte	0x04, 0x17
        /*003a*/ 	.short	(.L_907 - .L_906)
.L_906:
        /*003c*/ 	.word	0x00000000
        /*0040*/ 	.short	0x0003
        /*0042*/ 	.short	0x0018
        /*0044*/ 	.byte	0x00, 0xf0, 0x05, 0x00


	//----- nvinfo : EIATTR_KPARAM_INFO
	.align		4
.L_907:
        /*0048*/ 	.byte	0x04, 0x17
        /*004a*/ 	.short	(.L_909 - .L_908)
.L_908:
        /*004c*/ 	.word	0x00000000
        /*0050*/ 	.short	0x0002
        /*0052*/ 	.short	0x0008
        /*0054*/ 	.byte	0x00, 0xf0, 0x41, 0x00


	//----- nvinfo : EIATTR_KPARAM_INFO
	.align		4
.L_909:
        /*0058*/ 	.byte	0x04, 0x17
        /*005a*/ 	.short	(.L_911 - .L_910)
.L_910:
        /*005c*/ 	.word	0x00000000
        /*0060*/ 	.short	0x0001
        /*0062*/ 	.short	0x0004
        /*0064*/ 	.byte	0x00, 0xf0, 0x05, 0x00


	//----- nvinfo : EIATTR_KPARAM_INFO
	.align		4
.L_911:
        /*0068*/ 	.byte	0x04, 0x17
        /*006a*/ 	.short	(.L_913 - .L_912)
.L_912:
        /*006c*/ 	.word	0x00000000
        /*0070*/ 	.short	0x0000
        /*0072*/ 	.short	0x0000
        /*0074*/ 	.byte	0x00, 0xf0, 0x11, 0x00


	//----- nvinfo : EIATTR_SPARSE_MMA_MASK
	.align		4
.L_913:
        /*0078*/ 	.byte	0x03, 0x50
        /*007a*/ 	.short	0x0000


	//----- nvinfo : EIATTR_MAXREG_COUNT
	.align		4
        /*007c*/ 	.byte	0x03, 0x1b
        /*007e*/ 	.short	0x00ff


	//----- nvinfo : EIATTR_MERCURY_ISA_VERSION
	.align		4
        /*0080*/ 	.byte	0x03, 0x5f
        /*0082*/ 	.short	0x0101


	//----- nvinfo : EIATTR_EXIT_INSTR_OFFSETS
	.align		4
        /*0084*/ 	.byte	0x04, 0x1c
        /*0086*/ 	.short	(.L_915 - .L_914)


	//   ....[0]....
.L_914:
        /*0088*/ 	.word	0x000020f0


	//   ....[1]....
        /*008c*/ 	.word	0x00002140


	//----- nvinfo : EIATTR_MAX_THREADS
	.align		4
.L_915:
        /*0090*/ 	.byte	0x04, 0x05
        /*0092*/ 	.short	(.L_917 - .L_916)
.L_916:
        /*0094*/ 	.word	0x00000080
        /*0098*/ 	.word	0x00000001
        /*009c*/ 	.word	0x00000001


	//----- nvinfo : EIATTR_CRS_STACK_SIZE
	.align		4
.L_917:
        /*00a0*/ 	.byte	0x04, 0x1e
        /*00a2*/ 	.short	(.L_919 - .L_918)
.L_918:
        /*00a4*/ 	.word	0x00000000


	//----- nvinfo : EIATTR_CBANK_PARAM_SIZE
	.align		4
.L_919:
        /*00a8*/ 	.byte	0x03, 0x19
        /*00aa*/ 	.short	0x001c


	//----- nvinfo : EIATTR_PARAM_CBANK
	.align		4
        /*00ac*/ 	.byte	0x04, 0x0a
        /*00ae*/ 	.short	(.L_921 - .L_920)
	.align		4
.L_920:
        /*00b0*/ 	.word	index@(.nv.constant0._ZN2at6native27unrolled_elementwise_kernelIZZZNS0_16asin_kernel_cudaERNS_18TensorIteratorBaseEENKUlvE0_clEvENKUlvE_clEvEUldE_St5arrayIPcLm2EELi4E23TrivialOffsetCalculatorILi1EjESB_NS0_6memory15LoadWithoutCastENSC_16StoreWithoutCastEEEviT_T0_T2_T3_T4_T5_)
        /*00b4*/ 	.short	0x0210
        /*00b6*/ 	.short	0x001c


	//----- nvinfo : EIATTR_SW_WAR
	.align		4
.L_921:
        /*00b8*/ 	.byte	0x04, 0x36
        /*00ba*/ 	.short	(.L_923 - .L_922)
.L_922:
        /*00bc*/ 	.word	0x00000008
.L_923:


//--------------------- .nv.info._ZN2at6native29vectorized_elementwise_kernelILi2EZZZNS0_16asin_kernel_cudaERNS_18TensorIteratorBaseEENKUlvE0_clEvENKUlvE_clEvEUldE_St5arrayIPcLm2EEEEviT0_T1_ --------------------------
	.section	.nv.info._ZN2at6native29vectorized_elementwise_kernelILi2EZZZNS0_16asin_kernel_cudaERNS_18TensorIteratorBaseEENKUlvE0_clEvENKUlvE_clEvEUldE_St5arrayIPcLm2EEEEviT0_T1_,"",@"SHT_CUDA_INFO"
	.sectionflags	@""
	.align	4


	//----- nvinfo : EIATTR_CUDA_API_VERSION
	.align		4
        /*0000*/ 	.byte	0x04, 0x37
        /*0002*/ 	.short	(.L_925 - .L_924)
.L_924:
        /*0004*/ 	.word	0x00000082


	//----- nvinfo : EIATTR_KPARAM_INFO
	.align		4
.L_925:
        /*0008*/ 	.byte	0x04, 0x17
        /*000a*/ 	.short	(.L_927 - .L_926)
.L_926:
        /*000c*/ 	.word	0x00000000
        /*0010*/ 	.short	0x0002
        /*0012*/ 	.short	0x0008
        /*0014*/ 	.byte	0x00, 0xf0, 0x41, 0x00


	//----- nvinfo : EIATTR_KPARAM_INFO
	.align		4
.L_927:
        /*0018*/ 	.byte	0x04, 0x17
        /*001a*/ 	.short	(.L_929 - .L_928)
.L_928:
        /*001c*/ 	.word	0x00000000
        /*0020*/ 	.short	0x0001
        /*0022*/ 	.short	0x0004
        /*0024*/ 	.byte	0x00, 0xf0, 0x05, 0x00


	//----- nvinfo : EIATTR_KPARAM_INFO
	.align		4
.L_929:
        /*0028*/ 	.byte	0x04, 0x17
        /*002a*/ 	.short	(.L_931 - .L_930)
.L_930:
        /*002c*/ 	.word	0x00000000
        /*0030*/ 	.short	0x0000
        /*0032*/ 	.short	0x0000
        /*0034*/ 	.byte	0x00, 0xf0, 0x11, 0x00


	//----- nvinfo : EIATTR_SPARSE_MMA_MASK
	.align		4
.L_931:
        /*0038*/ 	.byte	0x03, 0x50
        /*003a*/ 	.short	0x0000


	//----- nvinfo : EIATTR_MAXREG_COUNT
	.align		4
        /*003c*/ 	.byte	0x03, 0x1b
        /*003e*/ 	.short	0x00ff


	//----- nvinfo : EIATTR_MERCURY_ISA_VERSION
	.align		4
        /*0040*/ 	.byte	0x03, 0x5f
        /*0042*/ 	.short	0x0101


	//----- nvinfo : EIATTR_EXIT_INSTR_OFFSETS
	.align		4
        /*0044*/ 	.byte	0x04, 0x1c
        /*0046*/ 	.short	(.L_933 - .L_932)


	//   ....[0]....
.L_932:
        /*0048*/ 	.word	0x00002320


	//   ....[1]....
        /*004c*/ 	.word	0x00006510


	//   ....[2]....
        /*0050*/ 	.word	0x00006560


	//----- nvinfo : EIATTR_MAX_THREADS
	.align		4
.L_933:
        /*0054*/ 	.byte	0x04, 0x05
        /*0056*/ 	.short	(.L_935 - .L_934)
.L_934:
        /*0058*/ 	.word	0x00000080
        /*005c*/ 	.word	0x00000001
        /*0060*/ 	.word	0x00000001


	//----- nvinfo : EIATTR_CRS_STACK_SIZE
	.align		4
.L_935:
        /*0064*/ 	.byte	0x04, 0x1e
        /*0066*/ 	.short	(.L_937 - .L_936)
.L_936:
        /*0068*/ 	.word	0x00000000


	//----- nvinfo : EIATTR_CBANK_PARAM_SIZE
	.align		4
.L_937:
        /*006c*/ 	.byte	0x03, 0x19
        /*006e*/ 	.short	0x0018


	//----- nvinfo : EIATTR_PARAM_CBANK
	.align		4
        /*0070*/ 	.byte	0x04, 0x0a
        /*0072*/ 	.short	(.L_939 - .L_938)
	.align		4
.L_938:
        /*0074*/ 	.word	index@(.nv.constant0._ZN2at6native29vectorized_elementwise_kernelILi2EZZZNS0_16asin_kernel_cudaERNS_18TensorIteratorBaseEENKUlvE0_clEvENKUlvE_clEvEUldE_St5arrayIPcLm2EEEEviT0_T1_)
        /*0078*/ 	.short	0x0210
        /*007a*/ 	.short	0x0018


	//----- nvinfo : EIATTR_SW_WAR
	.align		4
.L_939:
        /*007c*/ 	.byte	0x04, 0x36
        /*007e*/ 	.short	(.L_941 - .L_940)
.L_940:
        /*0080*/ 	.word	0x00000008
.L_941:


//--------------------- .nv.info._ZN2at6native29vectorized_elementwise_kernelILi4EZZZNS0_16asin_kernel_cudaERNS_18TensorIteratorBaseEENKUlvE0_clEvENKUlvE_clEvEUldE_St5arrayIPcLm2EEEEviT0_T1_ --------------------------
	.section	.nv.info._ZN2at6native29vectorized_elementwise_kernelILi4EZZZNS0_16asin_kernel_cudaERNS_18TensorIteratorBaseEENKUlvE0_clEvENKUlvE_clEvEUldE_St5arrayIPcLm2EEEEviT0_T1_,"",@"SHT_CUDA_INFO"
	.sectionflags	@""
	.align	4


	//----- nvinfo : EIATTR_CUDA_API_VERSION
	.align		4
        /*0000*/ 	.byte	0x04, 0x37
        /*0002*/ 	.short	(.L_943 - .L_942)
.L_942:
        /*0004*/ 	.word	0x00000082


	//----- nvinfo : EIATTR_KPARAM_INFO
	.align		4
.L_943:
        /*0008*/ 	.byte	0x04, 0x17
        /*000a*/ 	.short	(.L_945 - .L_944)
.L_944:
        /*000c*/ 	.word	0x00000000
        /*0010*/ 	.short	0x0002
        /*0012*/ 	.short	0x0008
        /*0014*/ 	.byte	0x00, 0xf0, 0x41, 0x00


	//----- nvinfo : EIATTR_KPARAM_INFO
	.align		4
.L_945:
        /*0018*/ 	.byte	0x04, 0x17
        /*001a*/ 	.short	(.L_947 - .L_946)
.L_946:
        /*001c*/ 	.word	0x00000000
        /*0020*/ 	.short	0x0001
        /*0022*/ 	.short	0x0004
        /*0024*/ 	.byte	0x00, 0xf0, 0x05, 0x00


	//----- nvinfo : EIATTR_KPARAM_INFO
	.align		4
.L_947:
        /*0028*/ 	.byte	0x04, 0x17
        /*002a*/ 	.short	(.L_949 - .L_948)
.L_948:
        /*002c*/ 	.word	0x00000000
        /*0030*/ 	.short	0x0000
        /*0032*/ 	.short	0x0000
        /*0034*/ 	.byte	0x00, 0xf0, 0x11, 0x00


	//----- nvinfo : EIATTR_SPARSE_MMA_MASK
	.align		4
.L_949:
        /*0038*/ 	.byte	0x03, 0x50
        /*003a*/ 	.short	0x0000


	//----- nvinfo : EIATTR_MAXREG_COUNT
	.align		4
        /*003c*/ 	.byte	0x03, 0x1b
        /*003e*/ 	.short	0x00ff


	//----- nvinfo : EIATTR_MERCURY_ISA_VERSION
	.align		4
        /*0040*/ 	.byte	0x03, 0x5f
        /*0042*/ 	.short	0x0101


	//----- nvinfo : EIATTR_EXIT_INSTR_OFFSETS
	.align		4
        /*0044*/ 	.byte	0x04, 0x1c
        /*0046*/ 	.short	(.L_951 - .L_950)


	//   ....[0]....
.L_950:
        /*0048*/ 	.word	0x00002320


	//   ....[1]....
        /*004c*/ 	.word	0x00006510


	//   ....[2]....
        /*0050*/ 	.word	0x00006560


	//----- nvinfo : EIATTR_MAX_THREADS
	.align		4
.L_951:
        /*0054*/ 	.byte	0x04, 0x05
        /*0056*/ 	.short	(.L_953 - .L_952)
.L_952:
        /*0058*/ 	.word	0x00000080
        /*005c*/ 	.word	0x00000001
        /*0060*/ 	.word	0x00000001


	//----- nvinfo : EIATTR_CRS_STACK_SIZE
	.align		4
.L_953:
        /*0064*/ 	.byte	0x04, 0x1e
        /*0066*/ 	.short	(.L_955 - .L_954)
.L_954:
        /*0068*/ 	.word	0x00000000


	//----- nvinfo : EIATTR_CBANK_PARAM_SIZE
	.align		4
.L_955:
        /*006c*/ 	.byte	0x03, 0x19
        /*006e*/ 	.short	0x0018


	//----- nvinfo : EIATTR_PARAM_CBANK
	.align		4
        /*0070*/ 	.byte	0x04, 0x0a
        /*0072*/ 	.short	(.L_957 - .L_956)
	.align		4
.L_956:
        /*0074*/ 	.word	index@(.nv.constant0._ZN2at6native29vectorized_elementwise_kernelILi4EZZZNS0_16asin_kernel_cudaERNS_18TensorIteratorBaseEENKUlvE0_clEvENKUlvE_clEvEUldE_St5arrayIPcLm2EEEEviT0_T1_)
        /*0078*/ 	.short	0x0210
        /*007a*/ 	.short	0x0018


	//----- nvinfo : EIATTR_SW_WAR
	.align		4
.L_957:
        /*007c*/ 	.byte	0x04, 0x36
        /*007e*/ 	.short	(.L_959 - .L_958)
.L_958:
        /*0080*/ 	.word	0x00000008
.L_959:


//--------------------- .nv.info._ZN2at6native29vectorized_elementwise_kernelILi8EZZZNS0_16asin_kernel_cudaERNS_18TensorIteratorBaseEENKUlvE0_clEvENKUlvE_clEvEUldE_St5arrayIPcLm2EEEEviT0_T1_ --------------------------
	.section	.nv.info._ZN2at6native29vectorized_elementwise_kernelILi8EZZZNS0_16asin_kernel_cudaERNS_18TensorIteratorBaseEENKUlvE0_clEvENKUlvE_clEvEUldE_St5arrayIPcLm2EEEEviT0_T1_,"",@"SHT_CUDA_INFO"
	.sectionflags	@""
	.align	4


	//----- nvinfo : EIATTR_CUDA_API_VERSION
	.align		4
        /*0000*/ 	.byte	0x04, 0x37
        /*0002*/ 	.short	(.L_961 - .L_960)
.L_960:
        /*0004*/ 	.word	0x00000082


	//----- nvinfo : EIATTR_KPARAM_INFO
	.align		4
.L_961:
        /*0008*/ 	.byte	0x04, 0x17
        /*000a*/ 	.short	(.L_963 - .L_962)
.L_962:
        /*000c*/ 	.word	0x00000000
        /*0010*/ 	.short	0x0002
        /*0012*/ 	.short	0x0008
        /*0014*/ 	.byte	0x00, 0xf0, 0x41, 0x00


	//----- nvinfo : EIATTR_KPARAM_INFO
	.align		4
.L_963:
        /*0018*/ 	.byte	0x04, 0x17
        /*001a*/ 	.short	(.L_965 - .L_964)
.L_964:
        /*001c*/ 	.word	0x00000000
        /*0020*/ 	.short	0x0001
        /*0022*/ 	.short	0x0004
        /*0024*/ 	.byte	0x00, 0xf0, 0x05, 0x00


	//----- nvinfo : EIATTR_KPARAM_INFO
	.align		4
.L_965:
        /*0028*/ 	.byte	0x04, 0x17
        /*002a*/ 	.short	(.L_967 - .L_966)
.L_966:
        /*002c*/ 	.word	0x00000000
        /*0030*/ 	.short	0x0000
        /*0032*/ 	.short	0x0000
        /*0034*/ 	.byte	0x00, 0xf0, 0x11, 0x00


	//----- nvinfo : EIATTR_SPARSE_MMA_MASK
	.align		4
.L_967:
        /*0038*/ 	.byte	0x03, 0x50
        /*003a*/ 	.short	0x0000


	//----- nvinfo : EIATTR_MAXREG_COUNT
	.align		4
        /*003c*/ 	.byte	0x03, 0x1b
        /*003e*/ 	.short	0x00ff


	//----- nvinfo : EIATTR_MERCURY_ISA_VERSION
	.align		4
        /*0040*/ 	.byte	0x03, 0x5f
        /*0042*/ 	.short	0x0101


	//----- nvinfo : EIATTR_EXIT_INSTR_OFFSETS
	.align		4
        /*0044*/ 	.byte	0x04, 0x1c
        /*0046*/ 	.short	(.L_969 - .L_968)


	//   ....[0]....
.L_968:
        /*0048*/ 	.word	0x00002320


	//   ....[1]....
        /*004c*/ 	.word	0x00006510


	//   ....[2]....
        /*0050*/ 	.word	0x00006560


	//----- nvinfo : EIATTR_MAX_THREADS
	.align		4
.L_969:
        /*0054*/ 	.byte	0x04, 0x05
        /*0056*/ 	.short	(.L_971 - .L_970)
.L_970:
        /*0058*/ 	.word	0x00000080
        /*005c*/ 	.word	0x00000001
        /*0060*/ 	.word	0x00000001


	//----- nvinfo : EIATTR_CRS_STACK_SIZE
	.align		4
.L_971:
        /*0064*/ 	.byte	0x04, 0x1e
        /*0066*/ 	.short	(.L_973 - .L_972)
.L_972:
        /*0068*/ 	.word	0x00000000


	//----- nvinfo : EIATTR_CBANK_PARAM_SIZE
	.align		4
.L_973:
        /*006c*/ 	.byte	0x03, 0x19
        /*006e*/ 	.short	0x0018


	//----- nvinfo : EIATTR_PARAM_CBANK
	.align		4
        /*0070*/ 	.byte	0x04, 0x0a
        /*0072*/ 	.short	(.L_975 - .L_974)
	.align		4
.L_974:
        /*0074*/ 	.word	index@(.nv.constant0._ZN2at6native29vectorized_elementwise_kernelILi8EZZZNS0_16asin_kernel_cudaERNS_18TensorIteratorBaseEENKUlvE0_clEvENKUlvE_clEvEUldE_St5arrayIPcLm2EEEEviT0_T1_)
        /*0078*/ 	.short	0x0210
        /*007a*/ 	.short	0x0018


	//----- nvinfo : EIATTR_SW_WAR
	.align		4
.L_975:
        /*007c*/ 	.byte	0x04, 0x36
        /*007e*/ 	.short	(.L_977 - .L_976)
.L_976:
        /*0080*/ 	.word	0x00000008
.L_977:


//--------------------- .nv.info._ZN2at6native18elementwise_kernelILi128ELi4EZNS0_15gpu_kernel_implIZZZNS0_16asin_kernel_cudaERNS_18TensorIteratorBaseEENKUlvE_clEvENKUlvE1_clEvEUlN3c107complexINS7_4HalfEEEE_EEvS4_RKT_EUliE_EEviT1_ --------------------------
	.section	.nv.info._ZN2at6native18elementwise_kernelILi128ELi4EZNS0_15gpu_kernel_implIZZZNS0_16asin_kernel_cudaERNS_18TensorIteratorBaseEENKUlvE_clEvENKUlvE1_clEvEUlN3c107complexINS7_4HalfEEEE_EEvS4_RKT_EUliE_EEviT1_,"",@"SHT_CUDA_INFO"
	.sectionflags	@""
	.align	4


	//----- nvinfo : EIATTR_CUDA_API_VERSION
	.align		4
        /*0000*/ 	.byte	0x04, 0x37
        /*0002*/ 	.short	(.L_979 - .L_978)
.L_978:
        /*0004*/ 	.word	0x00000082


	//----- nvinfo : EIATTR_KPARAM_INFO
	.align		4
.L_979:
        /*0008*/ 	.byte	0x04, 0x17
        /*000a*/ 	.short	(.L_981 - .L_980)
.L_980:
        /*000c*/ 	.word	0x00000000
        /*0010*/ 	.short	0x0001
        /*0012*/ 	.short	0x0008
        /*0014*/ 	.byte	0x00, 0xf0, 0x61, 0x08


	//----- nvinfo : EIATTR_KPARAM_INFO
	.align		4
.L_981:
        /*0018*/ 	.byte	0x04, 0x17
        /*001a*/ 	.short	(.L_983 - .L_982)
.L_982:
        /*001c*/ 	.word	0x00000000
        /*0020*/ 	.short	0x0000
        /*0022*/ 	.short	0x0000
        /*0024*/ 	.byte	0x00, 0xf0, 0x11, 0x00


	//----- nvinfo : EIATTR_SPARSE_MMA_MASK
	.align		4
.L_983:
        /*0028*/ 	.byte	0x03, 0x50
        /*002a*/ 	.short	0x0000


	//----- nvinfo : EIATTR_MAXREG_COUNT
	.align		4
        /*002c*/ 	.byte	0x03, 0x1b
        /*002e*/ 	.short	0x0080


	//----- nvinfo : EIATTR_EXTERNS
	.align		4
        /*0030*/ 	.byte	0x04, 0x0f
        /*0032*/ 	.short	(.L_985 - .L_984)


	//   ....[0]....
	.align		4
.L_984:
        /*0034*/ 	.word	index@(__assertfail)


	//----- nvinfo : EIATTR_MERCURY_ISA_VERSION
	.align		4
.L_985:
        /*0038*/ 	.byte	0x03, 0x5f
        /*003a*/ 	.short	0x0101


	//----- nvinfo : EIATTR_SYSCALL_OFFSETS
	.align		4
        /*003c*/ 	.byte	0x04, 0x46
        /*003e*/ 	.short	(.L_987 - .L_986)


	//   ....[0]....
.L_986:
        /*0040*/ 	.word	0x000023e0


	//   ....[1]....
        /*0044*/ 	.word	0x00005fe0


	//   ....[2]....
        /*0048*/ 	.word	0x00008460


	//   ....[3]....
        /*004c*/ 	.word	0x0000c030


	//   ....[4]....
        /*0050*/ 	.word	0x0000e4a0


	//   ....[5]....
        /*0054*/ 	.word	0x00012070


	//   ....[6]....
        /*0058*/ 	.word	0x000144d0


	//   ....[7]....
        /*005c*/ 	.word	0x000180a0


	//----- nvinfo : EIATTR_EXIT_INSTR_OFFSETS
	.align		4
.L_987:
        /*0060*/ 	.byte	0x04, 0x1c
        /*0062*/ 	.short	(.L_989 - .L_988)


	//   ....[0]....
.L_988:
        /*0064*/ 	.word	0x00012140


	//   ....[1]....
        /*0068*/ 	.word	0x000172a0


	//   ....[2]....
        /*006c*/ 	.word	0x000172e0


	//   ....[3]....
        /*0070*/ 	.word	0x00017380


	//   ....[4]....
        /*0074*/ 	.word	0x000173c0


	//   ....[5]....
        /*0078*/ 	.word	0x00017400


	//   ....[6]....
        /*007c*/ 	.word	0x00017490


	//   ....[7]....
        /*0080*/ 	.word	0x000174b0


	//   ....[8]....
        /*0084*/ 	.word	0x00017550


	//   ....[9]....
        /*0088*/ 	.word	0x00017570


	//   ....[10]....
        /*008c*/ 	.word	0x000175c0


	//   ....[11]....
        /*0090*/ 	.word	0x000176d0


	//   ....[12]....
        /*0094*/ 	.word	0x00017750


	//   ....[13]....
        /*0098*/ 	.word	0x000178e0


	//   ....[14]....
        /*009c*/ 	.word	0x00017a40


	//   ....[15]....
        /*00a0*/ 	.word	0x00017a80


	//   ....[16]....
        /*00a4*/ 	.word	0x00017b40


	//   ....[17]....
        /*00a8*/ 	.word	0x00017cc0


	//   ....[18]....
        /*00ac*/ 	.word	0x00017e40


	//   ....[19]....
        /*00b0*/ 	.word	0x00017fa0


	//   ....[20]....
        /*00b4*/ 	.word	0x000180b0


	//   ....[21]....
        /*00b8*/ 	.word	0x000180f0


	//   ....[22]....
        /*00bc*/ 	.word	0x00018130


	//----- nvinfo : EIATTR_MAX_THREADS
	.align		4
.L_989:
        /*00c0*/ 	.byte	0x04, 0x05
        /*00c2*/ 	.short	(.L_991 - .L_990)
.L_990:
        /*00c4*/ 	.word	0x00000080
        /*00c8*/ 	.word	0x00000001
        /*00cc*/ 	.word	0x00000001


	//----- nvinfo : EIATTR_CRS_STACK_SIZE
	.align		4
.L_991:
        /*00d0*/ 	.byte	0x04, 0x1e
        /*00d2*/ 	.short	(.L_993 - .L_992)
.L_992:
        /*00d4*/ 	.word	0x00000000


	//----- nvinfo : EIATTR_CBANK_PARAM_SIZE
	.align		4
.L_993:
        /*00d8*/ 	.byte	0x03, 0x19
        /*00da*/ 	.short	0x0220


	//----- nvinfo : EIATTR_PARAM_CBANK
	.align		4
        /*00dc*/ 	.byte	0x04, 0x0a
        /*00de*/ 	.short	(.L_995 - .L_994)
	.align		4
.L_994:
        /*00e0*/ 	.word	index@(.nv.constant0._ZN2at6native18elementwise_kernelILi128ELi4EZNS0_15gpu_kernel_implIZZZNS0_16asin_kernel_cudaERNS_18TensorIteratorBaseEENKUlvE_clEvENKUlvE1_clEvEUlN3c107complexINS7_4HalfEEEE_EEvS4_RKT_EUliE_EEviT1_)
        /*00e4*/ 	.short	0x0210
        /*00e6*/ 	.short	0x0220


	//----- nvinfo : EIATTR_SW_WAR
	.align		4
.L_995:
        /*00e8*/ 	.byte	0x04, 0x36
        /*00ea*/ 	.short	(.L_997 - .L_996)
.L_996:
        /*00ec*/ 	.word	0x00000008
.L_997:


//--------------------- .nv.info._ZN2at6native27unrolled_elementwise_kernelIZZZNS0_16asin_kernel_cudaERNS_18TensorIteratorBaseEENKUlvE_clEvENKUlvE1_clEvEUlN3c107complexINS6_4HalfEEEE_St5arrayIPcLm2EELi4E23TrivialOffsetCalculatorILi1EjESF_NS0_6memory12LoadWithCastILi1EEENSG_13StoreWithCastILi1EEEEEviT_T0_T2_T3_T4_T5_ --------------------------
	.section	.nv.info._ZN2at6native27unrolled_elementwise_kernelIZZZNS0_16asin_kernel_cudaERNS_18TensorIteratorBaseEENKUlvE_clEvENKUlvE1_clEvEUlN3c107complexINS6_4HalfEEEE_St5arrayIPcLm2EELi4E23TrivialOffsetCalculatorILi1EjESF_NS0_6memory12LoadWithCastILi1EEENSG_13StoreWithCastILi1EEEEEviT_T0_T2_T3_T4_T5_,"",@"SHT_CUDA_INFO"
	.sectionflags	@""
	.align	4


	//----- nvinfo : EIATTR_CUDA_API_VERSION
	.align		4
        /*0000*/ 	.byte	0x04, 0x37
        /*0002*/ 	.short	(.L_999 - .L_998)
.L_998:
        /*0004*/ 	.word	0x00000082


	//----- nvinfo : EIATTR_KPARAM_INFO
	.align		4
.L_999:
        /*0008*/ 	.byte	0x04, 0x17
        /*000a*/ 	.short	(.L_1001 - .L_1000)
.L_1000:
        /*000c*/ 	.word	0x00000000
        /*0010*/ 	.short	0x0006
        /*0012*/ 	.short	0x0024
        /*0014*/ 	.byte	0x00, 0xf0, 0x21, 0x00


	//----- nvinfo : EIATTR_KPARAM_INFO
	.align		4
.L_1001:
        /*0018*/ 	.byte	0x04, 0x17
        /*001a*/ 	.short	(.L_1003 - .L_1002)
.L_1002:
        /*001c*/ 	.word	0x00000000
        /*0020*/ 	.short	0x0005
        /*0022*/ 	.short	0x001c
        /*0024*/ 	.byte	0x00, 0xf0, 0x21, 0x00


	//----- nvinfo : EIATTR_KPARAM_INFO
	.align		4
.L_1003:
        /*0028*/ 	.byte	0x04, 0x17
        /*002a*/ 	.short	(.L_1005 - .L_1004)
.L_1004:
        /*002c*/ 	.word	0x00000000
        /*0030*/ 	.short	0x0004
        /*0032*/ 	.short	0x0019
        /*0034*/ 	.byte	0x00, 0xf0, 0x05, 0x00


	//----- nvinfo : EIATTR_KPARAM_INFO
	.align		4
.L_1005:
        /*0038*/ 	.byte	0x04, 0x17
        /*003a*/ 	.short	(.L_1007 - .L_1006)
.L_1006:
        /*003c*/ 	.word	0x00000000
        /*0040*/ 	.short	0x0003
        /*0042*/ 	.short	0x0018
        /*0044*/ 	.byte	0x00, 0xf0, 0x05, 0x00


	//----- nvinfo : EIATTR_KPARAM_INFO
	.align		4
.L_1007:
        /*0048*/ 	.byte	0x04, 0x17
        /*004a*/ 	.short	(.L_1009 - .L_1008)
.L_1008:
        /*004c*/ 	.word	0x00000000
        /*0050*/ 	.short	0x0002
        /*0052*/ 	.short	0x0008
        /*0054*/ 	.byte	0x00, 0xf0, 0x41, 0x00


	//----- nvinfo : EIATTR_KPARAM_INFO
	.align		4
.L_1009:
        /*0058*/ 	.byte	0x04, 0x17
        /*005a*/ 	.short	(.L_1011 - .L_1010)
.L_1010:
        /*005c*/ 	.word	0x00000000
        /*0060*/ 	.short	0x0001
        /*0062*/ 	.short	0x0004
        /*0064*/ 	.byte	0x00, 0xf0, 0x05, 0x00


	//----- nvinfo : EIATTR_KPARAM_INFO
	.align		4
.L_1011:
        /*0068*/ 	.byte	0x04, 0x17
        /*006a*/ 	.short	(.L_1013 - .L_1012)
.L_1012:
        /*006c*/ 	.word	0x00000000
        /*0070*/ 	.short	0x0000
        /*0072*/ 	.short	0x0000
        /*0074*/ 	.byte	0x00, 0xf0, 0x11, 0x00


	//----- nvinfo : EIATTR_SPARSE_MMA_MASK
	.align		4
.L_1013:
        /*0078*/ 	.byte	0x03, 0x50
        /*007a*/ 	.short	0x0000


	//----- nvinfo : EIATTR_MAXREG_COUNT
	.align		4
        /*007c*/ 	.byte	0x03, 0x1b
        /*007e*/ 	.short	0x00ff


	//----- nvinfo : EIATTR_EXTERNS
	.align		4
        /*0080*/ 	.byte	0x04, 0x0f
        /*0082*/ 	.short	(.L_1015 - .L_1014)


	//   ....[0]....
	.align		4
.L_1014:
        /*0084*/ 	.word	index@(__assertfail)


	//----- nvinfo : EIATTR_MERCURY_ISA_VERSION
	.align		4
.L_1015:
        /*0088*/ 	.byte	0x03, 0x5f
        /*008a*/ 	.short	0x0101


	//----- nvinfo : EIATTR_SYSCALL_OFFSETS
	.align		4
        /*008c*/ 	.byte	0x04, 0x46
        /*008e*/ 	.short	(.L_1017 - .L_1016)


	//   ....[0]....
.L_1016:
        /*0090*/ 	.word	0x00001170


	//   ....[1]....
        /*0094*/ 	.word	0x00002330


	//   ....[2]....
        /*0098*/ 	.word	0x00003510


	//   ....[3]....
        /*009c*/ 	.word	0x000046c0


	//   ....[4]....
        /*00a0*/ 	.word	0x00010a10


	//   ....[5]....
        /*00a4*/ 	.word	0x00011a40


	//   ....[6]....
        /*00a8*/ 	.word	0x00012a60


	//   ....[7]....
        /*00ac*/ 	.word	0x00013a60


	//----- nvinfo : EIATTR_EXIT_INSTR_OFFSETS
	.align		4
.L_1017:
        /*00b0*/ 	.byte	0x04, 0x1c
        /*00b2*/ 	.short	(.L_1019 - .L_1018)


	//   ....[0]....
.L_1018:
        /*00b4*/ 	.word	0x00012b20


	//   ....[1]....
        /*00b8*/ 	.word	0x00012c70


	//   ....[2]....
        /*00bc*/ 	.word	0x00012cb0


	//   ....[3]....
        /*00c0*/ 	.word	0x00012d50


	//   ....[4]....
        /*00c4*/ 	.word	0x00012d90


	//   ....[5]....
        /*00c8*/ 	.word	0x00012dd0


	//   ....[6]....
        /*00cc*/ 	.word	0x00012e60


	//   ....[7]....
        /*00d0*/ 	.word	0x00012e80


	//   ....[8]....
        /*00d4*/ 	.word	0x00012f20


	//   ....[9]....
        /*00d8*/ 	.word	0x00012f40


	//   ....[10]....
        /*00dc*/ 	.word	0x00012f90


	//   ....[11]....
        /*00e0*/ 	.word	0x00013090


	//   ....[12]....
        /*00e4*/ 	.word	0x00013110


	//   ....[13]....
        /*00e8*/ 	.word	0x000132a0


	//   ....[14]....
        /*00ec*/ 	.word	0x00013400


	//   ....[15]....
        /*00f0*/ 	.word	0x00013440


	//   ....[16]....
        /*00f4*/ 	.word	0x00013500


	//   ....[17]....
        /*00f8*/ 	.word	0x00013680


	//   ....[18]....
        /*00fc*/ 	.word	0x00013800


	//   ....[19]....
        /*0100*/ 	.word	0x00013960


	//   ....[20]....
        /*0104*/ 	.word	0x00013a70


	//   ....[21]....
        /*0108*/ 	.word	0x00013ab0


	//   ....[22]....
        /*010c*/ 	.word	0x00013af0


	//----- nvinfo : EIATTR_MAX_THREADS
	.align		4
.L_1019:
        /*0110*/ 	.byte	0x04, 0x05
        /*0112*/ 	.short	(.L_1021 - .L_1020)
.L_1020:
        /*0114*/ 	.word	0x00000080
        /*0118*/ 	.word	0x00000001
        /*011c*/ 	.word	0x00000001


	//----- nvinfo : EIATTR_CRS_STACK_SIZE
	.align		4
.L_1021:
        /*0120*/ 	.byte	0x04, 0x1e
        /*0122*/ 	.short	(.L_1023 - .L_1022)
.L_1022:
        /*0124*/ 	.word	0x00000000


	//----- nvinfo : EIATTR_CBANK_PARAM_SIZE
	.align		4
.L_1023:
        /*0128*/ 	.byte	0x03, 0x19
        /*012a*/ 	.short	0x002c


	//----- nvinfo : EIATTR_PARAM_CBANK
	.align		4
        /*012c*/ 	.byte	0x04, 0x0a
        /*012e*/ 	.short	(.L_1025 - .L_1024)
	.align		4
.L_1024:
        /*0130*/ 	.word	index@(.nv.constant0._ZN2at6native27unrolled_elementwise_kernelIZZZNS0_16asin_kernel_cudaERNS_18TensorIteratorBaseEENKUlvE_clEvENKUlvE1_clEvEUlN3c107complexINS6_4HalfEEEE_St5arrayIPcLm2EELi4E23TrivialOffsetCalculatorILi1EjESF_NS0_6memory12LoadWithCastILi1EEENSG_13StoreWithCastILi1EEEEEviT_T0_T2_T3_T4_T5_)
        /*0134*/ 	.short	0x0210
        /*0136*/ 	.short	0x002c


	//----- nvinfo : EIATTR_SW_WAR
	.align		4
.L_1025:
        /*0138*/ 	.byte	0x04, 0x36
        /*013a*/ 	.short	(.L_1027 - .L_1026)
.L_1026:
        /*013c*/ 	.word	0x00000008
.L_1027:


//--------------------- .nv.info._ZN2at6native18elementwise_kernelILi128ELi2EZNS0_22gpu_kernel_impl_nocastIZZZNS0_16asin_kernel_cudaERNS_18TensorIteratorBaseEENKUlvE_clEvENKUlvE1_clEvEUlN3c107complexINS7_4HalfEEEE_EEvS4_RKT_EUliE_EEviT1_ --------------------------
	.section	.nv.info._ZN2at6native18elementwise_kernelILi128ELi2EZNS0_22gpu_kernel_impl_nocastIZZZNS0_16asin_kernel_cudaERNS_18TensorIteratorBaseEENKUlvE_clEvENKUlvE1_clEvEUlN3c107complexINS7_4HalfEEEE_EEvS4_RKT_EUliE_EEviT1_,"",@"SHT_CUDA_INFO"
	.sectionflags	@""
	.align	4


	//----- nvinfo : EIATTR_CUDA_API_VERSION
	.align		4
        /*0000*/ 	.byte	0x04, 0x37
        /*0002*/ 	.short	(.L_1029 - .L_1028)
.L_1028:
        /*0004*/ 	.word	0x00000082


	//----- nvinfo : EIATTR_KPARAM_INFO
	.align		4
.L_1029:
        /*0008*/ 	.byte	0x04, 0x17
        /*000a*/ 	.short	(.L_1031 - .L_1030)
.L_1030:
        /*000c*/ 	.word	0x00000000
        /*0010*/ 	.short	0x0001
        /*0012*/ 	.short	0x0008
        /*0014*/ 	.byte	0x00, 0xf0, 0x61, 0x08


	//----- nvinfo : EIATTR_KPARAM_INFO
	.align		4
.L_1031:
        /*0018*/ 	.byte	0x04, 0x17
        /*001a*/ 	.short	(.L_1033 - .L_1032)
.L_1032:
        /*001c*/ 	.word	0x00000000
        /*0020*/ 	.short	0x0000
        /*0022*/ 	.short	0x0000
        /*0024*/ 	.byte	0x00, 0xf0, 0x11, 0x00


	//----- nvinfo : EIATTR_SPARSE_MMA_MASK
	.align		4
.L_1033:
        /*0028*/ 	.byte	0x03, 0x50
        /*002a*/ 	.short	0x0000


	//----- nvinfo : EIATTR_MAXREG_COUNT
	.align		4
        /*002c*/ 	.byte	0x03, 0x1b
        /*002e*/ 	.short	0x0080


	//----- nvinfo : EIATTR_MERCURY_ISA_VERSION
	.align		4
        /*0030*/ 	.byte	0x03, 0x5f
        /*0032*/ 	.short	0x0101


	//----- nvinfo : EIATTR_EXIT_INSTR_OFFSETS
	.align		4
        /*0034*/ 	.byte	0x04, 0x1c
        /*0036*/ 	.short	(.L_1035 - .L_1034)


	//   ....[0]....
.L_1034:
        /*0038*/ 	.word	0x00004000


	//   ....[1]....
        /*003c*/ 	.word	0x00007f30


	//----- nvinfo : EIATTR_MAX_THREADS
	.align		4
.L_1035:
        /*0040*/ 	.byte	0x04, 0x05
        /*0042*/ 	.short	(.L_1037 - .L_1036)
.L_1036:
        /*0044*/ 	.word	0x00000080
        /*0048*/ 	.word	0x00000001
        /*004c*/ 	.word	0x00000001


	//----- nvinfo : EIATTR_CRS_STACK_SIZE
	.align		4
.L_1037:
        /*0050*/ 	.byte	0x04, 0x1e
        /*0052*/ 	.short	(.L_1039 - .L_1038)
.L_1038:
        /*0054*/ 	.word	0x00000000


	//----- nvinfo : EIATTR_CBANK_PARAM_SIZE
	.align		4
.L_1039:
        /*0058*/ 	.byte	0x03, 0x19
        /*005a*/ 	.short	0x0220


	//----- nvinfo : EIATTR_PARAM_CBANK
	.align		4
        /*005c*/ 	.byte	0x04, 0x0a
        /*005e*/ 	.short	(.L_1041 - .L_1040)
	.align		4
.L_1040:
        /*0060*/ 	.word	index@(.nv.constant0._ZN2at6native18elementwise_kernelILi128ELi2EZNS0_22gpu_kernel_impl_nocastIZZZNS0_16asin_kernel_cudaERNS_18TensorIteratorBaseEENKUlvE_clEvENKUlvE1_clEvEUlN3c107complexINS7_4HalfEEEE_EEvS4_RKT_EUliE_EEviT1_)
        /*0064*/ 	.short	0x0210
        /*0066*/ 	.short	0x0220


	//----- nvinfo : EIATTR_SW_WAR
	.align		4
.L_1041:
        /*0068*/ 	.byte	0x04, 0x36
        /*006a*/ 	.short	(.L_1043 - .L_1042)
.L_1042:
        /*006c*/ 	.word	0x00000008
.L_1043:


//--------------------- .nv.info._ZN2at6native27unrolled_elementwise_kernelIZZZNS0_16asin_kernel_cudaERNS_18TensorIteratorBaseEENKUlvE_clEvENKUlvE1_clEvEUlN3c107complexINS6_4HalfEEEE_St5arrayIPcLm2EELi4E23TrivialOffsetCalculatorILi1EjESF_NS0_6memory15LoadWithoutCastENSG_16StoreWithoutCastEEEviT_T0_T2_T3_T4_T5_ --------------------------
	.section	.nv.info._ZN2at6native27unrolled_elementwise_kernelIZZZNS0_16asin_kernel_cudaERNS_18TensorIteratorBaseEENKUlvE_clEvENKUlvE1_clEvEUlN3c107complexINS6_4HalfEEEE_St5arrayIPcLm2EELi4E23TrivialOffsetCalculatorILi1EjESF_NS0_6memory15LoadWithoutCastENSG_16StoreWithoutCastEEEviT_T0_T2_T3_T4_T5_,"",@"SHT_CUDA_INFO"
	.sectionflags	@""
	.align	4


	//----- nvinfo : EIATTR_CUDA_API_VERSION
	.align		4
        /*0000*/ 	.byte	0x04, 0x37
        /*0002*/ 	.short	(.L_1045 - .L_1044)
.L_1044:
        /*0004*/ 	.word	0x00000082


	//----- nvinfo : EIATTR_KPARAM_INFO
	.align		4
.L_1045:
        /*0008*/ 	.byte	0x04, 0x17
        /*000a*/ 	.short	(.L_1047 - .L_1046)
.L_1046:
        /*000c*/ 	.word	0x00000000
        /*0010*/ 	.short	0x0006
        /*0012*/ 	.short	0x001b
        /*0014*/ 	.byte	0x00, 0xf0, 0x05, 0x00


	//----- nvinfo : EIATTR_KPARAM_INFO
	.align		4
.L_1047:
        /*0018*/ 	.byte	0x04, 0x17
        /*001a*/ 	.short	(.L_1049 - .L_1048)
.L_1048:
        /*001c*/ 	.word	0x00000000
        /*0020*/ 	.short	0x0005
        /*0022*/ 	.short	0x001a
        /*0024*/ 	.byte	0x00, 0xf0, 0x05, 0x00


	//----- nvinfo : EIATTR_KPARAM_INFO
	.align		4
.L_1049:
        /*0028*/ 	.byte	0x04, 0x17
        /*002a*/ 	.short	(.L_1051 - .L_1050)
.L_1050:
        /*002c*/ 	.word	0x00000000
        /*0030*/ 	.short	0x0004
        /*0032*/ 	.short	0x0019
        /*0034*/ 	.byte	0x00, 0xf0, 0x05, 0x00


	//----- nvinfo : EIATTR_KPARAM_INFO
	.align		4
.L_1051:
        /*0038*/ 	.byte	0x04, 0x17
        /*003a*/ 	.short	(.L_1053 - .L_1052)
.L_1052:
        /*003c*/ 	.word	0x00000000
        /*0040*/ 	.short	0x0003
        /*0042*/ 	.short	0x0018
        /*0044*/ 	.byte	0x00, 0xf0, 0x05, 0x00


	//----- nvinfo : EIATTR_KPARAM_INFO
	.align		4
.L_1053:
        /*0048*/ 	.byte	0x04, 0x17
        /*004a*/ 	.short	(.L_1055 - .L_1054)
.L_1054:
        /*004c*/ 	.word	0x00000000
        /*0050*/ 	.short	0x0002
        /*0052*/ 	.short	0x0008
        /*0054*/ 	.byte	0x00, 0xf0, 0x41, 0x00


	//----- nvinfo : EIATTR_KPARAM_INFO
	.align		4
.L_1055:
        /*0058*/ 	.byte	0x04, 0x17
        /*005a*/ 	.short	(.L_1057 - .L_1056)
.L_1056:
        /*005c*/ 	.word	0x00000000
        /*0060*/ 	.short	0x0001
        /*0062*/ 	.short	0x0004
        /*0064*/ 	.byte	0x00, 0xf0, 0x05, 0x00


	//----- nvinfo : EIATTR_KPARAM_INFO
	.align		4
.L_1057:
        /*0068*/ 	.byte	0x04, 0x17
        /*006a*/ 	.short	(.L_1059 - .L_1058)
.L_1058:
        /*006c*/ 	.word	0x00000000
        /*0070*/ 	.short	0x0000
        /*0072*/ 	.short	0x0000
        /*0074*/ 	.byte	0x00, 0xf0, 0x11, 0x00


	//----- nvinfo : EIATTR_SPARSE_MMA_MASK
	.align		4
.L_1059:
        /*0078*/ 	.byte	0x03, 0x50
        /*007a*/ 	.short	0x0000


	//----- nvinfo : EIATTR_MAXREG_COUNT
	.align		4
        /*007c*/ 	.byte	0x03, 0x1b
        /*007e*/ 	.short	0x00ff


	//----- nvinfo : EIATTR_MERCURY_ISA_VERSION
	.align		4
        /*0080*/ 	.byte	0x03, 0x5f
        /*0082*/ 	.short	0x0101


	//----- nvinfo : EIATTR_EXIT_INSTR_OFFSETS
	.align		4
        /*0084*/ 	.byte	0x04, 0x1c
        /*0086*/ 	.short	(.L_1061 - .L_1060)


	//   ....[0]....
.L_1060:
        /*0088*/ 	.word	0x0000b3c0


	//   ....[1]....
        /*008c*/ 	.word	0x0000b420


	//----- nvinfo : EIATTR_MAX_THREADS
	.align		4
.L_1061:
        /*0090*/ 	.byte	0x04, 0x05
        /*0092*/ 	.short	(.L_1063 - .L_1062)
.L_1062:
        /*0094*/ 	.word	0x00000080
        /*0098*/ 	.word	0x00000001
        /*009c*/ 	.word	0x00000001


	//----- nvinfo : EIATTR_CRS_STACK_SIZE
	.align		4
.L_1063:
        /*00a0*/ 	.byte	0x04, 0x1e
        /*00a2*/ 	.short	(.L_1065 - .L_1064)
.L_1064:
        /*00a4*/ 	.word	0x00000000


	//----- nvinfo : EIATTR_CBANK_PARAM_SIZE
	.align		4
.L_1065:
        /*00a8*/ 	.byte	0x03, 0x19
        /*00aa*/ 	.short	0x001c


	//----- nvinfo : EIATTR_PARAM_CBANK
	.align		4
        /*00ac*/ 	.byte	0x04, 0x0a
        /*00ae*/ 	.short	(.L_1067 - .L_1066)
	.align		4
.L_1066:
        /*00b0*/ 	.word	index@(.nv.constant0._ZN2at6native27unrolled_elementwise_kernelIZZZNS0_16asin_kernel_cudaERNS_18TensorIteratorBaseEENKUlvE_clEvENKUlvE1_clEvEUlN3c107complexINS6_4HalfEEEE_St5arrayIPcLm2EELi4E23TrivialOffsetCalculatorILi1EjESF_NS0_6memory15LoadWithoutCastENSG_16StoreWithoutCastEEEviT_T0_T2_T3_T4_T5_)
        /*00b4*/ 	.short	0x0210
        /*00b6*/ 	.short	0x001c


	//----- nvinfo : EIATTR_SW_WAR
	.align		4
.L_1067:
        /*00b8*/ 	.byte	0x04, 0x36
        /*00ba*/ 	.short	(.L_1069 - .L_1068)
.L_1068:
        /*00bc*/ 	.word	0x00000008
.L_1069:


//--------------------- .nv.info._ZN2at6native29vectorized_elementwise_kernelILi2EZZZNS0_16asin_kernel_cudaERNS_18TensorIteratorBaseEENKUlvE_clEvENKUlvE1_clEvEUlN3c107complexINS6_4HalfEEEE_St5arrayIPcLm2EEEEviT0_T1_ --------------------------
	.section	.nv.info._ZN2at6native29vectorized_elementwise_kernelILi2EZZZNS0_16asin_kernel_cudaERNS_18TensorIteratorBaseEENKUlvE_clEvENKUlvE1_clEvEUlN3c107complexINS6_4HalfEEEE_St5arrayIPcLm2EEEEviT0_T1_,"",@"SHT_CUDA_INFO"
	.sectionflags	@""
	.align	4


	//----- nvinfo : EIATTR_CUDA_API_VERSION
	.align		4
        /*0000*/ 	.byte	0x04, 0x37
        /*0002*/ 	.short	(.L_1071 - .L_1070)
.L_1070:
        /*0004*/ 	.word	0x00000082


	//----- nvinfo : EIATTR_KPARAM_INFO
	.align		4
.L_1071:
        /*0008*/ 	.byte	0x04, 0x17
        /*000a*/ 	.short	(.L_1073 - .L_1072)
.L_1072:
        /*000c*/ 	.word	0x00000000
        /*0010*/ 	.short	0x0002
        /*0012*/ 	.short	0x0008
        /*0014*/ 	.byte	0x00, 0xf0, 0x41, 0x00


	//----- nvinfo : EIATTR_KPARAM_INFO
	.align		4
.L_1073:
        /*0018*/ 	.byte	0x04, 0x17
        /*001a*/ 	.short	(.L_1075 - .L_1074)
.L_1074:
        /*001c*/ 	.word	0x00000000
        /*0020*/ 	.short	0x0001
        /*0022*/ 	.short	0x0004
        /*0024*/ 	.byte	0x00, 0xf0, 0x05, 0x00


	//----- nvinfo : EIATTR_KPARAM_INFO
	.align		4
.L_1075:
        /*0028*/ 	.byte	0x04, 0x17
        /*002a*/ 	.short	(.L_1077 - .L_1076)
.L_1076:
        /*002c*/ 	.word	0x00000000
        /*0030*/ 	.short	0x0000
        /*0032*/ 	.short	0x0000
        /*0034*/ 	.byte	0x00, 0xf0, 0x11, 0x00


	//----- nvinfo : EIATTR_SPARSE_MMA_MASK
	.align		4
.L_1077:
        /*0038*/ 	.byte	0x03, 0x50
        /*003a*/ 	.short	0x0000


	//----- nvinfo : EIATTR_MAXREG_COUNT
	.align		4
        /*003c*/ 	.byte	0x03, 0x1b
        /*003e*/ 	.short	0x00ff


	//----- nvinfo : EIATTR_MERCURY_ISA_VERSION
	.align		4
        /*0040*/ 	.byte	0x03, 0x5f
        /*0042*/ 	.short	0x0101


	//----- nvinfo : EIATTR_EXIT_INSTR_OFFSETS
	.align		4
        /*0044*/ 	.byte	0x04, 0x1c
        /*0046*/ 	.short	(.L_1079 - .L_1078)


	//   ....[0]....
.L_1078:
        /*0048*/ 	.word	0x00015bf0


	//   ....[1]....
        /*004c*/ 	.word	0x0002c090


	//   ....[2]....
        /*0050*/ 	.word	0x0002c0f0


	//----- nvinfo : EIATTR_MAX_THREADS
	.align		4
.L_1079:
        /*0054*/ 	.byte	0x04, 0x05
        /*0056*/ 	.short	(.L_1081 - .L_1080)
.L_1080:
        /*0058*/ 	.word	0x00000080
        /*005c*/ 	.word	0x00000001
        /*0060*/ 	.word	0x00000001


	//----- nvinfo : EIATTR_CRS_STACK_SIZE
	.align		4
.L_1081:
        /*0064*/ 	.byte	0x04, 0x1e
        /*0066*/ 	.short	(.L_1083 - .L_1082)
.L_1082:
        /*0068*/ 	.word	0x00000000


	//----- nvinfo : EIATTR_CBANK_PARAM_SIZE
	.align		4
.L_1083:
        /*006c*/ 	.byte	0x03, 0x19
        /*006e*/ 	.short	0x0018


	//----- nvinfo : EIATTR_PARAM_CBANK
	.align		4
        /*0070*/ 	.byte	0x04, 0x0a
        /*0072*/ 	.short	(.L_1085 - .L_1084)
	.align		4
.L_1084:
        /*0074*/ 	.word	index@(.nv.constant0._ZN2at6native29vectorized_elementwise_kernelILi2EZZZNS0_16asin_kernel_cudaERNS_18TensorIteratorBaseEENKUlvE_clEvENKUlvE1_clEvEUlN3c107complexINS6_4HalfEEEE_St5arrayIPcLm2EEEEviT0_T1_)
        /*0078*/ 	.short	0x0210
        /*007a*/ 	.short	0x0018


	//----- nvinfo : EIATTR_SW_WAR
	.align		4
.L_1085:
        /*007c*/ 	.byte	0x04, 0x36
        /*007e*/ 	.short	(.L_1087 - .L_1086)
.L_1086:
        /*0080*/ 	.word	0x00000008
.L_1087:


//--------------------- .nv.info._ZN2at6native29vectorized_elementwise_kernelILi4EZZZNS0_16asin_kernel_cudaERNS_18TensorIteratorBaseEENKUlvE_clEvENKUlvE1_clEvEUlN3c107complexINS6_4HalfEEEE_St5arrayIPcLm2EEEEviT0_T1_ --------------------------
	.section	.nv.info._ZN2at6native29vectorized_elementwise_kernelILi4EZZZNS0_16asin_kernel_cudaERNS_18TensorIteratorBaseEENKUlvE_clEvENKUlvE1_clEvEUlN3c107complexINS6_4HalfEEEE_St5arrayIPcLm2EEEEviT0_T1_,"",@"SHT_CUDA_INFO"
	.sectionflags	@""
	.align	4


	//----- nvinfo : EIATTR_CUDA_API_VERSION
	.align		4
        /*0000*/ 	.byte	0x04, 0x37
        /*0002*/ 	.short	(.L_1089 - .L_1088)
.L_1088:
        /*0004*/ 	.word	0x00000082


	//----- nvinfo : EIATTR_KPARAM_INFO
	.align		4
.L_1089:
        /*0008*/ 	.byte	0x04, 0x17
        /*000a*/ 	.short	(.L_1091 - .L_1090)
.L_1090:
        /*000c*/ 	.word	0x00000000
        /*0010*/ 	.short	0x0002
        /*0012*/ 	.short	0x0008
        /*0014*/ 	.byte	0x00, 0xf0, 0x41, 0x00


	//----- nvinfo : EIATTR_KPARAM_INFO
	.align		4
.L_1091:
        /*0018*/ 	.byte	0x04, 0x17
        /*001a*/ 	.short	(.L_1093 - .L_1092)
.L_1092:
        /*001c*/ 	.word	0x00000000
        /*0020*/ 	.short	0x0001
        /*0022*/ 	.short	0x0004
        /*0024*/ 	.byte	0x00, 0xf0, 0x05, 0x00


	//----- nvinfo : EIATTR_KPARAM_INFO
	.align		4
.L_1093:
        /*0028*/ 	.byte	0x04, 0x17
        /*002a*/ 	.short	(.L_1095 - .L_1094)
.L_1094:
        /*002c*/ 	.word	0x00000000
        /*0030*/ 	.short	0x0000
        /*0032*/ 	.short	0x0000
        /*0034*/ 	.byte	0x00, 0xf0, 0x11, 0x00


	//----- nvinfo : EIATTR_SPARSE_MMA_MASK
	.align		4
.L_1095:
        /*0038*/ 	.byte	0x03, 0x50
        /*003a*/ 	.short	0x0000


	//----- nvinfo : EIATTR_MAXREG_COUNT
	.align		4
        /*003c*/ 	.byte	0x03, 0x1b
        /*003e*/ 	.short	0x00ff


	//----- nvinfo : EIATTR_MERCURY_ISA_VERSION
	.align		4
        /*0040*/ 	.byte	0x03, 0x5f
        /*0042*/ 	.short	0x0101


	//----- nvinfo : EIATTR_EXIT_INSTR_OFFSETS
	.align		4
        /*0044*/ 	.byte	0x04, 0x1c
        /*0046*/ 	.short	(.L_1097 - .L_1096)


	//   ....[0]....
.L_1096:
        /*0048*/ 	.word	0x00015b90


	//   ....[1]....
        /*004c*/ 	.word	0x0002c020


	//   ....[2]....
        /*0050*/ 	.word	0x0002c080


	//----- nvinfo : EIATTR_MAX_THREADS
	.align		4
.L_1097:
        /*0054*/ 	.byte	0x04, 0x05
        /*0056*/ 	.short	(.L_1099 - .L_1098)
.L_1098:
        /*0058*/ 	.word	0x00000080
        /*005c*/ 	.word	0x00000001
        /*0060*/ 	.word	0x00000001


	//----- nvinfo : EIATTR_CRS_STACK_SIZE
	.align		4
.L_1099:
        /*0064*/ 	.byte	0x04, 0x1e
        /*0066*/ 	.short	(.L_1101 - .L_1100)
.L_1100:
        /*0068*/ 	.word	0x00000000


	//----- nvinfo : EIATTR_CBANK_PARAM_SIZE
	.align		4
.L_1101:
        /*006c*/ 	.byte	0x03, 0x19
        /*006e*/ 	.short	0x0018


	//----- nvinfo : EIATTR_PARAM_CBANK
	.align		4
        /*0070*/ 	.byte	0x04, 0x0a
        /*0072*/ 	.short	(.L_1103 - .L_1102)
	.align		4
.L_1102:
        /*0074*/ 	.word	index@(.nv.constant0._ZN2at6native29vectorized_elementwise_kernelILi4EZZZNS0_16asin_kernel_cudaERNS_18TensorIteratorBaseEENKUlvE_clEvENKUlvE1_clEvEUlN3c107complexINS6_4HalfEEEE_St5arrayIPcLm2EEEEviT0_T1_)
        /*0078*/ 	.short	0x0210
        /*007a*/ 	.short	0x0018


	//----- nvinfo : EIATTR_SW_WAR
	.align		4
.L_1103:
        /*007c*/ 	.byte	0x04, 0x36
        /*007e*/ 	.short	(.L_1105 - .L_1104)
.L_1104:
        /*0080*/ 	.word	0x00000008
.L_1105:


//--------------------- .nv.info._ZN2at6native29vectorized_elementwise_kernelILi8EZZZNS0_16asin_kernel_cudaERNS_18TensorIteratorBaseEENKUlvE_clEvENKUlvE1_clEvEUlN3c107complexINS6_4HalfEEEE_St5arrayIPcLm2EEEEviT0_T1_ --------------------------
	.section	.nv.info._ZN2at6native29vectorized_elementwise_kernelILi8EZZZNS0_16asin_kernel_cudaERNS_18TensorIteratorBaseEENKUlvE_clEvENKUlvE1_clEvEUlN3c107complexINS6_4HalfEEEE_St5arrayIPcLm2EEEEviT0_T1_,"",@"SHT_CUDA_INFO"
	.sectionflags	@""
	.align	4


	//----- nvinfo : EIATTR_CUDA_API_VERSION
	.align		4
        /*0000*/ 	.byte	0x04, 0x37
        /*0002*/ 	.short	(.L_1107 - .L_1106)
.L_1106:
        /*0004*/ 	.word	0x00000082


	//----- nvinfo : EIATTR_KPARAM_INFO
	.align		4
.L_1107:
        /*0008*/ 	.byte	0x04, 0x17
        /*000a*/ 	.short	(.L_1109 - .L_1108)
.L_1108:
        /*000c*/ 	.word	0x00000000
        /*0010*/ 	.short	0x0002
        /*0012*/ 	.short	0x0008
        /*0014*/ 	.byte	0x00, 0xf0, 0x41, 0x00


	//----- nvinfo : EIATTR_KPARAM_INFO
	.align		4
.L_1109:
        /*0018*/ 	.byte	0x04, 0x17
        /*001a*/ 	.short	(.L_1111 - .L_1110)
.L_1110:
        /*001c*/ 	.word	0x00000000
        /*0020*/ 	.short	0x0001
        /*0022*/ 	.short	0x0004
        /*0024*/ 	.byte	0x00, 0xf0, 0x05, 0x00


	//----- nvinfo : EIATTR_KPARAM_INFO
	.align		4
.L_1111:
        /*0028*/ 	.byte	0x04, 0x17
        /*002a*/ 	.short	(.L_1113 - .L_1112)
.L_1112:
        /*002c*/ 	.word	0x00000000
        /*0030*/ 	.short	0x0000
        /*0032*/ 	.short	0x0000
        /*0034*/ 	.byte	0x00, 0xf0, 0x11, 0x00


	//----- nvinfo : EIATTR_SPARSE_MMA_MASK
	.align		4
.L_1113:
        /*0038*/ 	.byte	0x03, 0x50
        /*003a*/ 	.short	0x0000


	//----- nvinfo : EIATTR_MAXREG_COUNT
	.align		4
        /*003c*/ 	.byte	0x03, 0x1b
        /*003e*/ 	.short	0x00ff


	//----- nvinfo : EIATTR_MERCURY_ISA_VERSION
	.align		4
        /*0040*/ 	.byte	0x03, 0x5f
        /*0042*/ 	.short	0x0101


	//----- nvinfo : EIATTR_EXIT_INSTR_OFFSETS
	.align		4
        /*0044*/ 	.byte	0x04, 0x1c
        /*0046*/ 	.short	(.L_1115 - .L_1114)


	//   ....[0]....
.L_1114:
        /*0048*/ 	.word	0x00015b90


	//   ....[1]....
        /*004c*/ 	.word	0x0002c020


	//   ....[2]....
        /*0050*/ 	.word	0x0002c080


	//----- nvinfo : EIATTR_MAX_THREADS
	.align		4
.L_1115:
        /*0054*/ 	.byte	0x04, 0x05
        /*0056*/ 	.short	(.L_1117 - .L_1116)
.L_1116:
        /*0058*/ 	.word	0x00000080
        /*005c*/ 	.word	0x00000001
        /*0060*/ 	.word	0x00000001


	//----- nvinfo : EIATTR_CRS_STACK_SIZE
	.align		4
.L_1117:
        /*0064*/ 	.byte	0x04, 0x1e
        /*0066*/ 	.short	(.L_1119 - .L_1118)
.L_1118:
        /*0068*/ 	.word	0x00000000


	//----- nvinfo : EIATTR_CBANK_PARAM_SIZE
	.align		4
.L_1119:
        /*006c*/ 	.byte	0x03, 0x19
        /*006e*/ 	.short	0x0018


	//----- nvinfo : EIATTR_PARAM_CBANK
	.align		4
        /*0070*/ 	.byte	0x04, 0x0a
        /*0072*/ 	.short	(.L_1121 - .L_1120)
	.align		4
.L_1120:
        /*0074*/ 	.word	index@(.nv.constant0._ZN2at6native29vectorized_elementwise_kernelILi8EZZZNS0_16asin_kernel_cudaERNS_18TensorIteratorBaseEENKUlvE_clEvENKUlvE1_clEvEUlN3c107complexINS6_4HalfEEEE_St5arrayIPcLm2EEEEviT0_T1_)
        /*0078*/ 	.short	0x0210
        /*007a*/ 	.short	0x0018


	//----- nvinfo : EIATTR_SW_WAR
	.align		4
.L_1121:
        /*007c*/ 	.byte	0x04, 0x36
        /*007e*/ 	.short	(.L_1123 - .L_1122)
.L_1122:
        /*0080*/ 	.word	0x00000008
.L_1123:


//--------------------- .nv.info._ZN2at6native18elementwise_kernelILi128ELi4EZNS0_15gpu_kernel_implIZZZNS0_16asin_kernel_cudaERNS_18TensorIteratorBaseEENKUlvE_clEvENKUlvE0_clEvEUlN3c107complexIfEEE_EEvS4_RKT_EUliE_EEviT1_ --------------------------
	.section	.nv.info._ZN2at6native18elementwise_kernelILi128ELi4EZNS0_15gpu_kernel_implIZZZNS0_16asin_kernel_cudaERNS_18TensorIteratorBaseEENKUlvE_clEvENKUlvE0_clEvEUlN3c107complexIfEEE_EEvS4_RKT_EUliE_EEviT1_,"",@"SHT_CUDA_INFO"
	.sectionflags	@""
	.align	4


	//----- nvinfo : EIATTR_CUDA_API_VERSION
	.align		4
        /*0000*/ 	.byte	0x04, 0x37
        /*0002*/ 	.short	(.L_1125 - .L_1124)
.L_1124:
        /*0004*/ 	.word	0x00000082


	//----- nvinfo : EIATTR_KPARAM_INFO
	.align		4
.L_1125:
        /*0008*/ 	.byte	0x04, 0x17
        /*000a*/ 	.short	(.L_1127 - .L_1126)
.L_1126:
        /*000c*/ 	.word	0x00000000
        /*0010*/ 	.short	0x0001
        /*0012*/ 	.short	0x0008
        /*0014*/ 	.byte	0x00, 0xf0, 0x61, 0x08


	//----- nvinfo : EIATTR_KPARAM_INFO
	.align		4
.L_1127:
        /*0018*/ 	.byte	0x04, 0x17
        /*001a*/ 	.short	(.L_1129 - .L_1128)
.L_1128:
        /*001c*/ 	.word	0x00000000
        /*0020*/ 	.short	0x0000
        /*0022*/ 	.short	0x0000
        /*0024*/ 	.byte	0x00, 0xf0, 0x11, 0x00


	//----- nvinfo : EIATTR_SPARSE_MMA_MASK
	.align		4
.L_1129:
        /*0028*/ 	.byte	0x03, 0x50
        /*002a*/ 	.short	0x0000


	//----- nvinfo : EIATTR_MAXREG_COUNT
	.align		4
        /*002c*/ 	.byte	0x03, 0x1b
        /*002e*/ 	.short	0x0080


	//----- nvinfo : EIATTR_EXTERNS
	.align		4
        /*0030*/ 	.byte	0x04, 0x0f
        /*0032*/ 	.short	(.L_1131 - .L_1130)


	//   ....[0]....
	.align		4
.L_1130:
        /*0034*/ 	.word	index@(__assertfail)


	//----- nvinfo : EIATTR_MERCURY_ISA_VERSION
	.align		4
.L_1131:
        /*0038*/ 	.byte	0x03, 0x5f
        /*003a*/ 	.short	0x0101


	//----- nvinfo : EIATTR_SYSCALL_OFFSETS
	.align		4
        /*003c*/ 	.byte	0x04, 0x46
        /*003e*/ 	.short	(.L_1133 - .L_1132)


	//   ....[0]....
.L_1132:
        /*0040*/ 	.word	0x00002250


	//   ....[1]....
        /*0044*/ 	.word	0x00005ce0


	//   ....[2]....
        /*0048*/ 	.word	0x00007fb0


	//   ....[3]....
        /*004c*/ 	.word	0x0000ba10


	//   ....[4]....
        /*0050*/ 	.word	0x0000dcd0


	//   ....[5]....
        /*0054*/ 	.word	0x00011730


	//   ....[6]....
        /*0058*/ 	.word	0x000139e0


	//   ....[7]....
        /*005c*/ 	.word	0x00017440


	//----- nvinfo : EIATTR_EXIT_INSTR_OFFSETS
	.align		4
.L_1133:
        /*0060*/ 	.byte	0x04, 0x1c
        /*0062*/ 	.short	(.L_1135 - .L_1134)


	//   ....[0]....
.L_1134:
        /*0064*/ 	.word	0x000117e0


	//   ....[1]....
        /*0068*/ 	.word	0x00016750


	//   ....[2]....
        /*006c*/ 	.word	0x00016790


	//   ....[3]....
        /*0070*/ 	.word	0x00016820


	//   ....[4]....
        /*0074*/ 	.word	0x00016850


	//   ....[5]....
        /*0078*/ 	.word	0x00016880


	//   ....[6]....
        /*007c*/ 	.word	0x00016900


	//   ....[7]....
        /*0080*/ 	.word	0x00016930


	//   ....[8]....
        /*0084*/ 	.word	0x000169b0


	//   ....[9]....
        /*0088*/ 	.word	0x000169e0


	//   ....[10]....
        /*008c*/ 	.word	0x00016a20


	//   ....[11]....
        /*0090*/ 	.word	0x00016b00


	//   ....[12]....
        /*0094*/ 	.word	0x00016b60


	//   ....[13]....
        /*0098*/ 	.word	0x00016ce0


	//   ....[14]....
        /*009c*/ 	.word	0x00016e30


	//   ....[15]....
        /*00a0*/ 	.word	0x00016e60


	//   ....[16]....
        /*00a4*/ 	.word	0x00016f10


	//   ....[17]....
        /*00a8*/ 	.word	0x00017080


	//   ....[18]....
        /*00ac*/ 	.word	0x000171f0


	//   ....[19]....
        /*00b0*/ 	.word	0x00017340


	//   ....[20]....
        /*00b4*/ 	.word	0x00017450


	//   ....[21]....
        /*00b8*/ 	.word	0x00017480


	//   ....[22]....
        /*00bc*/ 	.word	0x000174b0


	//----- nvinfo : EIATTR_MAX_THREADS
	.align		4
.L_1135:
        /*00c0*/ 	.byte	0x04, 0x05
        /*00c2*/ 	.short	(.L_1137 - .L_1136)
.L_1136:
        /*00c4*/ 	.word	0x00000080
        /*00c8*/ 	.word	0x00000001
        /*00cc*/ 	.word	0x00000001


	//----- nvinfo : EIATTR_CRS_STACK_SIZE
	.align		4
.L_1137:
        /*00d0*/ 	.byte	0x04, 0x1e
        /*00d2*/ 	.short	(.L_1139 - .L_1138)
.L_1138:
        /*00d4*/ 	.word	0x00000000


	//----- nvinfo : EIATTR_CBANK_PARAM_SIZE
	.align		4
.L_1139:
        /*00d8*/ 	.byte	0x03, 0x19
        /*00da*/ 	.short	0x0220


	//----- nvinfo : EIATTR_PARAM_CBANK
	.align		4
        /*00dc*/ 	.byte	0x04, 0x0a
        /*00de*/ 	.short	(.L_1141 - .L_1140)
	.align		4
.L_1140:
        /*00e0*/ 	.word	index@(.nv.constant0._ZN2at6native18elementwise_kernelILi128ELi4EZNS0_15gpu_kernel_implIZZZNS0_16asin_kernel_cudaERNS_18TensorIteratorBaseEENKUlvE_clEvENKUlvE0_clEvEUlN3c107complexIfEEE_EEvS4_RKT_EUliE_EEviT1_)
        /*00e4*/ 	.short	0x0210
        /*00e6*/ 	.short	0x0220


	//----- nvinfo : EIATTR_SW_WAR
	.align		4
.L_1141:
        /*00e8*/ 	.byte	0x04, 0x36
        /*00ea*/ 	.short	(.L_1143 - .L_1142)
.L_1142:
        /*00ec*/ 	.word	0x00000008
.L_1143:


//--------------------- .nv.info._ZN2at6native27unrolled_elementwise_kernelIZZZNS0_16asin_kernel_cudaERNS_18TensorIteratorBaseEENKUlvE_clEvENKUlvE0_clEvEUlN3c107complexIfEEE_St5arrayIPcLm2EELi4E23TrivialOffsetCalculatorILi1EjESE_NS0_6memory12LoadWithCastILi1EEENSF_13StoreWithCastILi1EEEEEviT_T0_T2_T3_T4_T5_ --------------------------
	.section	.nv.info._ZN2at6native27unrolled_elementwise_kernelIZZZNS0_16asin_kernel_cudaERNS_18TensorIteratorBaseEENKUlvE_clEvENKUlvE0_clEvEUlN3c107complexIfEEE_St5arrayIPcLm2EELi4E23TrivialOffsetCalculatorILi1EjESE_NS0_6memory12LoadWithCastILi1EEENSF_13StoreWithCastILi1EEEEEviT_T0_T2_T3_T4_T5_,"",@"SHT_CUDA_INFO"
	.sectionflags	@""
	.align	4


	//----- nvinfo : EIATTR_CUDA_API_VERSION
	.align		4
        /*0000*/ 	.byte	0x04, 0x37
        /*0002*/ 	.short	(.L_1145 - .L_1144)
.L_1144:
        /*0004*/ 	.word	0x00000082


	//----- nvinfo : EIATTR_KPARAM_INFO
	.align		4
.L_1145:
        /*0008*/ 	.byte	0x04, 0x17
        /*000a*/ 	.short	(.L_1147 - .L_1146)
.L_1146:
        /*000c*/ 	.word	0x00000000
        /*0010*/ 	.short	0x0006
        /*0012*/ 	.short	0x0024
        /*0014*/ 	.byte	0x00, 0xf0, 0x21, 0x00


	//----- nvinfo : EIATTR_KPARAM_INFO
	.align		4
.L_1147:
        /*0018*/ 	.byte	0x04, 0x17
        /*001a*/ 	.short	(.L_1149 - .L_1148)
.L_1148:
        /*001c*/ 	.word	0x00000000
        /*0020*/ 	.short	0x0005
        /*0022*/ 	.short	0x001c
        /*0024*/ 	.byte	0x00, 0xf0, 0x21, 0x00


	//----- nvinfo : EIATTR_KPARAM_INFO
	.align		4
.L_1149:
        /*0028*/ 	.byte	0x04, 0x17
        /*002a*/ 	.short	(.L_1151 - .L_1150)
.L_1150:
        /*002c*/ 	.word	0x00000000
        /*0030*/ 	.short	0x0004
        /*0032*/ 	.short	0x0019
        /*0034*/ 	.byte	0x00, 0xf0, 0x05, 0x00


	//----- nvinfo : EIATTR_KPARAM_INFO
	.align		4
.L_1151:
        /*0038*/ 	.byte	0x04, 0x17
        /*003a*/ 	.short	(.L_1153 - .L_1152)
.L_1152:
        /*003c*/ 	.word	0x00000000
        /*0040*/ 	.short	0x0003
        /*0042*/ 	.short	0x0018
        /*0044*/ 	.byte	0x00, 0xf0, 0x05, 0x00


	//----- nvinfo : EIATTR_KPARAM_INFO
	.align		4
.L_1153:
        /*0048*/ 	.byte	0x04, 0x17
        /*004a*/ 	.short	(.L_1155 - .L_1154)
.L_1154:
        /*004c*/ 	.word	0x00000000
        /*0050*/ 	.short	0x0002
        /*0052*/ 	.short	0x0008
        /*0054*/ 	.byte	0x00, 0xf0, 0x41, 0x00


	//----- nvinfo : EIATTR_KPARAM_INFO
	.align		4
.L_1155:
        /*0058*/ 	.byte	0x04, 0x17
        /*005a*/ 	.short	(.L_1157 - .L_1156)
.L_1156:
        /*005c*/ 	.word	0x00000000
        /*0060*/ 	.short	0x0001
        /*0062*/ 	.short	0x0004
        /*0064*/ 	.byte	0x00, 0xf0, 0x05, 0x00


	//----- nvinfo : EIATTR_KPARAM_INFO
	.align		4
.L_1157:
        /*0068*/ 	.byte	0x04, 0x17
        /*006a*/ 	.short	(.L_1159 - .L_1158)
.L_1158:
        /*006c*/ 	.word	0x00000000
        /*0070*/ 	.short	0x0000
        /*0072*/ 	.short	0x0000
        /*0074*/ 	.byte	0x00, 0xf0, 0x11, 0x00


	//----- nvinfo : EIATTR_SPARSE_MMA_MASK
	.align		4
.L_1159:
        /*0078*/ 	.byte	0x03, 0x50
        /*007a*/ 	.short	0x0000


	//----- nvinfo : EIATTR_MAXREG_COUNT
	.align		4
        /*007c*/ 	.byte	0x03, 0x1b
        /*007e*/ 	.short	0x00ff


	//----- nvinfo : EIATTR_EXTERNS
	.align		4
        /*0080*/ 	.byte	0x04, 0x0f
        /*0082*/ 	.short	(.L_1161 - .L_1160)


	//   ....[0]....
	.align		4
.L_1160:
        /*0084*/ 	.word	index@(__assertfail)


	//----- nvinfo : EIATTR_MERCURY_ISA_VERSION
	.align		4
.L_1161:
        /*0088*/ 	.byte	0x03, 0x5f
        /*008a*/ 	.short	0x0101


	//----- nvinfo : EIATTR_SYSCALL_OFFSETS
	.align		4
        /*008c*/ 	.byte	0x04, 0x46
        /*008e*/ 	.short	(.L_1163 - .L_1162)


	//   ....[0]....
.L_1162:
        /*0090*/ 	.word	0x00000fd0


	//   ....[1]....
        /*0094*/ 	.word	0x00001fe0


	//   ....[2]....
        /*0098*/ 	.word	0x00003000


	//   ....[3]....
        /*009c*/ 	.word	0x00003ff0


	//   ....[4]....
        /*00a0*/ 	.word	0x00010200


	//   ....[5]....
        /*00a4*/ 	.word	0x00011100


	//   ....[6]....
        /*00a8*/ 	.word	0x00011ff0


	//   ....[7]....
        /*00ac*/ 	.word	0x00012ec0


	//----- nvinfo : EIATTR_EXIT_INSTR_OFFSETS
	.align		4
.L_1163:
        /*00b0*/ 	.byte	0x04, 0x1c
        /*00b2*/ 	.short	(.L_1165 - .L_1164)


	//   ....[0]....
.L_1164:
        /*00b4*/ 	.word	0x00012090


	//   ....[1]....
        /*00b8*/ 	.word	0x000121d0


	//   ....[2]....
        /*00bc*/ 	.word	0x00012210


	//   ....[3]....
        /*00c0*/ 	.word	0x000122a0


	//   ....[4]....
        /*00c4*/ 	.word	0x000122d0


	//   ....[5]....
        /*00c8*/ 	.word	0x00012300


	//   ....[6]....
        /*00cc*/ 	.word	0x00012380


	//   ....[7]....
        /*00d0*/ 	.word	0x000123b0


	//   ....[8]....
        /*00d4*/ 	.word	0x00012430


	//   ....[9]....
        /*00d8*/ 	.word	0x00012460


	//   ....[10]....
        /*00dc*/ 	.word	0x000124a0


	//   ....[11]....
        /*00e0*/ 	.word	0x00012580


	//   ....[12]....
        /*00e4*/ 	.word	0x000125e0


	//   ....[13]....
        /*00e8*/ 	.word	0x00012760


	//   ....[14]....
        /*00ec*/ 	.word	0x000128b0


	//   ....[15]....
        /*00f0*/ 	.word	0x000128e0


	//   ....[16]....
        /*00f4*/ 	.word	0x00012990


	//   ....[17]....
        /*00f8*/ 	.word	0x00012b00


	//   ....[18]....
        /*00fc*/ 	.word	0x00012c70


	//   ....[19]....
        /*0100*/ 	.word	0x00012dc0


	//   ....[20]....
        /*0104*/ 	.word	0x00012ed0


	//   ....[21]....
        /*0108*/ 	.word	0x00012f00


	//   ....[22]....
        /*010c*/ 	.word	0x00012f30


	//----- nvinfo : EIATTR_MAX_THREADS
	.align		4
.L_1165:
        /*0110*/ 	.byte	0x04, 0x05
        /*0112*/ 	.short	(.L_1167 - .L_1166)
.L_1166:
        /*0114*/ 	.word	0x00000080
        /*0118*/ 	.word	0x00000001
        /*011c*/ 	.word	0x00000001


	//----- nvinfo : EIATTR_CRS_STACK_SIZE
	.align		4
.L_1167:
        /*0120*/ 	.byte	0x04, 0x1e
        /*0122*/ 	.short	(.L_1169 - .L_1168)
.L_1168:
        /*0124*/ 	.word	0x00000000


	//----- nvinfo : EIATTR_CBANK_PARAM_SIZE
	.align		4
.L_1169:
        /*0128*/ 	.byte	0x03, 0x19
        /*012a*/ 	.short	0x002c


	//----- nvinfo : EIATTR_PARAM_CBANK
	.align		4
        /*012c*/ 	.byte	0x04, 0x0a
        /*012e*/ 	.short	(.L_1171 - .L_1170)
	.align		4
.L_1170:
        /*0130*/ 	.word	index@(.nv.constant0._ZN2at6native27unrolled_elementwise_kernelIZZZNS0_16asin_kernel_cudaERNS_18TensorIteratorBaseEENKUlvE_clEvENKUlvE0_clEvEUlN3c107complexIfEEE_St5arrayIPcLm2EELi4E23TrivialOffsetCalculatorILi1EjESE_NS0_6memory12LoadWithCastILi1EEENSF_13StoreWithCastILi1EEEEEviT_T0_T2_T3_T4_T5_)
        /*0134*/ 	.short	0x0210
        /*0136*/ 	.short	0x002c


	//----- nvinfo : EIATTR_SW_WAR
	.align		4
.L_1171:
        /*0138*/ 	.byte	0x04, 0x36
        /*013a*/ 	.short	(.L_1173 - .L_1172)
.L_1172:
        /*013c*/ 	.word	0x00000008
.L_1173:


//--------------------- .nv.info._ZN2at6native18elementwise_kernelILi128ELi2EZNS0_22gpu_kernel_impl_nocastIZZZNS0_16asin_kernel_cudaERNS_18TensorIteratorBaseEENKUlvE_clEvENKUlvE0_clEvEUlN3c107complexIfEEE_EEvS4_RKT_EUliE_EEviT1_ --------------------------
	.section	.nv.info._ZN2at6native18elementwise_kernelILi128ELi2EZNS0_22gpu_kernel_impl_nocastIZZZNS0_16asin_kernel_cudaERNS_18TensorIteratorBaseEENKUlvE_clEvENKUlvE0_clEvEUlN3c107complexIfEEE_EEvS4_RKT_EUliE_EEviT1_,"",@"SHT_CUDA_INFO"
	.sectionflags	@""
	.align	4


	//----- nvinfo : EIATTR_CUDA_API_VERSION
	.align		4
        /*0000*/ 	.byte	0x04, 0x37
        /*0002*/ 	.short	(.L_1175 - .L_1174)
.L_1174:
        /*0004*/ 	.word	0x00000082


	//----- nvinfo : EIATTR_KPARAM_INFO
	.align		4
.L_1175:
        /*0008*/ 	.byte	0x04, 0x17
        /*000a*/ 	.short	(.L_1177 - .L_1176)
.L_1176:
        /*000c*/ 	.word	0x00000000
        /*0010*/ 	.short	0x0001
        /*0012*/ 	.short	0x0008
        /*0014*/ 	.byte	0x00, 0xf0, 0x61, 0x08


	//----- nvinfo : EIATTR_KPARAM_INFO
	.align		4
.L_1177:
        /*0018*/ 	.byte	0x04, 0x17
        /*001a*/ 	.short	(.L_1179 - .L_1178)
.L_1178:
        /*001c*/ 	.word	0x00000000
        /*0020*/ 	.short	0x0000
        /*0022*/ 	.short	0x0000
        /*0024*/ 	.byte	0x00, 0xf0, 0x11, 0x00


	//----- nvinfo : EIATTR_SPARSE_MMA_MASK
	.align		4
.L_1179:
        /*0028*/ 	.byte	0x03, 0x50
        /*002a*/ 	.short	0x0000


	//----- nvinfo : EIATTR_MAXREG_COUNT
	.align		4
        /*002c*/ 	.byte	0x03, 0x1b
        /*002e*/ 	.short	0x0080


	//----- nvinfo : EIATTR_MERCURY_ISA_VERSION
	.align		4
        /*0030*/ 	.byte	0x03, 0x5f
        /*0032*/ 	.short	0x0101


	//----- nvinfo : EIATTR_EXIT_INSTR_OFFSETS
	.align		4
        /*0034*/ 	.byte	0x04, 0x1c
        /*0036*/ 	.short	(.L_1181 - .L_1180)


	//   ....[0]....
.L_1180:
        /*0038*/ 	.word	0x00004060


	//   ....[1]....
        /*003c*/ 	.word	0x00007fd0


	//----- nvinfo : EIATTR_MAX_THREADS
	.align		4
.L_1181:
        /*0040*/ 	.byte	0x04, 0x05
        /*0042*/ 	.short	(.L_1183 - .L_1182)
.L_1182:
        /*0044*/ 	.word	0x00000080
        /*0048*/ 	.word	0x00000001
        /*004c*/ 	.word	0x00000001


	//----- nvinfo : EIATTR_CRS_STACK_SIZE
	.align		4
.L_1183:
        /*0050*/ 	.byte	0x04, 0x1e
        /*0052*/ 	.short	(.L_1185 - .L_1184)
.L_1184:
        /*0054*/ 	.word	0x00000000


	//----- nvinfo : EIATTR_CBANK_PARAM_SIZE
	.align		4
.L_1185:
        /*0058*/ 	.byte	0x03, 0x19
        /*005a*/ 	.short	0x0220


	//----- nvinfo : EIATTR_PARAM_CBANK
	.align		4
        /*005c*/ 	.byte	0x04, 0x0a
        /*005e*/ 	.short	(.L_1187 - .L_1186)
	.align		4
.L_1186:
        /*0060*/ 	.word	index@(.nv.constant0._ZN2at6native18elementwise_kernelILi128ELi2EZNS0_22gpu_kernel_impl_nocastIZZZNS0_16asin_kernel_cudaERNS_18TensorIteratorBaseEENKUlvE_clEvENKUlvE0_clEvEUlN3c107complexIfEEE_EEvS4_RKT_EUliE_EEviT1_)
        /*0064*/ 	.short	0x0210
        /*0066*/ 	.short	0x0220


	//----- nvinfo : EIATTR_SW_WAR
	.align		4
.L_1187:
        /*0068*/ 	.byte	0x04, 0x36
        /*006a*/ 	.short	(.L_1189 - .L_1188)
.L_1188:
        /*006c*/ 	.word	0x00000008
.L_1189:


//--------------------- .nv.info._ZN2at6native27unrolled_elementwise_kernelIZZZNS0_16asin_kernel_cudaERNS_18TensorIteratorBaseEENKUlvE_clEvENKUlvE0_clEvEUlN3c107complexIfEEE_St5arrayIPcLm2EELi4E23TrivialOffsetCalculatorILi1EjESE_NS0_6memory15LoadWithoutCastENSF_16StoreWithoutCastEEEviT_T0_T2_T3_T4_T5_ --------------------------
	.section	.nv.info._ZN2at6native27unrolled_elementwise_kernelIZZZNS0_16asin_kernel_cudaERNS_18TensorIteratorBaseEENKUlvE_clEvENKUlvE0_clEvEUlN3c107complexIfEEE_St5arrayIPcLm2EELi4E23TrivialOffsetCalculatorILi1EjESE_NS0_6memory15LoadWithoutCastENSF_16StoreWithoutCastEEEviT_T0_T2_T3_T4_T5_,"",@"SHT_CUDA_INFO"
	.sectionflags	@""
	.align	4


	//----- nvinfo : EIATTR_CUDA_API_VERSION
	.align		4
        /*0000*/ 	.byte	0x04, 0x37
        /*0002*/ 	.short	(.L_1191 - .L_1190)
.L_1190:
        /*0004*/ 	.word	0x00000082


	//----- nvinfo : EIATTR_KPARAM_INFO
	.align		4
.L_1191:
        /*0008*/ 	.byte	0x04, 0x17
        /*000a*/ 	.short	(.L_1193 - .L_1192)
.L_1192:
        /*000c*/ 	.word	0x00000000
        /*0010*/ 	.short	0x0006
        /*0012*/ 	.short	0x001b
        /*0014*/ 	.byte	0x00, 0xf0, 0x05, 0x00


	//----- nvinfo : EIATTR_KPARAM_INFO
	.align		4
.L_1193:
        /*0018*/ 	.byte	0x04, 0x17
        /*001a*/ 	.short	(.L_1195 - .L_1194)
.L_1194:
        /*001c*/ 	.word	0x00000000
        /*0020*/ 	.short	0x0005
        /*0022*/ 	.short	0x001a
        /*0024*/ 	.byte	0x00, 0xf0, 0x05, 0x00


	//----- nvinfo : EIATTR_KPARAM_INFO
	.align		4
.L_1195:
        /*0028*/ 	.byte	0x04, 0x17
        /*002a*/ 	.short	(.L_1197 - .L_1196)
.L_1196:
        /*002c*/ 	.word	0x00000000
        /*0030*/ 	.short	0x0004
        /*0032*/ 	.short	0x0019
        /*0034*/ 	.byte	0x00, 0xf0, 0x05, 0x00


	//----- nvinfo : EIATTR_KPARAM_INFO
	.align		4
.L_1197:
        /*0038*/ 	.byte	0x04, 0x17
        /*003a*/ 	.short	(.L_1199 - .L_1198)
.L_1198:
        /*003c*/ 	.word	0x00000000
        /*0040*/ 	.short	0x0003
        /*0042*/ 	.short	0x0018
        /*0044*/ 	.byte	0x00, 0xf0, 0x05, 0x00


	//----- nvinfo : EIATTR_KPARAM_INFO
	.align		4
.L_1199:
        /*0048*/ 	.byte	0x04, 0x17
        /*004a*/ 	.short	(.L_1201 - .L_1200)
.L_1200:
        /*004c*/ 	.word	0x00000000
        /*0050*/ 	.short	0x0002
        /*0052*/ 	.short	0x0008
        /*0054*/ 	.byte	0x00, 0xf0, 0x41, 0x00


	//----- nvinfo : EIATTR_KPARAM_INFO
	.align		4
.L_1201:
        /*0058*/ 	.byte	0x04, 0x17
        /*005a*/ 	.short	(.L_1203 - .L_1202)
.L_1202:
        /*005c*/ 	.word	0x00000000
        /*0060*/ 	.short	0x0001
        /*0062*/ 	.short	0x0004
        /*0064*/ 	.byte	0x00, 0xf0, 0x05, 0x00


	//----- nvinfo : EIATTR_KPARAM_INFO
	.align		4
.L_1203:
        /*0068*/ 	.byte	0x04, 0x17
        /*006a*/ 	.short	(.L_1205 - .L_1204)
.L_1204:
        /*006c*/ 	.word	0x00000000
        /*0070*/ 	.short	0x0000
        /*0072*/ 	.short	0x0000
        /*0074*/ 	.byte	0x00, 0xf0, 0x11, 0x00


	//----- nvinfo : EIATTR_SPARSE_MMA_MASK
	.align		4
.L_1205:
        /*0078*/ 	.byte	0x03, 0x50
        /*007a*/ 	.short	0x0000


	//----- nvinfo : EIATTR_MAXREG_COUNT
	.align		4
        /*007c*/ 	.byte	0x03, 0x1b
        /*007e*/ 	.short	0x00ff


	//----- nvinfo : EIATTR_MERCURY_ISA_VERSION
	.align		4
        /*0080*/ 	.byte	0x03, 0x5f
        /*0082*/ 	.short	0x0101


	//----- nvinfo : EIATTR_EXIT_INSTR_OFFSETS
	.align		4
        /*0084*/ 	.byte	0x04, 0x1c
        /*0086*/ 	.short	(.L_1207 - .L_1206)


	//   ....[0]....
.L_1206:
        /*0088*/ 	.word	0x0000b5a0


	//   ....[1]....
        /*008c*/ 	.word	0x0000b5f0


	//----- nvinfo : EIATTR_MAX_THREADS
	.align		4
.L_1207:
        /*0090*/ 	.byte	0x04, 0x05
        /*0092*/ 	.short	(.L_1209 - .L_1208)
.L_1208:
        /*0094*/ 	.word	0x00000080
        /*0098*/ 	.word	0x00000001
        /*009c*/ 	.word	0x00000001


	//----- nvinfo : EIATTR_CRS_STACK_SIZE
	.align		4
.L_1209:
        /*00a0*/ 	.byte	0x04, 0x1e
        /*00a2*/ 	.short	(.L_1211 - .L_1210)
.L_1210:
        /*00a4*/ 	.word	0x00000000


	//----- nvinfo : EIATTR_CBANK_PARAM_SIZE
	.align		4
.L_1211:
        /*00a8*/ 	.byte	0x03, 0x19
        /*00aa*/ 	.short	0x001c


	//----- nvinfo : EIATTR_PARAM_CBANK
	.align		4
        /*00ac*/ 	.byte	0x04, 0x0a
        /*00ae*/ 	.short	(.L_1213 - .L_1212)
	.align		4
.L_1212:
        /*00b0*/ 	.word	index@(.nv.constant0._ZN2at6native27unrolled_elementwise_kernelIZZZNS0_16asin_kernel_cudaERNS_18TensorIteratorBaseEENKUlvE_clEvENKUlvE0_clEvEUlN3c107complexIfEEE_St5arrayIPcLm2EELi4E23TrivialOffsetCalculatorILi1EjESE_NS0_6memory15LoadWithoutCastENSF_16StoreWithoutCastEEEviT_T0_T2_T3_T4_T5_)
        /*00b4*/ 	.short	0x0210
        /*00b6*/ 	.short	0x001c


	//----- nvinfo : EIATTR_SW_WAR
	.align		4
.L_1213:
        /*00b8*/ 	.byte	0x04, 0x36
        /*00ba*/ 	.short	(.L_1215 - .L_1214)
.L_1214:
        /*00bc*/ 	.word	0x00000008
.L_1215:


//--------------------- .nv.info._ZN2at6native29vectorized_elementwise_kernelILi2EZZZNS0_16asin_kernel_cudaERNS_18TensorIteratorBaseEENKUlvE_clEvENKUlvE0_clEvEUlN3c107complexIfEEE_St5arrayIPcLm2EEEEviT0_T1_ --------------------------
	.section	.nv.info._ZN2at6native29vectorized_elementwise_kernelILi2EZZZNS0_16asin_kernel_cudaERNS_18TensorIteratorBaseEENKUlvE_clEvENKUlvE0_clEvEUlN3c107complexIfEEE_St5arrayIPcLm2EEEEviT0_T1_,"",@"SHT_CUDA_INFO"
	.sectionflags	@""
	.align	4


	//----- nvinfo : EIATTR_CUDA_API_VERSION
	.align		4
        /*0000*/ 	.byte	0x04, 0x37
        /*0002*/ 	.short	(.L_1217 - .L_1216)
.L_1216:
        /*0004*/ 	.word	0x00000082


	//----- nvinfo : EIATTR_KPARAM_INFO
	.align		4
.L_1217:
        /*0008*/ 	.byte	0x04, 0x17
        /*000a*/ 	.short	(.L_1219 - .L_1218)
.L_1218:
        /*000c*/ 	.word	0x00000000
        /*0010*/ 	.short	0x0002
        /*0012*/ 	.short	0x0008
        /*0014*/ 	.byte	0x00, 0xf0, 0x41, 0x00


	//----- nvinfo : EIATTR_KPARAM_INFO
	.align		4
.L_1219:
        /*0018*/ 	.byte	0x04, 0x17
        /*001a*/ 	.short	(.L_1221 - .L_1220)
.L_1220:
        /*001c*/ 	.word	0x00000000
        /*0020*/ 	.short	0x0001
        /*0022*/ 	.short	0x0004
        /*0024*/ 	.byte	0x00, 0xf0, 0x05, 0x00


	//----- nvinfo : EIATTR_KPARAM_INFO
	.align		4
.L_1221:
        /*0028*/ 	.byte	0x04, 0x17
        /*002a*/ 	.short	(.L_1223 - .L_1222)
.L_1222:
        /*002c*/ 	.word	0x00000000
        /*0030*/ 	.short	0x0000
        /*0032*/ 	.short	0x0000
        /*0034*/ 	.byte	0x00, 0xf0, 0x11, 0x00


	//----- nvinfo : EIATTR_SPARSE_MMA_MASK
	.align		4
.L_1223:
        /*0038*/ 	.byte	0x03, 0x50
        /*003a*/ 	.short	0x0000


	//----- nvinfo : EIATTR_MAXREG_COUNT
	.align		4
        /*003c*/ 	.byte	0x03, 0x1b
        /*003e*/ 	.short	0x00ff


	//----- nvinfo : EIATTR_MERCURY_ISA_VERSION
	.align		4
        /*0040*/ 	.byte	0x03, 0x5f
        /*0042*/ 	.short	0x0101


	//----- nvinfo : EIATTR_EXIT_INSTR_OFFSETS
	.align		4
        /*0044*/ 	.byte	0x04, 0x1c
        /*0046*/ 	.short	(.L_1225 - .L_1224)


	//   ....[0]....
.L_1224:
        /*0048*/ 	.word	0x00015e00


	//   ....[1]....
        /*004c*/ 	.word	0x0002c830


	//   ....[2]....
        /*0050*/ 	.word	0x0002c880


	//----- nvinfo : EIATTR_MAX_THREADS
	.align		4
.L_1225:
        /*0054*/ 	.byte	0x04, 0x05
        /*0056*/ 	.short	(.L_1227 - .L_1226)
.L_1226:
        /*0058*/ 	.word	0x00000080
        /*005c*/ 	.word	0x00000001
        /*0060*/ 	.word	0x00000001


	//----- nvinfo : EIATTR_CRS_STACK_SIZE
	.align		4
.L_1227:
        /*0064*/ 	.byte	0x04, 0x1e
        /*0066*/ 	.short	(.L_1229 - .L_1228)
.L_1228:
        /*0068*/ 	.word	0x00000000


	//----- nvinfo : EIATTR_CBANK_PARAM_SIZE
	.align		4
.L_1229:
        /*006c*/ 	.byte	0x03, 0x19
        /*006e*/ 	.short	0x0018


	//----- nvinfo : EIATTR_PARAM_CBANK
	.align		4
        /*0070*/ 	.byte	0x04, 0x0a
        /*0072*/ 	.short	(.L_1231 - .L_1230)
	.align		4
.L_1230:
        /*0074*/ 	.word	index@(.nv.constant0._ZN2at6native29vectorized_elementwise_kernelILi2EZZZNS0_16asin_kernel_cudaERNS_18TensorIteratorBaseEENKUlvE_clEvENKUlvE0_clEvEUlN3c107complexIfEEE_St5arrayIPcLm2EEEEviT0_T1_)
        /*0078*/ 	.short	0x0210
        /*007a*/ 	.short	0x0018


	//----- nvinfo : EIATTR_SW_WAR
	.align		4
.L_1231:
        /*007c*/ 	.byte	0x04, 0x36
        /*007e*/ 	.short	(.L_1233 - .L_1232)
.L_1232:
        /*0080*/ 	.word	0x00000008
.L_1233:


//--------------------- .nv.info._ZN2at6native29vectorized_elementwise_kernelILi4EZZZNS0_16asin_kernel_cudaERNS_18TensorIteratorBaseEENKUlvE_clEvENKUlvE0_clEvEUlN3c107complexIfEEE_St5arrayIPcLm2EEEEviT0_T1_ --------------------------
	.section	.nv.info._ZN2at6native29vectorized_elementwise_kernelILi4EZZZNS0_16asin_kernel_cudaERNS_18TensorIteratorBaseEENKUlvE_clEvENKUlvE0_clEvEUlN3c107complexIfEEE_St5arrayIPcLm2EEEEviT0_T1_,"",@"SHT_CUDA_INFO"
	.sectionflags	@""
	.align	4


	//----- nvinfo : EIATTR_CUDA_API_VERSION
	.align		4
        /*0000*/ 	.byte	0x04, 0x37
        /*0002*/ 	.short	(.L_1235 - .L_1234)
.L_1234:
        /*0004*/ 	.word	0x00000082


	//----- nvinfo : EIATTR_KPARAM_INFO
	.align		4
.L_1235:
        /*0008*/ 	.byte	0x04, 0x17
        /*000a*/ 	.short	(.L_1237 - .L_1236)
.L_1236:
        /*000c*/ 	.word	0x00000000
        /*0010*/ 	.short	0x0002
        /*0012*/ 	.short	0x0008
        /*0014*/ 	.byte	0x00, 0xf0, 0x41, 0x00


	//----- nvinfo : EIATTR_KPARAM_INFO
	.align		4
.L_1237:
        /*0018*/ 	.byte	0x04, 0x17
        /*001a*/ 	.short	(.L_1239 - .L_1238)
.L_1238:
        /*001c*/ 	.word	0x00000000
        /*0020*/ 	.short	0x0001
        /*0022*/ 	.short	0x0004
        /*0024*/ 	.byte	0x00, 0xf0, 0x05, 0x00


	//----- nvinfo : EIATTR_KPARAM_INFO
	.align		4
.L_1239:
        /*0028*/ 	.byte	0x04, 0x17
        /*002a*/ 	.short	(.L_1241 - .L_1240)
.L_1240:
        /*002c*/ 	.word	0x00000000
        /*0030*/ 	.short	0x0000
        /*0032*/ 	.short	0x0000
        /*0034*/ 	.byte	0x00, 0xf0, 0x11, 0x00


	//----- nvinfo : EIATTR_SPARSE_MMA_MASK
	.align		4
.L_1241:
        /*0038*/ 	.byte	0x03, 0x50
        /*003a*/ 	.short	0x0000


	//----- nvinfo : EIATTR_MAXREG_COUNT
	.align		4
        /*003c*/ 	.byte	0x03, 0x1b
        /*003e*/ 	.short	0x00ff


	//----- nvinfo : EIATTR_MERCURY_ISA_VERSION
	.align		4
        /*0040*/ 	.byte	0x03, 0x5f
        /*0042*/ 	.short	0x0101


	//----- nvinfo : EIATTR_EXIT_INSTR_OFFSETS
	.align		4
        /*0044*/ 	.byte	0x04, 0x1c
        /*0046*/ 	.short	(.L_1243 - .L_1242)


	//   ....[0]....
.L_1242:
        /*0048*/ 	.word	0x00015e00


	//   ....[1]....
        /*004c*/ 	.word	0x0002c830


	//   ....[2]....
        /*0050*/ 	.word	0x0002c880


	//----- nvinfo : EIATTR_MAX_THREADS
	.align		4
.L_1243:
        /*0054*/ 	.byte	0x04, 0x05
        /*0056*/ 	.short	(.L_1245 - .L_1244)
.L_1244:
        /*0058*/ 	.word	0x00000080
        /*005c*/ 	.word	0x00000001
        /*0060*/ 	.word	0x00000001


	//----- nvinfo : EIATTR_CRS_STACK_SIZE
	.align		4
.L_1245:
        /*0064*/ 	.byte	0x04, 0x1e
        /*0066*/ 	.short	(.L_1247 - .L_1246)
.L_1246:
        /*0068*/ 	.word	0x00000000


	//----- nvinfo : EIATTR_CBANK_PARAM_SIZE
	.align		4
.L_1247:
        /*006c*/ 	.byte	0x03, 0x19
        /*006e*/ 	.short	0x0018


	//----- nvinfo : EIATTR_PARAM_CBANK
	.align		4
        /*0070*/ 	.byte	0x04, 0x0a
        /*0072*/ 	.short	(.L_1249 - .L_1248)
	.align		4
.L_1248:
        /*0074*/ 	.word	index@(.nv.constant0._ZN2at6native29vectorized_elementwise_kernelILi4EZZZNS0_16asin_kernel_cudaERNS_18TensorIteratorBaseEENKUlvE_clEvENKUlvE0_clEvEUlN3c107complexIfEEE_St5arrayIPcLm2EEEEviT0_T1_)
        /*0078*/ 	.short	0x0210
        /*007a*/ 	.short	0x0018


	//----- nvinfo : EIATTR_SW_WAR
	.align		4
.L_1249:
        /*007c*/ 	.byte	0x04, 0x36
        /*007e*/ 	.short	(.L_1251 - .L_1250)
.L_1250:
        /*0080*/ 	.word	0x00000008
.L_1251:


//--------------------- .nv.info._ZN2at6native29vectorized_elementwise_kernelILi8EZZZNS0_16asin_kernel_cudaERNS_18TensorIteratorBaseEENKUlvE_clEvENKUlvE0_clEvEUlN3c107complexIfEEE_St5arrayIPcLm2EEEEviT0_T1_ --------------------------
	.section	.nv.info._ZN2at6native29vectorized_elementwise_kernelILi8EZZZNS0_16asin_kernel_cudaERNS_18TensorIteratorBaseEENKUlvE_clEvENKUlvE0_clEvEUlN3c107complexIfEEE_St5arrayIPcLm2EEEEviT0_T1_,"",@"SHT_CUDA_INFO"
	.sectionflags	@""
	.align	4


	//----- nvinfo : EIATTR_CUDA_API_VERSION
	.align		4
        /*0000*/ 	.byte	0x04, 0x37
        /*0002*/ 	.short	(.L_1253 - .L_1252)
.L_1252:
        /*0004*/ 	.word	0x00000082


	//----- nvinfo : EIATTR_KPARAM_INFO
	.align		4
.L_1253:
        /*0008*/ 	.byte	0x04, 0x17
        /*000a*/ 	.short	(.L_1255 - .L_1254)
.L_1254:
        /*000c*/ 	.word	0x00000000
        /*0010*/ 	.short	0x0002
        /*0012*/ 	.short	0x0008
        /*0014*/ 	.byte	0x00, 0xf0, 0x41, 0x00


	//----- nvinfo : EIATTR_KPARAM_INFO
	.align		4
.L_1255:
        /*0018*/ 	.byte	0x04, 0x17
        /*001a*/ 	.short	(.L_1257 - .L_1256)
.L_1256:
        /*001c*/ 	.word	0x00000000
        /*0020*/ 	.short	0x0001
        /*0022*/ 	.short	0x0004
        /*0024*/ 	.byte	0x00, 0xf0, 0x05, 0x00


	//----- nvinfo : EIATTR_KPARAM_INFO
	.align		4
.L_1257:
        /*0028*/ 	.byte	0x04, 0x17
        /*002a*/ 	.short	(.L_1259 - .L_1258)
.L_1258:
        /*002c*/ 	.word	0x00000000
        /*0030*/ 	.short	0x0000
        /*0032*/ 	.short	0x0000
        /*0034*/ 	.byte	0x00, 0xf0, 0x11, 0x00


	//----- nvinfo : EIATTR_SPARSE_MMA_MASK
	.align		4
.L_1259:
        /*0038*/ 	.byte	0x03, 0x50
        /*003a*/ 	.short	0x0000


	//----- nvinfo : EIATTR_MAXREG_COUNT
	.align		4
        /*003c*/ 	.byte	0x03, 0x1b
        /*003e*/ 	.short	0x00ff


	//----- nvinfo : EIATTR_MERCURY_ISA_VERSION
	.align		4
        /*0040*/ 	.byte	0x03, 0x5f
        /*0042*/ 	.short	0x0101


	//----- nvinfo : EIATTR_EXIT_INSTR_OFFSETS
	.align		4
        /*0044*/ 	.byte	0x04, 0x1c
        /*0046*/ 	.short	(.L_1261 - .L_1260)


	//   ....[0]....
.L_1260:
        /*0048*/ 	.word	0x00015e00


	//   ....[1]....
        /*004c*/ 	.word	0x0002c830


	//   ....[2]....
        /*0050*/ 	.word	0x0002c880


	//----- nvinfo : EIATTR_MAX_THREADS
	.align		4
.L_1261:
        /*0054*/ 	.byte	0x04, 0x05
        /*0056*/ 	.short	(.L_1263 - .L_1262)
.L_1262:
        /*0058*/ 	.word	0x00000080
        /*005c*/ 	.word	0x00000001
        /*0060*/ 	.word	0x00000001


	//----- nvinfo : EIATTR_CRS_STACK_SIZE
	.align		4
.L_1263:
        /*0064*/ 	.byte	0x04, 0x1e
        /*0066*/ 	.short	(.L_1265 - .L_1264)
.L_1264:
        /*0068*/ 	.word	0x00000000


	//----- nvinfo : EIATTR_CBANK_PARAM_SIZE
	.align		4
.L_1265:
        /*006c*/ 	.byte	0x03, 0x19
        /*006e*/ 	.short	0x0018


	//----- nvinfo : EIATTR_PARAM_CBANK
	.align		4
        /*0070*/ 	.byte	0x04, 0x0a
        /*0072*/ 	.short	(.L_1267 - .L_1266)
	.align		4
.L_1266:
        /*0074*/ 	.word	index@(.nv.constant0._ZN2at6native29vectorized_elementwise_kernelILi8EZZZNS0_16asin_kernel_cudaERNS_18TensorIteratorBaseEENKUlvE_clEvENKUlvE0_clEvEUlN3c107complexIfEEE_St5arrayIPcLm2EEEEviT0_T1_)
        /*0078*/ 	.short	0x0210
        /*007a*/ 	.short	0x0018


	//----- nvinfo : EIATTR_SW_WAR
	.align		4
.L_1267:
        /*007c*/ 	.byte	0x04, 0x36
        /*007e*/ 	.short	(.L_1269 - .L_1268)
.L_1268:
        /*0080*/ 	.word	0x00000008
.L_1269:


//--------------------- .nv.info._ZN2at6native18elementwise_kernelILi128ELi4EZNS0_15gpu_kernel_implIZZZNS0_16asin_kernel_cudaERNS_18TensorIteratorBaseEENKUlvE_clEvENKUlvE_clEvEUlN3c107complexIdEEE_EEvS4_RKT_EUliE_EEviT1_ --------------------------
	.section	.nv.info._ZN2at6native18elementwise_kernelILi128ELi4EZNS0_15gpu_kernel_implIZZZNS0_16asin_kernel_cudaERNS_18TensorIteratorBaseEENKUlvE_clEvENKUlvE_clEvEUlN3c107complexIdEEE_EEvS4_RKT_EUliE_EEviT1_,"",@"SHT_CUDA_INFO"
	.sectionflags	@""
	.align	4


	//----- nvinfo : EIATTR_CUDA_API_VERSION
	.align		4
        /*0000*/ 	.byte	0x04, 0x37
        /*0002*/ 	.short	(.L_1271 - .L_1270)
.L_1270:
        /*0004*/ 	.word	0x00000082


	//----- nvinfo : EIATTR_KPARAM_INFO
	.align		4
.L_1271:
        /*0008*/ 	.byte	0x04, 0x17
        /*000a*/ 	.short	(.L_1273 - .L_1272)
.L_1272:
        /*000c*/ 	.word	0x00000000
        /*0010*/ 	.short	0x0001
        /*0012*/ 	.short	0x0008
        /*0014*/ 	.byte	0x00, 0xf0, 0x61, 0x08


	//----- nvinfo : EIATTR_KPARAM_INFO
	.align		4
.L_1273:
        /*0018*/ 	.byte	0x04, 0x17
        /*001a*/ 	.short	(.L_1275 - .L_1274)
.L_1274:
        /*001c*/ 	.word	0x00000000
        /*0020*/ 	.short	0x0000
        /*0022*/ 	.short	0x0000
        /*0024*/ 	.byte	0x00, 0xf0, 0x11, 0x00


	//----- nvinfo : EIATTR_SPARSE_MMA_MASK
	.align		4
.L_1275:
        /*0028*/ 	.byte	0x03, 0x50
        /*002a*/ 	.short	0x0000


	//----- nvinfo : EIATTR_MAXREG_COUNT
	.align		4
        /*002c*/ 	.byte	0x03, 0x1b
        /*002e*/ 	.short	0x0080


	//----- nvinfo : EIATTR_EXTERNS
	.align		4
        /*0030*/ 	.byte	0x04, 0x0f
        /*0032*/ 	.short	(.L_1277 - .L_1276)


	//   ....[0]....
	.align		4
.L_1276:
        /*0034*/ 	.word	index@(__assertfail)


	//----- nvinfo : EIATTR_MERCURY_ISA_VERSION
	.align		4
.L_1277:
        /*0038*/ 	.byte	0x03, 0x5f
        /*003a*/ 	.short	0x0101


	//----- nvinfo : EIATTR_SYSCALL_OFFSETS
	.align		4
        /*003c*/ 	.byte	0x04, 0x46
        /*003e*/ 	.short	(.L_1279 - .L_1278)


	//   ....[0]....
.L_1278:
        /*0040*/ 	.word	0x00002370


	//   ....[1]....
        /*0044*/ 	.word	0x0000df10


	//   ....[2]....
        /*0048*/ 	.word	0x00010320


	//   ....[3]....
        /*004c*/ 	.word	0x0001be90


	//   ....[4]....
        /*0050*/ 	.word	0x0001e270


	//   ....[5]....
        /*0054*/ 	.word	0x00029de0


	//   ....[6]....
        /*0058*/ 	.word	0x0002c1b0


	//   ....[7]....
        /*005c*/ 	.word	0x00037be0


	//----- nvinfo : EIATTR_EXIT_INSTR_OFFSETS
	.align		4
.L_1279:
        /*0060*/ 	.byte	0x04, 0x1c
        /*0062*/ 	.short	(.L_1281 - .L_1280)


	//   ....[0]....
.L_1280:
        /*0064*/ 	.word	0x00029e90


	//   ....[1]....
        /*0068*/ 	.word	0x00036be0


	//   ....[2]....
        /*006c*/ 	.word	0x00036c20


	//   ....[3]....
        /*0070*/ 	.word	0x00036cb0


	//   ....[4]....
        /*0074*/ 	.word	0x00036ce0


	//   ....[5]....
        /*0078*/ 	.word	0x00036d10


	//   ....[6]....
        /*007c*/ 	.word	0x00036de0


	//   ....[7]....
        /*0080*/ 	.word	0x00036e60


	//   ....[8]....
        /*0084*/ 	.word	0x00036f60


	//   ....[9]....
        /*0088*/ 	.word	0x00037010


	//   ....[10]....
        /*008c*/ 	.word	0x00037030


	//   ....[11]....
        /*0090*/ 	.word	0x00037100


	//   ....[12]....
        /*0094*/ 	.word	0x00037120


	//   ....[13]....
        /*0098*/ 	.word	0x000372f0


	//   ....[14]....
        /*009c*/ 	.word	0x00037490


	//   ....[15]....
        /*00a0*/ 	.word	0x00037510


	//   ....[16]....
        /*00a4*/ 	.word	0x000375c0


	//   ....[17]....
        /*00a8*/ 	.word	0x00037780


	//   ....[18]....
        /*00ac*/ 	.word	0x00037940


	//   ....[19]....
        /*00b0*/ 	.word	0x00037ae0


	//   ....[20]....
        /*00b4*/ 	.word	0x00037bf0


	//   ....[21]....
        /*00b8*/ 	.word	0x00037c20


	//   ....[22]....
        /*00bc*/ 	.word	0x00037c50


	//----- nvinfo : EIATTR_MAX_THREADS
	.align		4
.L_1281:
        /*00c0*/ 	.byte	0x04, 0x05
        /*00c2*/ 	.short	(.L_1283 - .L_1282)
.L_1282:
        /*00c4*/ 	.word	0x00000080
        /*00c8*/ 	.word	0x00000001
        /*00cc*/ 	.word	0x00000001


	//----- nvinfo : EIATTR_CRS_STACK_SIZE
	.align		4
.L_1283:
        /*00d0*/ 	.byte	0x04, 0x1e
        /*00d2*/ 	.short	(.L_1285 - .L_1284)
.L_1284:
        /*00d4*/ 	.word	0x00000000


	//----- nvinfo : EIATTR_CBANK_PARAM_SIZE
	.align		4
.L_1285:
        /*00d8*/ 	.byte	0x03, 0x19
        /*00da*/ 	.short	0x0220


	//----- nvinfo : EIATTR_PARAM_CBANK
	.align		4
        /*00dc*/ 	.byte	0x04, 0x0a
        /*00de*/ 	.short	(.L_1287 - .L_1286)
	.align		4
.L_1286:
        /*00e0*/ 	.word	index@(.nv.constant0._ZN2at6native18elementwise_kernelILi128ELi4EZNS0_15gpu_kernel_implIZZZNS0_16asin_kernel_cudaERNS_18TensorIteratorBaseEENKUlvE_clEvENKUlvE_clEvEUlN3c107complexIdEEE_EEvS4_RKT_EUliE_EEviT1_)
        /*00e4*/ 	.short	0x0210
        /*00e6*/ 	.short	0x0220


	//----- nvinfo : EIATTR_SW_WAR
	.align		4
.L_1287:
        /*00e8*/ 	.byte	0x04, 0x36
        /*00ea*/ 	.short	(.L_1289 - .L_1288)
.L_1288:
        /*00ec*/ 	.word	0x00000008
.L_1289:


//--------------------- .nv.info._ZN2at6native27unrolled_elementwise_kernelIZZZNS0_16asin_kernel_cudaERNS_18TensorIteratorBaseEENKUlvE_clEvENKUlvE_clEvEUlN3c107complexIdEEE_St5arrayIPcLm2EELi4E23TrivialOffsetCalculatorILi1EjESE_NS0_6memory12LoadWithCastILi1EEENSF_13StoreWithCastILi1EEEEEviT_T0_T2_T3_T4_T5_ --------------------------
	.section	.nv.info._ZN2at6native27unrolled_elementwise_kernelIZZZNS0_16asin_kernel_cudaERNS_18TensorIteratorBaseEENKUlvE_clEvENKUlvE_clEvEUlN3c107complexIdEEE_St5arrayIPcLm2EELi4E23TrivialOffsetCalculatorILi1EjESE_NS0_6memory12LoadWithCastILi1EEENSF_13StoreWithCastILi1EEEEEviT_T0_T2_T3_T4_T5_,"",@"SHT_CUDA_INFO"
	.sectionflags	@""
	.align	4


	//----- nvinfo : EIATTR_CUDA_API_VERSION
	.align		4
        /*0000*/ 	.byte	0x04, 0x37
        /*0002*/ 	.short	(.L_1291 - .L_1290)
.L_1290:
        /*0004*/ 	.word	0x00000082


	//----- nvinfo : EIATTR_KPARAM_INFO
	.align		4
.L_1291:
        /*0008*/ 	.byte	0x04, 0x17
        /*000a*/ 	.short	(.L_1293 - .L_1292)
.L_1292:
        /*000c*/ 	.word	0x00000000
        /*0010*/ 	.short	0x0006
        /*0012*/ 	.short	0x0024
        /*0014*/ 	.byte	0x00, 0xf0, 0x21, 0x00


	//----- nvinfo : EIATTR_KPARAM_INFO
	.align		4
.L_1293:
        /*0018*/ 	.byte	0x04, 0x17
        /*001a*/ 	.short	(.L_1295 - .L_1294)
.L_1294:
        /*001c*/ 	.word	0x00000000
        /*0020*/ 	.short	0x0005
        /*0022*/ 	.short	0x001c
        /*0024*/ 	.byte	0x00, 0xf0, 0x21, 0x00


	//----- nvinfo : EIATTR_KPARAM_INFO
	.align		4
.L_1295:
        /*0028*/ 	.byte	0x04, 0x17
        /*002a*/ 	.short	(.L_1297 - .L_1296)
.L_1296:
        /*002c*/ 	.word	0x00000000
        /*0030*/ 	.short	0x0004
        /*0032*/ 	.short	0x0019
        /*0034*/ 	.byte	0x00, 0xf0, 0x05, 0x00


	//----- nvinfo : EIATTR_KPARAM_INFO
	.align		4
.L_1297:
        /*0038*/ 	.byte	0x04, 0x17
        /*003a*/ 	.short	(.L_1299 - .L_1298)
.L_1298:
        /*003c*/ 	.word	0x00000000
        /*0040*/ 	.short	0x0003
        /*0042*/ 	.short	0x0018
        /*0044*/ 	.byte	0x00, 0xf0, 0x05, 0x00


	//----- nvinfo : EIATTR_KPARAM_INFO
	.align		4
.L_1299:
        /*0048*/ 	.byte	0x04, 0x17
        /*004a*/ 	.short	(.L_1301 - .L_1300)
.L_1300:
        /*004c*/ 	.word	0x00000000
        /*0050*/ 	.short	0x0002
        /*0052*/ 	.short	0x0008
        /*0054*/ 	.byte	0x00, 0xf0, 0x41, 0x00


	//----- nvinfo : EIATTR_KPARAM_INFO
	.align		4
.L_1301:
        /*0058*/ 	.byte	0x04, 0x17
        /*005a*/ 	.short	(.L_1303 - .L_1302)
.L_1302:
        /*005c*/ 	.word	0x00000000
        /*0060*/ 	.short	0x0001
        /*0062*/ 	.short	0x0004
        /*0064*/ 	.byte	0x00, 0xf0, 0x05, 0x00


	//----- nvinfo : EIATTR_KPARAM_INFO
	.align		4
.L_1303:
        /*0068*/ 	.byte	0x04, 0x17
        /*006a*/ 	.short	(.L_1305 - .L_1304)
.L_1304:
        /*006c*/ 	.word	0x00000000
        /*0070*/ 	.short	0x0000
        /*0072*/ 	.short	0x0000
        /*0074*/ 	.byte	0x00, 0xf0, 0x11, 0x00


	//----- nvinfo : EIATTR_SPARSE_MMA_MASK
	.align		4
.L_1305:
        /*0078*/ 	.byte	0x03, 0x50
        /*007a*/ 	.short	0x0000


	//----- nvinfo : EIATTR_MAXREG_COUNT
	.align		4
        /*007c*/ 	.byte	0x03, 0x1b
        /*007e*/ 	.short	0x00ff


	//----- nvinfo : EIATTR_EXTERNS
	.align		4
        /*0080*/ 	.byte	0x04, 0x0f
        /*0082*/ 	.short	(.L_1307 - .L_1306)


	//   ....[0]....
	.align		4
.L_1306:
        /*0084*/ 	.word	index@(__assertfail)


	//----- nvinfo : EIATTR_MERCURY_ISA_VERSION
	.align		4
.L_1307:
        /*0088*/ 	.byte	0x03, 0x5f
        /*008a*/ 	.short	0x0101


	//----- nvinfo : EIATTR_SYSCALL_OFFSETS
	.align		4
        /*008c*/ 	.byte	0x04, 0x46
        /*008e*/ 	.short	(.L_1309 - .L_1308)


	//   ....[0]....
.L_1308:
        /*0090*/ 	.word	0x000010f0


	//   ....[1]....
        /*0094*/ 	.word	0x00002210


	//   ....[2]....
        /*0098*/ 	.word	0x00003350


	//   ....[3]....
        /*009c*/ 	.word	0x00004460


	//   ....[4]....
        /*00a0*/ 	.word	0x000306e0


	//   ....[5]....
        /*00a4*/ 	.word	0x00031910


	//   ....[6]....
        /*00a8*/ 	.word	0x00032b00


	//   ....[7]....
        /*00ac*/ 	.word	0x00033cf0


	//----- nvinfo : EIATTR_EXIT_INSTR_OFFSETS
	.align		4
.L_1309:
        /*00b0*/ 	.byte	0x04, 0x1c
        /*00b2*/ 	.short	(.L_1311 - .L_1310)


	//   ....[0]....
.L_1310:
        /*00b4*/ 	.word	0x00032ba0


	//   ....[1]....
        /*00b8*/ 	.word	0x00032cf0


	//   ....[2]....
        /*00bc*/ 	.word	0x00032d30


	//   ....[3]....
        /*00c0*/ 	.word	0x00032dc0


	//   ....[4]....
        /*00c4*/ 	.word	0x00032df0


	//   ....[5]....
        /*00c8*/ 	.word	0x00032e20


	//   ....[6]....
        /*00cc*/ 	.word	0x00032ef0


	//   ....[7]....
        /*00d0*/ 	.word	0x00032f70


	//   ....[8]....
        /*00d4*/ 	.word	0x00033070


	//   ....[9]....
        /*00d8*/ 	.word	0x00033120


	//   ....[10]....
        /*00dc*/ 	.word	0x00033140


	//   ....[11]....
        /*00e0*/ 	.word	0x00033210


	//   ....[12]....
        /*00e4*/ 	.word	0x00033230


	//   ....[13]....
        /*00e8*/ 	.word	0x00033400


	//   ....[14]....
        /*00ec*/ 	.word	0x000335a0


	//   ....[15]....
        /*00f0*/ 	.word	0x00033620


	//   ....[16]....
        /*00f4*/ 	.word	0x000336d0


	//   ....[17]....
        /*00f8*/ 	.word	0x00033890


	//   ....[18]....
        /*00fc*/ 	.word	0x00033a50


	//   ....[19]....
        /*0100*/ 	.word	0x00033bf0


	//   ....[20]....
        /*0104*/ 	.word	0x00033d00


	//   ....[21]....
        /*0108*/ 	.word	0x00033d30


	//   ....[22]....
        /*010c*/ 	.word	0x00033d60


	//----- nvinfo : EIATTR_MAX_THREADS
	.align		4
.L_1311:
        /*0110*/ 	.byte	0x04, 0x05
        /*0112*/ 	.short	(.L_1313 - .L_1312)
.L_1312:
        /*0114*/ 	.word	0x00000080
        /*0118*/ 	.word	0x00000001
        /*011c*/ 	.word	0x00000001


	//----- nvinfo : EIATTR_CRS_STACK_SIZE
	.align		4
.L_1313:
        /*0120*/ 	.byte	0x04, 0x1e
        /*0122*/ 	.short	(.L_1315 - .L_1314)
.L_1314:
        /*0124*/ 	.word	0x00000000


	//----- nvinfo : EIATTR_CBANK_PARAM_SIZE
	.align		4
.L_1315:
        /*0128*/ 	.byte	0x03, 0x19
        /*012a*/ 	.short	0x002c


	//----- nvinfo : EIATTR_PARAM_CBANK
	.align		4
        /*012c*/ 	.byte	0x04, 0x0a
        /*012e*/ 	.short	(.L_1317 - .L_1316)
	.align		4
.L_1316:
        /*0130*/ 	.word	index@(.nv.constant0._ZN2at6native27unrolled_elementwise_kernelIZZZNS0_16asin_kernel_cudaERNS_18TensorIteratorBaseEENKUlvE_clEvENKUlvE_clEvEUlN3c107complexIdEEE_St5arrayIPcLm2EELi4E23TrivialOffsetCalculatorILi1EjESE_NS0_6memory12LoadWithCastILi1EEENSF_13StoreWithCastILi1EEEEEviT_T0_T2_T3_T4_T5_)
        /*0134*/ 	.short	0x0210
        /*0136*/ 	.short	0x002c


	//----- nvinfo : EIATTR_SW_WAR
	.align		4
.L_1317:
        /*0138*/ 	.byte	0x04, 0x36
        /*013a*/ 	.short	(.L_1319 - .L_1318)
.L_1318:
        /*013c*/ 	.word	0x00000008
.L_1319:


//--------------------- .nv.info._ZN2at6native18elementwise_kernelILi128ELi2EZNS0_22gpu_kernel_impl_nocastIZZZNS0_16asin_kernel_cudaERNS_18TensorIteratorBaseEENKUlvE_clEvENKUlvE_clEvEUlN3c107complexIdEEE_EEvS4_RKT_EUliE_EEviT1_ --------------------------
	.section	.nv.info._ZN2at6native18elementwise_kernelILi128ELi2EZNS0_22gpu_kernel_impl_nocastIZZZNS0_16asin_kernel_cudaERNS_18TensorIteratorBaseEENKUlvE_clEvENKUlvE_clEvEUlN3c107complexIdEEE_EEvS4_RKT_EUliE_EEviT1_,"",@"SHT_CUDA_INFO"
	.sectionflags	@""
	.align	4


	//----- nvinfo : EIATTR_CUDA_API_VERSION
	.align		4
        /*0000*/ 	.byte	0x04, 0x37
        /*0002*/ 	.short	(.L_1321 - .L_1320)
.L_1320:
        /*0004*/ 	.word	0x00000082


	//----- nvinfo : EIATTR_KPARAM_INFO
	.align		4
.L_1321:
        /*0008*/ 	.byte	0x04, 0x17
        /*000a*/ 	.short	(.L_1323 - .L_1322)
.L_1322:
        /*000c*/ 	.word	0x00000000
        /*0010*/ 	.short	0x0001
        /*0012*/ 	.short	0x0008
        /*0014*/ 	.byte	0x00, 0xf0, 0x61, 0x08


	//----- nvinfo : EIATTR_KPARAM_INFO
	.align		4
.L_1323:
        /*0018*/ 	.byte	0x04, 0x17
        /*001a*/ 	.short	(.L_1325 - .L_1324)
.L_1324:
        /*001c*/ 	.word	0x00000000
        /*0020*/ 	.short	0x0000
        /*0022*/ 	.short	0x0000
        /*0024*/ 	.byte	0x00, 0xf0, 0x11, 0x00


	//----- nvinfo : EIATTR_SPARSE_MMA_MASK
	.align		4
.L_1325:
        /*0028*/ 	.byte	0x03, 0x50
        /*002a*/ 	.short	0x0000


	//----- nvinfo : EIATTR_MAXREG_COUNT
	.align		4
        /*002c*/ 	.byte	0x03, 0x1b
        /*002e*/ 	.short	0x0080


	//----- nvinfo : EIATTR_MERCURY_ISA_VERSION
	.align		4
        /*0030*/ 	.byte	0x03, 0x5f
        /*0032*/ 	.short	0x0101


	//----- nvinfo : EIATTR_EXIT_INSTR_OFFSETS
	.align		4
        /*0034*/ 	.byte	0x04, 0x1c
        /*0036*/ 	.short	(.L_1327 - .L_1326)


	//   ....[0]....
.L_1326:
        /*0038*/ 	.word	0x0000bd20


	//   ....[1]....
        /*003c*/ 	.word	0x00017910


	//----- nvinfo : EIATTR_MAX_THREADS
	.align		4
.L_1327:
        /*0040*/ 	.byte	0x04, 0x05
        /*0042*/ 	.short	(.L_1329 - .L_1328)
.L_1328:
        /*0044*/ 	.word	0x00000080
        /*0048*/ 	.word	0x00000001
        /*004c*/ 	.word	0x00000001


	//----- nvinfo : EIATTR_CRS_STACK_SIZE
	.align		4
.L_1329:
        /*0050*/ 	.byte	0x04, 0x1e
        /*0052*/ 	.short	(.L_1331 - .L_1330)
.L_1330:
        /*0054*/ 	.word	0x00000000


	//----- nvinfo : EIATTR_CBANK_PARAM_SIZE
	.align		4
.L_1331:
        /*0058*/ 	.byte	0x03, 0x19
        /*005a*/ 	.short	0x0220


	//----- nvinfo : EIATTR_PARAM_CBANK
	.align		4
        /*005c*/ 	.byte	0x04, 0x0a
        /*005e*/ 	.short	(.L_1333 - .L_1332)
	.align		4
.L_1332:
        /*0060*/ 	.word	index@(.nv.constant0._ZN2at6native18elementwise_kernelILi128ELi2EZNS0_22gpu_kernel_impl_nocastIZZZNS0_16asin_kernel_cudaERNS_18TensorIteratorBaseEENKUlvE_clEvENKUlvE_clEvEUlN3c107complexIdEEE_EEvS4_RKT_EUliE_EEviT1_)
        /*0064*/ 	.short	0x0210
        /*0066*/ 	.short	0x0220


	//----- nvinfo : EIATTR_SW_WAR
	.align		4
.L_1333:
        /*0068*/ 	.byte	0x04, 0x36
        /*006a*/ 	.short	(.L_1335 - .L_1334)
.L_1334:
        /*006c*/ 	.word	0x00000008
.L_1335:


//--------------------- .nv.info._ZN2at6native27unrolled_elementwise_kernelIZZZNS0_16asin_kernel_cudaERNS_18TensorIteratorBaseEENKUlvE_clEvENKUlvE_clEvEUlN3c107complexIdEEE_St5arrayIPcLm2EELi4E23TrivialOffsetCalculatorILi1EjESE_NS0_6memory15LoadWithoutCastENSF_16StoreWithoutCastEEEviT_T0_T2_T3_T4_T5_ --------------------------
	.section	.nv.info._ZN2at6native27unrolled_elementwise_kernelIZZZNS0_16asin_kernel_cudaERNS_18TensorIteratorBaseEENKUlvE_clEvENKUlvE_clEvEUlN3c107complexIdEEE_St5arrayIPcLm2EELi4E23TrivialOffsetCalculatorILi1EjESE_NS0_6memory15LoadWithoutCastENSF_16StoreWithoutCastEEEviT_T0_T2_T3_T4_T5_,"",@"SHT_CUDA_INFO"
	.sectionflags	@""
	.align	4


	//----- nvinfo : EIATTR_CUDA_API_VERSION
	.align		4
        /*0000*/ 	.byte	0x04, 0x37
        /*0002*/ 	.short	(.L_1337 - .L_1336)
.L_1336:
        /*0004*/ 	.word	0x00000082


	//----- nvinfo : EIATTR_KPARAM_INFO
	.align		4
.L_1337:
        /*0008*/ 	.byte	0x04, 0x17
        /*000a*/ 	.short	(.L_1339 - .L_1338)
.L_1338:
        /*000c*/ 	.word	0x00000000
        /*0010*/ 	.short	0x0006
        /*0012*/ 	.short	0x001b
        /*0014*/ 	.byte	0x00, 0xf0, 0x05, 0x00


	//----- nvinfo : EIATTR_KPARAM_INFO
	.align		4
.L_1339:
        /*0018*/ 	.byte	0x04, 0x17
        /*001a*/ 	.short	(.L_1341 - .L_1340)
.L_1340:
        /*001c*/ 	.word	0x00000000
        /*0020*/ 	.short	0x0005
        /*0022*/ 	.short	0x001a
        /*0024*/ 	.byte	0x00, 0xf0, 0x05, 0x00


	//----- nvinfo : EIATTR_KPARAM_INFO
	.align		4
.L_1341:
        /*0028*/ 	.byte	0x04, 0x17
        /*002a*/ 	.short	(.L_1343 - .L_1342)
.L_1342:
        /*002c*/ 	.word	0x00000000
        /*0030*/ 	.short	0x0004
        /*0032*/ 	.short	0x0019
        /*0034*/ 	.byte	0x00, 0xf0, 0x05, 0x00


	//----- nvinfo : EIATTR_KPARAM_INFO
	.align		4
.L_1343:
        /*0038*/ 	.byte	0x04, 0x17
        /*003a*/ 	.short	(.L_1345 - .L_1344)
.L_1344:
        /*003c*/ 	.word	0x00000000
        /*0040*/ 	.short	0x0003
        /*0042*/ 	.short	0x0018
        /*0044*/ 	.byte	0x00, 0xf0, 0x05, 0x00


	//----- nvinfo : EIATTR_KPARAM_INFO
	.align		4
.L_1345:
        /*0048*/ 	.byte	0x04, 0x17
        /*004a*/ 	.short	(.L_1347 - .L_1346)
.L_1346:
        /*004c*/ 	.word	0x00000000
        /*0050*/ 	.short	0x0002
        /*0052*/ 	.short	0x0008
        /*0054*/ 	.byte	0x00, 0xf0, 0x41, 0x00


	//----- nvinfo : EIATTR_KPARAM_INFO
	.align		4
.L_1347:
        /*0058*/ 	.byte	0x04, 0x17
        /*005a*/ 	.short	(.L_1349 - .L_1348)
.L_1348:
        /*005c*/ 	.word	0x00000000
        /*0060*/ 	.short	0x0001
        /*0062*/ 	.short	0x0004
        /*0064*/ 	.byte	0x00, 0xf0, 0x05, 0x00


	//----- nvinfo : EIATTR_KPARAM_INFO
	.align		4
.L_1349:
        /*0068*/ 	.byte	0x04, 0x17
        /*006a*/ 	.short	(.L_1351 - .L_1350)
.L_1350:
        /*006c*/ 	.word	0x00000000
        /*0070*/ 	.short	0x0000
        /*0072*/ 	.short	0x0000
        /*0074*/ 	.byte	0x00, 0xf0, 0x11, 0x00


	//----- nvinfo : EIATTR_SPARSE_MMA_MASK
	.align		4
.L_1351:
        /*0078*/ 	.byte	0x03, 0x50
        /*007a*/ 	.short	0x0000


	//----- nvinfo : EIATTR_MAXREG_COUNT
	.align		4
        /*007c*/ 	.byte	0x03, 0x1b
        /*007e*/ 	.short	0x00ff


	//----- nvinfo : EIATTR_MERCURY_ISA_VERSION
	.align		4
        /*0080*/ 	.byte	0x03, 0x5f
        /*0082*/ 	.short	0x0101


	//----- nvinfo : EIATTR_EXIT_INSTR_OFFSETS
	.align		4
        /*0084*/ 	.byte	0x04, 0x1c
        /*0086*/ 	.short	(.L_1353 - .L_1352)


	//   ....[0]....
.L_1352:
        /*0088*/ 	.word	0x0002a9a0


	//   ....[1]....
        /*008c*/ 	.word	0x0002aa00


	//----- nvinfo : EIATTR_MAX_THREADS
	.align		4
.L_1353:
        /*0090*/ 	.byte	0x04, 0x05
        /*0092*/ 	.short	(.L_1355 - .L_1354)
.L_1354:
        /*0094*/ 	.word	0x00000080
        /*0098*/ 	.word	0x00000001
        /*009c*/ 	.word	0x00000001


	//----- nvinfo : EIATTR_CRS_STACK_SIZE
	.align		4
.L_1355:
        /*00a0*/ 	.byte	0x04, 0x1e
        /*00a2*/ 	.short	(.L_1357 - .L_1356)
.L_1356:
        /*00a4*/ 	.word	0x00000000


	//----- nvinfo : EIATTR_CBANK_PARAM_SIZE
	.align		4
.L_1357:
        /*00a8*/ 	.byte	0x03, 0x19
        /*00aa*/ 	.short	0x001c


	//----- nvinfo : EIATTR_PARAM_CBANK
	.align		4
        /*00ac*/ 	.byte	0x04, 0x0a
        /*00ae*/ 	.short	(.L_1359 - .L_1358)
	.align		4
.L_1358:
        /*00b0*/ 	.word	index@(.nv.constant0._ZN2at6native27unrolled_elementwise_kernelIZZZNS0_16asin_kernel_cudaERNS_18TensorIteratorBaseEENKUlvE_clEvENKUlvE_clEvEUlN3c107complexIdEEE_St5arrayIPcLm2EELi4E23TrivialOffsetCalculatorILi1EjESE_NS0_6memory15LoadWithoutCastENSF_16StoreWithoutCastEEEviT_T0_T2_T3_T4_T5_)
        /*00b4*/ 	.short	0x0210
        /*00b6*/ 	.short	0x001c


	//----- nvinfo : EIATTR_SW_WAR
	.align		4
.L_1359:
        /*00b8*/ 	.byte	0x04, 0x36
        /*00ba*/ 	.short	(.L_1361 - .L_1360)
.L_1360:
        /*00bc*/ 	.word	0x00000008
.L_1361:


//--------------------- .nv.info._ZN2at6native29vectorized_elementwise_kernelILi2EZZZNS0_16asin_kernel_cudaERNS_18TensorIteratorBaseEENKUlvE_clEvENKUlvE_clEvEUlN3c107complexIdEEE_St5arrayIPcLm2EEEEviT0_T1_ --------------------------
	.section	.nv.info._ZN2at6native29vectorized_elementwise_kernelILi2EZZZNS0_16asin_kernel_cudaERNS_18TensorIteratorBaseEENKUlvE_clEvENKUlvE_clEvEUlN3c107complexIdEEE_St5arrayIPcLm2EEEEviT0_T1_,"",@"SHT_CUDA_INFO"
	.sectionflags	@""
	.align	4


	//----- nvinfo : EIATTR_CUDA_API_VERSION
	.align		4
        /*0000*/ 	.byte	0x04, 0x37
        /*0002*/ 	.short	(.L_1363 - .L_1362)
.L_1362:
        /*0004*/ 	.word	0x00000082


	//----- nvinfo : EIATTR_KPARAM_INFO
	.align		4
.L_1363:
        /*0008*/ 	.byte	0x04, 0x17
        /*000a*/ 	.short	(.L_1365 - .L_1364)
.L_1364:
        /*000c*/ 	.word	0x00000000
        /*0010*/ 	.short	0x0002
        /*0012*/ 	.short	0x0008
        /*0014*/ 	.byte	0x00, 0xf0, 0x41, 0x00


	//----- nvinfo : EIATTR_KPARAM_INFO
	.align		4
.L_1365:
        /*0018*/ 	.byte	0x04, 0x17
        /*001a*/ 	.short	(.L_1367 - .L_1366)
.L_1366:
        /*001c*/ 	.word	0x00000000
        /*0020*/ 	.short	0x0001
        /*0022*/ 	.short	0x0004
        /*0024*/ 	.byte	0x00, 0xf0, 0x05, 0x00


	//----- nvinfo : EIATTR_KPARAM_INFO
	.align		4
.L_1367:
        /*0028*/ 	.byte	0x04, 0x17
        /*002a*/ 	.short	(.L_1369 - .L_1368)
.L_1368:
        /*002c*/ 	.word	0x00000000
        /*0030*/ 	.short	0x0000
        /*0032*/ 	.short	0x0000
        /*0034*/ 	.byte	0x00, 0xf0, 0x11, 0x00


	//----- nvinfo : EIATTR_SPARSE_MMA_MASK
	.align		4
.L_1369:
        /*0038*/ 	.byte	0x03, 0x50
        /*003a*/ 	.short	0x0000


	//----- nvinfo : EIATTR_MAXREG_COUNT
	.align		4
        /*003c*/ 	.byte	0x03, 0x1b
        /*003e*/ 	.short	0x00ff


	//----- nvinfo : EIATTR_MERCURY_ISA_VERSION
	.align		4
        /*0040*/ 	.byte	0x03, 0x5f
        /*0042*/ 	.short	0x0101


	//----- nvinfo : EIATTR_EXIT_INSTR_OFFSETS
	.align		4
        /*0044*/ 	.byte	0x04, 0x1c
        /*0046*/ 	.short	(.L_1371 - .L_1370)


	//   ....[0]....
.L_1370:
        /*0048*/ 	.word	0x00054810


	//   ....[1]....
        /*004c*/ 	.word	0x000aa9e0


	//   ....[2]....
        /*0050*/ 	.word	0x000aaa30


	//----- nvinfo : EIATTR_MAX_THREADS
	.align		4
.L_1371:
        /*0054*/ 	.byte	0x04, 0x05
        /*0056*/ 	.short	(.L_1373 - .L_1372)
.L_1372:
        /*0058*/ 	.word	0x00000080
        /*005c*/ 	.word	0x00000001
        /*0060*/ 	.word	0x00000001


	//----- nvinfo : EIATTR_CRS_STACK_SIZE
	.align		4
.L_1373:
        /*0064*/ 	.byte	0x04, 0x1e
        /*0066*/ 	.short	(.L_1375 - .L_1374)
.L_1374:
        /*0068*/ 	.word	0x00000000


	//----- nvinfo : EIATTR_CBANK_PARAM_SIZE
	.align		4
.L_1375:
        /*006c*/ 	.byte	0x03, 0x19
        /*006e*/ 	.short	0x0018


	//----- nvinfo : EIATTR_PARAM_CBANK
	.align		4
        /*0070*/ 	.byte	0x04, 0x0a
        /*0072*/ 	.short	(.L_1377 - .L_1376)
	.align		4
.L_1376:
        /*0074*/ 	.word	index@(.nv.constant0._ZN2at6native29vectorized_elementwise_kernelILi2EZZZNS0_16asin_kernel_cudaERNS_18TensorIteratorBaseEENKUlvE_clEvENKUlvE_clEvEUlN3c107complexIdEEE_St5arrayIPcLm2EEEEviT0_T1_)
        /*0078*/ 	.short	0x0210
        /*007a*/ 	.short	0x0018


	//----- nvinfo : EIATTR_SW_WAR
	.align		4
.L_1377:
        /*007c*/ 	.byte	0x04, 0x36
        /*007e*/ 	.short	(.L_1379 - .L_1378)
.L_1378:
        /*0080*/ 	.word	0x00000008
.L_1379:


//--------------------- .nv.info._ZN2at6native29vectorized_elementwise_kernelILi4EZZZNS0_16asin_kernel_cudaERNS_18TensorIteratorBaseEENKUlvE_clEvENKUlvE_clEvEUlN3c107complexIdEEE_St5arrayIPcLm2EEEEviT0_T1_ --------------------------
	.section	.nv.info._ZN2at6native29vectorized_elementwise_kernelILi4EZZZNS0_16asin_kernel_cudaERNS_18TensorIteratorBaseEENKUlvE_clEvENKUlvE_clEvEUlN3c107complexIdEEE_St5arrayIPcLm2EEEEviT0_T1_,"",@"SHT_CUDA_INFO"
	.sectionflags	@""
	.align	4


	//----- nvinfo : EIATTR_CUDA_API_VERSION
	.align		4
        /*0000*/ 	.byte	0x04, 0x37
        /*0002*/ 	.short	(.L_1381 - .L_1380)
.L_1380:
        /*0004*/ 	.word	0x00000082


	//----- nvinfo : EIATTR_KPARAM_INFO
	.align		4
.L_1381:
        /*0008*/ 	.byte	0x04, 0x17
        /*000a*/ 	.short	(.L_1383 - .L_1382)
.L_1382:
        /*000c*/ 	.word	0x00000000
        /*0010*/ 	.short	0x0002
        /*0012*/ 	.short	0x0008
        /*0014*/ 	.byte	0x00, 0xf0, 0x41, 0x00


	//----- nvinfo : EIATTR_KPARAM_INFO
	.align		4
.L_1383:
        /*0018*/ 	.byte	0x04, 0x17
        /*001a*/ 	.short	(.L_1385 - .L_1384)
.L_1384:
        /*001c*/ 	.word	0x00000000
        /*0020*/ 	.short	0x0001
        /*0022*/ 	.short	0x0004
        /*0024*/ 	.byte	0x00, 0xf0, 0x05, 0x00


	//----- nvinfo : EIATTR_KPARAM_INFO
	.align		4
.L_1385:
        /*0028*/ 	.byte	0x04, 0x17
        /*002a*/ 	.short	(.L_1387 - .L_1386)
.L_1386:
        /*002c*/ 	.word	0x00000000
        /*0030*/ 	.short	0x0000
        /*0032*/ 	.short	0x0000
        /*0034*/ 	.byte	0x00, 0xf0, 0x11, 0x00


	//----- nvinfo : EIATTR_SPARSE_MMA_MASK
	.align		4
.L_1387:
        /*0038*/ 	.byte	0x03, 0x50
        /*003a*/ 	.short	0x0000


	//----- nvinfo : EIATTR_MAXREG_COUNT
	.align		4
        /*003c*/ 	.byte	0x03, 0x1b
        /*003e*/ 	.short	0x00ff


	//----- nvinfo : EIATTR_MERCURY_ISA_VERSION
	.align		4
        /*0040*/ 	.byte	0x03, 0x5f
        /*0042*/ 	.short	0x0101


	//----- nvinfo : EIATTR_EXIT_INSTR_OFFSETS
	.align		4
        /*0044*/ 	.byte	0x04, 0x1c
        /*0046*/ 	.short	(.L_1389 - .L_1388)


	//   ....[0]....
.L_1388:
        /*0048*/ 	.word	0x00054810


	//   ....[1]....
        /*004c*/ 	.word	0x000aa9e0


	//   ....[2]....
        /*0050*/ 	.word	0x000aaa30


	//----- nvinfo : EIATTR_MAX_THREADS
	.align		4
.L_1389:
        /*0054*/ 	.byte	0x04, 0x05
        /*0056*/ 	.short	(.L_1391 - .L_1390)
.L_1390:
        /*0058*/ 	.word	0x00000080
        /*005c*/ 	.word	0x00000001
        /*0060*/ 	.word	0x00000001


	//----- nvinfo : EIATTR_CRS_STACK_SIZE
	.align		4
.L_1391:
        /*0064*/ 	.byte	0x04, 0x1e
        /*0066*/ 	.short	(.L_1393 - .L_1392)
.L_1392:
        /*0068*/ 	.word	0x00000000


	//----- nvinfo : EIATTR_CBANK_PARAM_SIZE
	.align		4
.L_1393:
        /*006c*/ 	.byte	0x03, 0x19
        /*006e*/ 	.short	0x0018


	//----- nvinfo : EIATTR_PARAM_CBANK
	.align		4
        /*0070*/ 	.byte	0x04, 0x0a
        /*0072*/ 	.short	(.L_1395 - .L_1394)
	.align		4
.L_1394:
        /*0074*/ 	.word	index@(.nv.constant0._ZN2at6native29vectorized_elementwise_kernelILi4EZZZNS0_16asin_kernel_cudaERNS_18TensorIteratorBaseEENKUlvE_clEvENKUlvE_clEvEUlN3c107complexIdEEE_St5arrayIPcLm2EEEEviT0_T1_)
        /*0078*/ 	.short	0x0210
        /*007a*/ 	.short	0x0018


	//----- nvinfo : EIATTR_SW_WAR
	.align		4
.L_1395:
        /*007c*/ 	.byte	0x04, 0x36
        /*007e*/ 	.short	(.L_1397 - .L_1396)
.L_1396:
        /*0080*/ 	.word	0x00000008
.L_1397:


//--------------------- .nv.info._ZN2at6native29vectorized_elementwise_kernelILi8EZZZNS0_16asin_kernel_cudaERNS_18TensorIteratorBaseEENKUlvE_clEvENKUlvE_clEvEUlN3c107complexIdEEE_St5arrayIPcLm2EEEEviT0_T1_ --------------------------
	.section	.nv.info._ZN2at6native29vectorized_elementwise_kernelILi8EZZZNS0_16asin_kernel_cudaERNS_18TensorIteratorBaseEENKUlvE_clEvENKUlvE_clEvEUlN3c107complexIdEEE_St5arrayIPcLm2EEEEviT0_T1_,"",@"SHT_CUDA_INFO"
	.sectionflags	@""
	.align	4


	//----- nvinfo : EIATTR_CUDA_API_VERSION
	.align		4
        /*0000*/ 	.byte	0x04, 0x37
        /*0002*/ 	.short	(.L_1399 - .L_1398)
.L_1398:
        /*0004*/ 	.word	0x00000082


	//----- nvinfo : EIATTR_KPARAM_INFO
	.align		4
.L_1399:
        /*0008*/ 	.byte	0x04, 0x17
        /*000a*/ 	.short	(.L_1401 - .L_1400)
.L_1400:
        /*000c*/ 	.word	0x00000000
        /*0010*/ 	.short	0x0002
        /*0012*/ 	.short	0x0008
        /*0014*/ 	.byte	0x00, 0xf0, 0x41, 0x00


	//----- nvinfo : EIATTR_KPARAM_INFO
	.align		4
.L_1401:
        /*0018*/ 	.byte	0x04, 0x17
        /*001a*/ 	.short	(.L_1403 - .L_1402)
.L_1402:
        /*001c*/ 	.word	0x00000000
        /*0020*/ 	.short	0x0001
        /*0022*/ 	.short	0x0004
        /*0024*/ 	.byte	0x00, 0xf0, 0x05, 0x00


	//----- nvinfo : EIATTR_KPARAM_INFO
	.align		4
.L_1403:
        /*0028*/ 	.byte	0x04, 0x17
        /*002a*/ 	.short	(.L_1405 - .L_1404)
.L_1404:
        /*002c*/ 	.word	0x00000000
        /*0030*/ 	.short	0x0000
        /*0032*/ 	.short	0x0000
        /*0034*/ 	.byte	0x00, 0xf0, 0x11, 0x00


	//----- nvinfo : EIATTR_SPARSE_MMA_MASK
	.align		4
.L_1405:
        /*0038*/ 	.byte	0x03, 0x50
        /*003a*/ 	.short	0x0000


	//----- nvinfo : EIATTR_MAXREG_COUNT
	.align		4
        /*003c*/ 	.byte	0x03, 0x1b
        /*003e*/ 	.short	0x00ff


	//----- nvinfo : EIATTR_MERCURY_ISA_VERSION
	.align		4
        /*0040*/ 	.byte	0x03, 0x5f
        /*0042*/ 	.short	0x0101


	//----- nvinfo : EIATTR_EXIT_INSTR_OFFSETS
	.align		4
        /*0044*/ 	.byte	0x04, 0x1c
        /*0046*/ 	.short	(.L_1407 - .L_1406)


	//   ....[0]....
.L_1406:
        /*0048*/ 	.word	0x00054810


	//   ....[1]....
        /*004c*/ 	.word	0x000aa9e0


	//   ....[2]....
        /*0050*/ 	.word	0x000aaa30


	//----- nvinfo : EIATTR_MAX_THREADS
	.align		4
.L_1407:
        /*0054*/ 	.byte	0x04, 0x05
        /*0056*/ 	.short	(.L_1409 - .L_1408)
.L_1408:
        /*0058*/ 	.word	0x00000080
        /*005c*/ 	.word	0x00000001
        /*0060*/ 	.word	0x00000001


	//----- nvinfo : EIATTR_CRS_STACK_SIZE
	.align		4
.L_1409:
        /*0064*/ 	.byte	0x04, 0x1e
        /*0066*/ 	.short	(.L_1411 - .L_1410)
.L_1410:
        /*0068*/ 	.word	0x00000000


	//----- nvinfo : EIATTR_CBANK_PARAM_SIZE
	.align		4
.L_1411:
        /*006c*/ 	.byte	0x03, 0x19
        /*006e*/ 	.short	0x0018


	//----- nvinfo : EIATTR_PARAM_CBANK
	.align		4
        /*0070*/ 	.byte	0x04, 0x0a
        /*0072*/ 	.short	(.L_1413 - .L_1412)
	.align		4
.L_1412:
        /*0074*/ 	.word	index@(.nv.constant0._ZN2at6native29vectorized_elementwise_kernelILi8EZZZNS0_16asin_kernel_cudaERNS_18TensorIteratorBaseEENKUlvE_clEvENKUlvE_clEvEUlN3c107complexIdEEE_St5arrayIPcLm2EEEEviT0_T1_)
        /*0078*/ 	.short	0x0210
        /*007a*/ 	.short	0x0018


	//----- nvinfo : EIATTR_SW_WAR
	.align		4
.L_1413:
        /*007c*/ 	.byte	0x04, 0x36
        /*007e*/ 	.short	(.L_1415 - .L_1414)
.L_1414:
        /*0080*/ 	.word	0x00000008
.L_1415:


//--------------------- .nv.callgraph             --------------------------
	.section	.nv.callgraph,"",@"SHT_CUDA_CALLGRAPH"
	.align	4
	.sectionentsize	8
	.align		4
        /*0000*/ 	.word	0x00000000
	.align		4
        /*0004*/ 	.word	0xffffffff
	.align		4
        /*0008*/ 	.word	index@(_ZN2at6native18elementwise_kernelILi128ELi4EZNS0_15gpu_kernel_implIZZZNS0_16asin_kernel_cudaERNS_18TensorIteratorBaseEENKUlvE0_clEvENKUlvE2_clEvEUlN3c108BFloat16EE_EEvS4_RKT_EUliE_EEviT1_)
	.align		4
        /*000c*/ 	.word	index@(__assertfail)
	.align		4
        /*0010*/ 	.word	index@(_ZN2at6native27unrolled_elementwise_kernelIZZZNS0_16asin_kernel_cudaERNS_18TensorIteratorBaseEENKUlvE0_clEvENKUlvE2_clEvEUlN3c108BFloat16EE_St5arrayIPcLm2EELi4E23TrivialOffsetCalculatorILi1EjESD_NS0_6memory12LoadWithCastILi1EEENSE_13StoreWithCastILi1EEEEEviT_T0_T2_T3_T4_T5_)
	.align		4
        /*0014*/ 	.word	index@(__assertfail)
	.align		4
        /*0018*/ 	.word	index@(_ZN2at6native18elementwise_kernelILi128ELi4EZNS0_15gpu_kernel_implIZZZNS0_16asin_kernel_cudaERNS_18TensorIteratorBaseEENKUlvE0_clEvENKUlvE1_clEvEUlN3c104HalfEE_EEvS4_RKT_EUliE_EEviT1_)
	.align		4
        /*001c*/ 	.word	index@(__assertfail)
	.align		4
        /*0020*/ 	.word	index@(_ZN2at6native27unrolled_elementwise_kernelIZZZNS0_16asin_kernel_cudaERNS_18TensorIteratorBaseEENKUlvE0_clEvENKUlvE1_clEvEUlN3c104HalfEE_St5arrayIPcLm2EELi4E23TrivialOffsetCalculatorILi1EjESD_NS0_6memory12LoadWithCastILi1EEENSE_13StoreWithCastILi1EEEEEviT_T0_T2_T3_T4_T5_)
	.align		4
        /*0024*/ 	.word	index@(__assertfail)
	.align		4
        /*0028*/ 	.word	index@(_ZN2at6native18elementwise_kernelILi128ELi4EZNS0_15gpu_kernel_implIZZZNS0_16asin_kernel_cudaERNS_18TensorIteratorBaseEENKUlvE0_clEvENKUlvE0_clEvEUlfE_EEvS4_RKT_EUliE_EEviT1_)
	.align		4
        /*002c*/ 	.word	index@(__assertfail)
	.align		4
        /*0030*/ 	.word	index@(_ZN2at6native27unrolled_elementwise_kernelIZZZNS0_16asin_kernel_cudaERNS_18TensorIteratorBaseEENKUlvE0_clEvENKUlvE0_clEvEUlfE_St5arrayIPcLm2EELi4E23TrivialOffsetCalculatorILi1EjESB_NS0_6memory12LoadWithCastILi1EEENSC_13StoreWithCastILi1EEEEEviT_T0_T2_T3_T4_T5_)
	.align		4
        /*0034*/ 	.word	index@(__assertfail)
	.align		4
        /*0038*/ 	.word	index@(_ZN2at6native18elementwise_kernelILi128ELi4EZNS0_15gpu_kernel_implIZZZNS0_16asin_kernel_cudaERNS_18TensorIteratorBaseEENKUlvE0_clEvENKUlvE_clEvEUldE_EEvS4_RKT_EUliE_EEviT1_)
	.align		4
        /*003c*/ 	.word	index@(__assertfail)
	.align		4
        /*0040*/ 	.word	index@(_ZN2at6native27unrolled_elementwise_kernelIZZZNS0_16asin_kernel_cudaERNS_18TensorIteratorBaseEENKUlvE0_clEvENKUlvE_clEvEUldE_St5arrayIPcLm2EELi4E23TrivialOffsetCalculatorILi1EjESB_NS0_6memory12LoadWithCastILi1EEENSC_13StoreWithCastILi1EEEEEviT_T0_T2_T3_T4_T5_)
	.align		4
        /*0044*/ 	.word	index@(__assertfail)
	.align		4
        /*0048*/ 	.word	index@(_ZN2at6native18elementwise_kernelILi128ELi4EZNS0_15gpu_kernel_implIZZZNS0_16asin_kernel_cudaERNS_18TensorIteratorBaseEENKUlvE_clEvENKUlvE1_clEvEUlN3c107complexINS7_4HalfEEEE_EEvS4_RKT_EUliE_EEviT1_)
	.align		4
        /*004c*/ 	.word	index@(__assertfail)
	.align		4
        /*0050*/ 	.word	index@(_ZN2at6native27unrolled_elementwise_kernelIZZZNS0_16asin_kernel_cudaERNS_18TensorIteratorBaseEENKUlvE_clEvENKUlvE1_clEvEUlN3c107complexINS6_4HalfEEEE_St5arrayIPcLm2EELi4E23TrivialOffsetCalculatorILi1EjESF_NS0_6memory12LoadWithCastILi1EEENSG_13StoreWithCastILi1EEEEEviT_T0_T2_T3_T4_T5_)
	.align		4
        /*0054*/ 	.word	index@(__assertfail)
	.align		4
        /*0058*/ 	.word	index@(_ZN2at6native18elementwise_kernelILi128ELi4EZNS0_15gpu_kernel_implIZZZNS0_16asin_kernel_cudaERNS_18TensorIteratorBaseEENKUlvE_clEvENKUlvE0_clEvEUlN3c107complexIfEEE_EEvS4_RKT_EUliE_EEviT1_)
	.align		4
        /*005c*/ 	.word	index@(__assertfail)
	.align		4
        /*0060*/ 	.word	index@(_ZN2at6native27unrolled_elementwise_kernelIZZZNS0_16asin_kernel_cudaERNS_18TensorIteratorBaseEENKUlvE_clEvENKUlvE0_clEvEUlN3c107complexIfEEE_St5arrayIPcLm2EELi4E23TrivialOffsetCalculatorILi1EjESE_NS0_6memory12LoadWithCastILi1EEENSF_13StoreWithCastILi1EEEEEviT_T0_T2_T3_T4_T5_)
	.align		4
        /*0064*/ 	.word	index@(__assertfail)
	.align		4
        /*0068*/ 	.word	index@(_ZN2at6native18elementwise_kernelILi128ELi4EZNS0_15gpu_kernel_implIZZZNS0_16asin_kernel_cudaERNS_18TensorIteratorBaseEENKUlvE_clEvENKUlvE_clEvEUlN3c107complexIdEEE_EEvS4_RKT_EUliE_EEviT1_)
	.align		4
        /*006c*/ 	.word	index@(__assertfail)
	.align		4
        /*0070*/ 	.word	index@(_ZN2at6native27unrolled_elementwise_kernelIZZZNS0_16asin_kernel_cudaERNS_18TensorIteratorBaseEENKUlvE_clEvENKUlvE_clEvEUlN3c107complexIdEEE_St5arrayIPcLm2EELi4E23TrivialOffsetCalculatorILi1EjESE_NS0_6memory12LoadWithCastILi1EEENSF_13StoreWithCastILi1EEEEEviT_T0_T2_T3_T4_T5_)
	.align		4
        /*0074*/ 	.word	index@(__assertfail)
	.align		4
        /*0078*/ 	.word	0x00000000
	.align		4
        /*007c*/ 	.word	0xfffffffe
	.align		4
        /*0080*/ 	.word	0x00000000
	.align		4
        /*0084*/ 	.word	0xfffffffd
	.align		4
        /*0088*/ 	.word	0x00000000
	.align		4
        /*008c*/ 	.word	0xfffffffc


//--------------------- .nv.constant4             --------------------------
	.section	.nv.constant4,"a",@progbits
	.align	8
	.align		8
.nv.constant4:
        /*0000*/ 	.dword	__assertfail
	.align		8
        /*0008*/ 	.dword	__unnamed_1
	.align		8
        /*0010*/ 	.dword	__unnamed_2
	.align		8
        /*0018*/ 	.dword	__unnamed_3
	.align		8
        /*0020*/ 	.dword	__unnamed_4
	.align		8
        /*0028*/ 	.dword	__unnamed_5
	.align		8
        /*0030*/ 	.dword	__unnamed_6
	.align		8
        /*0038*/ 	.dword	__unnamed_7
	.align		8
        /*0040*/ 	.dword	__unnamed_8
	.align		8
        /*0048*/ 	.dword	__unnamed_9
	.align		8
        /*0050*/ 	.dword	__unnamed_10
	.align		8
        /*0058*/ 	.dword	__unnamed_11
	.align		8
        /*0060*/ 	.dword	__unnamed_12
	.align		8
        /*0068*/ 	.dword	__unnamed_13
	.align		8
        /*0070*/ 	.dword	__unnamed_14
	.align		8
        /*0078*/ 	.dword	_ZN58_INTERNAL_a8e12393_27_UnaryGeometricAsinKernel_cu_d74378124cuda3std3__45__cpo5beginE
	.align		8
        /*0080*/ 	.dword	_ZN58_INTERNAL_a8e12393_27_UnaryGeometricAsinKernel_cu_d74378124cuda3std3__45__cpo3endE
	.align		8
        /*0088*/ 	.dword	_ZN58_INTERNAL_a8e12393_27_UnaryGeometricAsinKernel_cu_d74378124cuda3std3__45__cpo6cbeginE
	.align		8
        /*0090*/ 	.dword	_ZN58_INTERNAL_a8e12393_27_UnaryGeometricAsinKernel_cu_d74378124cuda3std3__45__cpo4cendE
	.align		8
        /*0098*/ 	.dword	_ZN58_INTERNAL_a8e12393_27_UnaryGeometricAsinKernel_cu_d74378124cuda3std3__45__cpo6rbeginE
	.align		8
        /*00a0*/ 	.dword	_ZN58_INTERNAL_a8e12393_27_UnaryGeometricAsinKernel_cu_d74378124cuda3std3__45__cpo4rendE
	.align		8
        /*00a8*/ 	.dword	_ZN58_INTERNAL_a8e12393_27_UnaryGeometricAsinKernel_cu_d74378124cuda3std3__45__cpo7crbeginE
	.align		8
        /*00b0*/ 	.dword	_ZN58_INTERNAL_a8e12393_27_UnaryGeometricAsinKernel_cu_d74378124cuda3std3__45__cpo5crendE
	.align		8
        /*00b8*/ 	.dword	_ZN58_INTERNAL_a8e12393_27_UnaryGeometricAsinKernel_cu_d74378124cuda3std3__460_GLOBAL__N__a8e12393_27_UnaryGeometricAsinKernel_cu_d74378126ignoreE
	.align		8
        /*00c0*/ 	.dword	_ZN58_INTERNAL_a8e12393_27_UnaryGeometricAsinKernel_cu_d74378124cuda3std3__419piecewise_constructE
	.align		8
        /*00c8*/ 	.dword	_ZN58_INTERNAL_a8e12393_27_UnaryGeometricAsinKernel_cu_d74378124cuda3std3__48in_placeE
	.align		8
        /*00d0*/ 	.dword	_ZN58_INTERNAL_a8e12393_27_UnaryGeometricAsinKernel_cu_d74378124cuda3std3__420unreachable_sentinelE
	.align		8
        /*00d8*/ 	.dword	_ZN58_INTERNAL_a8e12393_27_UnaryGeometricAsinKernel_cu_d74378124cuda3std6ranges3__45__cpo4swapE
	.align		8
        /*00e0*/ 	.dword	_ZN58_INTERNAL_a8e12393_27_UnaryGeometricAsinKernel_cu_d74378124cuda3std6ranges3__45__cpo9iter_moveE
	.align		8
        /*00e8*/ 	.dword	_ZN58_INTERNAL_a8e12393_27_UnaryGeometricAsinKernel_cu_d74378124cuda3std6ranges3__45__cpo5beginE
	.align		8
        /*00f0*/ 	.dword	_ZN58_INTERNAL_a8e12393_27_UnaryGeometricAsinKernel_cu_d74378124cuda3std6ranges3__45__cpo3endE
	.align		8
        /*00f8*/ 	.dword	_ZN58_INTERNAL_a8e12393_27_UnaryGeometricAsinKernel_cu_d74378124cuda3std6ranges3__45__cpo6cbeginE
	.align		8
        /*0100*/ 	.dword	_ZN58_INTERNAL_a8e12393_27_UnaryGeometricAsinKernel_cu_d74378124cuda3std6ranges3__45__cpo4cendE
	.align		8
        /*0108*/ 	.dword	_ZN58_INTERNAL_a8e12393_27_UnaryGeometricAsinKernel_cu_d74378124cuda3std6ranges3__45__cpo7advanceE
	.align		8
        /*0110*/ 	.dword	_ZN58_INTERNAL_a8e12393_27_UnaryGeometricAsinKernel_cu_d74378124cuda3std6ranges3__45__cpo9iter_swapE
	.align		8
        /*0118*/ 	.dword	_ZN58_INTERNAL_a8e12393_27_UnaryGeometricAsinKernel_cu_d74378124cuda3std6ranges3__45__cpo4nextE
	.align		8
        /*0120*/ 	.dword	_ZN58_INTERNAL_a8e12393_27_UnaryGeometricAsinKernel_cu_d74378124cuda3std6ranges3__45__cpo4prevE
	.align		8
        /*0128*/ 	.dword	_ZN58_INTERNAL_a8e12393_27_UnaryGeometricAsinKernel_cu_d74378124cuda3std6ranges3__45__cpo4dataE
	.align		8
        /*0130*/ 	.dword	_ZN58_INTERNAL_a8e12393_27_UnaryGeometricAsinKernel_cu_d74378124cuda3std6ranges3__45__cpo5cdataE
	.align		8
        /*0138*/ 	.dword	_ZN58_INTERNAL_a8e12393_27_UnaryGeometricAsinKernel_cu_d74378124cuda3std6ranges3__45__cpo4sizeE
	.align		8
        /*0140*/ 	.dword	_ZN58_INTERNAL_a8e12393_27_UnaryGeometricAsinKernel_cu_d74378124cuda3std6ranges3__45__cpo5ssizeE
	.align		8
        /*0148*/ 	.dword	_ZN58_INTERNAL_a8e12393_27_UnaryGeometricAsinKernel_cu_d74378124cuda3std6ranges3__45__cpo8distanceE
	.align		8
        /*0150*/ 	.dword	_ZN58_INTERNAL_a8e12393_27_UnaryGeometricAsinKernel_cu_d74378126thrust23THRUST_300001_SM_900_NS6system6detail10sequential3seqE
	.align		8
        /*0158*/ 	.dword	$str$6
	.align		8
        /*0160*/ 	.dword	$str$7


//--------------------- .text._ZN2at6native18elementwise_kernelILi128ELi4EZNS0_15gpu_kernel_implIZZZNS0_16asin_kernel_cudaERNS_18TensorIteratorBaseEENKUlvE0_clEvENKUlvE2_clEvEUlN3c108BFloat16EE_EEvS4_RKT_EUliE_EEviT1_ --------------------------
	.section	.text._ZN2at6native18elementwise_kernelILi128ELi4EZNS0_15gpu_kernel_implIZZZNS0_16asin_kernel_cudaERNS_18TensorIteratorBaseEENKUlvE0_clEvENKUlvE2_clEvEUlN3c108BFloat16EE_EEvS4_RKT_EUliE_EEviT1_,"ax",@progbits
	.align	128
        .global         _ZN2at6native18elementwise_kernelILi128ELi4EZNS0_15gpu_kernel_implIZZZNS0_16asin_kernel_cudaERNS_18TensorIteratorBaseEENKUlvE0_clEvENKUlvE2_clEvEUlN3c108BFloat16EE_EEvS4_RKT_EUliE_EEviT1_
        .type           _ZN2at6native18elementwise_kernelILi128ELi4EZNS0_15gpu_kernel_implIZZZNS0_16asin_kernel_cudaERNS_18TensorIteratorBaseEENKUlvE0_clEvENKUlvE2_clEvEUlN3c108BFloat16EE_EEvS4_RKT_EUliE_EEviT1_,@function
        .size           _ZN2at6native18elementwise_kernelILi128ELi4EZNS0_15gpu_kernel_implIZZZNS0_16asin_kernel_cudaERNS_18TensorIteratorBaseEENKUlvE0_clEvENKUlvE2_clEvEUlN3c108BFloat16EE_EEvS4_RKT_EUliE_EEviT1_,(.L_x_20824 - _ZN2at6native18elementwise_kernelILi128ELi4EZNS0_15gpu_kernel_implIZZZNS0_16asin_kernel_cudaERNS_18TensorIteratorBaseEENKUlvE0_clEvENKUlvE2_clEvEUlN3c108BFloat16EE_EEvS4_RKT_EUliE_EEviT1_)
        .other          _ZN2at6native18elementwise_kernelILi128ELi4EZNS0_15gpu_kernel_implIZZZNS0_16asin_kernel_cudaERNS_18TensorIteratorBaseEENKUlvE0_clEvENKUlvE2_clEvEUlN3c108BFloat16EE_EEvS4_RKT_EUliE_EEviT1_,@"STO_CUDA_ENTRY STV_DEFAULT"
_ZN2at6native18elementwise_kernelILi128ELi4EZNS0_15gpu_kernel_implIZZZNS0_16asin_kernel_cudaERNS_18TensorIteratorBaseEENKUlvE0_clEvENKUlvE2_clEvEUlN3c108BFloat16EE_EEvS4_RKT_EUliE_EEviT1_:
.text._ZN2at6native18elementwise_kernelILi128ELi4EZNS0_15gpu_kernel_implIZZZNS0_16asin_kernel_cudaERNS_18TensorIteratorBaseEENKUlvE0_clEvENKUlvE2_clEvEUlN3c108BFloat16EE_EEvS4_RKT_EUliE_EEviT1_:
[----:B------:R-:W0:Y:S01]  /*0000*/  LDC R1, c[0x0][0x28] ;  /* 0x00000a00ff017b82 */ /* 0x000e220000000800 */
[----:B------:R-:W1:Y:S01]  /*0010*/  S2R R23, SR_CTAID.X ;  /* 0x0000000000177919 */ /* 0x000e620000002500 */
[----:B------:R-:W-:Y:S01]  /*0020*/  ULDC UR4, c[0x0][0x210] ;  /* 0x0000840000047ab9 */ /* 0x000fe20000000800 */
[----:B------:R-:W-:Y:S01]  /*0030*/  ULDC.64 UR36, c[0x0][0x208] ;  /* 0x0000820000247ab9 */ /* 0x000fe20000000a00 */
[----:B------:R-:W-:Y:S01]  /*0040*/  BSSY B6, `(.L_x_0) ;  /* 0x0000347000067945 */ /* 0x000fe20003800000 */
[----:B------:R-:W1:Y:S02]  /*0050*/  S2R R18, SR_TID.X ;  /* 0x0000000000127919 */ /* 0x000e640000002100 */
[----:B-1----:R-:W-:-:S05]  /*0060*/  IMAD R19, R23, 0x200, R18 ;  /* 0x0000020017137824 */ /* 0x002fca00078e0212 */
[----:B------:R-:W-:-:S13]  /*0070*/  ISETP.GE.AND P0, PT, R19, UR4, PT ;  /* 0x0000000413007c0c */ /* 0x000fda000bf06270 */
[----:B0-----:R-:W-:Y:S05]  /*0080*/  @P0 BRA `(.L_x_1) ;  /* 0x0000003400080947 */ /* 0x001fea0003800000 */
[----:B------:R-:W0:Y:S01]  /*0090*/  LDC R6, c[0x0][0x218] ;  /* 0x00008600ff067b82 */ /* 0x000e220000000800 */
[----:B------:R-:W-:Y:S02]  /*00a0*/  IMAD.MOV.U32 R0, RZ, RZ, RZ ;  /* 0x000000ffff007224 */ /* 0x000fe400078e00ff */
[----:B------:R-:W-:Y:S01]  /*00b0*/  IMAD.MOV.U32 R16, RZ, RZ, RZ ;  /* 0x000000ffff107224 */ /* 0x000fe200078e00ff */
[----:B0-----:R-:W-:-:S13]  /*00c0*/  ISETP.NE.AND P0, PT, R6, RZ, PT ;  /* 0x000000ff0600720c */ /* 0x001fda0003f05270 */
[----:B------:R-:W-:Y:S05]  /*00d0*/  @!P0 BRA `(.L_x_2) ;  /* 0x0000001000b48947 */ /* 0x000fea0003800000 */
[----:B------:R-:W-:Y:S01]  /*00e0*/  IMAD.MOV.U32 R2, RZ, RZ, RZ ;  /* 0x000000ffff027224 */ /* 0x000fe200078e00ff */
[----:B------:R-:W-:Y:S01]  /*00f0*/  ULDC.64 UR4, c[0x0][0x220] ;  /* 0x0000880000047ab9 */ /* 0x000fe20000000a00 */
[----:B------:R-:W-:Y:S01]  /*0100*/  IMAD.MOV.U32 R3, RZ, RZ, R19 ;  /* 0x000000ffff037224 */ /* 0x000fe200078e0013 */
[----:B------:R-:W-:Y:S01]  /*0110*/  ISETP.NE.AND P0, PT, R6, 0x1, PT ;  /* 0x000000010600780c */ /* 0x000fe20003f05270 */
[----:B------:R-:W-:Y:S01]  /*0120*/  IMAD.HI.U32 R4, R19, UR4, R2 ;  /* 0x0000000413047c27 */ /* 0x000fe2000f8e0002 */
[----:B------:R-:W-:-:S04]  /*0130*/  ULDC UR4, c[0x0][0x21c] ;  /* 0x0000870000047ab9 */ /* 0x000fc80000000800 */
[----:B------:R-:W-:-:S05]  /*0140*/  SHF.R.U32.HI R5, RZ, UR5, R4 ;  /* 0x00000005ff057c19 */ /* 0x000fca0008011604 */
[----:B------:R-:W-:-:S04]  /*0150*/  IMAD.MOV R0, RZ, RZ, -R5 ;  /* 0x000000ffff007224 */ /* 0x000fc800078e0a05 */
[----:B------:R-:W-:Y:S01]  /*0160*/  IMAD R19, R0, UR4, R19 ;  /* 0x0000000400137c24 */ /* 0x000fe2000f8e0213 */
[----:B------:R-:W-:-:S03]  /*0170*/  ULDC.64 UR4, c[0x0][0x348] ;  /* 0x0000d20000047ab9 */ /* 0x000fc60000000a00 */
[C---:B------:R-:W-:Y:S02]  /*0180*/  IMAD R16, R19.reuse, UR4, RZ ;  /* 0x0000000413107c24 */ /* 0x040fe4000f8e02ff */
[----:B------:R-:W-:Y:S01]  /*0190*/  IMAD R0, R19, UR5, RZ ;  /* 0x0000000513007c24 */ /* 0x000fe2000f8e02ff */
[----:B------:R-:W-:Y:S06]  /*01a0*/  @!P0 BRA `(.L_x_2) ;  /* 0x0000001000808947 */ /* 0x000fec0003800000 */
[----:B------:R-:W-:Y:S01]  /*01b0*/  IMAD.MOV.U32 R4, RZ, RZ, RZ ;  /* 0x000000ffff047224 */ /* 0x000fe200078e00ff */
[----:B------:R-:W-:Y:S01]  /*01c0*/  ULDC.64 UR8, c[0x0][0x228] ;  /* 0x00008a0000087ab9 */ /* 0x000fe20000000a00 */
[----:B------:R-:W-:Y:S01]  /*01d0*/  ULDC UR6, c[0x0][0x230] ;  /* 0x00008c0000067ab9 */ /* 0x000fe20000000800 */
[----:B------:R-:W-:Y:S01]  /*01e0*/  ISETP.NE.AND P0, PT, R6, 0x2, PT ;  /* 0x000000020600780c */ /* 0x000fe20003f05270 */
[----:B------:R-:W-:-:S05]  /*01f0*/  IMAD.HI.U32 R2, R5, UR9, R4 ;  /* 0x0000000905027c27 */ /* 0x000fca000f8e0004 */
[----:B------:R-:W-:Y:S01]  /*0200*/  SHF.R.U32.HI R3, RZ, UR6, R2 ;  /* 0x00000006ff037c19 */ /* 0x000fe20008011602 */
[----:B------:R-:W-:-:S04]  /*0210*/  ULDC.64 UR6, c[0x0][0x350] ;  /* 0x0000d40000067ab9 */ /* 0x000fc80000000a00 */
[----:B------:R-:W-:-:S04]  /*0220*/  IMAD.MOV R4, RZ, RZ, -R3 ;  /* 0x000000ffff047224 */ /* 0x000fc800078e0a03 */
[----:B------:R-:W-:-:S04]  /*0230*/  IMAD R4, R4, UR8, R5 ;  /* 0x0000000804047c24 */ /* 0x000fc8000f8e0205 */
[C---:B------:R-:W-:Y:S02]  /*0240*/  IMAD R16, R4.reuse, UR6, RZ ;  /* 0x0000000604107c24 */ /* 0x040fe4000f8e02ff */
[----:B------:R-:W-:Y:S02]  /*0250*/  IMAD R0, R4, UR7, RZ ;  /* 0x0000000704007c24 */ /* 0x000fe4000f8e02ff */
[C---:B------:R-:W-:Y:S02]  /*0260*/  IMAD R16, R19.reuse, UR4, R16 ;  /* 0x0000000413107c24 */ /* 0x040fe4000f8e0210 */
[----:B------:R-:W-:Y:S01]  /*0270*/  IMAD R0, R19, UR5, R0 ;  /* 0x0000000513007c24 */ /* 0x000fe2000f8e0200 */
[----:B------:R-:W-:Y:S06]  /*0280*/  @!P0 BRA `(.L_x_2) ;  /* 0x0000001000488947 */ /* 0x000fec0003800000 */
[----:B------:R-:W-:Y:S01]  /*0290*/  IMAD.MOV.U32 R2, RZ, RZ, RZ ;  /* 0x000000ffff027224 */ /* 0x000fe200078e00ff */
[----:B------:R-:W-:Y:S01]  /*02a0*/  ULDC.64 UR4, c[0x0][0x238] ;  /* 0x00008e0000047ab9 */ /* 0x000fe20000000a00 */
[----:B------:R-:W-:Y:S02]  /*02b0*/  ISETP.NE.AND P0, PT, R6, 0x3, PT ;  /* 0x000000030600780c */ /* 0x000fe40003f05270 */
[----:B------:R-:W-:Y:S01]  /*02c0*/  IMAD.HI.U32 R4, R3, UR4, R2 ;  /* 0x0000000403047c27 */ /* 0x000fe2000f8e0002 */
[----:B------:R-:W-:-:S04]  /*02d0*/  ULDC UR4, c[0x0][0x234] ;  /* 0x00008d0000047ab9 */ /* 0x000fc80000000800 */
[----:B------:R-:W-:-:S05]  /*02e0*/  SHF.R.U32.HI R5, RZ, UR5, R4 ;  /* 0x00000005ff057c19 */ /* 0x000fca0008011604 */
[----:B------:R-:W-:-:S04]  /*02f0*/  IMAD.MOV R2, RZ, RZ, -R5 ;  /* 0x000000ffff027224 */ /* 0x000fc800078e0a05 */
[----:B------:R-:W-:Y:S01]  /*0300*/  IMAD R3, R2, UR4, R3 ;  /* 0x0000000402037c24 */ /* 0x000fe2000f8e0203 */
[----:B------:R-:W-:-:S03]  /*0310*/  ULDC.64 UR4, c[0x0][0x358] ;  /* 0x0000d60000047ab9 */ /* 0x000fc60000000a00 */
[C---:B------:R-:W-:Y:S02]  /*0320*/  IMAD R16, R3.reuse, UR4, R16 ;  /* 0x0000000403107c24 */ /* 0x040fe4000f8e0210 */
[----:B------:R-:W-:Y:S01]  /*0330*/  IMAD R0, R3, UR5, R0 ;  /* 0x0000000503007c24 */ /* 0x000fe2000f8e0200 */
        /* <DEDUP_REMOVED lines=254> */
[----:B------:R-:W-:-:S03]  /*1320*/  ULDC.64 UR4, c[0x0][0x340] ;  /* 0x0000d00000047ab9 */ /* 0x000fc60000000a00 */
[----:B------:R-:W-:Y:S01]  /*1330*/  IMAD.HI.U32 R2, R3, UR4, R2 ;  /* 0x0000000403027c27 */ /* 0x000fe2000f8e0002 */
[----:B------:R-:W-:-:S04]  /*1340*/  ULDC UR4, c[0x0][0x33c] ;  /* 0x0000cf0000047ab9 */ /* 0x000fc80000000800 */
[----:B------:R-:W-:-:S05]  /*1350*/  SHF.R.U32.HI R2, RZ, UR5, R2 ;  /* 0x00000005ff027c19 */ /* 0x000fca0008011602 */
[----:B------:R-:W-:-:S04]  /*1360*/  IMAD.MOV R2, RZ, RZ, -R2 ;  /* 0x000000ffff027224 */ /* 0x000fc800078e0a02 */
[----:B------:R-:W-:Y:S01]  /*1370*/  IMAD R3, R2, UR4, R3 ;  /* 0x0000000402037c24 */ /* 0x000fe2000f8e0203 */
[----:B------:R-:W-:-:S03]  /*1380*/  ULDC.64 UR4, c[0x0][0x408] ;  /* 0x0001020000047ab9 */ /* 0x000fc60000000a00 */
[C---:B------:R-:W-:Y:S02]  /*1390*/  IMAD R16, R3.reuse, UR4, R16 ;  /* 0x0000000403107c24 */ /* 0x040fe4000f8e0210 */
[----:B------:R-:W-:-:S07]  /*13a0*/  IMAD R0, R3, UR5, R0 ;  /* 0x0000000503007c24 */ /* 0x000fce000f8e0200 */
.L_x_2:
[----:B------:R-:W0:Y:S01]  /*13b0*/  LDC.U8 R5, c[0x0][0x422] ;  /* 0x00010880ff057b82 */ /* 0x000e220000000000 */
[----:B------:R-:W-:Y:S01]  /*13c0*/  ULDC.64 UR4, c[0x0][0x410] ;  /* 0x0001040000047ab9 */ /* 0x000fe20000000a00 */
[----:B------:R-:W-:Y:S01]  /*13d0*/  ULDC.64 UR6, c[0x0][0x418] ;  /* 0x0001060000067ab9 */ /* 0x000fe20000000a00 */
[----:B------:R-:W-:Y:S02]  /*13e0*/  IADD3 R16, P1, R16, UR4, RZ ;  /* 0x0000000410107c10 */ /* 0x000fe4000ff3e0ff */
[----:B------:R-:W-:-:S03]  /*13f0*/  IADD3 R2, P2, R0, UR6, RZ ;  /* 0x0000000600027c10 */ /* 0x000fc6000ff5e0ff */
[----:B------:R-:W-:Y:S02]  /*1400*/  IMAD.X R17, RZ, RZ, UR5, P1 ;  /* 0x00000005ff117e24 */ /* 0x000fe400088e06ff */
[----:B------:R-:W-:Y:S01]  /*1410*/  IMAD.X R3, RZ, RZ, UR7, P2 ;  /* 0x00000007ff037e24 */ /* 0x000fe200090e06ff */
[----:B0-----:R-:W-:-:S04]  /*1420*/  PRMT R4, R5, 0x9910, RZ ;  /* 0x0000991005047816 */ /* 0x001fc800000000ff */
[----:B------:R-:W-:-:S13]  /*1430*/  ISETP.GT.AND P0, PT, R4, 0x9, PT ;  /* 0x000000090400780c */ /* 0x000fda0003f04270 */
[----:B------:R-:W-:Y:S05]  /*1440*/  @P0 BRA `(.L_x_3) ;  /* 0x0000000400100947 */ /* 0x000fea0003800000 */
[----:B------:R-:W-:-:S13]  /*1450*/  ISETP.GT.AND P0, PT, R4, 0x4, PT ;  /* 0x000000040400780c */ /* 0x000fda0003f04270 */
[----:B------:R-:W-:Y:S05]  /*1460*/  @P0 BRA `(.L_x_4) ;  /* 0x0000000000800947 */ /* 0x000fea0003800000 */
[----:B------:R-:W-:-:S13]  /*1470*/  ISETP.GT.AND P0, PT, R4, 0x1, PT ;  /* 0x000000010400780c */ /* 0x000fda0003f04270 */
[----:B------:R-:W-:Y:S05]  /*1480*/  @P0 BRA `(.L_x_5) ;  /* 0x0000000000300947 */ /* 0x000fea0003800000 */
[----:B------:R-:W-:-:S13]  /*1490*/  ISETP.NE.AND P0, PT, R5, RZ, PT ;  /* 0x000000ff0500720c */ /* 0x000fda0003f05270 */
[----:B------:R-:W-:Y:S05]  /*14a0*/  @!P0 BRA `(.L_x_6) ;  /* 0x0000000000188947 */ /* 0x000fea0003800000 */
[----:B------:R-:W-:-:S13]  /*14b0*/  ISETP.NE.AND P0, PT, R4, 0x1, PT ;  /* 0x000000010400780c */ /* 0x000fda0003f05270 */
[----:B------:R-:W-:Y:S05]  /*14c0*/  @P0 BRA `(.L_x_7) ;  /* 0x0000000c004c0947 */ /* 0x000fea0003800000 */
[----:B------:R-:W2:Y:S02]  /*14d0*/  LDG.E.S8 R2, desc[UR36][R2.64] ;  /* 0x0000002402027981 */ /* 0x000ea4000c1e1300 */
[----:B--2---:R-:W0:Y:S02]  /*14e0*/  I2F.S16 R0, R2 ;  /* 0x0000000200007306 */ /* 0x004e240000101400 */
[----:B0-----:R-:W-:Y:S01]  /*14f0*/  F2FP.BF16.F32.PACK_AB R0, RZ, R0 ;  /* 0x00000000ff00723e */ /* 0x001fe200000010ff */
[----:B------:R-:W-:Y:S06]  /*1500*/  BRA `(.L_x_8) ;  /* 0x0000000c00a07947 */ /* 0x000fec0003800000 */
.L_x_6:
[----:B------:R-:W2:Y:S02]  /*1510*/  LDG.E.U8 R2, desc[UR36][R2.64] ;  /* 0x0000002402027981 */ /* 0x000ea4000c1e1100 */
[----:B--2---:R-:W-:-:S04]  /*1520*/  I2FP.F32.U32 R0, R2 ;  /* 0x0000000200007245 */ /* 0x004fc80000201000 */
[----:B------:R-:W-:Y:S01]  /*1530*/  F2FP.BF16.F32.PACK_AB R0, RZ, R0 ;  /* 0x00000000ff00723e */ /* 0x000fe200000010ff */
[----:B------:R-:W-:Y:S06]  /*1540*/  BRA `(.L_x_8) ;  /* 0x0000000c00907947 */ /* 0x000fec0003800000 */
.L_x_5:
[----:B------:R-:W-:-:S13]  /*1550*/  ISETP.NE.AND P0, PT, R4, 0x2, PT ;  /* 0x000000020400780c */ /* 0x000fda0003f05270 */
[----:B------:R-:W-:Y:S05]  /*1560*/  @!P0 BRA `(.L_x_9) ;  /* 0x0000000000308947 */ /* 0x000fea0003800000 */
[----:B------:R-:W-:-:S13]  /*1570*/  ISETP.NE.AND P0, PT, R4, 0x3, PT ;  /* 0x000000030400780c */ /* 0x000fda0003f05270 */
[----:B------:R-:W-:Y:S05]  /*1580*/  @!P0 BRA `(.L_x_10) ;  /* 0x0000000000188947 */ /* 0x000fea0003800000 */
[----:B------:R-:W-:-:S13]  /*1590*/  ISETP.NE.AND P0, PT, R4, 0x4, PT ;  /* 0x000000040400780c */ /* 0x000fda0003f05270 */
[----:B------:R-:W-:Y:S05]  /*15a0*/  @P0 BRA `(.L_x_7) ;  /* 0x0000000c00140947 */ /* 0x000fea0003800000 */
[----:B------:R-:W2:Y:S02]  /*15b0*/  LDG.E.64 R2, desc[UR36][R2.64] ;  /* 0x0000002402027981 */ /* 0x000ea4000c1e1b00 */
[----:B--2---:R-:W0:Y:S02]  /*15c0*/  I2F.S64 R0, R2 ;  /* 0x0000000200007312 */ /* 0x004e240000301400 */
[----:B0-----:R-:W-:Y:S01]  /*15d0*/  F2FP.BF16.F32.PACK_AB R0, RZ, R0 ;  /* 0x00000000ff00723e */ /* 0x001fe200000010ff */
[----:B------:R-:W-:Y:S06]  /*15e0*/  BRA `(.L_x_8) ;  /* 0x0000000c00687947 */ /* 0x000fec0003800000 */
.L_x_10:
[----:B------:R-:W2:Y:S02]  /*15f0*/  LDG.E R2, desc[UR36][R2.64] ;  /* 0x0000002402027981 */ /* 0x000ea4000c1e1900 */
[----:B--2---:R-:W-:-:S04]  /*1600*/  I2FP.F32.S32 R0, R2 ;  /* 0x0000000200007245 */ /* 0x004fc80000201400 */
[----:B------:R-:W-:Y:S01]  /*1610*/  F2FP.BF16.F32.PACK_AB R0, RZ, R0 ;  /* 0x00000000ff00723e */ /* 0x000fe200000010ff */
[----:B------:R-:W-:Y:S06]  /*1620*/  BRA `(.L_x_8) ;  /* 0x0000000c00587947 */ /* 0x000fec0003800000 */
.L_x_9:
[----:B------:R-:W2:Y:S02]  /*1630*/  LDG.E.U16 R2, desc[UR36][R2.64] ;  /* 0x0000002402027981 */ /* 0x000ea4000c1e1500 */
[----:B--2---:R-:W0:Y:S02]  /*1640*/  I2F.S16 R0, R2 ;  /* 0x0000000200007306 */ /* 0x004e240000101400 */
[----:B0-----:R-:W-:Y:S01]  /*1650*/  F2FP.BF16.F32.PACK_AB R0, RZ, R0 ;  /* 0x00000000ff00723e */ /* 0x001fe200000010ff */
[----:B------:R-:W-:Y:S06]  /*1660*/  BRA `(.L_x_8) ;  /* 0x0000000c00487947 */ /* 0x000fec0003800000 */
.L_x_4:
[----:B------:R-:W-:-:S13]  /*1670*/  ISETP.GT.AND P0, PT, R4, 0x6, PT ;  /* 0x000000060400780c */ /* 0x000fda0003f04270 */
[----:B------:R-:W-:Y:S05]  /*1680*/  @P0 BRA `(.L_x_11) ;  /* 0x00000000002c0947 */ /* 0x000fea0003800000 */
[----:B------:R-:W-:-:S13]  /*1690*/  ISETP.NE.AND P0, PT, R4, 0x5, PT ;  /* 0x000000050400780c */ /* 0x000fda0003f05270 */
[----:B------:R-:W-:Y:S05]  /*16a0*/  @!P0 BRA `(.L_x_12) ;  /* 0x0000000000148947 */ /* 0x000fea0003800000 */
[----:B------:R-:W-:-:S13]  /*16b0*/  ISETP.NE.AND P0, PT, R4, 0x6, PT ;  /* 0x000000060400780c */ /* 0x000fda0003f05270 */
[----:B------:R-:W-:Y:S05]  /*16c0*/  @P0 BRA `(.L_x_7) ;  /* 0x0000000800cc0947 */ /* 0x000fea0003800000 */
[----:B------:R-:W2:Y:S02]  /*16d0*/  LDG.E R2, desc[UR36][R2.64] ;  /* 0x0000002402027981 */ /* 0x000ea4000c1e1900 */
[----:B--2---:R-:W-:Y:S01]  /*16e0*/  F2FP.BF16.F32.PACK_AB R0, RZ, R2 ;  /* 0x00000002ff00723e */ /* 0x004fe200000010ff */
[----:B------:R-:W-:Y:S06]  /*16f0*/  BRA `(.L_x_8) ;  /* 0x0000000c00247947 */ /* 0x000fec0003800000 */
.L_x_12:
[----:B------:R-:W2:Y:S02]  /*1700*/  LDG.E.U16 R0, desc[UR36][R2.64] ;  /* 0x0000002402007981 */ /* 0x000ea4000c1e1500 */
[----:B--2---:R-:W-:-:S05]  /*1710*/  HADD2.F32 R0, -RZ, R0.H0_H0 ;  /* 0x20000000ff007230 */ /* 0x004fca0000004100 */
[----:B------:R-:W-:Y:S01]  /*1720*/  F2FP.BF16.F32.PACK_AB R0, RZ, R0 ;  /* 0x00000000ff00723e */ /* 0x000fe200000010ff */
[----:B------:R-:W-:Y:S06]  /*1730*/  BRA `(.L_x_8) ;  /* 0x0000000c00147947 */ /* 0x000fec0003800000 */
.L_x_11:
[----:B------:R-:W-:-:S13]  /*1740*/  ISETP.NE.AND P0, PT, R4, 0x7, PT ;  /* 0x000000070400780c */ /* 0x000fda0003f05270 */
[----:B------:R-:W-:Y:S05]  /*1750*/  @!P0 BRA `(.L_x_13) ;  /* 0x00000000002c8947 */ /* 0x000fea0003800000 */
[----:B------:R-:W-:-:S13]  /*1760*/  ISETP.NE.AND P0, PT, R4, 0x8, PT ;  /* 0x000000080400780c */ /* 0x000fda0003f05270 */
[----:B------:R-:W-:Y:S05]  /*1770*/  @!P0 BRA `(.L_x_14) ;  /* 0x0000000000148947 */ /* 0x000fea0003800000 */
[----:B------:R-:W-:-:S13]  /*1780*/  ISETP.NE.AND P0, PT, R4, 0x9, PT ;  /* 0x000000090400780c */ /* 0x000fda0003f05270 */
[----:B------:R-:W-:Y:S05]  /*1790*/  @P0 BRA `(.L_x_7) ;  /* 0x0000000800980947 */ /* 0x000fea0003800000 */
[----:B------:R-:W2:Y:S02]  /*17a0*/  LDG.E R2, desc[UR36][R2.64] ;  /* 0x0000002402027981 */ /* 0x000ea4000c1e1900 */
[----:B--2---:R-:W-:Y:S01]  /*17b0*/  F2FP.BF16.F32.PACK_AB R0, RZ, R2 ;  /* 0x00000002ff00723e */ /* 0x004fe200000010ff */
[----:B------:R-:W-:Y:S06]  /*17c0*/  BRA `(.L_x_8) ;  /* 0x0000000800f07947 */ /* 0x000fec0003800000 */
.L_x_14:
[----:B------:R-:W2:Y:S02]  /*17d0*/  LDG.E.U16 R2, desc[UR36][R2.64] ;  /* 0x0000002402027981 */ /* 0x000ea4000c1e1500 */
[----:B--2---:R-:W-:-:S05]  /*17e0*/  HADD2.F32 R0, -RZ, R2.H0_H0 ;  /* 0x20000002ff007230 */ /* 0x004fca0000004100 */
[----:B------:R-:W-:Y:S01]  /*17f0*/  F2FP.BF16.F32.PACK_AB R0, RZ, R0 ;  /* 0x00000000ff00723e */ /* 0x000fe200000010ff */
[----:B------:R-:W-:Y:S06]  /*1800*/  BRA `(.L_x_8) ;  /* 0x0000000800e07947 */ /* 0x000fec0003800000 */
.L_x_13:
[----:B------:R-:W2:Y:S01]  /*1810*/  LDG.E.64 R2, desc[UR36][R2.64] ;  /* 0x0000002402027981 */ /* 0x000ea2000c1e1b00 */
[----:B------:R-:W-:Y:S01]  /*1820*/  UMOV UR4, 0xf0000000 ;  /* 0xf000000000047882 */ /* 0x000fe20000000000 */
[----:B------:R-:W-:Y:S01]  /*1830*/  UMOV UR5, 0x380fffff ;  /* 0x380fffff00057882 */ /* 0x000fe20000000000 */
[----:B--2---:R-:W0:Y:S01]  /*1840*/  F2F.F32.F64 R0, R2 ;  /* 0x0000000200007310 */ /* 0x004e220000301000 */
[----:B------:R-:W-:-:S14]  /*1850*/  DSETP.GEU.AND P0, PT, |R2|, UR4, PT ;  /* 0x0000000402007e2a */ /* 0x000fdc000bf0e200 */
[----:B0-----:R-:W-:-:S05]  /*1860*/  @!P0 FMUL R0, R0, 1.175494350822287508e-38 ;  /* 0x0080000000008820 */ /* 0x001fca0000400000 */
[----:B------:R-:W-:Y:S01]  /*1870*/  F2FP.BF16.F32.PACK_AB R0, RZ, R0 ;  /* 0x00000000ff00723e */ /* 0x000fe200000010ff */
[----:B------:R-:W-:Y:S06]  /*1880*/  BRA `(.L_x_8) ;  /* 0x0000000800c07947 */ /* 0x000fec0003800000 */
.L_x_3:
[----:B------:R-:W-:-:S13]  /*1890*/  ISETP.GT.AND P0, PT, R4, 0x18, PT ;  /* 0x000000180400780c */ /* 0x000fda0003f04270 */
[----:B------:R-:W-:Y:S05]  /*18a0*/  @P0 BRA `(.L_x_15) ;  /* 0x0000000400000947 */ /* 0x000fea0003800000 */
[----:B------:R-:W-:-:S13]  /*18b0*/  ISETP.GT.AND P0, PT, R4, 0xe, PT ;  /* 0x0000000e0400780c */ /* 0x000fda0003f04270 */
[----:B------:R-:W-:Y:S05]  /*18c0*/  @P0 BRA `(.L_x_16) ;  /* 0x0000000000440947 */ /* 0x000fea0003800000 */
[----:B------:R-:W-:-:S13]  /*18d0*/  ISETP.NE.AND P0, PT, R4, 0xa, PT ;  /* 0x0000000a0400780c */ /* 0x000fda0003f05270 */
[----:B------:R-:W-:Y:S05]  /*18e0*/  @!P0 BRA `(.L_x_17) ;  /* 0x00000000001c8947 */ /* 0x000fea0003800000 */
[----:B------:R-:W-:-:S13]  /*18f0*/  ISETP.NE.AND P0, PT, R4, 0xb, PT ;  /* 0x0000000b0400780c */ /* 0x000fda0003f05270 */
[----:B------:R-:W-:Y:S05]  /*1900*/  @P0 BRA `(.L_x_7) ;  /* 0x00000008003c0947 */ /* 0x000fea0003800000 */
[----:B------:R-:W2:Y:S02]  /*1910*/  LDG.E.U8 R2, desc[UR36][R2.64] ;  /* 0x0000002402027981 */ /* 0x000ea4000c1e1100 */
[----:B--2---:R-:W-:-:S04]  /*1920*/  ISETP.NE.AND P0, PT, R2, RZ, PT ;  /* 0x000000ff0200720c */ /* 0x004fc80003f05270 */
[----:B------:R-:W-:-:S04]  /*1930*/  FSEL R0, RZ, 1, !P0 ;  /* 0x3f800000ff007808 */ /* 0x000fc80004000000 */
[----:B------:R-:W-:Y:S01]  /*1940*/  F2FP.BF16.F32.PACK_AB R0, RZ, R0 ;  /* 0x00000000ff00723e */ /* 0x000fe200000010ff */
[----:B------:R-:W-:Y:S06]  /*1950*/  BRA `(.L_x_8) ;  /* 0x00000008008c7947 */ /* 0x000fec0003800000 */
.L_x_17:
        /* <DEDUP_REMOVED lines=8> */
.L_x_16:
[----:B------:R-:W-:-:S13]  /*19e0*/  ISETP.NE.AND P0, PT, R4, 0xf, PT ;  /* 0x0000000f0400780c */ /* 0x000fda0003f05270 */
[----:B------:R-:W-:Y:S05]  /*19f0*/  @!P0 BRA `(.L_x_18) ;  /* 0x0000000000a48947 */ /* 0x000fea0003800000 */
[----:B------:R-:W-:-:S13]  /*1a00*/  ISETP.NE.AND P0, PT, R4, 0x17, PT ;  /* 0x000000170400780c */ /* 0x000fda0003f05270 */
[----:B------:R-:W-:Y:S05]  /*1a10*/  @!P0 BRA `(.L_x_19) ;  /* 0x0000000000608947 */ /* 0x000fea0003800000 */
[----:B------:R-:W-:-:S13]  /*1a20*/  ISETP.NE.AND P0, PT, R4, 0x18, PT ;  /* 0x000000180400780c */ /* 0x000fda0003f05270 */
[----:B------:R-:W-:Y:S05]  /*1a30*/  @P0 BRA `(.L_x_7) ;  /* 0x0000000400f00947 */ /* 0x000fea0003800000 */
[----:B------:R-:W2:Y:S01]  /*1a40*/  LDG.E.U8 R0, desc[UR36][R2.64] ;  /* 0x0000002402007981 */ /* 0x000ea2000c1e1100 */
[----:B------:R-:W-:Y:S02]  /*1a50*/  IMAD.MOV.U32 R8, RZ, RZ, -0x800000 ;  /* 0xff800000ff087424 */ /* 0x000fe400078e00ff */
[----:B--2---:R-:W-:-:S05]  /*1a60*/  IMAD.SHL.U32 R0, R0, 0x1000000, RZ ;  /* 0x0100000000007824 */ /* 0x004fca00078e00ff */
[----:B------:R-:W-:-:S04]  /*1a70*/  LOP3.LUT R4, R0, 0x7f000000, RZ, 0xc0, !PT ;  /* 0x7f00000000047812 */ /* 0x000fc800078ec0ff */
[----:B------:R-:W0:Y:S01]  /*1a80*/  FLO.U32 R5, R4 ;  /* 0x0000000400057300 */ /* 0x000e2200000e0000 */
[C---:B------:R-:W-:Y:S02]  /*1a90*/  VIADD R6, R4.reuse, 0x1000000 ;  /* 0x0100000004067836 */ /* 0x040fe40000000000 */
[----:B------:R-:W-:-:S03]  /*1aa0*/  VIADD R2, R4, 0xffffffff ;  /* 0xffffffff04027836 */ /* 0x000fc60000000000 */
[----:B------:R-:W-:Y:S02]  /*1ab0*/  SHF.R.S32.HI R6, RZ, 0x8, R6 ;  /* 0x00000008ff067819 */ /* 0x000fe40000011406 */
[----:B------:R-:W-:Y:S02]  /*1ac0*/  SHF.R.S32.HI R2, RZ, 0x1f, R2 ;  /* 0x0000001fff027819 */ /* 0x000fe40000011402 */
[----:B0-----:R-:W-:-:S04]  /*1ad0*/  IADD3 R5, -R5, 0x1f, RZ ;  /* 0x0000001f05057810 */ /* 0x001fc80007ffe1ff */
[C---:B------:R-:W-:Y:S01]  /*1ae0*/  ISETP.GT.U32.AND P0, PT, R5.reuse, 0x4, PT ;  /* 0x000000040500780c */ /* 0x040fe20003f04070 */
[----:B------:R-:W-:-:S05]  /*1af0*/  VIADD R5, R5, 0xfffffffc ;  /* 0xfffffffc05057836 */ /* 0x000fca0000000000 */
[----:B------:R-:W-:-:S05]  /*1b00*/  SEL R5, R5, RZ, P0 ;  /* 0x000000ff05057207 */ /* 0x000fca0000000000 */
[----:B------:R-:W-:Y:S01]  /*1b10*/  IMAD R8, R5, R8, 0x3c000000 ;  /* 0x3c00000005087424 */ /* 0x000fe200078e0208 */
[----:B------:R-:W-:-:S04]  /*1b20*/  SHF.L.U32 R5, R4, R5, RZ ;  /* 0x0000000504057219 */ /* 0x000fc800000006ff */
[----:B------:R-:W-:-:S04]  /*1b30*/  LEA.HI R5, R5, R8, RZ, 0x1c ;  /* 0x0000000805057211 */ /* 0x000fc800078fe0ff */
[----:B------:R-:W-:-:S04]  /*1b40*/  LOP3.LUT R5, R5, 0x7f800000, R6, 0xf8, !PT ;  /* 0x7f80000005057812 */ /* 0x000fc800078ef806 */
[----:B------:R-:W-:-:S04]  /*1b50*/  LOP3.LUT R5, R5, R2, RZ, 0x30, !PT ;  /* 0x0000000205057212 */ /* 0x000fc800078e30ff */
[----:B------:R-:W-:-:S04]  /*1b60*/  LOP3.LUT R5, R5, 0x80000000, R0, 0xf8, !PT ;  /* 0x8000000005057812 */ /* 0x000fc800078ef800 */
[----:B------:R-:W-:-:S04]  /*1b70*/  F2FP.BF16.F32.PACK_AB R5, RZ, R5 ;  /* 0x00000005ff05723e */ /* 0x000fc800000010ff */
[----:B------:R-:W-:Y:S01]  /*1b80*/  PRMT R0, R5, 0x7610, R0 ;  /* 0x0000761005007816 */ /* 0x000fe20000000000 */
[----:B------:R-:W-:Y:S06]  /*1b90*/  BRA `(.L_x_8) ;  /* 0x0000000400fc7947 */ /* 0x000fec0003800000 */
.L_x_19:
[----:B------:R-:W2:Y:S02]  /*1ba0*/  LDG.E.U8 R2, desc[UR36][R2.64] ;  /* 0x0000002402027981 */ /* 0x000ea4000c1e1100 */
[C---:B--2---:R-:W-:Y:S02]  /*1bb0*/  IMAD.SHL.U32 R0, R2.reuse, 0x2000000, RZ ;  /* 0x0200000002007824 */ /* 0x044fe400078e00ff */
[----:B------:R-:W-:-:S03]  /*1bc0*/  IMAD.SHL.U32 R5, R2, 0x1000000, RZ ;  /* 0x0100000002057824 */ /* 0x000fc600078e00ff */
[----:B------:R-:W-:-:S13]  /*1bd0*/  ISETP.GE.U32.AND P0, PT, R0, 0x8000000, PT ;  /* 0x080000000000780c */ /* 0x000fda0003f06070 */
[C---:B------:R-:W-:Y:S02]  /*1be0*/  @!P0 IMAD.SHL.U32 R0, R2.reuse, 0x100, RZ ;  /* 0x0000010002008824 */ /* 0x040fe400078e00ff */
[----:B------:R-:W-:-:S03]  /*1bf0*/  @P0 IMAD.SHL.U32 R4, R2, 0x200000, RZ ;  /* 0x0020000002040824 */ /* 0x000fc600078e00ff */
[----:B------:R-:W-:Y:S02]  /*1c00*/  @!P0 LOP3.LUT R0, R0, 0x7f00, RZ, 0xc0, !PT ;  /* 0x00007f0000008812 */ /* 0x000fe400078ec0ff */
[----:B------:R-:W-:Y:S02]  /*1c10*/  @P0 LOP3.LUT R4, R4, 0x70000000, RZ, 0xfc, !PT ;  /* 0x7000000004040812 */ /* 0x000fe400078efcff */
[----:B------:R-:W-:-:S03]  /*1c20*/  @!P0 LOP3.LUT R0, R0, 0x3f000000, RZ, 0xfc, !PT ;  /* 0x3f00000000008812 */ /* 0x000fc600078efcff */
[----:B------:R-:W-:Y:S02]  /*1c30*/  @P0 FMUL.FTZ R4, R4, 1.9259299443872358531e-34 ;  /* 0x0780000004040820 */ /* 0x000fe40000410000 */
[----:B------:R-:W-:-:S05]  /*1c40*/  @!P0 FADD.FTZ R4, R0, -0.5 ;  /* 0xbf00000000048421 */ /* 0x000fca0000010000 */
[----:B------:R-:W-:-:S04]  /*1c50*/  LOP3.LUT R4, R4, 0x80000000, R5, 0xf8, !PT ;  /* 0x8000000004047812 */ /* 0x000fc800078ef805 */
[----:B------:R-:W-:-:S04]  /*1c60*/  F2FP.BF16.F32.PACK_AB R4, RZ, R4 ;  /* 0x00000004ff04723e */ /* 0x000fc800000010ff */
[----:B------:R-:W-:Y:S01]  /*1c70*/  PRMT R0, R4, 0x7610, R0 ;  /* 0x0000761004007816 */ /* 0x000fe20000000000 */
[----:B------:R-:W-:Y:S06]  /*1c80*/  BRA `(.L_x_8) ;  /* 0x0000000400c07947 */ /* 0x000fec0003800000 */
.L_x_18:
[----:B------:R0:W5:Y:S01]  /*1c90*/  LDG.E.U16 R0, desc[UR36][R2.64] ;  /* 0x0000002402007981 */ /* 0x000162000c1e1500 */
[----:B------:R-:W-:Y:S05]  /*1ca0*/  BRA `(.L_x_8) ;  /* 0x0000000400b87947 */ /* 0x000fea0003800000 */
.L_x_15:
[----:B------:R-:W-:-:S13]  /*1cb0*/  ISETP.GT.AND P0, PT, R4, 0x1b, PT ;  /* 0x0000001b0400780c */ /* 0x000fda0003f04270 */
[----:B------:R-:W-:Y:S05]  /*1cc0*/  @P0 BRA `(.L_x_20) ;  /* 0x0000000400080947 */ /* 0x000fea0003800000 */
[----:B------:R-:W-:-:S13]  /*1cd0*/  ISETP.NE.AND P0, PT, R4, 0x19, PT ;  /* 0x000000190400780c */ /* 0x000fda0003f05270 */
[----:B------:R-:W-:Y:S05]  /*1ce0*/  @!P0 BRA `(.L_x_21) ;  /* 0x0000000000908947 */ /* 0x000fea0003800000 */
[----:B------:R-:W-:-:S13]  /*1cf0*/  ISETP.NE.AND P0, PT, R4, 0x1a, PT ;  /* 0x0000001a0400780c */ /* 0x000fda0003f05270 */
[----:B------:R-:W-:Y:S05]  /*1d00*/  @!P0 BRA `(.L_x_22) ;  /* 0x0000000000188947 */ /* 0x000fea0003800000 */
[----:B------:R-:W-:-:S13]  /*1d10*/  ISETP.NE.AND P0, PT, R4, 0x1b, PT ;  /* 0x0000001b0400780c */ /* 0x000fda0003f05270 */
[----:B------:R-:W-:Y:S05]  /*1d20*/  @P0 BRA `(.L_x_7) ;  /* 0x0000000400340947 */ /* 0x000fea0003800000 */
[----:B------:R-:W2:Y:S02]  /*1d30*/  LDG.E.U16 R0, desc[UR36][R2.64] ;  /* 0x0000002402007981 */ /* 0x000ea4000c1e1500 */
[----:B--2---:R-:W-:-:S04]  /*1d40*/  I2FP.F32.U32 R0, R0 ;  /* 0x0000000000007245 */ /* 0x004fc80000201000 */
[----:B------:R-:W-:Y:S01]  /*1d50*/  F2FP.BF16.F32.PACK_AB R0, RZ, R0 ;  /* 0x00000000ff00723e */ /* 0x000fe200000010ff */
[----:B------:R-:W-:Y:S06]  /*1d60*/  BRA `(.L_x_8) ;  /* 0x0000000400887947 */ /* 0x000fec0003800000 */
.L_x_22:
[----:B------:R-:W2:Y:S01]  /*1d70*/  LDG.E.U8 R2, desc[UR36][R2.64] ;  /* 0x0000002402027981 */ /* 0x000ea2000c1e1100 */
[----:B------:R-:W-:Y:S01]  /*1d80*/  BSSY B0, `(.L_x_23) ;  /* 0x0000018000007945 */ /* 0x000fe20003800000 */
[----:B------:R-:W-:Y:S01]  /*1d90*/  IMAD.MOV.U32 R0, RZ, RZ, RZ ;  /* 0x000000ffff007224 */ /* 0x000fe200078e00ff */
[----:B--2---:R-:W-:-:S13]  /*1da0*/  ISETP.NE.AND P0, PT, R2, RZ, PT ;  /* 0x000000ff0200720c */ /* 0x004fda0003f05270 */
[----:B------:R-:W-:Y:S05]  /*1db0*/  @!P0 BRA `(.L_x_24) ;  /* 0x0000000000508947 */ /* 0x000fea0003800000 */
[----:B------:R-:W-:-:S13]  /*1dc0*/  ISETP.NE.AND P0, PT, R2, 0x80, PT ;  /* 0x000000800200780c */ /* 0x000fda0003f05270 */
[----:B------:R-:W-:Y:S01]  /*1dd0*/  @!P0 IMAD.MOV.U32 R0, RZ, RZ, 0x7f800001 ;  /* 0x7f800001ff008424 */ /* 0x000fe200078e00ff */
[----:B------:R-:W-:Y:S06]  /*1de0*/  @!P0 BRA `(.L_x_24) ;  /* 0x0000000000448947 */ /* 0x000fec0003800000 */
[C---:B------:R-:W-:Y:S01]  /*1df0*/  LOP3.LUT P0, R0, R2.reuse, 0x78, RZ, 0xc0, !PT ;  /* 0x0000007802007812 */ /* 0x040fe2000780c0ff */
[----:B------:R-:W-:Y:S01]  /*1e00*/  BSSY B1, `(.L_x_25) ;  /* 0x000000c000017945 */ /* 0x000fe20003800000 */
[----:B------:R-:W-:Y:S02]  /*1e10*/  SHF.R.U32.HI R3, RZ, 0x7, R2 ;  /* 0x00000007ff037819 */ /* 0x000fe40000011602 */
[----:B------:R-:W-:Y:S02]  /*1e20*/  LOP3.LUT R2, R2, 0x7, RZ, 0xc0, !PT ;  /* 0x0000000702027812 */ /* 0x000fe400078ec0ff */
[----:B------:R-:W-:Y:S01]  /*1e30*/  SHF.R.U32.HI R0, RZ, 0x3, R0 ;  /* 0x00000003ff007819 */ /* 0x000fe20000011600 */
[----:B------:R-:W-:-:S06]  /*1e40*/  IMAD.U32 R4, R3, -0x80000000, RZ ;  /* 0x8000000003047824 */ /* 0x000fcc00078e00ff */
[----:B------:R-:W-:Y:S05]  /*1e50*/  @P0 BRA `(.L_x_26) ;  /* 0x0000000000180947 */ /* 0x000fea0003800000 */
[----:B------:R-:W0:Y:S02]  /*1e60*/  FLO.U32 R3, R2 ;  /* 0x0000000200037300 */ /* 0x000e2400000e0000 */
[----:B0-----:R-:W-:-:S04]  /*1e70*/  IADD3 R3, -R3, 0x1f, RZ ;  /* 0x0000001f03037810 */ /* 0x001fc80007ffe1ff */
[----:B------:R-:W-:Y:S01]  /*1e80*/  IADD3 R0, R0, 0x1d, -R3 ;  /* 0x0000001d00007810 */ /* 0x000fe20007ffe803 */
[----:B------:R-:W-:-:S05]  /*1e90*/  VIADD R5, R3, 0xffffffe4 ;  /* 0xffffffe403057836 */ /* 0x000fca0000000000 */
[----:B------:R-:W-:-:S04]  /*1ea0*/  SHF.L.U32 R5, R2, R5, RZ ;  /* 0x0000000502057219 */ /* 0x000fc800000006ff */
[----:B------:R-:W-:-:S07]  /*1eb0*/  LOP3.LUT R2, R5, 0x7, RZ, 0xc0, !PT ;  /* 0x0000000705027812 */ /* 0x000fce00078ec0ff */
.L_x_26:
[----:B------:R-:W-:Y:S05]  /*1ec0*/  BSYNC B1 ;  /* 0x0000000000017941 */ /* 0x000fea0003800000 */
.L_x_25:
[----:B------:R-:W-:Y:S01]  /*1ed0*/  LEA R3, R0, 0x3b800000, 0x17 ;  /* 0x3b80000000037811 */ /* 0x000fe200078eb8ff */
[----:B------:R-:W-:-:S05]  /*1ee0*/  IMAD.SHL.U32 R0, R2, 0x100000, RZ ;  /* 0x0010000002007824 */ /* 0x000fca00078e00ff */
[----:B------:R-:W-:-:S07]  /*1ef0*/  LOP3.LUT R0, R3, R0, R4, 0xfe, !PT ;  /* 0x0000000003007212 */ /* 0x000fce00078efe04 */
.L_x_24:
[----:B------:R-:W-:Y:S05]  /*1f00*/  BSYNC B0 ;  /* 0x0000000000007941 */ /* 0x000fea0003800000 */
.L_x_23:
[----:B------:R-:W-:Y:S01]  /*1f10*/  F2FP.BF16.F32.PACK_AB R0, RZ, R0 ;  /* 0x00000000ff00723e */ /* 0x000fe200000010ff */
[----:B------:R-:W-:Y:S06]  /*1f20*/  BRA `(.L_x_8) ;  /* 0x0000000400187947 */ /* 0x000fec0003800000 */
.L_x_21:
        /* <DEDUP_REMOVED lines=21> */
.L_x_30:
[----:B------:R-:W-:Y:S05]  /*2080*/  BSYNC B1 ;  /* 0x0000000000017941 */ /* 0x000fea0003800000 */
.L_x_29:
[----:B------:R-:W-:Y:S01]  /*2090*/  LEA R3, R0, 0x37800000, 0x17 ;  /* 0x3780000000037811 */ /* 0x000fe200078eb8ff */
[----:B------:R-:W-:-:S05]  /*20a0*/  IMAD.SHL.U32 R0, R2, 0x200000, RZ ;  /* 0x0020000002007824 */ /* 0x000fca00078e00ff */
[----:B------:R-:W-:-:S07]  /*20b0*/  LOP3.LUT R0, R3, R0, R4, 0xfe, !PT ;  /* 0x0000000003007212 */ /* 0x000fce00078efe04 */
.L_x_28:
[----:B------:R-:W-:Y:S05]  /*20c0*/  BSYNC B0 ;  /* 0x0000000000007941 */ /* 0x000fea0003800000 */
.L_x_27:
[----:B------:R-:W-:Y:S01]  /*20d0*/  F2FP.BF16.F32.PACK_AB R0, RZ, R0 ;  /* 0x00000000ff00723e */ /* 0x000fe200000010ff */
[----:B------:R-:W-:Y:S06]  /*20e0*/  BRA `(.L_x_8) ;  /* 0x0000000000a87947 */ /* 0x000fec0003800000 */
.L_x_20:
[----:B------:R-:W-:-:S13]  /*20f0*/  ISETP.NE.AND P0, PT, R4, 0x1c, PT ;  /* 0x0000001c0400780c */ /* 0x000fda0003f05270 */
[----:B------:R-:W-:Y:S05]  /*2100*/  @!P0 BRA `(.L_x_31) ;  /* 0x0000000000948947 */ /* 0x000fea0003800000 */
[----:B------:R-:W-:-:S13]  /*2110*/  ISETP.NE.AND P0, PT, R4, 0x1d, PT ;  /* 0x0000001d0400780c */ /* 0x000fda0003f05270 */
[----:B------:R-:W-:Y:S05]  /*2120*/  @!P0 BRA `(.L_x_32) ;  /* 0x00000000007c8947 */ /* 0x000fea0003800000 */
[----:B------:R-:W-:-:S13]  /*2130*/  ISETP.NE.AND P0, PT, R4, 0x2c, PT ;  /* 0x0000002c0400780c */ /* 0x000fda0003f05270 */
[----:B------:R-:W-:Y:S05]  /*2140*/  @P0 BRA `(.L_x_7) ;  /* 0x00000000002c0947 */ /* 0x000fea0003800000 */
[----:B------:R-:W2:Y:S01]  /*2150*/  LDG.E.U8 R2, desc[UR36][R2.64] ;  /* 0x0000002402027981 */ /* 0x000ea2000c1e1100 */
[----:B------:R-:W-:Y:S01]  /*2160*/  BSSY B0, `(.L_x_33) ;  /* 0x0000007000007945 */ /* 0x000fe20003800000 */
[----:B------:R-:W-:Y:S01]  /*2170*/  IMAD.MOV.U32 R0, RZ, RZ, 0x400000 ;  /* 0x00400000ff007424 */ /* 0x000fe200078e00ff */
[----:B--2---:R-:W-:-:S13]  /*2180*/  ISETP.NE.AND P0, PT, R2, RZ, PT ;  /* 0x000000ff0200720c */ /* 0x004fda0003f05270 */
[----:B------:R-:W-:Y:S05]  /*2190*/  @!P0 BRA `(.L_x_34) ;  /* 0x00000000000c8947 */ /* 0x000fea0003800000 */
[----:B------:R-:W-:-:S13]  /*21a0*/  ISETP.NE.AND P0, PT, R2, 0xff, PT ;  /* 0x000000ff0200780c */ /* 0x000fda0003f05270 */
[----:B------:R-:W-:Y:S02]  /*21b0*/  @!P0 IMAD.MOV.U32 R0, RZ, RZ, 0x7f800001 ;  /* 0x7f800001ff008424 */ /* 0x000fe400078e00ff */
[----:B------:R-:W-:-:S07]  /*21c0*/  @P0 IMAD.SHL.U32 R0, R2, 0x800000, RZ ;  /* 0x0080000002000824 */ /* 0x000fce00078e00ff */
.L_x_34:
[----:B------:R-:W-:Y:S05]  /*21d0*/  BSYNC B0 ;  /* 0x0000000000007941 */ /* 0x000fea0003800000 */
.L_x_33:
[----:B------:R-:W-:Y:S01]  /*21e0*/  F2FP.BF16.F32.PACK_AB R0, RZ, R0 ;  /* 0x00000000ff00723e */ /* 0x000fe200000010ff */
[----:B------:R-:W-:Y:S06]  /*21f0*/  BRA `(.L_x_8) ;  /* 0x0000000000647947 */ /* 0x000fec0003800000 */
.L_x_7:
[----:B------:R-:W-:Y:S01]  /*2200*/  MOV R2, 0x0 ;  /* 0x0000000000027802 */ /* 0x000fe20000000f00 */
[----:B------:R-:W-:Y:S01]  /*2210*/  ULDC.64 UR4, c[0x4][0x158] ;  /* 0x0100560000047ab9 */ /* 0x000fe20000000a00 */
[----:B------:R-:W-:Y:S01]  /*2220*/  ULDC.64 UR6, c[0x4][0x68] ;  /* 0x01001a0000067ab9 */ /* 0x000fe20000000a00 */
[----:B------:R-:W-:Y:S02]  /*2230*/  IMAD.U32 R4, RZ, RZ, UR4 ;  /* 0x00000004ff047e24 */ /* 0x000fe4000f8e00ff */
[----:B------:R-:W-:Y:S01]  /*2240*/  IMAD.U32 R5, RZ, RZ, UR5 ;  /* 0x00000005ff057e24 */ /* 0x000fe2000f8e00ff */
[----:B------:R-:W0:Y:S01]  /*2250*/  LDC.64 R2, c[0x4][R2] ;  /* 0x0100000002027b82 */ /* 0x000e220000000a00 */
[----:B------:R-:W-:Y:S01]  /*2260*/  ULDC.64 UR4, c[0x4][0x160] ;  /* 0x0100580000047ab9 */ /* 0x000fe20000000a00 */
[----:B------:R-:W-:Y:S02]  /*2270*/  IMAD.U32 R10, RZ, RZ, UR6 ;  /* 0x00000006ff0a7e24 */ /* 0x000fe4000f8e00ff */
[----:B------:R-:W-:-:S02]  /*2280*/  IMAD.U32 R6, RZ, RZ, UR4 ;  /* 0x00000004ff067e24 */ /* 0x000fc4000f8e00ff */
[----:B------:R-:W-:Y:S02]  /*2290*/  IMAD.U32 R7, RZ, RZ, UR5 ;  /* 0x00000005ff077e24 */ /* 0x000fe4000f8e00ff */
[----:B------:R-:W-:Y:S02]  /*22a0*/  IMAD.U32 R11, RZ, RZ, UR7 ;  /* 0x00000007ff0b7e24 */ /* 0x000fe4000f8e00ff */
[----:B------:R-:W-:Y:S02]  /*22b0*/  IMAD.MOV.U32 R8, RZ, RZ, 0x4e ;  /* 0x0000004eff087424 */ /* 0x000fe400078e00ff */
[----:B------:R-:W-:Y:S02]  /*22c0*/  IMAD.MOV.U32 R12, RZ, RZ, 0x1 ;  /* 0x00000001ff0c7424 */ /* 0x000fe400078e00ff */
[----:B------:R-:W-:-:S07]  /*22d0*/  IMAD.MOV.U32 R13, RZ, RZ, RZ ;  /* 0x000000ffff0d7224 */ /* 0x000fce00078e00ff */
[----:B------:R-:W-:-:S07]  /*22e0*/  LEPC R20, `(.L_x_35) ;  /* 0x000000001014794e */ /* 0x000fce0000000000 */
[----:B0-----:R-:W-:Y:S05]  /*22f0*/  CALL.ABS.NOINC R2 ;  /* 0x0000000002007343 */ /* 0x001fea0003c00000 */
.L_x_35:
[----:B------:R-:W-:Y:S01]  /*2300*/  PRMT R0, RZ, 0x7610, R0 ;  /* 0x00007610ff007816 */ /* 0x000fe20000000000 */
[----:B------:R-:W-:Y:S06]  /*2310*/  BRA `(.L_x_8) ;  /* 0x00000000001c7947 */ /* 0x000fec0003800000 */
.L_x_32:
[----:B------:R-:W2:Y:S02]  /*2320*/  LDG.E.64 R2, desc[UR36][R2.64] ;  /* 0x0000002402027981 */ /* 0x000ea4000c1e1b00 */
[----:B--2---:R-:W0:Y:S02]  /*2330*/  I2F.U64 R0, R2 ;  /* 0x0000000200007312 */ /* 0x004e240000301000 */
[----:B0-----:R-:W-:Y:S01]  /*2340*/  F2FP.BF16.F32.PACK_AB R0, RZ, R0 ;  /* 0x00000000ff00723e */ /* 0x001fe200000010ff */
[----:B------:R-:W-:Y:S06]  /*2350*/  BRA `(.L_x_8) ;  /* 0x00000000000c7947 */ /* 0x000fec0003800000 */
.L_x_31:
[----:B------:R-:W2:Y:S02]  /*2360*/  LDG.E R2, desc[UR36][R2.64] ;  /* 0x0000002402027981 */ /* 0x000ea4000c1e1900 */
[----:B--2---:R-:W-:-:S04]  /*2370*/  I2FP.F32.U32 R0, R2 ;  /* 0x0000000200007245 */ /* 0x004fc80000201000 */
[----:B------:R-:W-:-:S07]  /*2380*/  F2FP.BF16.F32.PACK_AB R0, RZ, R0 ;  /* 0x00000000ff00723e */ /* 0x000fce00000010ff */
.L_x_8:
[----:B-----5:R-:W-:Y:S01]  /*2390*/  IMAD.U32 R0, R0, 0x10000, RZ ;  /* 0x0001000000007824 */ /* 0x020fe200078e00ff */
[----:B------:R-:W1:Y:S01]  /*23a0*/  LDC.U8 R6, c[0x0][0x421] ;  /* 0x00010840ff067b82 */ /* 0x000e620000000000 */
[----:B0-----:R-:W-:Y:S02]  /*23b0*/  IMAD.MOV.U32 R3, RZ, RZ, 0x3f000000 ;  /* 0x3f000000ff037424 */ /* 0x001fe400078e00ff */
[C---:B------:R-:W-:Y:S01]  /*23c0*/  FADD.FTZ R2, |R0|.reuse, -RZ ;  /* 0x800000ff00027221 */ /* 0x040fe20000010200 */
[C---:B------:R-:W-:Y:S02]  /*23d0*/  FSETP.GT.FTZ.AND P0, PT, |R0|.reuse, 0.56000000238418579102, PT ;  /* 0x3f0f5c290000780b */ /* 0x040fe40003f14200 */
[----:B------:R-:W-:Y:S01]  /*23e0*/  FSETP.NEU.FTZ.AND P1, PT, |R0|, 1, PT ;  /* 0x3f8000000000780b */ /* 0x000fe20003f3d200 */
[----:B------:R-:W-:-:S04]  /*23f0*/  FFMA.FTZ R3, -R2, R3, 0.5 ;  /* 0x3f00000002037423 */ /* 0x000fc80000010103 */
[----:B------:R-:W0:Y:S02]  /*2400*/  MUFU.RSQ R4, R3 ;  /* 0x0000000300047308 */ /* 0x000e240000001400 */
[----:B0-----:R-:W-:Y:S01]  /*2410*/  FMUL.FTZ R5, R3, R4 ;  /* 0x0000000403057220 */ /* 0x001fe20000410000 */
[----:B------:R-:W-:Y:S01]  /*2420*/  FMUL.FTZ R4, R4, 0.5 ;  /* 0x3f00000004047820 */ /* 0x000fe20000410000 */
[----:B------:R-:W-:-:S03]  /*2430*/  IMAD.MOV.U32 R3, RZ, RZ, 0x3fd774eb ;  /* 0x3fd774ebff037424 */ /* 0x000fc600078e00ff */
[----:B------:R-:W-:-:S04]  /*2440*/  FFMA.FTZ R4, -R5, R4, 0.5 ;  /* 0x3f00000005047423 */ /* 0x000fc80000010104 */
[----:B------:R-:W-:Y:S01]  /*2450*/  FFMA.FTZ R4, R5, R4, R5 ;  /* 0x0000000405047223 */ /* 0x000fe20000010005 */
[----:B------:R-:W-:-:S04]  /*2460*/  IMAD.MOV.U32 R5, RZ, RZ, 0x3d4dd2f7 ;  /* 0x3d4dd2f7ff057424 */ /* 0x000fc800078e00ff */
[----:B------:R-:W-:-:S05]  /*2470*/  @P0 FSEL R2, R4, RZ, P1 ;  /* 0x000000ff04020208 */ /* 0x000fca0000800000 */
[----:B------:R-:W-:-:S04]  /*2480*/  FMUL.FTZ R4, R2, R2 ;  /* 0x0000000202047220 */ /* 0x000fc80000410000 */
[----:B------:R-:W-:-:S04]  /*2490*/  FFMA.FTZ R5, R4, R5, 0.018773360177874565125 ;  /* 0x3c99ca9704057423 */ /* 0x000fc80000010005 */
[----:B------:R-:W-:-:S04]  /*24a0*/  FFMA.FTZ R5, R4, R5, 0.046769052743911743164 ;  /* 0x3d3f90e804057423 */ /* 0x000fc80000010005 */
[----:B------:R-:W-:-:S04]  /*24b0*/  FFMA.FTZ R5, R4, R5, 0.074823014438152313232 ;  /* 0x3d993ccf04057423 */ /* 0x000fc80000010005 */
[----:B------:R-:W-:-:S04]  /*24c0*/  FFMA.FTZ R5, R4, R5, 0.16667181253433227539 ;  /* 0x3e2aac0404057423 */ /* 0x000fc80000010005 */
[----:B------:R-:W-:-:S04]  /*24d0*/  FMUL.FTZ R5, R4, R5 ;  /* 0x0000000504057220 */ /* 0x000fc80000410000 */
[----:B------:R-:W-:-:S04]  /*24e0*/  FFMA.FTZ R5, R2, R5, R2 ;  /* 0x0000000502057223 */ /* 0x000fc80000010002 */
[----:B------:R-:W-:-:S04]  /*24f0*/  FMUL.FTZ R2, R5, -2 ;  /* 0xc000000005027820 */ /* 0x000fc80000410000 */
[----:B------:R-:W-:Y:S01]  /*2500*/  @P0 FFMA.FTZ R5, R3, 0.93318945169448852539, R2 ;  /* 0x3f6ee58103050823 */ /* 0x000fe20000010002 */
[----:B-1----:R-:W-:-:S04]  /*2510*/  PRMT R2, R6, 0x9910, RZ ;  /* 0x0000991006027816 */ /* 0x002fc800000000ff */
[C---:B------:R-:W-:Y:S02]  /*2520*/  FSETP.GTU.FTZ.AND P0, PT, R5.reuse, +INF , PT ;  /* 0x7f8000000500780b */ /* 0x040fe40003f1c000 */
[----:B------:R-:W-:-:S04]  /*2530*/  LOP3.LUT R0, R5, 0x80000000, R0, 0xb8, !PT ;  /* 0x8000000005007812 */ /* 0x000fc800078eb800 */
[----:B------:R-:W-:Y:S02]  /*2540*/  FSEL R0, R0, R5, !P0 ;  /* 0x0000000500007208 */ /* 0x000fe40004000000 */
[----:B------:R-:W-:Y:S02]  /*2550*/  ISETP.GT.AND P0, PT, R2, 0x9, PT ;  /* 0x000000090200780c */ /* 0x000fe40003f04270 */
[----:B------:R0:W1:Y:S11]  /*2560*/  F2F.BF16.F32 R3, R0 ;  /* 0x0000000000037304 */ /* 0x0000760000202000 */
[----:B0-----:R-:W-:Y:S05]  /*2570*/  @P0 BRA `(.L_x_36) ;  /* 0x00000004000c0947 */ /* 0x001fea0003800000 */
        /* <DEDUP_REMOVED lines=8> */
[----:B-1----:R-:W-:-:S04]  /*2600*/  IMAD.U32 R0, R3, 0x10000, RZ ;  /* 0x0001000003007824 */ /* 0x002fc800078e00ff */
[----:B------:R-:W0:Y:S02]  /*2610*/  F2I.FTZ.TRUNC.NTZ R3, R0 ;  /* 0x0000000000037305 */ /* 0x000e24000021f100 */
[----:B0-----:R4:W-:Y:S01]  /*2620*/  STG.E.U8 desc[UR36][R16.64], R3 ;  /* 0x0000000310007986 */ /* 0x0019e2000c101124 */
[----:B------:R-:W-:Y:S05]  /*2630*/  BRA `(.L_x_41) ;  /* 0x0000000c00947947 */ /* 0x000fea0003800000 */
.L_x_39:
[----:B-1----:R-:W-:-:S06]  /*2640*/  IMAD.U32 R3, R3, 0x10000, RZ ;  /* 0x0001000003037824 */ /* 0x002fcc00078e00ff */
[----:B------:R-:W0:Y:S02]  /*2650*/  F2I.S64.TRUNC R2, R3 ;  /* 0x0000000300027311 */ /* 0x000e24000020d900 */
[----:B0-----:R3:W-:Y:S01]  /*2660*/  STG.E.U8 desc[UR36][R16.64], R2 ;  /* 0x0000000210007986 */ /* 0x0017e2000c101124 */
[----:B------:R-:W-:Y:S05]  /*2670*/  BRA `(.L_x_41) ;  /* 0x0000000c00847947 */ /* 0x000fea0003800000 */
.L_x_38:
[----:B------:R-:W-:-:S13]  /*2680*/  ISETP.NE.AND P0, PT, R2, 0x2, PT ;  /* 0x000000020200780c */ /* 0x000fda0003f05270 */
[----:B------:R-:W-:Y:S05]  /*2690*/  @!P0 BRA `(.L_x_42) ;  /* 0x0000000000308947 */ /* 0x000fea0003800000 */
[----:B------:R-:W-:-:S13]  /*26a0*/  ISETP.NE.AND P0, PT, R2, 0x3, PT ;  /* 0x000000030200780c */ /* 0x000fda0003f05270 */
[----:B------:R-:W-:Y:S05]  /*26b0*/  @!P0 BRA `(.L_x_43) ;  /* 0x0000000000188947 */ /* 0x000fea0003800000 */
[----:B------:R-:W-:-:S13]  /*26c0*/  ISETP.NE.AND P0, PT, R2, 0x4, PT ;  /* 0x000000040200780c */ /* 0x000fda0003f05270 */
[----:B------:R-:W-:Y:S05]  /*26d0*/  @P0 BRA `(.L_x_40) ;  /* 0x0000000c000c0947 */ /* 0x000fea0003800000 */
[----:B-1----:R-:W-:-:S06]  /*26e0*/  IMAD.U32 R3, R3, 0x10000, RZ ;  /* 0x0001000003037824 */ /* 0x002fcc00078e00ff */
[----:B------:R-:W0:Y:S02]  /*26f0*/  F2I.S64.TRUNC R2, R3 ;  /* 0x0000000300027311 */ /* 0x000e24000020d900 */
[----:B0-----:R0:W-:Y:S01]  /*2700*/  STG.E.64 desc[UR36][R16.64], R2 ;  /* 0x0000000210007986 */ /* 0x0011e2000c101b24 */
[----:B------:R-:W-:Y:S05]  /*2710*/  BRA `(.L_x_41) ;  /* 0x0000000c005c7947 */ /* 0x000fea0003800000 */
.L_x_43:
[----:B-1----:R-:W-:-:S06]  /*2720*/  IMAD.U32 R3, R3, 0x10000, RZ ;  /* 0x0001000003037824 */ /* 0x002fcc00078e00ff */
[----:B------:R-:W0:Y:S02]  /*2730*/  F2I.FTZ.TRUNC.NTZ R3, R3 ;  /* 0x0000000300037305 */ /* 0x000e24000021f100 */
[----:B0-----:R1:W-:Y:S01]  /*2740*/  STG.E desc[UR36][R16.64], R3 ;  /* 0x0000000310007986 */ /* 0x0013e2000c101924 */
[----:B------:R-:W-:Y:S05]  /*2750*/  BRA `(.L_x_41) ;  /* 0x0000000c004c7947 */ /* 0x000fea0003800000 */
.L_x_42:
[----:B-1----:R-:W-:-:S06]  /*2760*/  IMAD.U32 R3, R3, 0x10000, RZ ;  /* 0x0001000003037824 */ /* 0x002fcc00078e00ff */
[----:B------:R-:W0:Y:S02]  /*2770*/  F2I.FTZ.TRUNC.NTZ R3, R3 ;  /* 0x0000000300037305 */ /* 0x000e24000021f100 */
[----:B0-----:R2:W-:Y:S01]  /*2780*/  STG.E.U16 desc[UR36][R16.64], R3 ;  /* 0x0000000310007986 */ /* 0x0015e2000c101524 */
[----:B------:R-:W-:Y:S05]  /*2790*/  BRA `(.L_x_41) ;  /* 0x0000000c003c7947 */ /* 0x000fea0003800000 */
.L_x_37:
[----:B------:R-:W-:-:S13]  /*27a0*/  ISETP.GT.AND P0, PT, R2, 0x6, PT ;  /* 0x000000060200780c */ /* 0x000fda0003f04270 */
[----:B------:R-:W-:Y:S05]  /*27b0*/  @P0 BRA `(.L_x_44) ;  /* 0x00000000002c0947 */ /* 0x000fea0003800000 */
[----:B------:R-:W-:-:S13]  /*27c0*/  ISETP.NE.AND P0, PT, R2, 0x5, PT ;  /* 0x000000050200780c */ /* 0x000fda0003f05270 */
[----:B------:R-:W-:Y:S05]  /*27d0*/  @!P0 BRA `(.L_x_45) ;  /* 0x0000000000148947 */ /* 0x000fea0003800000 */
[----:B------:R-:W-:-:S13]  /*27e0*/  ISETP.NE.AND P0, PT, R2, 0x6, PT ;  /* 0x000000060200780c */ /* 0x000fda0003f05270 */
[----:B------:R-:W-:Y:S05]  /*27f0*/  @P0 BRA `(.L_x_40) ;  /* 0x0000000800c40947 */ /* 0x000fea0003800000 */
[----:B-1----:R-:W-:-:S05]  /*2800*/  IMAD.U32 R3, R3, 0x10000, RZ ;  /* 0x0001000003037824 */ /* 0x002fca00078e00ff */
[----:B------:R0:W-:Y:S01]  /*2810*/  STG.E desc[UR36][R16.64], R3 ;  /* 0x0000000310007986 */ /* 0x0001e2000c101924 */
[----:B------:R-:W-:Y:S05]  /*2820*/  BRA `(.L_x_41) ;  /* 0x0000000c00187947 */ /* 0x000fea0003800000 */
.L_x_45:
[----:B-1----:R-:W-:-:S05]  /*2830*/  IMAD.U32 R0, R3, 0x10000, RZ ;  /* 0x0001000003007824 */ /* 0x002fca00078e00ff */
[----:B------:R-:W-:-:S05]  /*2840*/  F2FP.F16.F32.PACK_AB R0, RZ, R0 ;  /* 0x00000000ff00723e */ /* 0x000fca00000000ff */
[----:B------:R0:W-:Y:S01]  /*2850*/  STG.E.U16 desc[UR36][R16.64], R0 ;  /* 0x0000000010007986 */ /* 0x0001e2000c101524 */
[----:B------:R-:W-:Y:S05]  /*2860*/  BRA `(.L_x_41) ;  /* 0x0000000c00087947 */ /* 0x000fea0003800000 */
.L_x_44:
[----:B------:R-:W-:-:S13]  /*2870*/  ISETP.NE.AND P0, PT, R2, 0x7, PT ;  /* 0x000000070200780c */ /* 0x000fda0003f05270 */
[----:B------:R-:W-:Y:S05]  /*2880*/  @!P0 BRA `(.L_x_46) ;  /* 0x0000000000348947 */ /* 0x000fea0003800000 */
[----:B------:R-:W-:-:S13]  /*2890*/  ISETP.NE.AND P0, PT, R2, 0x8, PT ;  /* 0x000000080200780c */ /* 0x000fda0003f05270 */
[----:B------:R-:W-:Y:S05]  /*28a0*/  @!P0 BRA `(.L_x_47) ;  /* 0x0000000000188947 */ /* 0x000fea0003800000 */
[----:B------:R-:W-:-:S13]  /*28b0*/  ISETP.NE.AND P0, PT, R2, 0x9, PT ;  /* 0x000000090200780c */ /* 0x000fda0003f05270 */
[----:B------:R-:W-:Y:S05]  /*28c0*/  @P0 BRA `(.L_x_40) ;  /* 0x0000000800900947 */ /* 0x000fea0003800000 */
[----:B-1----:R-:W-:Y:S02]  /*28d0*/  IMAD.U32 R2, R3, 0x10000, RZ ;  /* 0x0001000003027824 */ /* 0x002fe400078e00ff */
[----:B------:R-:W-:-:S05]  /*28e0*/  IMAD.MOV.U32 R3, RZ, RZ, RZ ;  /* 0x000000ffff037224 */ /* 0x000fca00078e00ff */
[----:B------:R0:W-:Y:S01]  /*28f0*/  STG.E.64 desc[UR36][R16.64], R2 ;  /* 0x0000000210007986 */ /* 0x0001e2000c101b24 */
[----:B------:R-:W-:Y:S05]  /*2900*/  BRA `(.L_x_41) ;  /* 0x0000000800e07947 */ /* 0x000fea0003800000 */
.L_x_47:
[----:B-1----:R-:W-:-:S05]  /*2910*/  IMAD.U32 R3, R3, 0x10000, RZ ;  /* 0x0001000003037824 */ /* 0x002fca00078e00ff */
[----:B------:R-:W-:-:S04]  /*2920*/  F2FP.F16.F32.PACK_AB R3, RZ, R3 ;  /* 0x00000003ff03723e */ /* 0x000fc800000000ff */
[----:B------:R-:W-:-:S05]  /*2930*/  PRMT R3, R3, 0x5410, RZ ;  /* 0x0000541003037816 */ /* 0x000fca00000000ff */
[----:B------:R0:W-:Y:S01]  /*2940*/  STG.E desc[UR36][R16.64], R3 ;  /* 0x0000000310007986 */ /* 0x0001e2000c101924 */
[----:B------:R-:W-:Y:S05]  /*2950*/  BRA `(.L_x_41) ;  /* 0x0000000800cc7947 */ /* 0x000fea0003800000 */
.L_x_46:
[----:B-1----:R-:W-:-:S04]  /*2960*/  IMAD.U32 R2, R3, 0x10000, RZ ;  /* 0x0001000003027824 */ /* 0x002fc800078e00ff */
[----:B------:R-:W-:-:S06]  /*2970*/  FMUL.FTZ R2, R2, 1 ;  /* 0x3f80000002027820 */ /* 0x000fcc0000410000 */
[----:B------:R-:W0:Y:S02]  /*2980*/  F2F.F64.F32 R2, R2 ;  /* 0x0000000200027310 */ /* 0x000e240000201800 */
[----:B0-----:R0:W-:Y:S01]  /*2990*/  STG.E.64 desc[UR36][R16.64], R2 ;  /* 0x0000000210007986 */ /* 0x0011e2000c101b24 */
[----:B------:R-:W-:Y:S05]  /*29a0*/  BRA `(.L_x_41) ;  /* 0x0000000800b87947 */ /* 0x000fea0003800000 */
.L_x_36:
        /* <DEDUP_REMOVED lines=8> */
[----:B-1----:R-:W-:-:S05]  /*2a30*/  IMAD.U32 R3, R3, 0x10000, RZ ;  /* 0x0001000003037824 */ /* 0x002fca00078e00ff */
[----:B------:R-:W-:-:S04]  /*2a40*/  FSETP.NEU.FTZ.AND P0, PT, R3, RZ, PT ;  /* 0x000000ff0300720b */ /* 0x000fc80003f1d000 */
[----:B------:R-:W-:-:S05]  /*2a50*/  SEL R3, RZ, 0x1, !P0 ;  /* 0x00000001ff037807 */ /* 0x000fca0004000000 */
[----:B------:R0:W-:Y:S01]  /*2a60*/  STG.E.U8 desc[UR36][R16.64], R3 ;  /* 0x0000000310007986 */ /* 0x0001e2000c101124 */
[----:B------:R-:W-:Y:S05]  /*2a70*/  BRA `(.L_x_41) ;  /* 0x0000000800847947 */ /* 0x000fea0003800000 */
.L_x_50:
[----:B-1----:R-:W-:Y:S01]  /*2a80*/  IMAD.U32 R3, R3, 0x10000, RZ ;  /* 0x0001000003037824 */ /* 0x002fe200078e00ff */
[----:B------:R-:W-:-:S03]  /*2a90*/  CS2R R6, SRZ ;  /* 0x0000000000067805 */ /* 0x000fc6000001ff00 */
[----:B------:R-:W-:-:S04]  /*2aa0*/  FMUL.FTZ R3, R3, 1 ;  /* 0x3f80000003037820 */ /* 0x000fc80000410000 */
[----:B------:R-:W0:Y:S02]  /*2ab0*/  F2F.F64.F32 R4, R3 ;  /* 0x0000000300047310 */ /* 0x000e240000201800 */
[----:B0-----:R0:W-:Y:S01]  /*2ac0*/  STG.E.128 desc[UR36][R16.64], R4 ;  /* 0x0000000410007986 */ /* 0x0011e2000c101d24 */
[----:B------:R-:W-:Y:S05]  /*2ad0*/  BRA `(.L_x_41) ;  /* 0x00000008006c7947 */ /* 0x000fea0003800000 */
.L_x_49:
[----:B------:R-:W-:-:S13]  /*2ae0*/  ISETP.NE.AND P0, PT, R2, 0xf, PT ;  /* 0x0000000f0200780c */ /* 0x000fda0003f05270 */
[----:B------:R-:W-:Y:S05]  /*2af0*/  @!P0 BRA `(.L_x_51) ;  /* 0x0000000000b48947 */ /* 0x000fea0003800000 */
[----:B------:R-:W-:-:S13]  /*2b00*/  ISETP.NE.AND P0, PT, R2, 0x17, PT ;  /* 0x000000170200780c */ /* 0x000fda0003f05270 */
[----:B------:R-:W-:Y:S05]  /*2b10*/  @!P0 BRA `(.L_x_52) ;  /* 0x0000000000548947 */ /* 0x000fea0003800000 */
[----:B------:R-:W-:-:S13]  /*2b20*/  ISETP.NE.AND P0, PT, R2, 0x18, PT ;  /* 0x000000180200780c */ /* 0x000fda0003f05270 */
[----:B------:R-:W-:Y:S05]  /*2b30*/  @P0 BRA `(.L_x_40) ;  /* 0x0000000400f40947 */ /* 0x000fea0003800000 */
[----:B-1----:R-:W-:Y:S01]  /*2b40*/  SHF.L.U32 R5, R3, 0x10, RZ ;  /* 0x0000001003057819 */ /* 0x002fe200000006ff */
[----:B------:R-:W-:Y:S03]  /*2b50*/  BSSY B0, `(.L_x_53) ;  /* 0x000000e000007945 */ /* 0x000fe60003800000 */
[C---:B------:R-:W-:Y:S02]  /*2b60*/  LOP3.LUT R2, R5.reuse, 0x7fffffff, RZ, 0xc0, !PT ;  /* 0x7fffffff05027812 */ /* 0x040fe400078ec0ff */
[----:B------:R-:W-:Y:S02]  /*2b70*/  LOP3.LUT R0, R5, 0x80000000, RZ, 0xc0, !PT ;  /* 0x8000000005007812 */ /* 0x000fe400078ec0ff */
[----:B------:R-:W-:Y:S02]  /*2b80*/  ISETP.GT.U32.AND P0, PT, R2, 0x43efffff, PT ;  /* 0x43efffff0200780c */ /* 0x000fe40003f04070 */
[----:B------:R-:W-:Y:S01]  /*2b90*/  SHF.R.U32.HI R3, RZ, 0x18, R0 ;  /* 0x00000018ff037819 */ /* 0x000fe20000011600 */
[----:B------:R-:W-:-:S10]  /*2ba0*/  IMAD.MOV.U32 R0, RZ, RZ, 0x7f ;  /* 0x0000007fff007424 */ /* 0x000fd400078e00ff */
[----:B------:R-:W-:Y:S05]  /*2bb0*/  @P0 BRA `(.L_x_54) ;  /* 0x00000000001c0947 */ /* 0x000fea0003800000 */
[----:B------:R-:W-:-:S13]  /*2bc0*/  ISETP.GE.U32.AND P0, PT, R2, 0x3c800000, PT ;  /* 0x3c8000000200780c */ /* 0x000fda0003f06070 */
[----:B------:R-:W-:Y:S01]  /*2bd0*/  @P0 SHF.R.U32.HI R0, RZ, 0x14, R5 ;  /* 0x00000014ff000819 */ /* 0x000fe20000011605 */
[----:B------:R-:W-:-:S03]  /*2be0*/  @!P0 FADD.FTZ R2, R2, 16384 ;  /* 0x4680000002028421 */ /* 0x000fc60000010000 */
[----:B------:R-:W-:-:S04]  /*2bf0*/  @P0 LOP3.LUT R0, R0, 0x1, RZ, 0xc0, !PT ;  /* 0x0000000100000812 */ /* 0x000fc800078ec0ff */
[----:B------:R-:W-:-:S04]  /*2c00*/  @P0 IADD3 R0, R5, 0x407ffff, R0 ;  /* 0x0407ffff05000810 */ /* 0x000fc80007ffe000 */
[----:B------:R-:W-:Y:S01]  /*2c10*/  @P0 SHF.R.U32.HI R0, RZ, 0x14, R0 ;  /* 0x00000014ff000819 */ /* 0x000fe20000011600 */
[----:B------:R-:W-:-:S07]  /*2c20*/  @!P0 VIADD R0, R2, 0xb9800000 ;  /* 0xb980000002008836 */ /* 0x000fce0000000000 */
.L_x_54:
[----:B------:R-:W-:Y:S05]  /*2c30*/  BSYNC B0 ;  /* 0x0000000000007941 */ /* 0x000fea0003800000 */
.L_x_53:
[----:B------:R-:W-:-:S05]  /*2c40*/  LOP3.LUT R3, R0, R3, RZ, 0xfc, !PT ;  /* 0x0000000300037212 */ /* 0x000fca00078efcff */
[----:B------:R0:W-:Y:S01]  /*2c50*/  STG.E.U8 desc[UR36][R16.64], R3 ;  /* 0x0000000310007986 */ /* 0x0001e2000c101124 */
[----:B------:R-:W-:Y:S05]  /*2c60*/  BRA `(.L_x_41) ;  /* 0x0000000800087947 */ /* 0x000fea0003800000 */
.L_x_52:
[----:B-1----:R-:W-:Y:S01]  /*2c70*/  IMAD.U32 R3, R3, 0x10000, RZ ;  /* 0x0001000003037824 */ /* 0x002fe200078e00ff */
[----:B------:R-:W-:Y:S04]  /*2c80*/  BSSY B0, `(.L_x_55) ;  /* 0x000000f000007945 */ /* 0x000fe80003800000 */
[----:B------:R-:W-:-:S04]  /*2c90*/  LOP3.LUT R2, R3, 0x7fffffff, RZ, 0xc0, !PT ;  /* 0x7fffffff03027812 */ /* 0x000fc800078ec0ff */
[----:B------:R-:W-:-:S13]  /*2ca0*/  ISETP.GT.U32.AND P0, PT, R2, 0x477fffff, PT ;  /* 0x477fffff0200780c */ /* 0x000fda0003f04070 */
[----:B------:R-:W-:Y:S05]  /*2cb0*/  @P0 BRA `(.L_x_56) ;  /* 0x0000000000200947 */ /* 0x000fea0003800000 */
[----:B------:R-:W-:-:S13]  /*2cc0*/  ISETP.GE.U32.AND P0, PT, R2, 0x38800000, PT ;  /* 0x388000000200780c */ /* 0x000fda0003f06070 */
[----:B------:R-:W-:Y:S01]  /*2cd0*/  @P0 SHF.R.U32.HI R0, RZ, 0x15, R3 ;  /* 0x00000015ff000819 */ /* 0x000fe20000011603 */
[----:B------:R-:W-:-:S03]  /*2ce0*/  @!P0 FADD.FTZ R2, R2, 128 ;  /* 0x4300000002028421 */ /* 0x000fc60000010000 */
[----:B------:R-:W-:-:S04]  /*2cf0*/  @P0 LOP3.LUT R0, R0, 0x1, RZ, 0xc0, !PT ;  /* 0x0000000100000812 */ /* 0x000fc800078ec0ff */
[----:B------:R-:W-:-:S04]  /*2d00*/  @P0 IADD3 R0, R3, 0x80fffff, R0 ;  /* 0x080fffff03000810 */ /* 0x000fc80007ffe000 */
[----:B------:R-:W-:Y:S01]  /*2d10*/  @P0 SHF.R.U32.HI R0, RZ, 0x15, R0 ;  /* 0x00000015ff000819 */ /* 0x000fe20000011600 */
[----:B------:R-:W-:Y:S01]  /*2d20*/  @!P0 VIADD R0, R2, 0xbd000000 ;  /* 0xbd00000002008836 */ /* 0x000fe20000000000 */
[----:B------:R-:W-:Y:S06]  /*2d30*/  BRA `(.L_x_57) ;  /* 0x00000000000c7947 */ /* 0x000fec0003800000 */
.L_x_56:
[----:B------:R-:W-:Y:S01]  /*2d40*/  IMAD.MOV.U32 R0, RZ, RZ, 0x7f ;  /* 0x0000007fff007424 */ /* 0x000fe200078e00ff */
[----:B------:R-:W-:-:S04]  /*2d50*/  ISETP.GT.U32.AND P0, PT, R2, 0x7f800000, PT ;  /* 0x7f8000000200780c */ /* 0x000fc80003f04070 */
[----:B------:R-:W-:-:S09]  /*2d60*/  SEL R0, R0, 0x7c, P0 ;  /* 0x0000007c00007807 */ /* 0x000fd20000000000 */
.L_x_57:
[----:B------:R-:W-:Y:S05]  /*2d70*/  BSYNC B0 ;  /* 0x0000000000007941 */ /* 0x000fea0003800000 */
.L_x_55:
[----:B------:R-:W-:-:S04]  /*2d80*/  LOP3.LUT R2, R3, 0x80000000, RZ, 0xc0, !PT ;  /* 0x8000000003027812 */ /* 0x000fc800078ec0ff */
[----:B------:R-:W-:-:S04]  /*2d90*/  SHF.R.U32.HI R3, RZ, 0x18, R2 ;  /* 0x00000018ff037819 */ /* 0x000fc80000011602 */
[----:B------:R-:W-:-:S05]  /*2da0*/  LOP3.LUT R3, R0, R3, RZ, 0xfc, !PT ;  /* 0x0000000300037212 */ /* 0x000fca00078efcff */
[----:B------:R0:W-:Y:S01]  /*2db0*/  STG.E.U8 desc[UR36][R16.64], R3 ;  /* 0x0000000310007986 */ /* 0x0001e2000c101124 */
[----:B------:R-:W-:Y:S05]  /*2dc0*/  BRA `(.L_x_41) ;  /* 0x0000000400b07947 */ /* 0x000fea0003800000 */
.L_x_51:
[----:B-1----:R0:W-:Y:S01]  /*2dd0*/  STG.E.U16 desc[UR36][R16.64], R3 ;  /* 0x0000000310007986 */ /* 0x0021e2000c101524 */
[----:B------:R-:W-:Y:S05]  /*2de0*/  BRA `(.L_x_41) ;  /* 0x0000000400a87947 */ /* 0x000fea0003800000 */
.L_x_48:
        /* <DEDUP_REMOVED lines=8> */
[----:B-1----:R-:W-:-:S06]  /*2e70*/  IMAD.U32 R3, R3, 0x10000, RZ ;  /* 0x0001000003037824 */ /* 0x002fcc00078e00ff */
[----:B------:R-:W0:Y:S02]  /*2e80*/  F2I.FTZ.U32.TRUNC.NTZ R3, R3 ;  /* 0x0000000300037305 */ /* 0x000e24000021f000 */
[----:B0-----:R0:W-:Y:S01]  /*2e90*/  STG.E.U16 desc[UR36][R16.64], R3 ;  /* 0x0000000310007986 */ /* 0x0011e2000c101524 */
[----:B------:R-:W-:Y:S05]  /*2ea0*/  BRA `(.L_x_41) ;  /* 0x0000000400787947 */ /* 0x000fea0003800000 */
.L_x_60:
[----:B-1----:R-:W-:Y:S01]  /*2eb0*/  IMAD.U32 R3, R3, 0x10000, RZ ;  /* 0x0001000003037824 */ /* 0x002fe200078e00ff */
[----:B------:R-:W-:Y:S01]  /*2ec0*/  BSSY B0, `(.L_x_61) ;  /* 0x0000014000007945 */ /* 0x000fe20003800000 */
[----:B------:R-:W-:-:S03]  /*2ed0*/  IMAD.MOV.U32 R8, RZ, RZ, 0x80 ;  /* 0x00000080ff087424 */ /* 0x000fc600078e00ff */
[----:B------:R-:W-:-:S04]  /*2ee0*/  LOP3.LUT R2, R3, 0x7fffffff, RZ, 0xc0, !PT ;  /* 0x7fffffff03027812 */ /* 0x000fc800078ec0ff */
[----:B------:R-:W-:-:S13]  /*2ef0*/  ISETP.GT.U32.AND P0, PT, R2, 0x437fffff, PT ;  /* 0x437fffff0200780c */ /* 0x000fda0003f04070 */
[----:B------:R-:W-:Y:S05]  /*2f00*/  @P0 BRA `(.L_x_62) ;  /* 0x00000000003c0947 */ /* 0x000fea0003800000 */
[----:B------:R-:W-:-:S13]  /*2f10*/  ISETP.GE.U32.AND P0, PT, R2, 0x3c000000, PT ;  /* 0x3c0000000200780c */ /* 0x000fda0003f06070 */
[----:B------:R-:W-:-:S04]  /*2f20*/  @P0 SHF.R.U32.HI R0, RZ, 0x14, R3 ;  /* 0x00000014ff000819 */ /* 0x000fc80000011603 */
[----:B------:R-:W-:-:S04]  /*2f30*/  @P0 LOP3.LUT R0, R0, 0x1, RZ, 0xc0, !PT ;  /* 0x0000000100000812 */ /* 0x000fc800078ec0ff */
[----:B------:R-:W-:-:S04]  /*2f40*/  @P0 IADD3 R0, R3, 0x487ffff, R0 ;  /* 0x0487ffff03000810 */ /* 0x000fc80007ffe000 */
[----:B------:R-:W-:-:S04]  /*2f50*/  @P0 SHF.R.U32.HI R0, RZ, 0x14, R0 ;  /* 0x00000014ff000819 */ /* 0x000fc80000011600 */
[----:B------:R-:W-:Y:S01]  /*2f60*/  @P0 LOP3.LUT R0, R0, 0xff, RZ, 0xc0, !PT ;  /* 0x000000ff00000812 */ /* 0x000fe200078ec0ff */
[----:B------:R-:W-:Y:S06]  /*2f70*/  @P0 BRA `(.L_x_63) ;  /* 0x0000000000100947 */ /* 0x000fec0003800000 */
[----:B------:R-:W-:Y:S01]  /*2f80*/  FADD.FTZ R0, R2, 8192 ;  /* 0x4600000002007421 */ /* 0x000fe20000010000 */
[----:B------:R-:W-:-:S04]  /*2f90*/  PRMT R8, RZ, 0x7610, R8 ;  /* 0x00007610ff087816 */ /* 0x000fc80000000008 */
[----:B------:R-:W-:-:S13]  /*2fa0*/  LOP3.LUT P0, R0, R0, 0xff, RZ, 0xc0, !PT ;  /* 0x000000ff00007812 */ /* 0x000fda000780c0ff */
[----:B------:R-:W-:Y:S05]  /*2fb0*/  @!P0 BRA `(.L_x_62) ;  /* 0x0000000000108947 */ /* 0x000fea0003800000 */
.L_x_63:
[----:B------:R-:W-:-:S04]  /*2fc0*/  LOP3.LUT R2, R3, 0x80000000, RZ, 0xc0, !PT ;  /* 0x8000000003027812 */ /* 0x000fc800078ec0ff */
[----:B------:R-:W-:-:S04]  /*2fd0*/  SHF.R.U32.HI R3, RZ, 0x18, R2 ;  /* 0x00000018ff037819 */ /* 0x000fc80000011602 */
[----:B------:R-:W-:-:S04]  /*2fe0*/  LOP3.LUT R0, R0, R3, RZ, 0xfc, !PT ;  /* 0x0000000300007212 */ /* 0x000fc800078efcff */
[----:B------:R-:W-:-:S07]  /*2ff0*/  PRMT R8, R0, 0x7610, R8 ;  /* 0x0000761000087816 */ /* 0x000fce0000000008 */
.L_x_62:
[----:B------:R-:W-:Y:S05]  /*3000*/  BSYNC B0 ;  /* 0x0000000000007941 */ /* 0x000fea0003800000 */
.L_x_61:
[----:B------:R0:W-:Y:S01]  /*3010*/  STG.E.U8 desc[UR36][R16.64], R8 ;  /* 0x0000000810007986 */ /* 0x0001e2000c101124 */
[----:B------:R-:W-:Y:S05]  /*3020*/  BRA `(.L_x_41) ;  /* 0x0000000400187947 */ /* 0x000fea0003800000 */
.L_x_59:
        /* <DEDUP_REMOVED lines=17> */
.L_x_66:
[----:B------:R-:W-:-:S04]  /*3140*/  LOP3.LUT R2, R3, 0x80000000, RZ, 0xc0, !PT ;  /* 0x8000000003027812 */ /* 0x000fc800078ec0ff */
[----:B------:R-:W-:-:S04]  /*3150*/  SHF.R.U32.HI R3, RZ, 0x18, R2 ;  /* 0x00000018ff037819 */ /* 0x000fc80000011602 */
[----:B------:R-:W-:-:S04]  /*3160*/  LOP3.LUT R0, R0, R3, RZ, 0xfc, !PT ;  /* 0x0000000300007212 */ /* 0x000fc800078efcff */
[----:B------:R-:W-:-:S07]  /*3170*/  PRMT R8, R0, 0x7610, R8 ;  /* 0x0000761000087816 */ /* 0x000fce0000000008 */
.L_x_65:
[----:B------:R-:W-:Y:S05]  /*3180*/  BSYNC B0 ;  /* 0x0000000000007941 */ /* 0x000fea0003800000 */
.L_x_64:
[----:B------:R0:W-:Y:S01]  /*3190*/  STG.E.U8 desc[UR36][R16.64], R8 ;  /* 0x0000000810007986 */ /* 0x0001e2000c101124 */
[----:B------:R-:W-:Y:S05]  /*31a0*/  BRA `(.L_x_41) ;  /* 0x0000000000b87947 */ /* 0x000fea0003800000 */
.L_x_58:
[----:B------:R-:W-:-:S13]  /*31b0*/  ISETP.NE.AND P0, PT, R2, 0x1c, PT ;  /* 0x0000001c0200780c */ /* 0x000fda0003f05270 */
[----:B------:R-:W-:Y:S05]  /*31c0*/  @!P0 BRA `(.L_x_67) ;  /* 0x0000000000a48947 */ /* 0x000fea0003800000 */
[----:B------:R-:W-:-:S13]  /*31d0*/  ISETP.NE.AND P0, PT, R2, 0x1d, PT ;  /* 0x0000001d0200780c */ /* 0x000fda0003f05270 */
[----:B------:R-:W-:Y:S05]  /*31e0*/  @!P0 BRA `(.L_x_68) ;  /* 0x00000000008c8947 */ /* 0x000fea0003800000 */
[----:B------:R-:W-:-:S13]  /*31f0*/  ISETP.NE.AND P0, PT, R2, 0x2c, PT ;  /* 0x0000002c0200780c */ /* 0x000fda0003f05270 */
[----:B------:R-:W-:Y:S05]  /*3200*/  @P0 BRA `(.L_x_40) ;  /* 0x0000000000400947 */ /* 0x000fea0003800000 */
[----:B-1----:R-:W-:-:S05]  /*3210*/  IMAD.U32 R3, R3, 0x10000, RZ ;  /* 0x0001000003037824 */ /* 0x002fca00078e00ff */
[----:B------:R-:W-:-:S04]  /*3220*/  SHF.R.U32.HI R4, RZ, 0x17, R3 ;  /* 0x00000017ff047819 */ /* 0x000fc80000011603 */
[----:B------:R-:W-:-:S04]  /*3230*/  LOP3.LUT R2, R4, 0xff, RZ, 0xc0, !PT ;  /* 0x000000ff04027812 */ /* 0x000fc800078ec0ff */
[----:B------:R-:W-:-:S13]  /*3240*/  ISETP.NE.AND P1, PT, R2, 0xff, PT ;  /* 0x000000ff0200780c */ /* 0x000fda0003f25270 */
[--C-:B------:R-:W-:Y:S02]  /*3250*/  @P1 SHF.R.U32.HI R0, RZ, 0x16, R3.reuse ;  /* 0x00000016ff001819 */ /* 0x100fe40000011603 */
[----:B------:R-:W-:Y:S01]  /*3260*/  @P1 LOP3.LUT P0, RZ, R2, 0x3fffff, R3, 0xf8, !PT ;  /* 0x003fffff02ff1812 */ /* 0x000fe2000780f803 */
[----:B------:R-:W-:Y:S01]  /*3270*/  IMAD.MOV.U32 R3, RZ, RZ, 0xff ;  /* 0x000000ffff037424 */ /* 0x000fe200078e00ff */
[----:B------:R-:W-:-:S04]  /*3280*/  @P1 LOP3.LUT R0, R0, 0x1, RZ, 0xc0, !PT ;  /* 0x0000000100001812 */ /* 0x000fc800078ec0ff */
[----:B------:R-:W-:Y:S01]  /*3290*/  @P1 ISETP.EQ.U32.AND P2, PT, R0, 0x1, P0 ;  /* 0x000000010000180c */ /* 0x000fe20000742070 */
[----:B------:R-:W-:Y:S01]  /*32a0*/  @P1 VIADD R0, R4, 0x1 ;  /* 0x0000000104001836 */ /* 0x000fe20000000000 */
[----:B------:R-:W-:Y:S02]  /*32b0*/  PLOP3.LUT P0, PT, PT, PT, PT, 0x80, 0x0 ;  /* 0x000000000000781c */ /* 0x000fe40003f0f070 */
[----:B------:R-:W-:-:S13]  /*32c0*/  @P1 PLOP3.LUT P0, PT, P2, PT, PT, 0x80, 0x0 ;  /* 0x000000000000181c */ /* 0x000fda000170f070 */
[----:B------:R-:W-:-:S04]  /*32d0*/  @!P0 IMAD.MOV R0, RZ, RZ, R4 ;  /* 0x000000ffff008224 */ /* 0x000fc800078e0204 */
[----:B------:R-:W-:-:S05]  /*32e0*/  @P1 IMAD.MOV.U32 R3, RZ, RZ, R0 ;  /* 0x000000ffff031224 */ /* 0x000fca00078e0000 */
[----:B------:R0:W-:Y:S01]  /*32f0*/  STG.E.U8 desc[UR36][R16.64], R3 ;  /* 0x0000000310007986 */ /* 0x0001e2000c101124 */
[----:B------:R-:W-:Y:S05]  /*3300*/  BRA `(.L_x_41) ;  /* 0x0000000000607947 */ /* 0x000fea0003800000 */
.L_x_40:
[----:B------:R-:W-:Y:S01]  /*3310*/  MOV R2, 0x0 ;  /* 0x0000000000027802 */ /* 0x000fe20000000f00 */
[----:B------:R-:W-:Y:S01]  /*3320*/  ULDC.64 UR4, c[0x4][0x158] ;  /* 0x0100560000047ab9 */ /* 0x000fe20000000a00 */
[----:B------:R-:W-:Y:S01]  /*3330*/  ULDC.64 UR6, c[0x4][0x160] ;  /* 0x0100580000067ab9 */ /* 0x000fe20000000a00 */
[----:B------:R-:W-:Y:S02]  /*3340*/  IMAD.U32 R4, RZ, RZ, UR4 ;  /* 0x00000004ff047e24 */ /* 0x000fe4000f8e00ff */
[----:B------:R-:W-:Y:S01]  /*3350*/  IMAD.U32 R5, RZ, RZ, UR5 ;  /* 0x00000005ff057e24 */ /* 0x000fe2000f8e00ff */
[----:B-1----:R-:W0:Y:S01]  /*3360*/  LDC.64 R2, c[0x4][R2] ;  /* 0x0100000002027b82 */ /* 0x002e220000000a00 */
        /* <DEDUP_REMOVED lines=10> */
.L_x_69:
[----:B------:R-:W-:Y:S05]  /*3410*/  BRA `(.L_x_41) ;  /* 0x00000000001c7947 */ /* 0x000fea0003800000 */
.L_x_68:
[----:B-1----:R-:W-:-:S06]  /*3420*/  IMAD.U32 R3, R3, 0x10000, RZ ;  /* 0x0001000003037824 */ /* 0x002fcc00078e00ff */
[----:B------:R-:W0:Y:S02]  /*3430*/  F2I.U64.TRUNC R2, R3 ;  /* 0x0000000300027311 */ /* 0x000e24000020d800 */
[----:B0-----:R0:W-:Y:S01]  /*3440*/  STG.E.64 desc[UR36][R16.64], R2 ;  /* 0x0000000210007986 */ /* 0x0011e2000c101b24 */
[----:B------:R-:W-:Y:S05]  /*3450*/  BRA `(.L_x_41) ;  /* 0x00000000000c7947 */ /* 0x000fea0003800000 */
.L_x_67:
[----:B-1----:R-:W-:-:S06]  /*3460*/  IMAD.U32 R3, R3, 0x10000, RZ ;  /* 0x0001000003037824 */ /* 0x002fcc00078e00ff */
[----:B------:R-:W0:Y:S02]  /*3470*/  F2I.FTZ.U32.TRUNC.NTZ R3, R3 ;  /* 0x0000000300037305 */ /* 0x000e24000021f000 */
[----:B0-----:R0:W-:Y:S02]  /*3480*/  STG.E desc[UR36][R16.64], R3 ;  /* 0x0000000310007986 */ /* 0x0011e4000c101924 */
.L_x_41:
[----:B------:R-:W-:-:S04]  /*3490*/  IMAD R18, R23, 0x200, R18 ;  /* 0x0000020017127824 */ /* 0x000fc800078e0212 */
[----:B------:R-:W-:-:S07]  /*34a0*/  VIADD R19, R18, 0x80 ;  /* 0x0000008012137836 */ /* 0x000fce0000000000 */
.L_x_1:
[----:B------:R-:W-:Y:S05]  /*34b0*/  BSYNC B6 ;  /* 0x0000000000067941 */ /* 0x000fea0003800000 */
.L_x_0:
[----:B------:R-:W-:Y:S01]  /*34c0*/  ULDC UR4, c[0x0][0x210] ;  /* 0x0000840000047ab9 */ /* 0x000fe20000000800 */
[----:B------:R-:W-:Y:S01]  /*34d0*/  BSSY B6, `(.L_x_70) ;  /* 0x0000341000067945 */ /* 0x000fe20003800000 */
[----:B------:R-:W-:-:S13]  /*34e0*/  ISETP.GE.AND P0, PT, R19, UR4, PT ;  /* 0x0000000413007c0c */ /* 0x000fda000bf06270 */
[----:B------:R-:W-:Y:S05]  /*34f0*/  @P0 BRA `(.L_x_71) ;  /* 0x0000003000f80947 */ /* 0x000fea0003800000 */
[----:B0-----:R-:W0:Y:S01]  /*3500*/  LDC R6, c[0x0][0x218] ;  /* 0x00008600ff067b82 */ /* 0x001e220000000800 */
[----:B------:R-:W-:Y:S02]  /*3510*/  IMAD.MOV.U32 R0, RZ, RZ, RZ ;  /* 0x000000ffff007224 */ /* 0x000fe400078e00ff */
[----:B-1234-:R-:W-:Y:S01]  /*3520*/  IMAD.MOV.U32 R16, RZ, RZ, RZ ;  /* 0x000000ffff107224 */ /* 0x01efe200078e00ff */
[----:B0-----:R-:W-:-:S13]  /*3530*/  ISETP.NE.AND P0, PT, R6, RZ, PT ;  /* 0x000000ff0600720c */ /* 0x001fda0003f05270 */
[----:B------:R-:W-:Y:S05]  /*3540*/  @!P0 BRA `(.L_x_72) ;  /* 0x0000001000a88947 */ /* 0x000fea0003800000 */
        /* <DEDUP_REMOVED lines=298> */
.L_x_72:
        /* <DEDUP_REMOVED lines=22> */
.L_x_76:
[----:B------:R-:W2:Y:S02]  /*4950*/  LDG.E.U8 R2, desc[UR36][R2.64] ;  /* 0x0000002402027981 */ /* 0x000ea4000c1e1100 */
[----:B--2---:R-:W-:-:S04]  /*4960*/  I2FP.F32.U32 R0, R2 ;  /* 0x0000000200007245 */ /* 0x004fc80000201000 */
[----:B------:R-:W-:Y:S01]  /*4970*/  F2FP.BF16.F32.PACK_AB R0, RZ, R0 ;  /* 0x00000000ff00723e */ /* 0x000fe200000010ff */
[----:B------:R-:W-:Y:S06]  /*4980*/  BRA `(.L_x_78) ;  /* 0x0000000c00907947 */ /* 0x000fec0003800000 */
.L_x_75:
        /* <DEDUP_REMOVED lines=10> */
.L_x_80:
[----:B------:R-:W2:Y:S02]  /*4a30*/  LDG.E R2, desc[UR36][R2.64] ;  /* 0x0000002402027981 */ /* 0x000ea4000c1e1900 */
[----:B--2---:R-:W-:-:S04]  /*4a40*/  I2FP.F32.S32 R0, R2 ;  /* 0x0000000200007245 */ /* 0x004fc80000201400 */
[----:B------:R-:W-:Y:S01]  /*4a50*/  F2FP.BF16.F32.PACK_AB R0, RZ, R0 ;  /* 0x00000000ff00723e */ /* 0x000fe200000010ff */
[----:B------:R-:W-:Y:S06]  /*4a60*/  BRA `(.L_x_78) ;  /* 0x0000000c00587947 */ /* 0x000fec0003800000 */
.L_x_79:
[----:B------:R-:W2:Y:S02]  /*4a70*/  LDG.E.U16 R2, desc[UR36][R2.64] ;  /* 0x0000002402027981 */ /* 0x000ea4000c1e1500 */
[----:B--2---:R-:W0:Y:S02]  /*4a80*/  I2F.S16 R0, R2 ;  /* 0x0000000200007306 */ /* 0x004e240000101400 */
[----:B0-----:R-:W-:Y:S01]  /*4a90*/  F2FP.BF16.F32.PACK_AB R0, RZ, R0 ;  /* 0x00000000ff00723e */ /* 0x001fe200000010ff */
[----:B------:R-:W-:Y:S06]  /*4aa0*/  BRA `(.L_x_78) ;  /* 0x0000000c00487947 */ /* 0x000fec0003800000 */
.L_x_74:
        /* <DEDUP_REMOVED lines=9> */
.L_x_82:
[----:B------:R-:W2:Y:S02]  /*4b40*/  LDG.E.U16 R0, desc[UR36][R2.64] ;  /* 0x0000002402007981 */ /* 0x000ea4000c1e1500 */
[----:B--2---:R-:W-:-:S05]  /*4b50*/  HADD2.F32 R0, -RZ, R0.H0_H0 ;  /* 0x20000000ff007230 */ /* 0x004fca0000004100 */
[----:B------:R-:W-:Y:S01]  /*4b60*/  F2FP.BF16.F32.PACK_AB R0, RZ, R0 ;  /* 0x00000000ff00723e */ /* 0x000fe200000010ff */
[----:B------:R-:W-:Y:S06]  /*4b70*/  BRA `(.L_x_78) ;  /* 0x0000000c00147947 */ /* 0x000fec0003800000 */
.L_x_81:
        /* <DEDUP_REMOVED lines=9> */
.L_x_84:
[----:B------:R-:W2:Y:S02]  /*4c10*/  LDG.E.U16 R2, desc[UR36][R2.64] ;  /* 0x0000002402027981 */ /* 0x000ea4000c1e1500 */
[----:B--2---:R-:W-:-:S05]  /*4c20*/  HADD2.F32 R0, -RZ, R2.H0_H0 ;  /* 0x20000002ff007230 */ /* 0x004fca0000004100 */
[----:B------:R-:W-:Y:S01]  /*4c30*/  F2FP.BF16.F32.PACK_AB R0, RZ, R0 ;  /* 0x00000000ff00723e */ /* 0x000fe200000010ff */
[----:B------:R-:W-:Y:S06]  /*4c40*/  BRA `(.L_x_78) ;  /* 0x0000000800e07947 */ /* 0x000fec0003800000 */
.L_x_83:
        /* <DEDUP_REMOVED lines=8> */
.L_x_73:
        /* <DEDUP_REMOVED lines=13> */
.L_x_87:
        /* <DEDUP_REMOVED lines=8> */
.L_x_86:
        /* <DEDUP_REMOVED lines=16> */
[C---:B------:R-:W-:Y:S02]  /*4f20*/  ISETP.GT.U32.AND P0, PT, R5.reuse, 0x4, PT ;  /* 0x000000040500780c */ /* 0x040fe40003f04070 */
[----:B------:R-:W-:-:S04]  /*4f30*/  IADD3 R5, R5, -0x4, RZ ;  /* 0xfffffffc05057810 */ /* 0x000fc80007ffe0ff */
        /* <DEDUP_REMOVED lines=10> */
.L_x_89:
        /* <DEDUP_REMOVED lines=15> */
.L_x_88:
[----:B------:R0:W5:Y:S01]  /*50d0*/  LDG.E.U16 R0, desc[UR36][R2.64] ;  /* 0x0000002402007981 */ /* 0x000162000c1e1500 */
[----:B------:R-:W-:Y:S05]  /*50e0*/  BRA `(.L_x_78) ;  /* 0x0000000400b87947 */ /* 0x000fea0003800000 */
.L_x_85:
        /* <DEDUP_REMOVED lines=12> */
.L_x_92:
        /* <DEDUP_REMOVED lines=21> */
.L_x_96:
[----:B------:R-:W-:Y:S05]  /*5300*/  BSYNC B1 ;  /* 0x0000000000017941 */ /* 0x000fea0003800000 */
.L_x_95:
[----:B------:R-:W-:Y:S01]  /*5310*/  LEA R3, R0, 0x3b800000, 0x17 ;  /* 0x3b80000000037811 */ /* 0x000fe200078eb8ff */
[----:B------:R-:W-:-:S05]  /*5320*/  IMAD.SHL.U32 R0, R2, 0x100000, RZ ;  /* 0x0010000002007824 */ /* 0x000fca00078e00ff */
[----:B------:R-:W-:-:S07]  /*5330*/  LOP3.LUT R0, R3, R0, R4, 0xfe, !PT ;  /* 0x0000000003007212 */ /* 0x000fce00078efe04 */
.L_x_94:
[----:B------:R-:W-:Y:S05]  /*5340*/  BSYNC B0 ;  /* 0x0000000000007941 */ /* 0x000fea0003800000 */
.L_x_93:
[----:B------:R-:W-:Y:S01]  /*5350*/  F2FP.BF16.F32.PACK_AB R0, RZ, R0 ;  /* 0x00000000ff00723e */ /* 0x000fe200000010ff */
[----:B------:R-:W-:Y:S06]  /*5360*/  BRA `(.L_x_78) ;  /* 0x0000000400187947 */ /* 0x000fec0003800000 */
.L_x_91:
        /* <DEDUP_REMOVED lines=21> */
.L_x_100:
[----:B------:R-:W-:Y:S05]  /*54c0*/  BSYNC B1 ;  /* 0x0000000000017941 */ /* 0x000fea0003800000 */
.L_x_99:
[----:B------:R-:W-:Y:S01]  /*54d0*/  LEA R3, R0, 0x37800000, 0x17 ;  /* 0x3780000000037811 */ /* 0x000fe200078eb8ff */
[----:B------:R-:W-:-:S05]  /*54e0*/  IMAD.SHL.U32 R0, R2, 0x200000, RZ ;  /* 0x0020000002007824 */ /* 0x000fca00078e00ff */
[----:B------:R-:W-:-:S07]  /*54f0*/  LOP3.LUT R0, R3, R0, R4, 0xfe, !PT ;  /* 0x0000000003007212 */ /* 0x000fce00078efe04 */
.L_x_98:
[----:B------:R-:W-:Y:S05]  /*5500*/  BSYNC B0 ;  /* 0x0000000000007941 */ /* 0x000fea0003800000 */
.L_x_97:
[----:B------:R-:W-:Y:S01]  /*5510*/  F2FP.BF16.F32.PACK_AB R0, RZ, R0 ;  /* 0x00000000ff00723e */ /* 0x000fe200000010ff */
[----:B------:R-:W-:Y:S06]  /*5520*/  BRA `(.L_x_78) ;  /* 0x0000000000a87947 */ /* 0x000fec0003800000 */
.L_x_90:
        /* <DEDUP_REMOVED lines=14> */
.L_x_104:
[----:B------:R-:W-:Y:S05]  /*5610*/  BSYNC B0 ;  /* 0x0000000000007941 */ /* 0x000fea0003800000 */
.L_x_103:
[----:B------:R-:W-:Y:S01]  /*5620*/  F2FP.BF16.F32.PACK_AB R0, RZ, R0 ;  /* 0x00000000ff00723e */ /* 0x000fe200000010ff */
[----:B------:R-:W-:Y:S06]  /*5630*/  BRA `(.L_x_78) ;  /* 0x0000000000647947 */ /* 0x000fec0003800000 */
.L_x_77:
        /* <DEDUP_REMOVED lines=16> */
.L_x_105:
[----:B------:R-:W-:Y:S01]  /*5740*/  PRMT R0, RZ, 0x7610, R0 ;  /* 0x00007610ff007816 */ /* 0x000fe20000000000 */
[----:B------:R-:W-:Y:S06]  /*5750*/  BRA `(.L_x_78) ;  /* 0x00000000001c7947 */ /* 0x000fec0003800000 */
.L_x_102:
[----:B------:R-:W2:Y:S02]  /*5760*/  LDG.E.64 R2, desc[UR36][R2.64] ;  /* 0x0000002402027981 */ /* 0x000ea4000c1e1b00 */
[----:B--2---:R-:W0:Y:S02]  /*5770*/  I2F.U64 R0, R2 ;  /* 0x0000000200007312 */ /* 0x004e240000301000 */
[----:B0-----:R-:W-:Y:S01]  /*5780*/  F2FP.BF16.F32.PACK_AB R0, RZ, R0 ;  /* 0x00000000ff00723e */ /* 0x001fe200000010ff */
[----:B------:R-:W-:Y:S06]  /*5790*/  BRA `(.L_x_78) ;  /* 0x00000000000c7947 */ /* 0x000fec0003800000 */
.L_x_101:
[----:B------:R-:W2:Y:S02]  /*57a0*/  LDG.E R2, desc[UR36][R2.64] ;  /* 0x0000002402027981 */ /* 0x000ea4000c1e1900 */
[----:B--2---:R-:W-:-:S04]  /*57b0*/  I2FP.F32.U32 R0, R2 ;  /* 0x0000000200007245 */ /* 0x004fc80000201000 */
[----:B------:R-:W-:-:S07]  /*57c0*/  F2FP.BF16.F32.PACK_AB R0, RZ, R0 ;  /* 0x00000000ff00723e */ /* 0x000fce00000010ff */
.L_x_78:
        /* <DEDUP_REMOVED lines=43> */
.L_x_109:
[----:B-1----:R-:W-:-:S06]  /*5a80*/  IMAD.U32 R3, R3, 0x10000, RZ ;  /* 0x0001000003037824 */ /* 0x002fcc00078e00ff */
[----:B------:R-:W0:Y:S02]  /*5a90*/  F2I.S64.TRUNC R2, R3 ;  /* 0x0000000300027311 */ /* 0x000e24000020d900 */
[----:B0-----:R0:W-:Y:S01]  /*5aa0*/  STG.E.U8 desc[UR36][R16.64], R2 ;  /* 0x0000000210007986 */ /* 0x0011e2000c101124 */
[----:B------:R-:W-:Y:S05]  /*5ab0*/  BRA `(.L_x_111) ;  /* 0x0000000c00847947 */ /* 0x000fea0003800000 */
.L_x_108:
        /* <DEDUP_REMOVED lines=10> */
.L_x_113:
[----:B-1----:R-:W-:-:S06]  /*5b60*/  IMAD.U32 R3, R3, 0x10000, RZ ;  /* 0x0001000003037824 */ /* 0x002fcc00078e00ff */
[----:B------:R-:W0:Y:S02]  /*5b70*/  F2I.FTZ.TRUNC.NTZ R3, R3 ;  /* 0x0000000300037305 */ /* 0x000e24000021f100 */
[----:B0-----:R0:W-:Y:S01]  /*5b80*/  STG.E desc[UR36][R16.64], R3 ;  /* 0x0000000310007986 */ /* 0x0011e2000c101924 */
[----:B------:R-:W-:Y:S05]  /*5b90*/  BRA `(.L_x_111) ;  /* 0x0000000c004c7947 */ /* 0x000fea0003800000 */
.L_x_112:
[----:B-1----:R-:W-:-:S06]  /*5ba0*/  IMAD.U32 R3, R3, 0x10000, RZ ;  /* 0x0001000003037824 */ /* 0x002fcc00078e00ff */
[----:B------:R-:W0:Y:S02]  /*5bb0*/  F2I.FTZ.TRUNC.NTZ R3, R3 ;  /* 0x0000000300037305 */ /* 0x000e24000021f100 */
[----:B0-----:R0:W-:Y:S01]  /*5bc0*/  STG.E.U16 desc[UR36][R16.64], R3 ;  /* 0x0000000310007986 */ /* 0x0011e2000c101524 */
[----:B------:R-:W-:Y:S05]  /*5bd0*/  BRA `(.L_x_111) ;  /* 0x0000000c003c7947 */ /* 0x000fea0003800000 */
.L_x_107:
        /* <DEDUP_REMOVED lines=9> */
.L_x_115:
[----:B-1----:R-:W-:-:S05]  /*5c70*/  IMAD.U32 R0, R3, 0x10000, RZ ;  /* 0x0001000003007824 */ /* 0x002fca00078e00ff */
[----:B------:R-:W-:-:S05]  /*5c80*/  F2FP.F16.F32.PACK_AB R0, RZ, R0 ;  /* 0x00000000ff00723e */ /* 0x000fca00000000ff */
[----:B------:R0:W-:Y:S01]  /*5c90*/  STG.E.U16 desc[UR36][R16.64], R0 ;  /* 0x0000000010007986 */ /* 0x0001e2000c101524 */
[----:B------:R-:W-:Y:S05]  /*5ca0*/  BRA `(.L_x_111) ;  /* 0x0000000c00087947 */ /* 0x000fea0003800000 */
.L_x_114:
        /* <DEDUP_REMOVED lines=10> */
.L_x_117:
[----:B-1----:R-:W-:-:S05]  /*5d50*/  IMAD.U32 R3, R3, 0x10000, RZ ;  /* 0x0001000003037824 */ /* 0x002fca00078e00ff */
[----:B------:R-:W-:-:S04]  /*5d60*/  F2FP.F16.F32.PACK_AB R3, RZ, R3 ;  /* 0x00000003ff03723e */ /* 0x000fc800000000ff */
[----:B------:R-:W-:-:S05]  /*5d70*/  PRMT R3, R3, 0x5410, RZ ;  /* 0x0000541003037816 */ /* 0x000fca00000000ff */
[----:B------:R0:W-:Y:S01]  /*5d80*/  STG.E desc[UR36][R16.64], R3 ;  /* 0x0000000310007986 */ /* 0x0001e2000c101924 */
[----:B------:R-:W-:Y:S05]  /*5d90*/  BRA `(.L_x_111) ;  /* 0x0000000800cc7947 */ /* 0x000fea0003800000 */
.L_x_116:
[----:B-1----:R-:W-:-:S04]  /*5da0*/  IMAD.U32 R2, R3, 0x10000, RZ ;  /* 0x0001000003027824 */ /* 0x002fc800078e00ff */
[----:B------:R-:W-:-:S06]  /*5db0*/  FMUL.FTZ R2, R2, 1 ;  /* 0x3f80000002027820 */ /* 0x000fcc0000410000 */
[----:B------:R-:W0:Y:S02]  /*5dc0*/  F2F.F64.F32 R2, R2 ;  /* 0x0000000200027310 */ /* 0x000e240000201800 */
[----:B0-----:R0:W-:Y:S01]  /*5dd0*/  STG.E.64 desc[UR36][R16.64], R2 ;  /* 0x0000000210007986 */ /* 0x0011e2000c101b24 */
[----:B------:R-:W-:Y:S05]  /*5de0*/  BRA `(.L_x_111) ;  /* 0x0000000800b87947 */ /* 0x000fea0003800000 */
.L_x_106:
        /* <DEDUP_REMOVED lines=13> */
.L_x_120:
[----:B-1----:R-:W-:Y:S01]  /*5ec0*/  IMAD.U32 R3, R3, 0x10000, RZ ;  /* 0x0001000003037824 */ /* 0x002fe200078e00ff */
[----:B------:R-:W-:-:S03]  /*5ed0*/  CS2R R6, SRZ ;  /* 0x0000000000067805 */ /* 0x000fc6000001ff00 */
[----:B------:R-:W-:-:S04]  /*5ee0*/  FMUL.FTZ R3, R3, 1 ;  /* 0x3f80000003037820 */ /* 0x000fc80000410000 */
[----:B------:R-:W0:Y:S02]  /*5ef0*/  F2F.F64.F32 R4, R3 ;  /* 0x0000000300047310 */ /* 0x000e240000201800 */
[----:B0-----:R0:W-:Y:S01]  /*5f00*/  STG.E.128 desc[UR36][R16.64], R4 ;  /* 0x0000000410007986 */ /* 0x0011e2000c101d24 */
[----:B------:R-:W-:Y:S05]  /*5f10*/  BRA `(.L_x_111) ;  /* 0x00000008006c7947 */ /* 0x000fea0003800000 */
.L_x_119:
[----:B------:R-:W-:-:S13]  /*5f20*/  ISETP.NE.AND P0, PT, R2, 0xf, PT ;  /* 0x0000000f0200780c */ /* 0x000fda0003f05270 */
[----:B------:R-:W-:Y:S05]  /*5f30*/  @!P0 BRA `(.L_x_121) ;  /* 0x0000000000b48947 */ /* 0x000fea0003800000 */
[----:B------:R-:W-:-:S13]  /*5f40*/  ISETP.NE.AND P0, PT, R2, 0x17, PT ;  /* 0x000000170200780c */ /* 0x000fda0003f05270 */
[----:B------:R-:W-:Y:S05]  /*5f50*/  @!P0 BRA `(.L_x_122) ;  /* 0x0000000000548947 */ /* 0x000fea0003800000 */
[----:B------:R-:W-:-:S13]  /*5f60*/  ISETP.NE.AND P0, PT, R2, 0x18, PT ;  /* 0x000000180200780c */ /* 0x000fda0003f05270 */
[----:B------:R-:W-:Y:S05]  /*5f70*/  @P0 BRA `(.L_x_110) ;  /* 0x0000000400f40947 */ /* 0x000fea0003800000 */
[----:B-1----:R-:W-:Y:S01]  /*5f80*/  IMAD.U32 R5, R3, 0x10000, RZ ;  /* 0x0001000003057824 */ /* 0x002fe200078e00ff */
[----:B------:R-:W-:Y:S04]  /*5f90*/  BSSY B0, `(.L_x_123) ;  /* 0x000000e000007945 */ /* 0x000fe80003800000 */
        /* <DEDUP_REMOVED lines=13> */
.L_x_124:
[----:B------:R-:W-:Y:S05]  /*6070*/  BSYNC B0 ;  /* 0x0000000000007941 */ /* 0x000fea0003800000 */
.L_x_123:
[----:B------:R-:W-:-:S05]  /*6080*/  LOP3.LUT R3, R0, R3, RZ, 0xfc, !PT ;  /* 0x0000000300037212 */ /* 0x000fca00078efcff */
[----:B------:R0:W-:Y:S01]  /*6090*/  STG.E.U8 desc[UR36][R16.64], R3 ;  /* 0x0000000310007986 */ /* 0x0001e2000c101124 */
[----:B------:R-:W-:Y:S05]  /*60a0*/  BRA `(.L_x_111) ;  /* 0x0000000800087947 */ /* 0x000fea0003800000 */
.L_x_122:
        /* <DEDUP_REMOVED lines=13> */
.L_x_126:
[----:B------:R-:W-:Y:S01]  /*6180*/  IMAD.MOV.U32 R0, RZ, RZ, 0x7f ;  /* 0x0000007fff007424 */ /* 0x000fe200078e00ff */
[----:B------:R-:W-:-:S04]  /*6190*/  ISETP.GT.U32.AND P0, PT, R2, 0x7f800000, PT ;  /* 0x7f8000000200780c */ /* 0x000fc80003f04070 */
[----:B------:R-:W-:-:S09]  /*61a0*/  SEL R0, R0, 0x7c, P0 ;  /* 0x0000007c00007807 */ /* 0x000fd20000000000 */
.L_x_127:
[----:B------:R-:W-:Y:S05]  /*61b0*/  BSYNC B0 ;  /* 0x0000000000007941 */ /* 0x000fea0003800000 */
.L_x_125:
[----:B------:R-:W-:-:S04]  /*61c0*/  LOP3.LUT R2, R3, 0x80000000, RZ, 0xc0, !PT ;  /* 0x8000000003027812 */ /* 0x000fc800078ec0ff */
[----:B------:R-:W-:-:S04]  /*61d0*/  SHF.R.U32.HI R3, RZ, 0x18, R2 ;  /* 0x00000018ff037819 */ /* 0x000fc80000011602 */
[----:B------:R-:W-:-:S05]  /*61e0*/  LOP3.LUT R3, R0, R3, RZ, 0xfc, !PT ;  /* 0x0000000300037212 */ /* 0x000fca00078efcff */
[----:B------:R0:W-:Y:S01]  /*61f0*/  STG.E.U8 desc[UR36][R16.64], R3 ;  /* 0x0000000310007986 */ /* 0x0001e2000c101124 */
[----:B------:R-:W-:Y:S05]  /*6200*/  BRA `(.L_x_111) ;  /* 0x0000000400b07947 */ /* 0x000fea0003800000 */
.L_x_121:
[----:B-1----:R0:W-:Y:S01]  /*6210*/  STG.E.U16 desc[UR36][R16.64], R3 ;  /* 0x0000000310007986 */ /* 0x0021e2000c101524 */
[----:B------:R-:W-:Y:S05]  /*6220*/  BRA `(.L_x_111) ;  /* 0x0000000400a87947 */ /* 0x000fea0003800000 */
.L_x_118:
        /* <DEDUP_REMOVED lines=12> */
.L_x_130:
        /* <DEDUP_REMOVED lines=17> */
.L_x_133:
[----:B------:R-:W-:-:S04]  /*6400*/  LOP3.LUT R2, R3, 0x80000000, RZ, 0xc0, !PT ;  /* 0x8000000003027812 */ /* 0x000fc800078ec0ff */
[----:B------:R-:W-:-:S04]  /*6410*/  SHF.R.U32.HI R3, RZ, 0x18, R2 ;  /* 0x00000018ff037819 */ /* 0x000fc80000011602 */
[----:B------:R-:W-:-:S04]  /*6420*/  LOP3.LUT R0, R0, R3, RZ, 0xfc, !PT ;  /* 0x0000000300007212 */ /* 0x000fc800078efcff */
[----:B------:R-:W-:-:S07]  /*6430*/  PRMT R8, R0, 0x7610, R8 ;  /* 0x0000761000087816 */ /* 0x000fce0000000008 */
.L_x_132:
[----:B------:R-:W-:Y:S05]  /*6440*/  BSYNC B0 ;  /* 0x0000000000007941 */ /* 0x000fea0003800000 */
.L_x_131:
[----:B------:R3:W-:Y:S01]  /*6450*/  STG.E.U8 desc[UR36][R16.64], R8 ;  /* 0x0000000810007986 */ /* 0x0007e2000c101124 */
[----:B------:R-:W-:Y:S05]  /*6460*/  BRA `(.L_x_111) ;  /* 0x0000000400187947 */ /* 0x000fea0003800000 */
.L_x_129:
        /* <DEDUP_REMOVED lines=17> */
.L_x_136:
[----:B------:R-:W-:-:S04]  /*6580*/  LOP3.LUT R2, R3, 0x80000000, RZ, 0xc0, !PT ;  /* 0x8000000003027812 */ /* 0x000fc800078ec0ff */
[----:B------:R-:W-:-:S04]  /*6590*/  SHF.R.U32.HI R3, RZ, 0x18, R2 ;  /* 0x00000018ff037819 */ /* 0x000fc80000011602 */
[----:B------:R-:W-:-:S04]  /*65a0*/  LOP3.LUT R0, R0, R3, RZ, 0xfc, !PT ;  /* 0x0000000300007212 */ /* 0x000fc800078efcff */
[----:B------:R-:W-:-:S07]  /*65b0*/  PRMT R8, R0, 0x7610, R8 ;  /* 0x0000761000087816 */ /* 0x000fce0000000008 */
.L_x_135:
[----:B------:R-:W-:Y:S05]  /*65c0*/  BSYNC B0 ;  /* 0x0000000000007941 */ /* 0x000fea0003800000 */
.L_x_134:
[----:B------:R0:W-:Y:S01]  /*65d0*/  STG.E.U8 desc[UR36][R16.64], R8 ;  /* 0x0000000810007986 */ /* 0x0001e2000c101124 */
[----:B------:R-:W-:Y:S05]  /*65e0*/  BRA `(.L_x_111) ;  /* 0x0000000000b87947 */ /* 0x000fea0003800000 */
.L_x_128:
        /* <DEDUP_REMOVED lines=22> */
.L_x_110:
[----:B------:R-:W-:Y:S01]  /*6750*/  MOV R0, 0x0 ;  /* 0x0000000000007802 */ /* 0x000fe20000000f00 */
[----:B------:R-:W-:Y:S01]  /*6760*/  ULDC.64 UR4, c[0x4][0x158] ;  /* 0x0100560000047ab9 */ /* 0x000fe20000000a00 */
[----:B------:R-:W-:Y:S01]  /*6770*/  ULDC.64 UR6, c[0x4][0x70] ;  /* 0x01001c0000067ab9 */ /* 0x000fe20000000a00 */
[----:B------:R-:W-:Y:S01]  /*6780*/  IMAD.U32 R4, RZ, RZ, UR4 ;  /* 0x00000004ff047e24 */ /* 0x000fe2000f8e00ff */
[----:B-1----:R0:W1:Y:S01]  /*6790*/  LDC.64 R2, c[0x4][R0] ;  /* 0x0100000000027b82 */ /* 0x0020620000000a00 */
[----:B------:R-:W-:Y:S01]  /*67a0*/  IMAD.U32 R5, RZ, RZ, UR5 ;  /* 0x00000005ff057e24 */ /* 0x000fe2000f8e00ff */
[----:B------:R-:W-:Y:S01]  /*67b0*/  ULDC.64 UR4, c[0x4][0x160] ;  /* 0x0100580000047ab9 */ /* 0x000fe20000000a00 */
[----:B------:R-:W-:Y:S02]  /*67c0*/  IMAD.U32 R10, RZ, RZ, UR6 ;  /* 0x00000006ff0a7e24 */ /* 0x000fe4000f8e00ff */
[----:B------:R-:W-:Y:S02]  /*67d0*/  IMAD.U32 R6, RZ, RZ, UR4 ;  /* 0x00000004ff067e24 */ /* 0x000fe4000f8e00ff */
[----:B------:R-:W-:-:S02]  /*67e0*/  IMAD.U32 R7, RZ, RZ, UR5 ;  /* 0x00000005ff077e24 */ /* 0x000fc4000f8e00ff */
[----:B------:R-:W-:Y:S02]  /*67f0*/  IMAD.U32 R11, RZ, RZ, UR7 ;  /* 0x00000007ff0b7e24 */ /* 0x000fe4000f8e00ff */
[----:B------:R-:W-:Y:S02]  /*6800*/  IMAD.MOV.U32 R8, RZ, RZ, 0x65 ;  /* 0x00000065ff087424 */ /* 0x000fe400078e00ff */
[----:B------:R-:W-:Y:S02]  /*6810*/  IMAD.MOV.U32 R12, RZ, RZ, 0x1 ;  /* 0x00000001ff0c7424 */ /* 0x000fe400078e00ff */
[----:B0-----:R-:W-:-:S07]  /*6820*/  IMAD.MOV.U32 R13, RZ, RZ, RZ ;  /* 0x000000ffff0d7224 */ /* 0x001fce00078e00ff */
[----:B------:R-:W-:-:S07]  /*6830*/  LEPC R20, `(.L_x_139) ;  /* 0x000000001014794e */ /* 0x000fce0000000000 */
[----:B-1----:R-:W-:Y:S05]  /*6840*/  CALL.ABS.NOINC R2 ;  /* 0x0000000002007343 */ /* 0x002fea0003c00000 */
.L_x_139:
[----:B------:R-:W-:Y:S05]  /*6850*/  BRA `(.L_x_111) ;  /* 0x00000000001c7947 */ /* 0x000fea0003800000 */
.L_x_138:
[----:B-1----:R-:W-:-:S06]  /*6860*/  IMAD.U32 R3, R3, 0x10000, RZ ;  /* 0x0001000003037824 */ /* 0x002fcc00078e00ff */
[----:B------:R-:W0:Y:S02]  /*6870*/  F2I.U64.TRUNC R2, R3 ;  /* 0x0000000300027311 */ /* 0x000e24000020d800 */
[----:B0-----:R2:W-:Y:S01]  /*6880*/  STG.E.64 desc[UR36][R16.64], R2 ;  /* 0x0000000210007986 */ /* 0x0015e2000c101b24 */
[----:B------:R-:W-:Y:S05]  /*6890*/  BRA `(.L_x_111) ;  /* 0x00000000000c7947 */ /* 0x000fea0003800000 */
.L_x_137:
[----:B-1----:R-:W-:-:S06]  /*68a0*/  IMAD.U32 R3, R3, 0x10000, RZ ;  /* 0x0001000003037824 */ /* 0x002fcc00078e00ff */
[----:B------:R-:W0:Y:S02]  /*68b0*/  F2I.FTZ.U32.TRUNC.NTZ R3, R3 ;  /* 0x0000000300037305 */ /* 0x000e24000021f000 */
[----:B0-----:R0:W-:Y:S02]  /*68c0*/  STG.E desc[UR36][R16.64], R3 ;  /* 0x0000000310007986 */ /* 0x0011e4000c101924 */
.L_x_111:
[----:B------:R-:W-:-:S07]  /*68d0*/  VIADD R19, R19, 0x80 ;  /* 0x0000008013137836 */ /* 0x000fce0000000000 */
.L_x_71:
[----:B------:R-:W-:Y:S05]  /*68e0*/  BSYNC B6 ;  /* 0x0000000000067941 */ /* 0x000fea0003800000 */
.L_x_70:
        /* <DEDUP_REMOVED lines=51> */
[----:B------:R-:W-:-:S03]  /*6c20*/  ULDC.64 UR4, c[0x0][0x360] ;  /* 0x0000d80000047ab9 */ /* 0x000fc60000000a00 */
[----:B------:R-:W-:-:S05]  /*6c30*/  IADD3 R2, -R5, RZ, RZ ;  /* 0x000000ff05027210 */ /* 0x000fca0007ffe1ff */
        /* <DEDUP_REMOVED lines=254> */
.L_x_142:
        /* <DEDUP_REMOVED lines=22> */
.L_x_146:
[----:B------:R-:W2:Y:S02]  /*7d80*/  LDG.E.U8 R2, desc[UR36][R2.64] ;  /* 0x0000002402027981 */ /* 0x000ea4000c1e1100 */
[----:B--2---:R-:W-:-:S04]  /*7d90*/  I2FP.F32.U32 R0, R2 ;  /* 0x0000000200007245 */ /* 0x004fc80000201000 */
[----:B------:R-:W-:Y:S01]  /*7da0*/  F2FP.BF16.F32.PACK_AB R0, RZ, R0 ;  /* 0x00000000ff00723e */ /* 0x000fe200000010ff */
[----:B------:R-:W-:Y:S06]  /*7db0*/  BRA `(.L_x_148) ;  /* 0x0000000c00907947 */ /* 0x000fec0003800000 */
.L_x_145:
        /* <DEDUP_REMOVED lines=10> */
.L_x_150:
[----:B------:R-:W2:Y:S02]  /*7e60*/  LDG.E R2, desc[UR36][R2.64] ;  /* 0x0000002402027981 */ /* 0x000ea4000c1e1900 */
[----:B--2---:R-:W-:-:S04]  /*7e70*/  I2FP.F32.S32 R0, R2 ;  /* 0x0000000200007245 */ /* 0x004fc80000201400 */
[----:B------:R-:W-:Y:S01]  /*7e80*/  F2FP.BF16.F32.PACK_AB R0, RZ, R0 ;  /* 0x00000000ff00723e */ /* 0x000fe200000010ff */
[----:B------:R-:W-:Y:S06]  /*7e90*/  BRA `(.L_x_148) ;  /* 0x0000000c00587947 */ /* 0x000fec0003800000 */
.L_x_149:
[----:B------:R-:W2:Y:S02]  /*7ea0*/  LDG.E.U16 R2, desc[UR36][R2.64] ;  /* 0x0000002402027981 */ /* 0x000ea4000c1e1500 */
[----:B--2---:R-:W0:Y:S02]  /*7eb0*/  I2F.S16 R0, R2 ;  /* 0x0000000200007306 */ /* 0x004e240000101400 */
[----:B0-----:R-:W-:Y:S01]  /*7ec0*/  F2FP.BF16.F32.PACK_AB R0, RZ, R0 ;  /* 0x00000000ff00723e */ /* 0x001fe200000010ff */
[----:B------:R-:W-:Y:S06]  /*7ed0*/  BRA `(.L_x_148) ;  /* 0x0000000c00487947 */ /* 0x000fec0003800000 */
.L_x_144:
        /* <DEDUP_REMOVED lines=9> */
.L_x_152:
[----:B------:R-:W2:Y:S02]  /*7f70*/  LDG.E.U16 R0, desc[UR36][R2.64] ;  /* 0x0000002402007981 */ /* 0x000ea4000c1e1500 */
[----:B--2---:R-:W-:-:S05]  /*7f80*/  HADD2.F32 R0, -RZ, R0.H0_H0 ;  /* 0x20000000ff007230 */ /* 0x004fca0000004100 */
[----:B------:R-:W-:Y:S01]  /*7f90*/  F2FP.BF16.F32.PACK_AB R0, RZ, R0 ;  /* 0x00000000ff00723e */ /* 0x000fe200000010ff */
[----:B------:R-:W-:Y:S06]  /*7fa0*/  BRA `(.L_x_148) ;  /* 0x0000000c00147947 */ /* 0x000fec0003800000 */
.L_x_151:
        /* <DEDUP_REMOVED lines=9> */
.L_x_154:
[----:B------:R-:W2:Y:S02]  /*8040*/  LDG.E.U16 R2, desc[UR36][R2.64] ;  /* 0x0000002402027981 */ /* 0x000ea4000c1e1500 */
[----:B--2---:R-:W-:-:S05]  /*8050*/  HADD2.F32 R0, -RZ, R2.H0_H0 ;  /* 0x20000002ff007230 */ /* 0x004fca0000004100 */
[----:B------:R-:W-:Y:S01]  /*8060*/  F2FP.BF16.F32.PACK_AB R0, RZ, R0 ;  /* 0x00000000ff00723e */ /* 0x000fe200000010ff */
[----:B------:R-:W-:Y:S06]  /*8070*/  BRA `(.L_x_148) ;  /* 0x0000000800e07947 */ /* 0x000fec0003800000 */
.L_x_153:
        /* <DEDUP_REMOVED lines=8> */
.L_x_143:
        /* <DEDUP_REMOVED lines=13> */
.L_x_157:
        /* <DEDUP_REMOVED lines=8> */
.L_x_156:
        /* <DEDUP_REMOVED lines=28> */
.L_x_159:
        /* <DEDUP_REMOVED lines=15> */
.L_x_158:
[----:B------:R0:W5:Y:S01]  /*8500*/  LDG.E.U16 R0, desc[UR36][R2.64] ;  /* 0x0000002402007981 */ /* 0x000162000c1e1500 */
[----:B------:R-:W-:Y:S05]  /*8510*/  BRA `(.L_x_148) ;  /* 0x0000000400b87947 */ /* 0x000fea0003800000 */
.L_x_155:
        /* <DEDUP_REMOVED lines=12> */
.L_x_162:
        /* <DEDUP_REMOVED lines=21> */
.L_x_166:
[----:B------:R-:W-:Y:S05]  /*8730*/  BSYNC B1 ;  /* 0x0000000000017941 */ /* 0x000fea0003800000 */
.L_x_165:
[----:B------:R-:W-:Y:S01]  /*8740*/  LEA R3, R0, 0x3b800000, 0x17 ;  /* 0x3b80000000037811 */ /* 0x000fe200078eb8ff */
[----:B------:R-:W-:-:S05]  /*8750*/  IMAD.SHL.U32 R0, R2, 0x100000, RZ ;  /* 0x0010000002007824 */ /* 0x000fca00078e00ff */
[----:B------:R-:W-:-:S07]  /*8760*/  LOP3.LUT R0, R3, R0, R4, 0xfe, !PT ;  /* 0x0000000003007212 */ /* 0x000fce00078efe04 */
.L_x_164:
[----:B------:R-:W-:Y:S05]  /*8770*/  BSYNC B0 ;  /* 0x0000000000007941 */ /* 0x000fea0003800000 */
.L_x_163:
[----:B------:R-:W-:Y:S01]  /*8780*/  F2FP.BF16.F32.PACK_AB R0, RZ, R0 ;  /* 0x00000000ff00723e */ /* 0x000fe200000010ff */
[----:B------:R-:W-:Y:S06]  /*8790*/  BRA `(.L_x_148) ;  /* 0x0000000400187947 */ /* 0x000fec0003800000 */
.L_x_161:
        /* <DEDUP_REMOVED lines=21> */
.L_x_170:
[----:B------:R-:W-:Y:S05]  /*88f0*/  BSYNC B1 ;  /* 0x0000000000017941 */ /* 0x000fea0003800000 */
.L_x_169:
[----:B------:R-:W-:Y:S01]  /*8900*/  LEA R3, R0, 0x37800000, 0x17 ;  /* 0x3780000000037811 */ /* 0x000fe200078eb8ff */
[----:B------:R-:W-:-:S05]  /*8910*/  IMAD.SHL.U32 R0, R2, 0x200000, RZ ;  /* 0x0020000002007824 */ /* 0x000fca00078e00ff */
[----:B------:R-:W-:-:S07]  /*8920*/  LOP3.LUT R0, R3, R0, R4, 0xfe, !PT ;  /* 0x0000000003007212 */ /* 0x000fce00078efe04 */
.L_x_168:
[----:B------:R-:W-:Y:S05]  /*8930*/  BSYNC B0 ;  /* 0x0000000000007941 */ /* 0x000fea0003800000 */
.L_x_167:
[----:B------:R-:W-:Y:S01]  /*8940*/  F2FP.BF16.F32.PACK_AB R0, RZ, R0 ;  /* 0x00000000ff00723e */ /* 0x000fe200000010ff */
[----:B------:R-:W-:Y:S06]  /*8950*/  BRA `(.L_x_148) ;  /* 0x0000000000a87947 */ /* 0x000fec0003800000 */
.L_x_160:
        /* <DEDUP_REMOVED lines=14> */
.L_x_174:
[----:B------:R-:W-:Y:S05]  /*8a40*/  BSYNC B0 ;  /* 0x0000000000007941 */ /* 0x000fea0003800000 */
.L_x_173:
[----:B------:R-:W-:Y:S01]  /*8a50*/  F2FP.BF16.F32.PACK_AB R0, RZ, R0 ;  /* 0x00000000ff00723e */ /* 0x000fe200000010ff */
[----:B------:R-:W-:Y:S06]  /*8a60*/  BRA `(.L_x_148) ;  /* 0x0000000000647947 */ /* 0x000fec0003800000 */
.L_x_147:
        /* <DEDUP_REMOVED lines=16> */
.L_x_175:
[----:B------:R-:W-:Y:S01]  /*8b70*/  PRMT R0, RZ, 0x7610, R0 ;  /* 0x00007610ff007816 */ /* 0x000fe20000000000 */
[----:B------:R-:W-:Y:S06]  /*8b80*/  BRA `(.L_x_148) ;  /* 0x00000000001c7947 */ /* 0x000fec0003800000 */
.L_x_172:
[----:B------:R-:W2:Y:S02]  /*8b90*/  LDG.E.64 R2, desc[UR36][R2.64] ;  /* 0x0000002402027981 */ /* 0x000ea4000c1e1b00 */
[----:B--2---:R-:W0:Y:S02]  /*8ba0*/  I2F.U64 R0, R2 ;  /* 0x0000000200007312 */ /* 0x004e240000301000 */
[----:B0-----:R-:W-:Y:S01]  /*8bb0*/  F2FP.BF16.F32.PACK_AB R0, RZ, R0 ;  /* 0x00000000ff00723e */ /* 0x001fe200000010ff */
[----:B------:R-:W-:Y:S06]  /*8bc0*/  BRA `(.L_x_148) ;  /* 0x00000000000c7947 */ /* 0x000fec0003800000 */
.L_x_171:
[----:B------:R-:W2:Y:S02]  /*8bd0*/  LDG.E R2, desc[UR36][R2.64] ;  /* 0x0000002402027981 */ /* 0x000ea4000c1e1900 */
[----:B--2---:R-:W-:-:S04]  /*8be0*/  I2FP.F32.U32 R0, R2 ;  /* 0x0000000200007245 */ /* 0x004fc80000201000 */
[----:B------:R-:W-:-:S07]  /*8bf0*/  F2FP.BF16.F32.PACK_AB R0, RZ, R0 ;  /* 0x00000000ff00723e */ /* 0x000fce00000010ff */
.L_x_148:
        /* <DEDUP_REMOVED lines=43> */
.L_x_179:
[----:B-1----:R-:W-:-:S06]  /*8eb0*/  IMAD.U32 R3, R3, 0x10000, RZ ;  /* 0x0001000003037824 */ /* 0x002fcc00078e00ff */
[----:B------:R-:W0:Y:S02]  /*8ec0*/  F2I.S64.TRUNC R2, R3 ;  /* 0x0000000300027311 */ /* 0x000e24000020d900 */
[----:B0-----:R3:W-:Y:S01]  /*8ed0*/  STG.E.U8 desc[UR36][R16.64], R2 ;  /* 0x0000000210007986 */ /* 0x0017e2000c101124 */
[----:B------:R-:W-:Y:S05]  /*8ee0*/  BRA `(.L_x_181) ;  /* 0x0000000c00847947 */ /* 0x000fea0003800000 */
.L_x_178:
        /* <DEDUP_REMOVED lines=10> */
.L_x_183:
[----:B-1----:R-:W-:-:S06]  /*8f90*/  IMAD.U32 R3, R3, 0x10000, RZ ;  /* 0x0001000003037824 */ /* 0x002fcc00078e00ff */
[----:B------:R-:W0:Y:S02]  /*8fa0*/  F2I.FTZ.TRUNC.NTZ R3, R3 ;  /* 0x0000000300037305 */ /* 0x000e24000021f100 */
[----:B0-----:R2:W-:Y:S01]  /*8fb0*/  STG.E desc[UR36][R16.64], R3 ;  /* 0x0000000310007986 */ /* 0x0015e2000c101924 */
[----:B------:R-:W-:Y:S05]  /*8fc0*/  BRA `(.L_x_181) ;  /* 0x0000000c004c7947 */ /* 0x000fea0003800000 */
.L_x_182:
[----:B-1----:R-:W-:-:S06]  /*8fd0*/  SHF.L.U32 R3, R3, 0x10, RZ ;  /* 0x0000001003037819 */ /* 0x002fcc00000006ff */
[----:B------:R-:W0:Y:S02]  /*8fe0*/  F2I.FTZ.TRUNC.NTZ R3, R3 ;  /* 0x0000000300037305 */ /* 0x000e24000021f100 */
[----:B0-----:R0:W-:Y:S01]  /*8ff0*/  STG.E.U16 desc[UR36][R16.64], R3 ;  /* 0x0000000310007986 */ /* 0x0011e2000c101524 */
[----:B------:R-:W-:Y:S05]  /*9000*/  BRA `(.L_x_181) ;  /* 0x0000000c003c7947 */ /* 0x000fea0003800000 */
.L_x_177:
        /* <DEDUP_REMOVED lines=9> */
.L_x_185:
[----:B-1----:R-:W-:-:S05]  /*90a0*/  IMAD.U32 R0, R3, 0x10000, RZ ;  /* 0x0001000003007824 */ /* 0x002fca00078e00ff */
[----:B------:R-:W-:-:S05]  /*90b0*/  F2FP.F16.F32.PACK_AB R0, RZ, R0 ;  /* 0x00000000ff00723e */ /* 0x000fca00000000ff */
[----:B------:R0:W-:Y:S01]  /*90c0*/  STG.E.U16 desc[UR36][R16.64], R0 ;  /* 0x0000000010007986 */ /* 0x0001e2000c101524 */
[----:B------:R-:W-:Y:S05]  /*90d0*/  BRA `(.L_x_181) ;  /* 0x0000000c00087947 */ /* 0x000fea0003800000 */
.L_x_184:
        /* <DEDUP_REMOVED lines=10> */
.L_x_187:
[----:B-1----:R-:W-:-:S05]  /*9180*/  IMAD.U32 R3, R3, 0x10000, RZ ;  /* 0x0001000003037824 */ /* 0x002fca00078e00ff */
[----:B------:R-:W-:-:S04]  /*9190*/  F2FP.F16.F32.PACK_AB R3, RZ, R3 ;  /* 0x00000003ff03723e */ /* 0x000fc800000000ff */
[----:B------:R-:W-:-:S05]  /*91a0*/  PRMT R3, R3, 0x5410, RZ ;  /* 0x0000541003037816 */ /* 0x000fca00000000ff */
[----:B------:R0:W-:Y:S01]  /*91b0*/  STG.E desc[UR36][R16.64], R3 ;  /* 0x0000000310007986 */ /* 0x0001e2000c101924 */
[----:B------:R-:W-:Y:S05]  /*91c0*/  BRA `(.L_x_181) ;  /* 0x0000000800cc7947 */ /* 0x000fea0003800000 */
.L_x_186:
[----:B-1----:R-:W-:-:S04]  /*91d0*/  IMAD.U32 R2, R3, 0x10000, RZ ;  /* 0x0001000003027824 */ /* 0x002fc800078e00ff */
[----:B------:R-:W-:-:S06]  /*91e0*/  FMUL.FTZ R2, R2, 1 ;  /* 0x3f80000002027820 */ /* 0x000fcc0000410000 */
[----:B------:R-:W0:Y:S02]  /*91f0*/  F2F.F64.F32 R2, R2 ;  /* 0x0000000200027310 */ /* 0x000e240000201800 */
[----:B0-----:R0:W-:Y:S01]  /*9200*/  STG.E.64 desc[UR36][R16.64], R2 ;  /* 0x0000000210007986 */ /* 0x0011e2000c101b24 */
[----:B------:R-:W-:Y:S05]  /*9210*/  BRA `(.L_x_181) ;  /* 0x0000000800b87947 */ /* 0x000fea0003800000 */
.L_x_176:
        /* <DEDUP_REMOVED lines=13> */
.L_x_190:
[----:B-1----:R-:W-:Y:S01]  /*92f0*/  IMAD.U32 R3, R3, 0x10000, RZ ;  /* 0x0001000003037824 */ /* 0x002fe200078e00ff */
[----:B------:R-:W-:-:S03]  /*9300*/  CS2R R6, SRZ ;  /* 0x0000000000067805 */ /* 0x000fc6000001ff00 */
[----:B------:R-:W-:-:S04]  /*9310*/  FMUL.FTZ R3, R3, 1 ;  /* 0x3f80000003037820 */ /* 0x000fc80000410000 */
[----:B------:R-:W0:Y:S02]  /*9320*/  F2F.F64.F32 R4, R3 ;  /* 0x0000000300047310 */ /* 0x000e240000201800 */
[----:B0-----:R0:W-:Y:S01]  /*9330*/  STG.E.128 desc[UR36][R16.64], R4 ;  /* 0x0000000410007986 */ /* 0x0011e2000c101d24 */
[----:B------:R-:W-:Y:S05]  /*9340*/  BRA `(.L_x_181) ;  /* 0x00000008006c7947 */ /* 0x000fea0003800000 */
.L_x_189:
        /* <DEDUP_REMOVED lines=21> */
.L_x_194:
[----:B------:R-:W-:Y:S05]  /*94a0*/  BSYNC B0 ;  /* 0x0000000000007941 */ /* 0x000fea0003800000 */
.L_x_193:
[----:B------:R-:W-:-:S05]  /*94b0*/  LOP3.LUT R3, R0, R3, RZ, 0xfc, !PT ;  /* 0x0000000300037212 */ /* 0x000fca00078efcff */
[----:B------:R0:W-:Y:S01]  /*94c0*/  STG.E.U8 desc[UR36][R16.64], R3 ;  /* 0x0000000310007986 */ /* 0x0001e2000c101124 */
[----:B------:R-:W-:Y:S05]  /*94d0*/  BRA `(.L_x_181) ;  /* 0x0000000800087947 */ /* 0x000fea0003800000 */
.L_x_192:
        /* <DEDUP_REMOVED lines=13> */
.L_x_196:
[----:B------:R-:W-:Y:S01]  /*95b0*/  IMAD.MOV.U32 R0, RZ, RZ, 0x7f ;  /* 0x0000007fff007424 */ /* 0x000fe200078e00ff */
[----:B------:R-:W-:-:S04]  /*95c0*/  ISETP.GT.U32.AND P0, PT, R2, 0x7f800000, PT ;  /* 0x7f8000000200780c */ /* 0x000fc80003f04070 */
[----:B------:R-:W-:-:S09]  /*95d0*/  SEL R0, R0, 0x7c, P0 ;  /* 0x0000007c00007807 */ /* 0x000fd20000000000 */
.L_x_197:
[----:B------:R-:W-:Y:S05]  /*95e0*/  BSYNC B0 ;  /* 0x0000000000007941 */ /* 0x000fea0003800000 */
.L_x_195:
[----:B------:R-:W-:-:S04]  /*95f0*/  LOP3.LUT R2, R3, 0x80000000, RZ, 0xc0, !PT ;  /* 0x8000000003027812 */ /* 0x000fc800078ec0ff */
[----:B------:R-:W-:-:S04]  /*9600*/  SHF.R.U32.HI R3, RZ, 0x18, R2 ;  /* 0x00000018ff037819 */ /* 0x000fc80000011602 */
[----:B------:R-:W-:-:S05]  /*9610*/  LOP3.LUT R3, R0, R3, RZ, 0xfc, !PT ;  /* 0x0000000300037212 */ /* 0x000fca00078efcff */
[----:B------:R0:W-:Y:S01]  /*9620*/  STG.E.U8 desc[UR36][R16.64], R3 ;  /* 0x0000000310007986 */ /* 0x0001e2000c101124 */
[----:B------:R-:W-:Y:S05]  /*9630*/  BRA `(.L_x_181) ;  /* 0x0000000400b07947 */ /* 0x000fea0003800000 */
.L_x_191:
[----:B-1----:R0:W-:Y:S01]  /*9640*/  STG.E.U16 desc[UR36][R16.64], R3 ;  /* 0x0000000310007986 */ /* 0x0021e2000c101524 */
[----:B------:R-:W-:Y:S05]  /*9650*/  BRA `(.L_x_181) ;  /* 0x0000000400a87947 */ /* 0x000fea0003800000 */
.L_x_188:
        /* <DEDUP_REMOVED lines=12> */
.L_x_200:
        /* <DEDUP_REMOVED lines=17> */
.L_x_203:
[----:B------:R-:W-:-:S04]  /*9830*/  LOP3.LUT R2, R3, 0x80000000, RZ, 0xc0, !PT ;  /* 0x8000000003027812 */ /* 0x000fc800078ec0ff */
[----:B------:R-:W-:-:S04]  /*9840*/  SHF.R.U32.HI R3, RZ, 0x18, R2 ;  /* 0x00000018ff037819 */ /* 0x000fc80000011602 */
[----:B------:R-:W-:-:S04]  /*9850*/  LOP3.LUT R0, R0, R3, RZ, 0xfc, !PT ;  /* 0x0000000300007212 */ /* 0x000fc800078efcff */
[----:B------:R-:W-:-:S07]  /*9860*/  PRMT R8, R0, 0x7610, R8 ;  /* 0x0000761000087816 */ /* 0x000fce0000000008 */
.L_x_202:
[----:B------:R-:W-:Y:S05]  /*9870*/  BSYNC B0 ;  /* 0x0000000000007941 */ /* 0x000fea0003800000 */
.L_x_201:
[----:B------:R0:W-:Y:S01]  /*9880*/  STG.E.U8 desc[UR36][R16.64], R8 ;  /* 0x0000000810007986 */ /* 0x0001e2000c101124 */
[----:B------:R-:W-:Y:S05]  /*9890*/  BRA `(.L_x_181) ;  /* 0x0000000400187947 */ /* 0x000fea0003800000 */
.L_x_199:
        /* <DEDUP_REMOVED lines=17> */
.L_x_206:
[----:B------:R-:W-:-:S04]  /*99b0*/  LOP3.LUT R2, R3, 0x80000000, RZ, 0xc0, !PT ;  /* 0x8000000003027812 */ /* 0x000fc800078ec0ff */
[----:B------:R-:W-:-:S04]  /*99c0*/  SHF.R.U32.HI R3, RZ, 0x18, R2 ;  /* 0x00000018ff037819 */ /* 0x000fc80000011602 */
[----:B------:R-:W-:-:S04]  /*99d0*/  LOP3.LUT R0, R0, R3, RZ, 0xfc, !PT ;  /* 0x0000000300007212 */ /* 0x000fc800078efcff */
[----:B------:R-:W-:-:S07]  /*99e0*/  PRMT R8, R0, 0x7610, R8 ;  /* 0x0000761000087816 */ /* 0x000fce0000000008 */
.L_x_205:
[----:B------:R-:W-:Y:S05]  /*99f0*/  BSYNC B0 ;  /* 0x0000000000007941 */ /* 0x000fea0003800000 */
.L_x_204:
[----:B------:R0:W-:Y:S01]  /*9a00*/  STG.E.U8 desc[UR36][R16.64], R8 ;  /* 0x0000000810007986 */ /* 0x0001e2000c101124 */
[----:B------:R-:W-:Y:S05]  /*9a10*/  BRA `(.L_x_181) ;  /* 0x0000000000b87947 */ /* 0x000fea0003800000 */
.L_x_198:
        /* <DEDUP_REMOVED lines=22> */
.L_x_180:
        /* <DEDUP_REMOVED lines=16> */
.L_x_209:
[----:B------:R-:W-:Y:S05]  /*9c80*/  BRA `(.L_x_181) ;  /* 0x00000000001c7947 */ /* 0x000fea0003800000 */
.L_x_208:
[----:B-1----:R-:W-:-:S06]  /*9c90*/  IMAD.U32 R3, R3, 0x10000, RZ ;  /* 0x0001000003037824 */ /* 0x002fcc00078e00ff */
[----:B------:R-:W0:Y:S02]  /*9ca0*/  F2I.U64.TRUNC R2, R3 ;  /* 0x0000000300027311 */ /* 0x000e24000020d800 */
[----:B0-----:R0:W-:Y:S01]  /*9cb0*/  STG.E.64 desc[UR36][R16.64], R2 ;  /* 0x0000000210007986 */ /* 0x0011e2000c101b24 */
[----:B------:R-:W-:Y:S05]  /*9cc0*/  BRA `(.L_x_181) ;  /* 0x00000000000c7947 */ /* 0x000fea0003800000 */
.L_x_207:
[----:B-1----:R-:W-:-:S06]  /*9cd0*/  IMAD.U32 R3, R3, 0x10000, RZ ;  /* 0x0001000003037824 */ /* 0x002fcc00078e00ff */
[----:B------:R-:W0:Y:S02]  /*9ce0*/  F2I.FTZ.U32.TRUNC.NTZ R3, R3 ;  /* 0x0000000300037305 */ /* 0x000e24000021f000 */
[----:B0-----:R0:W-:Y:S02]  /*9cf0*/  STG.E desc[UR36][R16.64], R3 ;  /* 0x0000000310007986 */ /* 0x0011e4000c101924 */
.L_x_181:
[----:B------:R-:W-:-:S07]  /*9d00*/  VIADD R19, R19, 0x80 ;  /* 0x0000008013137836 */ /* 0x000fce0000000000 */
.L_x_141:
[----:B------:R-:W-:Y:S05]  /*9d10*/  BSYNC B6 ;  /* 0x0000000000067941 */ /* 0x000fea0003800000 */
.L_x_140:
[----:B------:R-:W-:Y:S02]  /*9d20*/  ULDC UR4, c[0x0][0x210] ;  /* 0x0000840000047ab9 */ /* 0x000fe40000000800 */
[----:B------:R-:W-:-:S13]  /*9d30*/  ISETP.GE.AND P0, PT, R19, UR4, PT ;  /* 0x0000000413007c0c */ /* 0x000fda000bf06270 */
[----:B------:R-:W-:Y:S05]  /*9d40*/  @P0 EXIT ;  /* 0x000000000000094d */ /* 0x000fea0003800000 */
        /* <DEDUP_REMOVED lines=274> */
[----:B------:R-:W-:-:S04]  /*ae70*/  SHF.R.U32.HI R3, RZ, UR5, R2 ;  /* 0x00000005ff037c19 */ /* 0x000fc80008011602 */
[----:B------:R-:W-:-:S05]  /*ae80*/  IADD3 R4, -R3, RZ, RZ ;  /* 0x000000ff03047210 */ /* 0x000fca0007ffe1ff */
        /* <DEDUP_REMOVED lines=27> */
.L_x_210:
        /* <DEDUP_REMOVED lines=22> */
.L_x_214:
[----:B------:R-:W2:Y:S02]  /*b1a0*/  LDG.E.U8 R2, desc[UR36][R2.64] ;  /* 0x0000002402027981 */ /* 0x000ea4000c1e1100 */
[----:B--2---:R-:W-:-:S04]  /*b1b0*/  I2FP.F32.U32 R0, R2 ;  /* 0x0000000200007245 */ /* 0x004fc80000201000 */
[----:B------:R-:W-:Y:S01]  /*b1c0*/  F2FP.BF16.F32.PACK_AB R0, RZ, R0 ;  /* 0x00000000ff00723e */ /* 0x000fe200000010ff */
[----:B------:R-:W-:Y:S06]  /*b1d0*/  BRA `(.L_x_216) ;  /* 0x0000000c00907947 */ /* 0x000fec0003800000 */
.L_x_213:
        /* <DEDUP_REMOVED lines=10> */
.L_x_218:
[----:B------:R-:W2:Y:S02]  /*b280*/  LDG.E R2, desc[UR36][R2.64] ;  /* 0x0000002402027981 */ /* 0x000ea4000c1e1900 */
[----:B--2---:R-:W-:-:S04]  /*b290*/  I2FP.F32.S32 R0, R2 ;  /* 0x0000000200007245 */ /* 0x004fc80000201400 */
[----:B------:R-:W-:Y:S01]  /*b2a0*/  F2FP.BF16.F32.PACK_AB R0, RZ, R0 ;  /* 0x00000000ff00723e */ /* 0x000fe200000010ff */
[----:B------:R-:W-:Y:S06]  /*b2b0*/  BRA `(.L_x_216) ;  /* 0x0000000c00587947 */ /* 0x000fec0003800000 */
.L_x_217:
[----:B------:R-:W2:Y:S02]  /*b2c0*/  LDG.E.U16 R2, desc[UR36][R2.64] ;  /* 0x0000002402027981 */ /* 0x000ea4000c1e1500 */
[----:B--2---:R-:W0:Y:S02]  /*b2d0*/  I2F.S16 R0, R2 ;  /* 0x0000000200007306 */ /* 0x004e240000101400 */
[----:B0-----:R-:W-:Y:S01]  /*b2e0*/  F2FP.BF16.F32.PACK_AB R0, RZ, R0 ;  /* 0x00000000ff00723e */ /* 0x001fe200000010ff */
[----:B------:R-:W-:Y:S06]  /*b2f0*/  BRA `(.L_x_216) ;  /* 0x0000000c00487947 */ /* 0x000fec0003800000 */
.L_x_212:
        /* <DEDUP_REMOVED lines=9> */
.L_x_220:
[----:B------:R-:W2:Y:S02]  /*b390*/  LDG.E.U16 R0, desc[UR36][R2.64] ;  /* 0x0000002402007981 */ /* 0x000ea4000c1e1500 */
[----:B--2---:R-:W-:-:S05]  /*b3a0*/  HADD2.F32 R0, -RZ, R0.H0_H0 ;  /* 0x20000000ff007230 */ /* 0x004fca0000004100 */
[----:B------:R-:W-:Y:S01]  /*b3b0*/  F2FP.BF16.F32.PACK_AB R0, RZ, R0 ;  /* 0x00000000ff00723e */ /* 0x000fe200000010ff */
[----:B------:R-:W-:Y:S06]  /*b3c0*/  BRA `(.L_x_216) ;  /* 0x0000000c00147947 */ /* 0x000fec0003800000 */
.L_x_219:
        /* <DEDUP_REMOVED lines=9> */
.L_x_222:
[----:B------:R-:W2:Y:S02]  /*b460*/  LDG.E.U16 R2, desc[UR36][R2.64] ;  /* 0x0000002402027981 */ /* 0x000ea4000c1e1500 */
[----:B--2---:R-:W-:-:S05]  /*b470*/  HADD2.F32 R0, -RZ, R2.H0_H0 ;  /* 0x20000002ff007230 */ /* 0x004fca0000004100 */
[----:B------:R-:W-:Y:S01]  /*b480*/  F2FP.BF16.F32.PACK_AB R0, RZ, R0 ;  /* 0x00000000ff00723e */ /* 0x000fe200000010ff */
[----:B------:R-:W-:Y:S06]  /*b490*/  BRA `(.L_x_216) ;  /* 0x0000000800e07947 */ /* 0x000fec0003800000 */
.L_x_221:
        /* <DEDUP_REMOVED lines=8> */
.L_x_211:
        /* <DEDUP_REMOVED lines=13> */
.L_x_225:
        /* <DEDUP_REMOVED lines=8> */
.L_x_224:
        /* <DEDUP_REMOVED lines=28> */
.L_x_227:
        /* <DEDUP_REMOVED lines=15> */
.L_x_226:
[----:B------:R0:W5:Y:S01]  /*b920*/  LDG.E.U16 R0, desc[UR36][R2.64] ;  /* 0x0000002402007981 */ /* 0x000162000c1e1500 */
[----:B------:R-:W-:Y:S05]  /*b930*/  BRA `(.L_x_216) ;  /* 0x0000000400b87947 */ /* 0x000fea0003800000 */
.L_x_223:
        /* <DEDUP_REMOVED lines=12> */
.L_x_230:
        /* <DEDUP_REMOVED lines=21> */
.L_x_234:
[----:B------:R-:W-:Y:S05]  /*bb50*/  BSYNC B1 ;  /* 0x0000000000017941 */ /* 0x000fea0003800000 */
.L_x_233:
[----:B------:R-:W-:Y:S01]  /*bb60*/  LEA R3, R0, 0x3b800000, 0x17 ;  /* 0x3b80000000037811 */ /* 0x000fe200078eb8ff */
[----:B------:R-:W-:-:S05]  /*bb70*/  IMAD.SHL.U32 R0, R2, 0x100000, RZ ;  /* 0x0010000002007824 */ /* 0x000fca00078e00ff */
[----:B------:R-:W-:-:S07]  /*bb80*/  LOP3.LUT R0, R3, R0, R4, 0xfe, !PT ;  /* 0x0000000003007212 */ /* 0x000fce00078efe04 */
.L_x_232:
[----:B------:R-:W-:Y:S05]  /*bb90*/  BSYNC B0 ;  /* 0x0000000000007941 */ /* 0x000fea0003800000 */
.L_x_231:
[----:B------:R-:W-:Y:S01]  /*bba0*/  F2FP.BF16.F32.PACK_AB R0, RZ, R0 ;  /* 0x00000000ff00723e */ /* 0x000fe200000010ff */
[----:B------:R-:W-:Y:S06]  /*bbb0*/  BRA `(.L_x_216) ;  /* 0x0000000400187947 */ /* 0x000fec0003800000 */
.L_x_229:
        /* <DEDUP_REMOVED lines=21> */
.L_x_238:
[----:B------:R-:W-:Y:S05]  /*bd10*/  BSYNC B1 ;  /* 0x0000000000017941 */ /* 0x000fea0003800000 */
.L_x_237:
[----:B------:R-:W-:Y:S01]  /*bd20*/  LEA R3, R0, 0x37800000, 0x17 ;  /* 0x3780000000037811 */ /* 0x000fe200078eb8ff */
[----:B------:R-:W-:-:S05]  /*bd30*/  IMAD.SHL.U32 R0, R2, 0x200000, RZ ;  /* 0x0020000002007824 */ /* 0x000fca00078e00ff */
[----:B------:R-:W-:-:S07]  /*bd40*/  LOP3.LUT R0, R3, R0, R4, 0xfe, !PT ;  /* 0x0000000003007212 */ /* 0x000fce00078efe04 */
.L_x_236:
[----:B------:R-:W-:Y:S05]  /*bd50*/  BSYNC B0 ;  /* 0x0000000000007941 */ /* 0x000fea0003800000 */
.L_x_235:
[----:B------:R-:W-:Y:S01]  /*bd60*/  F2FP.BF16.F32.PACK_AB R0, RZ, R0 ;  /* 0x00000000ff00723e */ /* 0x000fe200000010ff */
[----:B------:R-:W-:Y:S06]  /*bd70*/  BRA `(.L_x_216) ;  /* 0x0000000000a87947 */ /* 0x000fec0003800000 */
.L_x_228:
        /* <DEDUP_REMOVED lines=14> */
.L_x_242:
[----:B------:R-:W-:Y:S05]  /*be60*/  BSYNC B0 ;  /* 0x0000000000007941 */ /* 0x000fea0003800000 */
.L_x_241:
[----:B------:R-:W-:Y:S01]  /*be70*/  F2FP.BF16.F32.PACK_AB R0, RZ, R0 ;  /* 0x00000000ff00723e */ /* 0x000fe200000010ff */
[----:B------:R-:W-:Y:S06]  /*be80*/  BRA `(.L_x_216) ;  /* 0x0000000000647947 */ /* 0x000fec0003800000 */
.L_x_215:
[----:B------:R-:W-:Y:S01]  /*be90*/  MOV R0, 0x0 ;  /* 0x0000000000007802 */ /* 0x000fe20000000f00 */
[----:B------:R-:W-:Y:S01]  /*bea0*/  ULDC.64 UR4, c[0x4][0x158] ;  /* 0x0100560000047ab9 */ /* 0x000fe20000000a00 */
[----:B------:R-:W-:Y:S01]  /*beb0*/  ULDC.64 UR6, c[0x4][0x68] ;  /* 0x01001a0000067ab9 */ /* 0x000fe20000000a00 */
[----:B------:R-:W-:Y:S01]  /*bec0*/  IMAD.U32 R4, RZ, RZ, UR4 ;  /* 0x00000004ff047e24 */ /* 0x000fe2000f8e00ff */
[----:B------:R0:W1:Y:S01]  /*bed0*/  LDC.64 R2, c[0x4][R0] ;  /* 0x0100000000027b82 */ /* 0x0000620000000a00 */
        /* <DEDUP_REMOVED lines=11> */
.L_x_243:
[----:B------:R-:W-:Y:S01]  /*bf90*/  PRMT R0, RZ, 0x7610, R0 ;  /* 0x00007610ff007816 */ /* 0x000fe20000000000 */
[----:B------:R-:W-:Y:S06]  /*bfa0*/  BRA `(.L_x_216) ;  /* 0x00000000001c7947 */ /* 0x000fec0003800000 */
.L_x_240:
[----:B------:R-:W2:Y:S02]  /*bfb0*/  LDG.E.64 R2, desc[UR36][R2.64] ;  /* 0x0000002402027981 */ /* 0x000ea4000c1e1b00 */
[----:B--2---:R-:W0:Y:S02]  /*bfc0*/  I2F.U64 R0, R2 ;  /* 0x0000000200007312 */ /* 0x004e240000301000 */
[----:B0-----:R-:W-:Y:S01]  /*bfd0*/  F2FP.BF16.F32.PACK_AB R0, RZ, R0 ;  /* 0x00000000ff00723e */ /* 0x001fe200000010ff */
[----:B------:R-:W-:Y:S06]  /*bfe0*/  BRA `(.L_x_216) ;  /* 0x00000000000c7947 */ /* 0x000fec0003800000 */
.L_x_239:
[----:B------:R-:W2:Y:S02]  /*bff0*/  LDG.E R2, desc[UR36][R2.64] ;  /* 0x0000002402027981 */ /* 0x000ea4000c1e1900 */
[----:B--2---:R-:W-:-:S04]  /*c000*/  I2FP.F32.U32 R0, R2 ;  /* 0x0000000200007245 */ /* 0x004fc80000201000 */
[----:B------:R-:W-:-:S07]  /*c010*/  F2FP.BF16.F32.PACK_AB R0, RZ, R0 ;  /* 0x00000000ff00723e */ /* 0x000fce00000010ff */
.L_x_216:
        /* <DEDUP_REMOVED lines=41> */
[----:B0-----:R-:W-:Y:S01]  /*c2b0*/  STG.E.U8 desc[UR36][R16.64], R3 ;  /* 0x0000000310007986 */ /* 0x001fe2000c101124 */
[----:B------:R-:W-:Y:S05]  /*c2c0*/  EXIT ;  /* 0x000000000000794d */ /* 0x000fea0003800000 */
.L_x_247:
[----:B-1----:R-:W-:-:S06]  /*c2d0*/  IMAD.U32 R3, R3, 0x10000, RZ ;  /* 0x0001000003037824 */ /* 0x002fcc00078e00ff */
[----:B------:R-:W0:Y:S02]  /*c2e0*/  F2I.S64.TRUNC R2, R3 ;  /* 0x0000000300027311 */ /* 0x000e24000020d900 */
[----:B0-----:R-:W-:Y:S01]  /*c2f0*/  STG.E.U8 desc[UR36][R16.64], R2 ;  /* 0x0000000210007986 */ /* 0x001fe2000c101124 */
[----:B------:R-:W-:Y:S05]  /*c300*/  EXIT ;  /* 0x000000000000794d */ /* 0x000fea0003800000 */
.L_x_246:
        /* <DEDUP_REMOVED lines=8> */
[----:B0-----:R-:W-:Y:S01]  /*c390*/  STG.E.64 desc[UR36][R16.64], R2 ;  /* 0x0000000210007986 */ /* 0x001fe2000c101b24 */
[----:B------:R-:W-:Y:S05]  /*c3a0*/  EXIT ;  /* 0x000000000000794d */ /* 0x000fea0003800000 */
.L_x_250:
[----:B-1----:R-:W-:-:S06]  /*c3b0*/  IMAD.U32 R3, R3, 0x10000, RZ ;  /* 0x0001000003037824 */ /* 0x002fcc00078e00ff */
[----:B------:R-:W0:Y:S02]  /*c3c0*/  F2I.FTZ.TRUNC.NTZ R3, R3 ;  /* 0x0000000300037305 */ /* 0x000e24000021f100 */
[----:B0-----:R-:W-:Y:S01]  /*c3d0*/  STG.E desc[UR36][R16.64], R3 ;  /* 0x0000000310007986 */ /* 0x001fe2000c101924 */
[----:B------:R-:W-:Y:S05]  /*c3e0*/  EXIT ;  /* 0x000000000000794d */ /* 0x000fea0003800000 */
.L_x_249:
[----:B-1----:R-:W-:-:S06]  /*c3f0*/  IMAD.U32 R3, R3, 0x10000, RZ ;  /* 0x0001000003037824 */ /* 0x002fcc00078e00ff */
[----:B------:R-:W0:Y:S02]  /*c400*/  F2I.FTZ.TRUNC.NTZ R3, R3 ;  /* 0x0000000300037305 */ /* 0x000e24000021f100 */
[----:B0-----:R-:W-:Y:S01]  /*c410*/  STG.E.U16 desc[UR36][R16.64], R3 ;  /* 0x0000000310007986 */ /* 0x001fe2000c101524 */
[----:B------:R-:W-:Y:S05]  /*c420*/  EXIT ;  /* 0x000000000000794d */ /* 0x000fea0003800000 */
.L_x_245:
[----:B------:R-:W-:-:S13]  /*c430*/  ISETP.GT.AND P0, PT, R2, 0x6, PT ;  /* 0x000000060200780c */ /* 0x000fda0003f04270 */
[----:B------:R-:W-:Y:S05]  /*c440*/  @P0 BRA `(.L_x_251) ;  /* 0x00000000002c0947 */ /* 0x000fea0003800000 */
[----:B------:R-:W-:-:S13]  /*c450*/  ISETP.NE.AND P0, PT, R2, 0x5, PT ;  /* 0x000000050200780c */ /* 0x000fda0003f05270 */
[----:B------:R-:W-:Y:S05]  /*c460*/  @!P0 BRA `(.L_x_252) ;  /* 0x0000000000148947 */ /* 0x000fea0003800000 */
[----:B------:R-:W-:-:S13]  /*c470*/  ISETP.NE.AND P0, PT, R2, 0x6, PT ;  /* 0x000000060200780c */ /* 0x000fda0003f05270 */
[----:B------:R-:W-:Y:S05]  /*c480*/  @P0 BRA `(.L_x_248) ;  /* 0x0000000800c40947 */ /* 0x000fea0003800000 */
[----:B-1----:R-:W-:-:S05]  /*c490*/  IMAD.U32 R3, R3, 0x10000, RZ ;  /* 0x0001000003037824 */ /* 0x002fca00078e00ff */
[----:B------:R-:W-:Y:S01]  /*c4a0*/  STG.E desc[UR36][R16.64], R3 ;  /* 0x0000000310007986 */ /* 0x000fe2000c101924 */
[----:B------:R-:W-:Y:S05]  /*c4b0*/  EXIT ;  /* 0x000000000000794d */ /* 0x000fea0003800000 */
.L_x_252:
[----:B-1----:R-:W-:-:S05]  /*c4c0*/  IMAD.U32 R0, R3, 0x10000, RZ ;  /* 0x0001000003007824 */ /* 0x002fca00078e00ff */
[----:B------:R-:W-:-:S05]  /*c4d0*/  F2FP.F16.F32.PACK_AB R0, RZ, R0 ;  /* 0x00000000ff00723e */ /* 0x000fca00000000ff */
[----:B------:R-:W-:Y:S01]  /*c4e0*/  STG.E.U16 desc[UR36][R16.64], R0 ;  /* 0x0000000010007986 */ /* 0x000fe2000c101524 */
[----:B------:R-:W-:Y:S05]  /*c4f0*/  EXIT ;  /* 0x000000000000794d */ /* 0x000fea0003800000 */
.L_x_251:
        /* <DEDUP_REMOVED lines=8> */
[----:B------:R-:W-:Y:S01]  /*c580*/  STG.E.64 desc[UR36][R16.64], R2 ;  /* 0x0000000210007986 */ /* 0x000fe2000c101b24 */
[----:B------:R-:W-:Y:S05]  /*c590*/  EXIT ;  /* 0x000000000000794d */ /* 0x000fea0003800000 */
.L_x_254:
[----:B-1----:R-:W-:-:S05]  /*c5a0*/  IMAD.U32 R3, R3, 0x10000, RZ ;  /* 0x0001000003037824 */ /* 0x002fca00078e00ff */
[----:B------:R-:W-:-:S04]  /*c5b0*/  F2FP.F16.F32.PACK_AB R3, RZ, R3 ;  /* 0x00000003ff03723e */ /* 0x000fc800000000ff */
[----:B------:R-:W-:-:S05]  /*c5c0*/  PRMT R3, R3, 0x5410, RZ ;  /* 0x0000541003037816 */ /* 0x000fca00000000ff */
[----:B------:R-:W-:Y:S01]  /*c5d0*/  STG.E desc[UR36][R16.64], R3 ;  /* 0x0000000310007986 */ /* 0x000fe2000c101924 */
[----:B------:R-:W-:Y:S05]  /*c5e0*/  EXIT ;  /* 0x000000000000794d */ /* 0x000fea0003800000 */
.L_x_253:
[----:B-1----:R-:W-:-:S04]  /*c5f0*/  IMAD.U32 R2, R3, 0x10000, RZ ;  /* 0x0001000003027824 */ /* 0x002fc800078e00ff */
[----:B------:R-:W-:-:S06]  /*c600*/  FMUL.FTZ R2, R2, 1 ;  /* 0x3f80000002027820 */ /* 0x000fcc0000410000 */
[----:B------:R-:W0:Y:S02]  /*c610*/  F2F.F64.F32 R2, R2 ;  /* 0x0000000200027310 */ /* 0x000e240000201800 */
[----:B0-----:R-:W-:Y:S01]  /*c620*/  STG.E.64 desc[UR36][R16.64], R2 ;  /* 0x0000000210007986 */ /* 0x001fe2000c101b24 */
[----:B------:R-:W-:Y:S05]  /*c630*/  EXIT ;  /* 0x000000000000794d */ /* 0x000fea0003800000 */
.L_x_244:
        /* <DEDUP_REMOVED lines=11> */
[----:B------:R-:W-:Y:S01]  /*c6f0*/  STG.E.U8 desc[UR36][R16.64], R3 ;  /* 0x0000000310007986 */ /* 0x000fe2000c101124 */
[----:B------:R-:W-:Y:S05]  /*c700*/  EXIT ;  /* 0x000000000000794d */ /* 0x000fea0003800000 */
.L_x_257:
[----:B-1----:R-:W-:Y:S01]  /*c710*/  IMAD.U32 R3, R3, 0x10000, RZ ;  /* 0x0001000003037824 */ /* 0x002fe200078e00ff */
[----:B------:R-:W-:-:S03]  /*c720*/  CS2R R6, SRZ ;  /* 0x0000000000067805 */ /* 0x000fc6000001ff00 */
[----:B------:R-:W-:-:S04]  /*c730*/  FMUL.FTZ R3, R3, 1 ;  /* 0x3f80000003037820 */ /* 0x000fc80000410000 */
[----:B------:R-:W0:Y:S02]  /*c740*/  F2F.F64.F32 R4, R3 ;  /* 0x0000000300047310 */ /* 0x000e240000201800 */
[----:B0-----:R-:W-:Y:S01]  /*c750*/  STG.E.128 desc[UR36][R16.64], R4 ;  /* 0x0000000410007986 */ /* 0x001fe2000c101d24 */
[----:B------:R-:W-:Y:S05]  /*c760*/  EXIT ;  /* 0x000000000000794d */ /* 0x000fea0003800000 */
.L_x_256:
        /* <DEDUP_REMOVED lines=21> */
.L_x_261:
[----:B------:R-:W-:Y:S05]  /*c8c0*/  BSYNC B0 ;  /* 0x0000000000007941 */ /* 0x000fea0003800000 */
.L_x_260:
[----:B------:R-:W-:-:S05]  /*c8d0*/  LOP3.LUT R3, R0, R3, RZ, 0xfc, !PT ;  /* 0x0000000300037212 */ /* 0x000fca00078efcff */
[----:B------:R-:W-:Y:S01]  /*c8e0*/  STG.E.U8 desc[UR36][R16.64], R3 ;  /* 0x0000000310007986 */ /* 0x000fe2000c101124 */
[----:B------:R-:W-:Y:S05]  /*c8f0*/  EXIT ;  /* 0x000000000000794d */ /* 0x000fea0003800000 */
.L_x_259:
        /* <DEDUP_REMOVED lines=13> */
.L_x_263:
[----:B------:R-:W-:Y:S01]  /*c9d0*/  IMAD.MOV.U32 R0, RZ, RZ, 0x7f ;  /* 0x0000007fff007424 */ /* 0x000fe200078e00ff */
[----:B------:R-:W-:-:S04]  /*c9e0*/  ISETP.GT.U32.AND P0, PT, R2, 0x7f800000, PT ;  /* 0x7f8000000200780c */ /* 0x000fc80003f04070 */
[----:B------:R-:W-:-:S09]  /*c9f0*/  SEL R0, R0, 0x7c, P0 ;  /* 0x0000007c00007807 */ /* 0x000fd20000000000 */
.L_x_264:
[----:B------:R-:W-:Y:S05]  /*ca00*/  BSYNC B0 ;  /* 0x0000000000007941 */ /* 0x000fea0003800000 */
.L_x_262:
[----:B------:R-:W-:-:S04]  /*ca10*/  LOP3.LUT R2, R3, 0x80000000, RZ, 0xc0, !PT ;  /* 0x8000000003027812 */ /* 0x000fc800078ec0ff */
[----:B------:R-:W-:-:S04]  /*ca20*/  SHF.R.U32.HI R3, RZ, 0x18, R2 ;  /* 0x00000018ff037819 */ /* 0x000fc80000011602 */
[----:B------:R-:W-:-:S05]  /*ca30*/  LOP3.LUT R3, R0, R3, RZ, 0xfc, !PT ;  /* 0x0000000300037212 */ /* 0x000fca00078efcff */
[----:B------:R-:W-:Y:S01]  /*ca40*/  STG.E.U8 desc[UR36][R16.64], R3 ;  /* 0x0000000310007986 */ /* 0x000fe2000c101124 */
[----:B------:R-:W-:Y:S05]  /*ca50*/  EXIT ;  /* 0x000000000000794d */ /* 0x000fea0003800000 */
.L_x_258:
[----:B-1----:R-:W-:Y:S01]  /*ca60*/  STG.E.U16 desc[UR36][R16.64], R3 ;  /* 0x0000000310007986 */ /* 0x002fe2000c101524 */
[----:B------:R-:W-:Y:S05]  /*ca70*/  EXIT ;  /* 0x000000000000794d */ /* 0x000fea0003800000 */
.L_x_255:
        /* <DEDUP_REMOVED lines=10> */
[----:B0-----:R-:W-:Y:S01]  /*cb20*/  STG.E.U16 desc[UR36][R16.64], R3 ;  /* 0x0000000310007986 */ /* 0x001fe2000c101524 */
[----:B------:R-:W-:Y:S05]  /*cb30*/  EXIT ;  /* 0x000000000000794d */ /* 0x000fea0003800000 */
.L_x_267:
        /* <DEDUP_REMOVED lines=17> */
.L_x_270:
[----:B------:R-:W-:-:S04]  /*cc50*/  LOP3.LUT R2, R3, 0x80000000, RZ, 0xc0, !PT ;  /* 0x8000000003027812 */ /* 0x000fc800078ec0ff */
[----:B------:R-:W-:-:S04]  /*cc60*/  SHF.R.U32.HI R3, RZ, 0x18, R2 ;  /* 0x00000018ff037819 */ /* 0x000fc80000011602 */
[----:B------:R-:W-:-:S04]  /*cc70*/  LOP3.LUT R0, R0, R3, RZ, 0xfc, !PT ;  /* 0x0000000300007212 */ /* 0x000fc800078efcff */
[----:B------:R-:W-:-:S07]  /*cc80*/  PRMT R8, R0, 0x7610, R8 ;  /* 0x0000761000087816 */ /* 0x000fce0000000008 */
.L_x_269:
[----:B------:R-:W-:Y:S05]  /*cc90*/  BSYNC B0 ;  /* 0x0000000000007941 */ /* 0x000fea0003800000 */
.L_x_268:
[----:B------:R-:W-:Y:S01]  /*cca0*/  STG.E.U8 desc[UR36][R16.64], R8 ;  /* 0x0000000810007986 */ /* 0x000fe2000c101124 */
[----:B------:R-:W-:Y:S05]  /*ccb0*/  EXIT ;  /* 0x000000000000794d */ /* 0x000fea0003800000 */
.L_x_266:
        /* <DEDUP_REMOVED lines=17> */
.L_x_273:
[----:B------:R-:W-:-:S04]  /*cdd0*/  LOP3.LUT R2, R3, 0x80000000, RZ, 0xc0, !PT ;  /* 0x8000000003027812 */ /* 0x000fc800078ec0ff */
[----:B------:R-:W-:-:S04]  /*cde0*/  SHF.R.U32.HI R3, RZ, 0x18, R2 ;  /* 0x00000018ff037819 */ /* 0x000fc80000011602 */
[----:B------:R-:W-:-:S04]  /*cdf0*/  LOP3.LUT R0, R0, R3, RZ, 0xfc, !PT ;  /* 0x0000000300007212 */ /* 0x000fc800078efcff */
[----:B------:R-:W-:-:S07]  /*ce00*/  PRMT R8, R0, 0x7610, R8 ;  /* 0x0000761000087816 */ /* 0x000fce0000000008 */
.L_x_272:
[----:B------:R-:W-:Y:S05]  /*ce10*/  BSYNC B0 ;  /* 0x0000000000007941 */ /* 0x000fea0003800000 */
.L_x_271:
[----:B------:R-:W-:Y:S01]  /*ce20*/  STG.E.U8 desc[UR36][R16.64], R8 ;  /* 0x0000000810007986 */ /* 0x000fe2000c101124 */
[----:B------:R-:W-:Y:S05]  /*ce30*/  EXIT ;  /* 0x000000000000794d */ /* 0x000fea0003800000 */
.L_x_265:
        /* <DEDUP_REMOVED lines=20> */
[----:B------:R-:W-:Y:S01]  /*cf80*/  STG.E.U8 desc[UR36][R16.64], R3 ;  /* 0x0000000310007986 */ /* 0x000fe2000c101124 */
[----:B------:R-:W-:Y:S05]  /*cf90*/  EXIT ;  /* 0x000000000000794d */ /* 0x000fea0003800000 */
.L_x_248:
        /* <DEDUP_REMOVED lines=16> */
.L_x_276:
[----:B------:R-:W-:Y:S05]  /*d0a0*/  EXIT ;  /* 0x000000000000794d */ /* 0x000fea0003800000 */
.L_x_275:
[----:B-1----:R-:W-:-:S06]  /*d0b0*/  IMAD.U32 R3, R3, 0x10000, RZ ;  /* 0x0001000003037824 */ /* 0x002fcc00078e00ff */
[----:B------:R-:W0:Y:S02]  /*d0c0*/  F2I.U64.TRUNC R2, R3 ;  /* 0x0000000300027311 */ /* 0x000e24000020d800 */
[----:B0-----:R-:W-:Y:S01]  /*d0d0*/  STG.E.64 desc[UR36][R16.64], R2 ;  /* 0x0000000210007986 */ /* 0x001fe2000c101b24 */
[----:B------:R-:W-:Y:S05]  /*d0e0*/  EXIT ;  /* 0x000000000000794d */ /* 0x000fea0003800000 */
.L_x_274:
[----:B-1----:R-:W-:-:S06]  /*d0f0*/  IMAD.U32 R3, R3, 0x10000, RZ ;  /* 0x0001000003037824 */ /* 0x002fcc00078e00ff */
[----:B------:R-:W0:Y:S02]  /*d100*/  F2I.FTZ.U32.TRUNC.NTZ R3, R3 ;  /* 0x0000000300037305 */ /* 0x000e24000021f000 */
[----:B0-----:R-:W-:Y:S01]  /*d110*/  STG.E desc[UR36][R16.64], R3 ;  /* 0x0000000310007986 */ /* 0x001fe2000c101924 */
[----:B------:R-:W-:Y:S05]  /*d120*/  EXIT ;  /* 0x000000000000794d */ /* 0x000fea0003800000 */
.L_x_277:
[----:B------:R-:W-:-:S00]  /*d130*/  BRA `(.L_x_277) ;  /* 0xfffffffc00fc7947 */ /* 0x000fc0000383ffff */
[----:B------:R-:W-:-:S00]  /*d140*/  NOP ;  /* 0x0000000000007918 */ /* 0x000fc00000000000 */
        /* <DEDUP_REMOVED lines=11> */
.L_x_20824:


//--------------------- .text._ZN2at6native27unrolled_elementwise_kernelIZZZNS0_16asin_kernel_cudaERNS_18TensorIteratorBaseEENKUlvE0_clEvENKUlvE2_clEvEUlN3c108BFloat16EE_St5arrayIPcLm2EELi4E23TrivialOffsetCalculatorILi1EjESD_NS0_6memory12LoadWithCastILi1EEENSE_13StoreWithCastILi1EEEEEviT_T0_T2_T3_T4_T5_ --------------------------
	.section	.text._ZN2at6native27unrolled_elementwise_kernelIZZZNS0_16asin_kernel_cudaERNS_18TensorIteratorBaseEENKUlvE0_clEvENKUlvE2_clEvEUlN3c108BFloat16EE_St5arrayIPcLm2EELi4E23TrivialOffsetCalculatorILi1EjESD_NS0_6memory12LoadWithCastILi1EEENSE_13StoreWithCastILi1EEEEEviT_T0_T2_T3_T4_T5_,"ax",@progbits
	.align	128
        .global         _ZN2at6native27unrolled_elementwise_kernelIZZZNS0_16asin_kernel_cudaERNS_18TensorIteratorBaseEENKUlvE0_clEvENKUlvE2_clEvEUlN3c108BFloat16EE_St5arrayIPcLm2EELi4E23TrivialOffsetCalculatorILi1EjESD_NS0_6memory12LoadWithCastILi1EEENSE_13StoreWithCastILi1EEEEEviT_T0_T2_T3_T4_T5_
        .type           _ZN2at6native27unrolled_elementwise_kernelIZZZNS0_16asin_kernel_cudaERNS_18TensorIteratorBaseEENKUlvE0_clEvENKUlvE2_clEvEUlN3c108BFloat16EE_St5arrayIPcLm2EELi4E23TrivialOffsetCalculatorILi1EjESD_NS0_6memory12LoadWithCastILi1EEENSE_13StoreWithCastILi1EEEEEviT_T0_T2_T3_T4_T5_,@function
        .size           _ZN2at6native27unrolled_elementwise_kernelIZZZNS0_16asin_kernel_cudaERNS_18TensorIteratorBaseEENKUlvE0_clEvENKUlvE2_clEvEUlN3c108BFloat16EE_St5arrayIPcLm2EELi4E23TrivialOffsetCalculatorILi1EjESD_NS0_6memory12LoadWithCastILi1EEENSE_13StoreWithCastILi1EEEEEviT_T0_T2_T3_T4_T5_,(.L_x_20825 - _ZN2at6native27unrolled_elementwise_kernelIZZZNS0_16asin_kernel_cudaERNS_18TensorIteratorBaseEENKUlvE0_clEvENKUlvE2_clEvEUlN3c108BFloat16EE_St5arrayIPcLm2EELi4E23TrivialOffsetCalculatorILi1EjESD_NS0_6memory12LoadWithCastILi1EEENSE_13StoreWithCastILi1EEEEEviT_T0_T2_T3_T4_T5_)
        .other          _ZN2at6native27unrolled_elementwise_kernelIZZZNS0_16asin_kernel_cudaERNS_18TensorIteratorBaseEENKUlvE0_clEvENKUlvE2_clEvEUlN3c108BFloat16EE_St5arrayIPcLm2EELi4E23TrivialOffsetCalculatorILi1EjESD_NS0_6memory12LoadWithCastILi1EEENSE_13StoreWithCastILi1EEEEEviT_T0_T2_T3_T4_T5_,@"STO_CUDA_ENTRY STV_DEFAULT"
_ZN2at6native27unrolled_elementwise_kernelIZZZNS0_16asin_kernel_cudaERNS_18TensorIteratorBaseEENKUlvE0_clEvENKUlvE2_clEvEUlN3c108BFloat16EE_St5arrayIPcLm2EELi4E23TrivialOffsetCalculatorILi1EjESD_NS0_6memory12LoadWithCastILi1EEENSE_13StoreWithCastILi1EEEEEviT_T0_T2_T3_T4_T5_:
.text._ZN2at6native27unrolled_elementwise_kernelIZZZNS0_16asin_kernel_cudaERNS_18TensorIteratorBaseEENKUlvE0_clEvENKUlvE2_clEvEUlN3c108BFloat16EE_St5arrayIPcLm2EELi4E23TrivialOffsetCalculatorILi1EjESD_NS0_6memory12LoadWithCastILi1EEENSE_13StoreWithCastILi1EEEEEviT_T0_T2_T3_T4_T5_:
[----:B------:R-:W0:Y:S01]  /*0000*/  LDC R1, c[0x0][0x28] ;  /* 0x00000a00ff017b82 */ /* 0x000e220000000800 */
[----:B------:R-:W1:Y:S07]  /*0010*/  S2R R2, SR_CTAID.X ;  /* 0x0000000000027919 */ /* 0x000e6e0000002500 */
[----:B------:R-:W1:Y:S01]  /*0020*/  LDC R3, c[0x0][0x210] ;  /* 0x00008400ff037b82 */ /* 0x000e620000000800 */
[----:B------:R-:W-:Y:S01]  /*0030*/  ULDC.64 UR36, c[0x0][0x208] ;  /* 0x0000820000247ab9 */ /* 0x000fe20000000a00 */
[----:B------:R-:W-:Y:S01]  /*0040*/  BSSY B6, `(.L_x_278) ;  /* 0x0000118000067945 */ /* 0x000fe20003800000 */
[----:B------:R-:W2:Y:S01]  /*0050*/  S2R R17, SR_TID.X ;  /* 0x0000000000117919 */ /* 0x000ea20000002100 */
[----:B------:R-:W-:-:S02]  /*0060*/  PRMT R18, RZ, 0x7610, R18 ;  /* 0x00007610ff127816 */ /* 0x000fc40000000012 */
[----:B------:R-:W-:Y:S02]  /*0070*/  PRMT R22, RZ, 0x7610, R22 ;  /* 0x00007610ff167816 */ /* 0x000fe40000000016 */
[----:B------:R-:W3:Y:S01]  /*0080*/  LDC.U8 R23, c[0x0][0x22c] ;  /* 0x00008b00ff177b82 */ /* 0x000ee20000000000 */
[----:B-1----:R-:W-:-:S05]  /*0090*/  IMAD R16, R2, -0x200, R3 ;  /* 0xfffffe0002107824 */ /* 0x002fca00078e0203 */
[----:B--2---:R-:W-:-:S13]  /*00a0*/  ISETP.GE.AND P0, PT, R17, R16, PT ;  /* 0x000000101100720c */ /* 0x004fda0003f06270 */
[----:B0--3--:R-:W-:Y:S05]  /*00b0*/  @P0 BRA `(.L_x_279) ;  /* 0x0000001000400947 */ /* 0x009fea0003800000 */
[----:B------:R-:W0:Y:S01]  /*00c0*/  LDC.64 R4, c[0x0][0x220] ;  /* 0x00008800ff047b82 */ /* 0x000e220000000a00 */
[----:B------:R-:W-:Y:S01]  /*00d0*/  PRMT R0, R23, 0x9910, RZ ;  /* 0x0000991017007816 */ /* 0x000fe200000000ff */
[----:B------:R-:W-:Y:S01]  /*00e0*/  IMAD R17, R2, 0x200, R17 ;  /* 0x0000020002117824 */ /* 0x000fe200078e0211 */
[----:B------:R-:W-:Y:S02]  /*00f0*/  ULDC UR4, c[0x0][0x230] ;  /* 0x00008c0000047ab9 */ /* 0x000fe40000000800 */
[----:B------:R-:W-:Y:S01]  /*0100*/  ISETP.GT.AND P0, PT, R0, 0x9, PT ;  /* 0x000000090000780c */ /* 0x000fe20003f04270 */
[----:B------:R-:W-:-:S05]  /*0110*/  IMAD R17, R17, UR4, RZ ;  /* 0x0000000411117c24 */ /* 0x000fca000f8e02ff */
[----:B0-----:R-:W-:-:S05]  /*0120*/  IADD3 R4, P1, R17, R4, RZ ;  /* 0x0000000411047210 */ /* 0x001fca0007f3e0ff */
[----:B------:R-:W-:Y:S02]  /*0130*/  IMAD.X R5, RZ, RZ, R5, P1 ;  /* 0x000000ffff057224 */ /* 0x000fe400008e0605 */
[----:B------:R-:W-:Y:S06]  /*0140*/  @P0 BRA `(.L_x_280) ;  /* 0x0000000400300947 */ /* 0x000fec0003800000 */
        /* <DEDUP_REMOVED lines=10> */
[----:B0-----:R-:W-:-:S04]  /*01f0*/  F2FP.BF16.F32.PACK_AB R0, RZ, R0 ;  /* 0x00000000ff00723e */ /* 0x001fc800000010ff */
[----:B------:R-:W-:Y:S01]  /*0200*/  PRMT R22, R0, 0x7610, R22 ;  /* 0x0000761000167816 */ /* 0x000fe20000000016 */
[----:B------:R-:W-:Y:S06]  /*0210*/  BRA `(.L_x_285) ;  /* 0x0000000c00e07947 */ /* 0x000fec0003800000 */
.L_x_283:
[----:B------:R-:W2:Y:S02]  /*0220*/  LDG.E.U8 R4, desc[UR36][R4.64] ;  /* 0x0000002404047981 */ /* 0x000ea4000c1e1100 */
[----:B--2---:R-:W-:-:S04]  /*0230*/  I2FP.F32.U32 R0, R4 ;  /* 0x0000000400007245 */ /* 0x004fc80000201000 */
[----:B------:R-:W-:-:S04]  /*0240*/  F2FP.BF16.F32.PACK_AB R0, RZ, R0 ;  /* 0x00000000ff00723e */ /* 0x000fc800000010ff */
[----:B------:R-:W-:Y:S01]  /*0250*/  PRMT R22, R0, 0x7610, R22 ;  /* 0x0000761000167816 */ /* 0x000fe20000000016 */
[----:B------:R-:W-:Y:S06]  /*0260*/  BRA `(.L_x_285) ;  /* 0x0000000c00cc7947 */ /* 0x000fec0003800000 */
.L_x_282:
        /* <DEDUP_REMOVED lines=8> */
[----:B0-----:R-:W-:-:S04]  /*02f0*/  F2FP.BF16.F32.PACK_AB R0, RZ, R0 ;  /* 0x00000000ff00723e */ /* 0x001fc800000010ff */
[----:B------:R-:W-:Y:S01]  /*0300*/  PRMT R22, R0, 0x7610, R22 ;  /* 0x0000761000167816 */ /* 0x000fe20000000016 */
[----:B------:R-:W-:Y:S06]  /*0310*/  BRA `(.L_x_285) ;  /* 0x0000000c00a07947 */ /* 0x000fec0003800000 */
.L_x_287:
[----:B------:R-:W2:Y:S02]  /*0320*/  LDG.E R4, desc[UR36][R4.64] ;  /* 0x0000002404047981 */ /* 0x000ea4000c1e1900 */
[----:B--2---:R-:W-:-:S04]  /*0330*/  I2FP.F32.S32 R0, R4 ;  /* 0x0000000400007245 */ /* 0x004fc80000201400 */
[----:B------:R-:W-:-:S04]  /*0340*/  F2FP.BF16.F32.PACK_AB R0, RZ, R0 ;  /* 0x00000000ff00723e */ /* 0x000fc800000010ff */
[----:B------:R-:W-:Y:S01]  /*0350*/  PRMT R22, R0, 0x7610, R22 ;  /* 0x0000761000167816 */ /* 0x000fe20000000016 */
[----:B------:R-:W-:Y:S06]  /*0360*/  BRA `(.L_x_285) ;  /* 0x0000000c008c7947 */ /* 0x000fec0003800000 */
.L_x_286:
[----:B------:R-:W2:Y:S02]  /*0370*/  LDG.E.U16 R4, desc[UR36][R4.64] ;  /* 0x0000002404047981 */ /* 0x000ea4000c1e1500 */
[----:B--2---:R-:W0:Y:S02]  /*0380*/  I2F.S16 R0, R4 ;  /* 0x0000000400007306 */ /* 0x004e240000101400 */
[----:B0-----:R-:W-:-:S04]  /*0390*/  F2FP.BF16.F32.PACK_AB R0, RZ, R0 ;  /* 0x00000000ff00723e */ /* 0x001fc800000010ff */
[----:B------:R-:W-:Y:S01]  /*03a0*/  PRMT R22, R0, 0x7610, R22 ;  /* 0x0000761000167816 */ /* 0x000fe20000000016 */
[----:B------:R-:W-:Y:S06]  /*03b0*/  BRA `(.L_x_285) ;  /* 0x0000000c00787947 */ /* 0x000fec0003800000 */
.L_x_281:
        /* <DEDUP_REMOVED lines=9> */
.L_x_289:
[----:B------:R-:W2:Y:S02]  /*0450*/  LDG.E.U16 R0, desc[UR36][R4.64] ;  /* 0x0000002404007981 */ /* 0x000ea4000c1e1500 */
[----:B--2---:R-:W-:-:S05]  /*0460*/  HADD2.F32 R0, -RZ, R0.H0_H0 ;  /* 0x20000000ff007230 */ /* 0x004fca0000004100 */
[----:B------:R-:W-:-:S04]  /*0470*/  F2FP.BF16.F32.PACK_AB R0, RZ, R0 ;  /* 0x00000000ff00723e */ /* 0x000fc800000010ff */
[----:B------:R-:W-:Y:S01]  /*0480*/  PRMT R22, R0, 0x7610, R22 ;  /* 0x0000761000167816 */ /* 0x000fe20000000016 */
[----:B------:R-:W-:Y:S06]  /*0490*/  BRA `(.L_x_285) ;  /* 0x0000000c00407947 */ /* 0x000fec0003800000 */
.L_x_288:
        /* <DEDUP_REMOVED lines=9> */
.L_x_291:
[----:B------:R-:W2:Y:S02]  /*0530*/  LDG.E.U16 R4, desc[UR36][R4.64] ;  /* 0x0000002404047981 */ /* 0x000ea4000c1e1500 */
[----:B--2---:R-:W-:-:S05]  /*0540*/  HADD2.F32 R0, -RZ, R4.H0_H0 ;  /* 0x20000004ff007230 */ /* 0x004fca0000004100 */
[----:B------:R-:W-:-:S04]  /*0550*/  F2FP.BF16.F32.PACK_AB R0, RZ, R0 ;  /* 0x00000000ff00723e */ /* 0x000fc800000010ff */
[----:B------:R-:W-:Y:S01]  /*0560*/  PRMT R22, R0, 0x7610, R22 ;  /* 0x0000761000167816 */ /* 0x000fe20000000016 */
[----:B------:R-:W-:Y:S06]  /*0570*/  BRA `(.L_x_285) ;  /* 0x0000000c00087947 */ /* 0x000fec0003800000 */
.L_x_290:
[----:B------:R-:W2:Y:S01]  /*0580*/  LDG.E.64 R4, desc[UR36][R4.64] ;  /* 0x0000002404047981 */ /* 0x000ea2000c1e1b00 */
[----:B------:R-:W-:Y:S01]  /*0590*/  UMOV UR4, 0xf0000000 ;  /* 0xf000000000047882 */ /* 0x000fe20000000000 */
[----:B------:R-:W-:Y:S01]  /*05a0*/  UMOV UR5, 0x380fffff ;  /* 0x380fffff00057882 */ /* 0x000fe20000000000 */
[----:B--2---:R-:W0:Y:S01]  /*05b0*/  F2F.F32.F64 R0, R4 ;  /* 0x0000000400007310 */ /* 0x004e220000301000 */
[----:B------:R-:W-:-:S14]  /*05c0*/  DSETP.GEU.AND P0, PT, |R4|, UR4, PT ;  /* 0x0000000404007e2a */ /* 0x000fdc000bf0e200 */
[----:B0-----:R-:W-:-:S05]  /*05d0*/  @!P0 FMUL R0, R0, 1.175494350822287508e-38 ;  /* 0x0080000000008820 */ /* 0x001fca0000400000 */
[----:B------:R-:W-:-:S04]  /*05e0*/  F2FP.BF16.F32.PACK_AB R0, RZ, R0 ;  /* 0x00000000ff00723e */ /* 0x000fc800000010ff */
[----:B------:R-:W-:Y:S01]  /*05f0*/  PRMT R22, R0, 0x7610, R22 ;  /* 0x0000761000167816 */ /* 0x000fe20000000016 */
[----:B------:R-:W-:Y:S06]  /*0600*/  BRA `(.L_x_285) ;  /* 0x0000000800e47947 */ /* 0x000fec0003800000 */
.L_x_280:
        /* <DEDUP_REMOVED lines=11> */
[----:B------:R-:W-:-:S04]  /*06c0*/  F2FP.BF16.F32.PACK_AB R0, RZ, R0 ;  /* 0x00000000ff00723e */ /* 0x000fc800000010ff */
[----:B------:R-:W-:Y:S01]  /*06d0*/  PRMT R22, R0, 0x7610, R22 ;  /* 0x0000761000167816 */ /* 0x000fe20000000016 */
[----:B------:R-:W-:Y:S06]  /*06e0*/  BRA `(.L_x_285) ;  /* 0x0000000800ac7947 */ /* 0x000fec0003800000 */
.L_x_294:
        /* <DEDUP_REMOVED lines=9> */
.L_x_293:
        /* <DEDUP_REMOVED lines=28> */
.L_x_296:
[----:B------:R-:W2:Y:S02]  /*0940*/  LDG.E.U8 R4, desc[UR36][R4.64] ;  /* 0x0000002404047981 */ /* 0x000ea4000c1e1100 */
[----:B--2---:R-:W-:-:S05]  /*0950*/  IMAD.SHL.U32 R0, R4, 0x2000000, RZ ;  /* 0x0200000004007824 */ /* 0x004fca00078e00ff */
[----:B------:R-:W-:-:S13]  /*0960*/  ISETP.GE.U32.AND P0, PT, R0, 0x8000000, PT ;  /* 0x080000000000780c */ /* 0x000fda0003f06070 */
[C---:B------:R-:W-:Y:S02]  /*0970*/  @P0 IMAD.SHL.U32 R3, R4.reuse, 0x200000, RZ ;  /* 0x0020000004030824 */ /* 0x040fe400078e00ff */
[----:B------:R-:W-:-:S03]  /*0980*/  @!P0 IMAD.SHL.U32 R0, R4, 0x100, RZ ;  /* 0x0000010004008824 */ /* 0x000fc600078e00ff */
[----:B------:R-:W-:Y:S02]  /*0990*/  @P0 LOP3.LUT R3, R3, 0xfe00000, RZ, 0xc0, !PT ;  /* 0x0fe0000003030812 */ /* 0x000fe400078ec0ff */
[----:B------:R-:W-:Y:S02]  /*09a0*/  @!P0 LOP3.LUT R0, R0, 0x7f00, RZ, 0xc0, !PT ;  /* 0x00007f0000008812 */ /* 0x000fe400078ec0ff */
[----:B------:R-:W-:Y:S02]  /*09b0*/  @P0 LOP3.LUT R3, R3, 0x70000000, RZ, 0xfc, !PT ;  /* 0x7000000003030812 */ /* 0x000fe400078efcff */
[----:B------:R-:W-:-:S03]  /*09c0*/  @!P0 LOP3.LUT R0, R0, 0x3f000000, RZ, 0xfc, !PT ;  /* 0x3f00000000008812 */ /* 0x000fc600078efcff */
[----:B------:R-:W-:Y:S02]  /*09d0*/  @P0 FMUL.FTZ R3, R3, 1.9259299443872358531e-34 ;  /* 0x0780000003030820 */ /* 0x000fe40000410000 */
[----:B------:R-:W-:Y:S01]  /*09e0*/  @!P0 FADD.FTZ R3, R0, -0.5 ;  /* 0xbf00000000038421 */ /* 0x000fe20000010000 */
[----:B------:R-:W-:-:S05]  /*09f0*/  IMAD.SHL.U32 R0, R4, 0x1000000, RZ ;  /* 0x0100000004007824 */ /* 0x000fca00078e00ff */
[----:B------:R-:W-:-:S04]  /*0a00*/  LOP3.LUT R0, R3, 0x80000000, R0, 0xf8, !PT ;  /* 0x8000000003007812 */ /* 0x000fc800078ef800 */
[----:B------:R-:W-:-:S04]  /*0a10*/  F2FP.BF16.F32.PACK_AB R0, RZ, R0 ;  /* 0x00000000ff00723e */ /* 0x000fc800000010ff */
[----:B------:R-:W-:Y:S01]  /*0a20*/  PRMT R22, R0, 0x7610, R22 ;  /* 0x0000761000167816 */ /* 0x000fe20000000016 */
[----:B------:R-:W-:Y:S06]  /*0a30*/  BRA `(.L_x_285) ;  /* 0x0000000400d87947 */ /* 0x000fec0003800000 */
.L_x_295:
[----:B------:R0:W5:Y:S01]  /*0a40*/  LDG.E.U16 R22, desc[UR36][R4.64] ;  /* 0x0000002404167981 */ /* 0x000162000c1e1500 */
[----:B------:R-:W-:Y:S05]  /*0a50*/  BRA `(.L_x_285) ;  /* 0x0000000400d07947 */ /* 0x000fea0003800000 */
.L_x_292:
        /* <DEDUP_REMOVED lines=10> */
[----:B------:R-:W-:-:S04]  /*0b00*/  F2FP.BF16.F32.PACK_AB R0, RZ, R0 ;  /* 0x00000000ff00723e */ /* 0x000fc800000010ff */
[----:B------:R-:W-:Y:S01]  /*0b10*/  PRMT R22, R0, 0x7610, R22 ;  /* 0x0000761000167816 */ /* 0x000fe20000000016 */
[----:B------:R-:W-:Y:S06]  /*0b20*/  BRA `(.L_x_285) ;  /* 0x00000004009c7947 */ /* 0x000fec0003800000 */
.L_x_299:
        /* <DEDUP_REMOVED lines=21> */
.L_x_303:
[----:B------:R-:W-:Y:S05]  /*0c80*/  BSYNC B1 ;  /* 0x0000000000017941 */ /* 0x000fea0003800000 */
.L_x_302:
[----:B------:R-:W-:Y:S01]  /*0c90*/  LEA R5, R0, 0x3b800000, 0x17 ;  /* 0x3b80000000057811 */ /* 0x000fe200078eb8ff */
[----:B------:R-:W-:-:S05]  /*0ca0*/  IMAD.SHL.U32 R0, R3, 0x100000, RZ ;  /* 0x0010000003007824 */ /* 0x000fca00078e00ff */
[----:B------:R-:W-:-:S07]  /*0cb0*/  LOP3.LUT R0, R5, R0, R6, 0xfe, !PT ;  /* 0x0000000005007212 */ /* 0x000fce00078efe06 */
.L_x_301:
[----:B------:R-:W-:Y:S05]  /*0cc0*/  BSYNC B0 ;  /* 0x0000000000007941 */ /* 0x000fea0003800000 */
.L_x_300:
[----:B------:R-:W-:-:S04]  /*0cd0*/  F2FP.BF16.F32.PACK_AB R0, RZ, R0 ;  /* 0x00000000ff00723e */ /* 0x000fc800000010ff */
[----:B------:R-:W-:Y:S01]  /*0ce0*/  PRMT R22, R0, 0x7610, R22 ;  /* 0x0000761000167816 */ /* 0x000fe20000000016 */
[----:B------:R-:W-:Y:S06]  /*0cf0*/  BRA `(.L_x_285) ;  /* 0x0000000400287947 */ /* 0x000fec0003800000 */
.L_x_298:
        /* <DEDUP_REMOVED lines=21> */
.L_x_307:
[----:B------:R-:W-:Y:S05]  /*0e50*/  BSYNC B1 ;  /* 0x0000000000017941 */ /* 0x000fea0003800000 */
.L_x_306:
[----:B------:R-:W-:Y:S01]  /*0e60*/  LEA R5, R0, 0x37800000, 0x17 ;  /* 0x3780000000057811 */ /* 0x000fe200078eb8ff */
[----:B------:R-:W-:-:S05]  /*0e70*/  IMAD.SHL.U32 R0, R3, 0x200000, RZ ;  /* 0x0020000003007824 */ /* 0x000fca00078e00ff */
[----:B------:R-:W-:-:S07]  /*0e80*/  LOP3.LUT R0, R5, R0, R6, 0xfe, !PT ;  /* 0x0000000005007212 */ /* 0x000fce00078efe06 */
.L_x_305:
[----:B------:R-:W-:Y:S05]  /*0e90*/  BSYNC B0 ;  /* 0x0000000000007941 */ /* 0x000fea0003800000 */
.L_x_304:
[----:B------:R-:W-:-:S04]  /*0ea0*/  F2FP.BF16.F32.PACK_AB R0, RZ, R0 ;  /* 0x00000000ff00723e */ /* 0x000fc800000010ff */
[----:B------:R-:W-:Y:S01]  /*0eb0*/  PRMT R22, R0, 0x7610, R22 ;  /* 0x0000761000167816 */ /* 0x000fe20000000016 */
[----:B------:R-:W-:Y:S06]  /*0ec0*/  BRA `(.L_x_285) ;  /* 0x0000000000b47947 */ /* 0x000fec0003800000 */
.L_x_297:
        /* <DEDUP_REMOVED lines=14> */
.L_x_311:
[----:B------:R-:W-:Y:S05]  /*0fb0*/  BSYNC B0 ;  /* 0x0000000000007941 */ /* 0x000fea0003800000 */
.L_x_310:
[----:B------:R-:W-:-:S04]  /*0fc0*/  F2FP.BF16.F32.PACK_AB R0, RZ, R0 ;  /* 0x00000000ff00723e */ /* 0x000fc800000010ff */
[----:B------:R-:W-:Y:S01]  /*0fd0*/  PRMT R22, R0, 0x7610, R22 ;  /* 0x0000761000167816 */ /* 0x000fe20000000016 */
[----:B------:R-:W-:Y:S06]  /*0fe0*/  BRA `(.L_x_285) ;  /* 0x00000000006c7947 */ /* 0x000fec0003800000 */
.L_x_284:
        /* <DEDUP_REMOVED lines=16> */
.L_x_312:
[----:B------:R-:W-:Y:S01]  /*10f0*/  PRMT R22, RZ, 0x7610, R22 ;  /* 0x00007610ff167816 */ /* 0x000fe20000000016 */
[----:B------:R-:W-:Y:S06]  /*1100*/  BRA `(.L_x_285) ;  /* 0x0000000000247947 */ /* 0x000fec0003800000 */
.L_x_309:
[----:B------:R-:W2:Y:S02]  /*1110*/  LDG.E.64 R4, desc[UR36][R4.64] ;  /* 0x0000002404047981 */ /* 0x000ea4000c1e1b00 */
[----:B--2---:R-:W0:Y:S02]  /*1120*/  I2F.U64 R0, R4 ;  /* 0x0000000400007312 */ /* 0x004e240000301000 */
[----:B0-----:R-:W-:-:S04]  /*1130*/  F2FP.BF16.F32.PACK_AB R0, RZ, R0 ;  /* 0x00000000ff00723e */ /* 0x001fc800000010ff */
[----:B------:R-:W-:Y:S01]  /*1140*/  PRMT R22, R0, 0x7610, R22 ;  /* 0x0000761000167816 */ /* 0x000fe20000000016 */
[----:B------:R-:W-:Y:S06]  /*1150*/  BRA `(.L_x_285) ;  /* 0x0000000000107947 */ /* 0x000fec0003800000 */
.L_x_308:
[----:B------:R-:W2:Y:S02]  /*1160*/  LDG.E R4, desc[UR36][R4.64] ;  /* 0x0000002404047981 */ /* 0x000ea4000c1e1900 */
[----:B--2---:R-:W-:-:S04]  /*1170*/  I2FP.F32.U32 R0, R4 ;  /* 0x0000000400007245 */ /* 0x004fc80000201000 */
[----:B------:R-:W-:-:S04]  /*1180*/  F2FP.BF16.F32.PACK_AB R0, RZ, R0 ;  /* 0x00000000ff00723e */ /* 0x000fc800000010ff */
[----:B------:R-:W-:-:S07]  /*1190*/  PRMT R22, R0, 0x7610, R22 ;  /* 0x0000761000167816 */ /* 0x000fce0000000016 */
.L_x_285:
[----:B------:R-:W1:Y:S02]  /*11a0*/  S2R R17, SR_TID.X ;  /* 0x0000000000117919 */ /* 0x000e640000002100 */
[----:B-1----:R-:W-:-:S07]  /*11b0*/  VIADD R17, R17, 0x80 ;  /* 0x0000008011117836 */ /* 0x002fce0000000000 */
.L_x_279:
[----:B------:R-:W-:Y:S05]  /*11c0*/  BSYNC B6 ;  /* 0x0000000000067941 */ /* 0x000fea0003800000 */
.L_x_278:
[----:B------:R-:W-:Y:S01]  /*11d0*/  ISETP.GE.AND P0, PT, R17, R16, PT ;  /* 0x000000101100720c */ /* 0x000fe20003f06270 */
[----:B------:R-:W-:-:S12]  /*11e0*/  BSSY B6, `(.L_x_313) ;  /* 0x0000111000067945 */ /* 0x000fd80003800000 */
[----:B------:R-:W-:Y:S05]  /*11f0*/  @P0 BRA `(.L_x_314) ;  /* 0x00000010003c0947 */ /* 0x000fea0003800000 */
[----:B0-----:R-:W0:Y:S01]  /*1200*/  LDC.64 R4, c[0x0][0x220] ;  /* 0x00008800ff047b82 */ /* 0x001e220000000a00 */
[----:B------:R-:W-:Y:S01]  /*1210*/  IMAD R0, R2, 0x200, R17 ;  /* 0x0000020002007824 */ /* 0x000fe200078e0211 */
[----:B------:R-:W-:Y:S01]  /*1220*/  PRMT R6, R23, 0x9910, RZ ;  /* 0x0000991017067816 */ /* 0x000fe200000000ff */
[----:B------:R-:W-:Y:S02]  /*1230*/  ULDC UR4, c[0x0][0x230] ;  /* 0x00008c0000047ab9 */ /* 0x000fe40000000800 */
[----:B------:R-:W-:Y:S02]  /*1240*/  IMAD R3, R0, UR4, RZ ;  /* 0x0000000400037c24 */ /* 0x000fe4000f8e02ff */
[----:B------:R-:W-:-:S05]  /*1250*/  IMAD.MOV.U32 R0, RZ, RZ, R6 ;  /* 0x000000ffff007224 */ /* 0x000fca00078e0006 */
[----:B------:R-:W-:Y:S02]  /*1260*/  ISETP.GT.AND P1, PT, R0, 0x9, PT ;  /* 0x000000090000780c */ /* 0x000fe40003f24270 */
[----:B0-----:R-:W-:-:S05]  /*1270*/  IADD3 R4, P0, R3, R4, RZ ;  /* 0x0000000403047210 */ /* 0x001fca0007f1e0ff */
[----:B------:R-:W-:-:S06]  /*1280*/  IMAD.X R5, RZ, RZ, R5, P0 ;  /* 0x000000ffff057224 */ /* 0x000fcc00000e0605 */
        /* <DEDUP_REMOVED lines=14> */
.L_x_318:
[----:B------:R-:W2:Y:S02]  /*1370*/  LDG.E.U8 R4, desc[UR36][R4.64] ;  /* 0x0000002404047981 */ /* 0x000ea4000c1e1100 */
[----:B--2---:R-:W-:-:S04]  /*1380*/  I2FP.F32.U32 R0, R4 ;  /* 0x0000000400007245 */ /* 0x004fc80000201000 */
[----:B------:R-:W-:-:S04]  /*1390*/  F2FP.BF16.F32.PACK_AB R0, RZ, R0 ;  /* 0x00000000ff00723e */ /* 0x000fc800000010ff */
[----:B------:R-:W-:Y:S01]  /*13a0*/  PRMT R18, R0, 0x7610, R18 ;  /* 0x0000761000127816 */ /* 0x000fe20000000012 */
[----:B------:R-:W-:Y:S06]  /*13b0*/  BRA `(.L_x_320) ;  /* 0x0000000c00c87947 */ /* 0x000fec0003800000 */
.L_x_317:
        /* <DEDUP_REMOVED lines=11> */
.L_x_322:
[----:B------:R-:W2:Y:S02]  /*1470*/  LDG.E R4, desc[UR36][R4.64] ;  /* 0x0000002404047981 */ /* 0x000ea4000c1e1900 */
[----:B--2---:R-:W-:-:S04]  /*1480*/  I2FP.F32.S32 R0, R4 ;  /* 0x0000000400007245 */ /* 0x004fc80000201400 */
[----:B------:R-:W-:-:S04]  /*1490*/  F2FP.BF16.F32.PACK_AB R0, RZ, R0 ;  /* 0x00000000ff00723e */ /* 0x000fc800000010ff */
[----:B------:R-:W-:Y:S01]  /*14a0*/  PRMT R18, R0, 0x7610, R18 ;  /* 0x0000761000127816 */ /* 0x000fe20000000012 */
[----:B------:R-:W-:Y:S06]  /*14b0*/  BRA `(.L_x_320) ;  /* 0x0000000c00887947 */ /* 0x000fec0003800000 */
.L_x_321:
[----:B------:R-:W2:Y:S02]  /*14c0*/  LDG.E.U16 R4, desc[UR36][R4.64] ;  /* 0x0000002404047981 */ /* 0x000ea4000c1e1500 */
[----:B--2---:R-:W0:Y:S02]  /*14d0*/  I2F.S16 R0, R4 ;  /* 0x0000000400007306 */ /* 0x004e240000101400 */
[----:B0-----:R-:W-:-:S04]  /*14e0*/  F2FP.BF16.F32.PACK_AB R0, RZ, R0 ;  /* 0x00000000ff00723e */ /* 0x001fc800000010ff */
[----:B------:R-:W-:Y:S01]  /*14f0*/  PRMT R18, R0, 0x7610, R18 ;  /* 0x0000761000127816 */ /* 0x000fe20000000012 */
[----:B------:R-:W-:Y:S06]  /*1500*/  BRA `(.L_x_320) ;  /* 0x0000000c00747947 */ /* 0x000fec0003800000 */
.L_x_316:
        /* <DEDUP_REMOVED lines=9> */
.L_x_324:
[----:B------:R-:W2:Y:S02]  /*15a0*/  LDG.E.U16 R0, desc[UR36][R4.64] ;  /* 0x0000002404007981 */ /* 0x000ea4000c1e1500 */
[----:B--2---:R-:W-:-:S05]  /*15b0*/  HADD2.F32 R0, -RZ, R0.H0_H0 ;  /* 0x20000000ff007230 */ /* 0x004fca0000004100 */
[----:B------:R-:W-:-:S04]  /*15c0*/  F2FP.BF16.F32.PACK_AB R0, RZ, R0 ;  /* 0x00000000ff00723e */ /* 0x000fc800000010ff */
[----:B------:R-:W-:Y:S01]  /*15d0*/  PRMT R18, R0, 0x7610, R18 ;  /* 0x0000761000127816 */ /* 0x000fe20000000012 */
[----:B------:R-:W-:Y:S06]  /*15e0*/  BRA `(.L_x_320) ;  /* 0x0000000c003c7947 */ /* 0x000fec0003800000 */
.L_x_323:
        /* <DEDUP_REMOVED lines=9> */
.L_x_326:
[----:B------:R-:W2:Y:S02]  /*1680*/  LDG.E.U16 R4, desc[UR36][R4.64] ;  /* 0x0000002404047981 */ /* 0x000ea4000c1e1500 */
[----:B--2---:R-:W-:-:S05]  /*1690*/  HADD2.F32 R0, -RZ, R4.H0_H0 ;  /* 0x20000004ff007230 */ /* 0x004fca0000004100 */
[----:B------:R-:W-:-:S04]  /*16a0*/  F2FP.BF16.F32.PACK_AB R0, RZ, R0 ;  /* 0x00000000ff00723e */ /* 0x000fc800000010ff */
[----:B------:R-:W-:Y:S01]  /*16b0*/  PRMT R18, R0, 0x7610, R18 ;  /* 0x0000761000127816 */ /* 0x000fe20000000012 */
[----:B------:R-:W-:Y:S06]  /*16c0*/  BRA `(.L_x_320) ;  /* 0x0000000c00047947 */ /* 0x000fec0003800000 */
.L_x_325:
        /* <DEDUP_REMOVED lines=9> */
.L_x_315:
        /* <DEDUP_REMOVED lines=14> */
.L_x_329:
        /* <DEDUP_REMOVED lines=9> */
.L_x_328:
        /* <DEDUP_REMOVED lines=28> */
.L_x_331:
[----:B------:R-:W2:Y:S02]  /*1a90*/  LDG.E.U8 R4, desc[UR36][R4.64] ;  /* 0x0000002404047981 */ /* 0x000ea4000c1e1100 */
[----:B--2---:R-:W-:-:S05]  /*1aa0*/  IMAD.SHL.U32 R0, R4, 0x2000000, RZ ;  /* 0x0200000004007824 */ /* 0x004fca00078e00ff */
[----:B------:R-:W-:-:S13]  /*1ab0*/  ISETP.GE.U32.AND P0, PT, R0, 0x8000000, PT ;  /* 0x080000000000780c */ /* 0x000fda0003f06070 */
[C---:B------:R-:W-:Y:S02]  /*1ac0*/  @!P0 IMAD.SHL.U32 R0, R4.reuse, 0x100, RZ ;  /* 0x0000010004008824 */ /* 0x040fe400078e00ff */
[----:B------:R-:W-:-:S03]  /*1ad0*/  @P0 IMAD.SHL.U32 R3, R4, 0x200000, RZ ;  /* 0x0020000004030824 */ /* 0x000fc600078e00ff */
        /* <DEDUP_REMOVED lines=10> */
.L_x_330:
[----:B------:R0:W5:Y:S01]  /*1b80*/  LDG.E.U16 R18, desc[UR36][R4.64] ;  /* 0x0000002404127981 */ /* 0x000162000c1e1500 */
[----:B------:R-:W-:Y:S05]  /*1b90*/  BRA `(.L_x_320) ;  /* 0x0000000400d07947 */ /* 0x000fea0003800000 */
.L_x_327:
        /* <DEDUP_REMOVED lines=13> */
.L_x_334:
        /* <DEDUP_REMOVED lines=21> */
.L_x_338:
[----:B------:R-:W-:Y:S05]  /*1dc0*/  BSYNC B1 ;  /* 0x0000000000017941 */ /* 0x000fea0003800000 */
.L_x_337:
[----:B------:R-:W-:Y:S01]  /*1dd0*/  LEA R5, R0, 0x3b800000, 0x17 ;  /* 0x3b80000000057811 */ /* 0x000fe200078eb8ff */
[----:B------:R-:W-:-:S05]  /*1de0*/  IMAD.SHL.U32 R0, R3, 0x100000, RZ ;  /* 0x0010000003007824 */ /* 0x000fca00078e00ff */
[----:B------:R-:W-:-:S07]  /*1df0*/  LOP3.LUT R0, R5, R0, R6, 0xfe, !PT ;  /* 0x0000000005007212 */ /* 0x000fce00078efe06 */
.L_x_336:
[----:B------:R-:W-:Y:S05]  /*1e00*/  BSYNC B0 ;  /* 0x0000000000007941 */ /* 0x000fea0003800000 */
.L_x_335:
[----:B------:R-:W-:-:S04]  /*1e10*/  F2FP.BF16.F32.PACK_AB R0, RZ, R0 ;  /* 0x00000000ff00723e */ /* 0x000fc800000010ff */
[----:B------:R-:W-:Y:S01]  /*1e20*/  PRMT R18, R0, 0x7610, R18 ;  /* 0x0000761000127816 */ /* 0x000fe20000000012 */
[----:B------:R-:W-:Y:S06]  /*1e30*/  BRA `(.L_x_320) ;  /* 0x0000000400287947 */ /* 0x000fec0003800000 */
.L_x_333:
        /* <DEDUP_REMOVED lines=21> */
.L_x_342:
[----:B------:R-:W-:Y:S05]  /*1f90*/  BSYNC B1 ;  /* 0x0000000000017941 */ /* 0x000fea0003800000 */
.L_x_341:
[----:B------:R-:W-:Y:S01]  /*1fa0*/  LEA R5, R0, 0x37800000, 0x17 ;  /* 0x3780000000057811 */ /* 0x000fe200078eb8ff */
[----:B------:R-:W-:-:S05]  /*1fb0*/  IMAD.SHL.U32 R0, R3, 0x200000, RZ ;  /* 0x0020000003007824 */ /* 0x000fca00078e00ff */
[----:B------:R-:W-:-:S07]  /*1fc0*/  LOP3.LUT R0, R5, R0, R6, 0xfe, !PT ;  /* 0x0000000005007212 */ /* 0x000fce00078efe06 */
.L_x_340:
[----:B------:R-:W-:Y:S05]  /*1fd0*/  BSYNC B0 ;  /* 0x0000000000007941 */ /* 0x000fea0003800000 */
.L_x_339:
[----:B------:R-:W-:-:S04]  /*1fe0*/  F2FP.BF16.F32.PACK_AB R0, RZ, R0 ;  /* 0x00000000ff00723e */ /* 0x000fc800000010ff */
[----:B------:R-:W-:Y:S01]  /*1ff0*/  PRMT R18, R0, 0x7610, R18 ;  /* 0x0000761000127816 */ /* 0x000fe20000000012 */
[----:B------:R-:W-:Y:S06]  /*2000*/  BRA `(.L_x_320) ;  /* 0x0000000000b47947 */ /* 0x000fec0003800000 */
.L_x_332:
        /* <DEDUP_REMOVED lines=14> */
.L_x_346:
[----:B------:R-:W-:Y:S05]  /*20f0*/  BSYNC B0 ;  /* 0x0000000000007941 */ /* 0x000fea0003800000 */
.L_x_345:
[----:B------:R-:W-:-:S04]  /*2100*/  F2FP.BF16.F32.PACK_AB R0, RZ, R0 ;  /* 0x00000000ff00723e */ /* 0x000fc800000010ff */
[----:B------:R-:W-:Y:S01]  /*2110*/  PRMT R18, R0, 0x7610, R18 ;  /* 0x0000761000127816 */ /* 0x000fe20000000012 */
[----:B------:R-:W-:Y:S06]  /*2120*/  BRA `(.L_x_320) ;  /* 0x00000000006c7947 */ /* 0x000fec0003800000 */
.L_x_319:
        /* <DEDUP_REMOVED lines=15> */
[----:B0----5:R-:W-:Y:S05]  /*2220*/  CALL.ABS.NOINC R14 ;  /* 0x000000000e007343 */ /* 0x021fea0003c00000 */
.L_x_347:
[----:B------:R-:W-:Y:S01]  /*2230*/  PRMT R18, RZ, 0x7610, R18 ;  /* 0x00007610ff127816 */ /* 0x000fe20000000012 */
[----:B------:R-:W-:Y:S06]  /*2240*/  BRA `(.L_x_320) ;  /* 0x0000000000247947 */ /* 0x000fec0003800000 */
.L_x_344:
[----:B------:R-:W2:Y:S02]  /*2250*/  LDG.E.64 R4, desc[UR36][R4.64] ;  /* 0x0000002404047981 */ /* 0x000ea4000c1e1b00 */
[----:B--2---:R-:W0:Y:S02]  /*2260*/  I2F.U64 R0, R4 ;  /* 0x0000000400007312 */ /* 0x004e240000301000 */
[----:B0-----:R-:W-:-:S04]  /*2270*/  F2FP.BF16.F32.PACK_AB R0, RZ, R0 ;  /* 0x00000000ff00723e */ /* 0x001fc800000010ff */
[----:B------:R-:W-:Y:S01]  /*2280*/  PRMT R18, R0, 0x7610, R18 ;  /* 0x0000761000127816 */ /* 0x000fe20000000012 */
[----:B------:R-:W-:Y:S06]  /*2290*/  BRA `(.L_x_320) ;  /* 0x0000000000107947 */ /* 0x000fec0003800000 */
.L_x_343:
[----:B------:R-:W2:Y:S02]  /*22a0*/  LDG.E R4, desc[UR36][R4.64] ;  /* 0x0000002404047981 */ /* 0x000ea4000c1e1900 */
[----:B--2---:R-:W-:-:S04]  /*22b0*/  I2FP.F32.U32 R0, R4 ;  /* 0x0000000400007245 */ /* 0x004fc80000201000 */
[----:B------:R-:W-:-:S04]  /*22c0*/  F2FP.BF16.F32.PACK_AB R0, RZ, R0 ;  /* 0x00000000ff00723e */ /* 0x000fc800000010ff */
[----:B------:R-:W-:-:S07]  /*22d0*/  PRMT R18, R0, 0x7610, R18 ;  /* 0x0000761000127816 */ /* 0x000fce0000000012 */
.L_x_320:
[----:B------:R-:W-:-:S07]  /*22e0*/  VIADD R17, R17, 0x80 ;  /* 0x0000008011117836 */ /* 0x000fce0000000000 */
.L_x_314:
[----:B------:R-:W-:Y:S05]  /*22f0*/  BSYNC B6 ;  /* 0x0000000000067941 */ /* 0x000fea0003800000 */
.L_x_313:
[----:B------:R-:W-:Y:S01]  /*2300*/  ISETP.GE.AND P0, PT, R17, R16, PT ;  /* 0x000000101100720c */ /* 0x000fe20003f06270 */
[----:B------:R-:W-:Y:S01]  /*2310*/  BSSY B6, `(.L_x_348) ;  /* 0x0000113000067945 */ /* 0x000fe20003800000 */
[----:B------:R-:W-:Y:S02]  /*2320*/  PRMT R19, RZ, 0x7610, R19 ;  /* 0x00007610ff137816 */ /* 0x000fe40000000013 */
[----:B------:R-:W-:-:S09]  /*2330*/  PRMT R24, RZ, 0x7610, R24 ;  /* 0x00007610ff187816 */ /* 0x000fd20000000018 */
        /* <DEDUP_REMOVED lines=24> */
.L_x_353:
[----:B------:R-:W2:Y:S02]  /*24c0*/  LDG.E.U8 R4, desc[UR36][R4.64] ;  /* 0x0000002404047981 */ /* 0x000ea4000c1e1100 */
[----:B--2---:R-:W-:-:S04]  /*24d0*/  I2FP.F32.U32 R0, R4 ;  /* 0x0000000400007245 */ /* 0x004fc80000201000 */
[----:B------:R-:W-:-:S04]  /*24e0*/  F2FP.BF16.F32.PACK_AB R0, RZ, R0 ;  /* 0x00000000ff00723e */ /* 0x000fc800000010ff */
[----:B------:R-:W-:Y:S01]  /*24f0*/  PRMT R24, R0, 0x7610, R24 ;  /* 0x0000761000187816 */ /* 0x000fe20000000018 */
[----:B------:R-:W-:Y:S06]  /*2500*/  BRA `(.L_x_355) ;  /* 0x0000000c00c87947 */ /* 0x000fec0003800000 */
.L_x_352:
        /* <DEDUP_REMOVED lines=11> */
.L_x_357:
[----:B------:R-:W2:Y:S02]  /*25c0*/  LDG.E R4, desc[UR36][R4.64] ;  /* 0x0000002404047981 */ /* 0x000ea4000c1e1900 */
[----:B--2---:R-:W-:-:S04]  /*25d0*/  I2FP.F32.S32 R0, R4 ;  /* 0x0000000400007245 */ /* 0x004fc80000201400 */
[----:B------:R-:W-:-:S04]  /*25e0*/  F2FP.BF16.F32.PACK_AB R0, RZ, R0 ;  /* 0x00000000ff00723e */ /* 0x000fc800000010ff */
[----:B------:R-:W-:Y:S01]  /*25f0*/  PRMT R24, R0, 0x7610, R24 ;  /* 0x0000761000187816 */ /* 0x000fe20000000018 */
[----:B------:R-:W-:Y:S06]  /*2600*/  BRA `(.L_x_355) ;  /* 0x0000000c00887947 */ /* 0x000fec0003800000 */
.L_x_356:
[----:B------:R-:W2:Y:S02]  /*2610*/  LDG.E.U16 R4, desc[UR36][R4.64] ;  /* 0x0000002404047981 */ /* 0x000ea4000c1e1500 */
[----:B--2---:R-:W0:Y:S02]  /*2620*/  I2F.S16 R0, R4 ;  /* 0x0000000400007306 */ /* 0x004e240000101400 */
[----:B0-----:R-:W-:-:S04]  /*2630*/  F2FP.BF16.F32.PACK_AB R0, RZ, R0 ;  /* 0x00000000ff00723e */ /* 0x001fc800000010ff */
[----:B------:R-:W-:Y:S01]  /*2640*/  PRMT R24, R0, 0x7610, R24 ;  /* 0x0000761000187816 */ /* 0x000fe20000000018 */
[----:B------:R-:W-:Y:S06]  /*2650*/  BRA `(.L_x_355) ;  /* 0x0000000c00747947 */ /* 0x000fec0003800000 */
.L_x_351:
        /* <DEDUP_REMOVED lines=9> */
.L_x_359:
[----:B------:R-:W2:Y:S02]  /*26f0*/  LDG.E.U16 R0, desc[UR36][R4.64] ;  /* 0x0000002404007981 */ /* 0x000ea4000c1e1500 */
[----:B--2---:R-:W-:-:S05]  /*2700*/  HADD2.F32 R0, -RZ, R0.H0_H0 ;  /* 0x20000000ff007230 */ /* 0x004fca0000004100 */
[----:B------:R-:W-:-:S04]  /*2710*/  F2FP.BF16.F32.PACK_AB R0, RZ, R0 ;  /* 0x00000000ff00723e */ /* 0x000fc800000010ff */
[----:B------:R-:W-:Y:S01]  /*2720*/  PRMT R24, R0, 0x7610, R24 ;  /* 0x0000761000187816 */ /* 0x000fe20000000018 */
[----:B------:R-:W-:Y:S06]  /*2730*/  BRA `(.L_x_355) ;  /* 0x0000000c003c7947 */ /* 0x000fec0003800000 */
.L_x_358:
        /* <DEDUP_REMOVED lines=9> */
.L_x_361:
[----:B------:R-:W2:Y:S02]  /*27d0*/  LDG.E.U16 R4, desc[UR36][R4.64] ;  /* 0x0000002404047981 */ /* 0x000ea4000c1e1500 */
[----:B--2---:R-:W-:-:S05]  /*27e0*/  HADD2.F32 R0, -RZ, R4.H0_H0 ;  /* 0x20000004ff007230 */ /* 0x004fca0000004100 */
[----:B------:R-:W-:-:S04]  /*27f0*/  F2FP.BF16.F32.PACK_AB R0, RZ, R0 ;  /* 0x00000000ff00723e */ /* 0x000fc800000010ff */
[----:B------:R-:W-:Y:S01]  /*2800*/  PRMT R24, R0, 0x7610, R24 ;  /* 0x0000761000187816 */ /* 0x000fe20000000018 */
[----:B------:R-:W-:Y:S06]  /*2810*/  BRA `(.L_x_355) ;  /* 0x0000000c00047947 */ /* 0x000fec0003800000 */
.L_x_360:
        /* <DEDUP_REMOVED lines=9> */
.L_x_350:
        /* <DEDUP_REMOVED lines=14> */
.L_x_364:
        /* <DEDUP_REMOVED lines=9> */
.L_x_363:
        /* <DEDUP_REMOVED lines=28> */
.L_x_366:
        /* <DEDUP_REMOVED lines=15> */
.L_x_365:
[----:B------:R0:W5:Y:S01]  /*2cd0*/  LDG.E.U16 R24, desc[UR36][R4.64] ;  /* 0x0000002404187981 */ /* 0x000162000c1e1500 */
[----:B------:R-:W-:Y:S05]  /*2ce0*/  BRA `(.L_x_355) ;  /* 0x0000000400d07947 */ /* 0x000fea0003800000 */
.L_x_362:
        /* <DEDUP_REMOVED lines=13> */
.L_x_369:
        /* <DEDUP_REMOVED lines=21> */
.L_x_373:
[----:B------:R-:W-:Y:S05]  /*2f10*/  BSYNC B1 ;  /* 0x0000000000017941 */ /* 0x000fea0003800000 */
.L_x_372:
[----:B------:R-:W-:Y:S01]  /*2f20*/  LEA R5, R0, 0x3b800000, 0x17 ;  /* 0x3b80000000057811 */ /* 0x000fe200078eb8ff */
[----:B------:R-:W-:-:S05]  /*2f30*/  IMAD.SHL.U32 R0, R3, 0x100000, RZ ;  /* 0x0010000003007824 */ /* 0x000fca00078e00ff */
[----:B------:R-:W-:-:S07]  /*2f40*/  LOP3.LUT R0, R5, R0, R6, 0xfe, !PT ;  /* 0x0000000005007212 */ /* 0x000fce00078efe06 */
.L_x_371:
[----:B------:R-:W-:Y:S05]  /*2f50*/  BSYNC B0 ;  /* 0x0000000000007941 */ /* 0x000fea0003800000 */
.L_x_370:
[----:B------:R-:W-:-:S04]  /*2f60*/  F2FP.BF16.F32.PACK_AB R0, RZ, R0 ;  /* 0x00000000ff00723e */ /* 0x000fc800000010ff */
[----:B------:R-:W-:Y:S01]  /*2f70*/  PRMT R24, R0, 0x7610, R24 ;  /* 0x0000761000187816 */ /* 0x000fe20000000018 */
[----:B------:R-:W-:Y:S06]  /*2f80*/  BRA `(.L_x_355) ;  /* 0x0000000400287947 */ /* 0x000fec0003800000 */
.L_x_368:
        /* <DEDUP_REMOVED lines=21> */
.L_x_377:
[----:B------:R-:W-:Y:S05]  /*30e0*/  BSYNC B1 ;  /* 0x0000000000017941 */ /* 0x000fea0003800000 */
.L_x_376:
[----:B------:R-:W-:Y:S01]  /*30f0*/  LEA R5, R0, 0x37800000, 0x17 ;  /* 0x3780000000057811 */ /* 0x000fe200078eb8ff */
[----:B------:R-:W-:-:S05]  /*3100*/  IMAD.SHL.U32 R0, R3, 0x200000, RZ ;  /* 0x0020000003007824 */ /* 0x000fca00078e00ff */
[----:B------:R-:W-:-:S07]  /*3110*/  LOP3.LUT R0, R5, R0, R6, 0xfe, !PT ;  /* 0x0000000005007212 */ /* 0x000fce00078efe06 */
.L_x_375:
[----:B------:R-:W-:Y:S05]  /*3120*/  BSYNC B0 ;  /* 0x0000000000007941 */ /* 0x000fea0003800000 */
.L_x_374:
[----:B------:R-:W-:-:S04]  /*3130*/  F2FP.BF16.F32.PACK_AB R0, RZ, R0 ;  /* 0x00000000ff00723e */ /* 0x000fc800000010ff */
[----:B------:R-:W-:Y:S01]  /*3140*/  PRMT R24, R0, 0x7610, R24 ;  /* 0x0000761000187816 */ /* 0x000fe20000000018 */
[----:B------:R-:W-:Y:S06]  /*3150*/  BRA `(.L_x_355) ;  /* 0x0000000000b47947 */ /* 0x000fec0003800000 */
.L_x_367:
        /* <DEDUP_REMOVED lines=14> */
.L_x_381:
[----:B------:R-:W-:Y:S05]  /*3240*/  BSYNC B0 ;  /* 0x0000000000007941 */ /* 0x000fea0003800000 */
.L_x_380:
[----:B------:R-:W-:-:S04]  /*3250*/  F2FP.BF16.F32.PACK_AB R0, RZ, R0 ;  /* 0x00000000ff00723e */ /* 0x000fc800000010ff */
[----:B------:R-:W-:Y:S01]  /*3260*/  PRMT R24, R0, 0x7610, R24 ;  /* 0x0000761000187816 */ /* 0x000fe20000000018 */
[----:B------:R-:W-:Y:S06]  /*3270*/  BRA `(.L_x_355) ;  /* 0x00000000006c7947 */ /* 0x000fec0003800000 */
.L_x_354:
        /* <DEDUP_REMOVED lines=16> */
.L_x_382:
[----:B------:R-:W-:Y:S01]  /*3380*/  PRMT R24, RZ, 0x7610, R24 ;  /* 0x00007610ff187816 */ /* 0x000fe20000000018 */
[----:B------:R-:W-:Y:S06]  /*3390*/  BRA `(.L_x_355) ;  /* 0x0000000000247947 */ /* 0x000fec0003800000 */
.L_x_379:
[----:B------:R-:W2:Y:S02]  /*33a0*/  LDG.E.64 R4, desc[UR36][R4.64] ;  /* 0x0000002404047981 */ /* 0x000ea4000c1e1b00 */
[----:B--2---:R-:W0:Y:S02]  /*33b0*/  I2F.U64 R0, R4 ;  /* 0x0000000400007312 */ /* 0x004e240000301000 */
[----:B0-----:R-:W-:-:S04]  /*33c0*/  F2FP.BF16.F32.PACK_AB R0, RZ, R0 ;  /* 0x00000000ff00723e */ /* 0x001fc800000010ff */
[----:B------:R-:W-:Y:S01]  /*33d0*/  PRMT R24, R0, 0x7610, R24 ;  /* 0x0000761000187816 */ /* 0x000fe20000000018 */
[----:B------:R-:W-:Y:S06]  /*33e0*/  BRA `(.L_x_355) ;  /* 0x0000000000107947 */ /* 0x000fec0003800000 */
.L_x_378:
[----:B------:R-:W2:Y:S02]  /*33f0*/  LDG.E R4, desc[UR36][R4.64] ;  /* 0x0000002404047981 */ /* 0x000ea4000c1e1900 */
[----:B--2---:R-:W-:-:S04]  /*3400*/  I2FP.F32.U32 R0, R4 ;  /* 0x0000000400007245 */ /* 0x004fc80000201000 */
[----:B------:R-:W-:-:S04]  /*3410*/  F2FP.BF16.F32.PACK_AB R0, RZ, R0 ;  /* 0x00000000ff00723e */ /* 0x000fc800000010ff */
[----:B------:R-:W-:-:S07]  /*3420*/  PRMT R24, R0, 0x7610, R24 ;  /* 0x0000761000187816 */ /* 0x000fce0000000018 */
.L_x_355:
[----:B------:R-:W-:-:S07]  /*3430*/  VIADD R17, R17, 0x80 ;  /* 0x0000008011117836 */ /* 0x000fce0000000000 */
.L_x_349:
[----:B------:R-:W-:Y:S05]  /*3440*/  BSYNC B6 ;  /* 0x0000000000067941 */ /* 0x000fea0003800000 */
.L_x_348:
[----:B------:R-:W-:Y:S01]  /*3450*/  ISETP.GE.AND P0, PT, R17, R16, PT ;  /* 0x000000101100720c */ /* 0x000fe20003f06270 */
[----:B------:R-:W-:-:S12]  /*3460*/  BSSY B6, `(.L_x_383) ;  /* 0x000010f000067945 */ /* 0x000fd80003800000 */
[----:B------:R-:W-:Y:S05]  /*3470*/  @P0 BRA `(.L_x_384) ;  /* 0x0000001000340947 */ /* 0x000fea0003800000 */
[----:B0-----:R-:W0:Y:S01]  /*3480*/  LDC.64 R4, c[0x0][0x220] ;  /* 0x00008800ff047b82 */ /* 0x001e220000000a00 */
        /* <DEDUP_REMOVED lines=21> */
.L_x_388:
[----:B------:R-:W2:Y:S02]  /*35e0*/  LDG.E.U8 R4, desc[UR36][R4.64] ;  /* 0x0000002404047981 */ /* 0x000ea4000c1e1100 */
[----:B--2---:R-:W-:-:S04]  /*35f0*/  I2FP.F32.U32 R0, R4 ;  /* 0x0000000400007245 */ /* 0x004fc80000201000 */
[----:B------:R-:W-:-:S04]  /*3600*/  F2FP.BF16.F32.PACK_AB R0, RZ, R0 ;  /* 0x00000000ff00723e */ /* 0x000fc800000010ff */
[----:B------:R-:W-:Y:S01]  /*3610*/  PRMT R19, R0, 0x7610, R19 ;  /* 0x0000761000137816 */ /* 0x000fe20000000013 */
[----:B------:R-:W-:Y:S06]  /*3620*/  BRA `(.L_x_384) ;  /* 0x0000000c00c87947 */ /* 0x000fec0003800000 */
.L_x_387:
        /* <DEDUP_REMOVED lines=11> */
.L_x_391:
[----:B------:R-:W2:Y:S02]  /*36e0*/  LDG.E R4, desc[UR36][R4.64] ;  /* 0x0000002404047981 */ /* 0x000ea4000c1e1900 */
[----:B--2---:R-:W-:-:S04]  /*36f0*/  I2FP.F32.S32 R0, R4 ;  /* 0x0000000400007245 */ /* 0x004fc80000201400 */
[----:B------:R-:W-:-:S04]  /*3700*/  F2FP.BF16.F32.PACK_AB R0, RZ, R0 ;  /* 0x00000000ff00723e */ /* 0x000fc800000010ff */
[----:B------:R-:W-:Y:S01]  /*3710*/  PRMT R19, R0, 0x7610, R19 ;  /* 0x0000761000137816 */ /* 0x000fe20000000013 */
[----:B------:R-:W-:Y:S06]  /*3720*/  BRA `(.L_x_384) ;  /* 0x0000000c00887947 */ /* 0x000fec0003800000 */
.L_x_390:
[----:B------:R-:W2:Y:S02]  /*3730*/  LDG.E.U16 R4, desc[UR36][R4.64] ;  /* 0x0000002404047981 */ /* 0x000ea4000c1e1500 */
[----:B--2---:R-:W0:Y:S02]  /*3740*/  I2F.S16 R0, R4 ;  /* 0x0000000400007306 */ /* 0x004e240000101400 */
[----:B0-----:R-:W-:-:S04]  /*3750*/  F2FP.BF16.F32.PACK_AB R0, RZ, R0 ;  /* 0x00000000ff00723e */ /* 0x001fc800000010ff */
[----:B------:R-:W-:Y:S01]  /*3760*/  PRMT R19, R0, 0x7610, R19 ;  /* 0x0000761000137816 */ /* 0x000fe20000000013 */
[----:B------:R-:W-:Y:S06]  /*3770*/  BRA `(.L_x_384) ;  /* 0x0000000c00747947 */ /* 0x000fec0003800000 */
.L_x_386:
        /* <DEDUP_REMOVED lines=9> */
.L_x_393:
[----:B------:R-:W2:Y:S02]  /*3810*/  LDG.E.U16 R0, desc[UR36][R4.64] ;  /* 0x0000002404007981 */ /* 0x000ea4000c1e1500 */
[----:B--2---:R-:W-:-:S05]  /*3820*/  HADD2.F32 R0, -RZ, R0.H0_H0 ;  /* 0x20000000ff007230 */ /* 0x004fca0000004100 */
[----:B------:R-:W-:-:S04]  /*3830*/  F2FP.BF16.F32.PACK_AB R0, RZ, R0 ;  /* 0x00000000ff00723e */ /* 0x000fc800000010ff */
[----:B------:R-:W-:Y:S01]  /*3840*/  PRMT R19, R0, 0x7610, R19 ;  /* 0x0000761000137816 */ /* 0x000fe20000000013 */
[----:B------:R-:W-:Y:S06]  /*3850*/  BRA `(.L_x_384) ;  /* 0x0000000c003c7947 */ /* 0x000fec0003800000 */
.L_x_392:
        /* <DEDUP_REMOVED lines=9> */
.L_x_395:
[----:B------:R-:W2:Y:S02]  /*38f0*/  LDG.E.U16 R4, desc[UR36][R4.64] ;  /* 0x0000002404047981 */ /* 0x000ea4000c1e1500 */
[----:B--2---:R-:W-:-:S05]  /*3900*/  HADD2.F32 R0, -RZ, R4.H0_H0 ;  /* 0x20000004ff007230 */ /* 0x004fca0000004100 */
[----:B------:R-:W-:-:S04]  /*3910*/  F2FP.BF16.F32.PACK_AB R0, RZ, R0 ;  /* 0x00000000ff00723e */ /* 0x000fc800000010ff */
[----:B------:R-:W-:Y:S01]  /*3920*/  PRMT R19, R0, 0x7610, R19 ;  /* 0x0000761000137816 */ /* 0x000fe20000000013 */
[----:B------:R-:W-:Y:S06]  /*3930*/  BRA `(.L_x_384) ;  /* 0x0000000c00047947 */ /* 0x000fec0003800000 */
.L_x_394:
        /* <DEDUP_REMOVED lines=9> */
.L_x_385:
        /* <DEDUP_REMOVED lines=14> */
.L_x_398:
        /* <DEDUP_REMOVED lines=9> */
.L_x_397:
        /* <DEDUP_REMOVED lines=28> */
.L_x_400:
        /* <DEDUP_REMOVED lines=15> */
.L_x_399:
[----:B------:R1:W5:Y:S01]  /*3df0*/  LDG.E.U16 R19, desc[UR36][R4.64] ;  /* 0x0000002404137981 */ /* 0x000362000c1e1500 */
[----:B------:R-:W-:Y:S05]  /*3e00*/  BRA `(.L_x_384) ;  /* 0x0000000400d07947 */ /* 0x000fea0003800000 */
.L_x_396:
        /* <DEDUP_REMOVED lines=13> */
.L_x_403:
        /* <DEDUP_REMOVED lines=21> */
.L_x_407:
[----:B------:R-:W-:Y:S05]  /*4030*/  BSYNC B1 ;  /* 0x0000000000017941 */ /* 0x000fea0003800000 */
.L_x_406:
[----:B------:R-:W-:Y:S01]  /*4040*/  LEA R5, R0, 0x3b800000, 0x17 ;  /* 0x3b80000000057811 */ /* 0x000fe200078eb8ff */
[----:B------:R-:W-:-:S05]  /*4050*/  IMAD.SHL.U32 R0, R3, 0x100000, RZ ;  /* 0x0010000003007824 */ /* 0x000fca00078e00ff */
[----:B------:R-:W-:-:S07]  /*4060*/  LOP3.LUT R0, R5, R0, R6, 0xfe, !PT ;  /* 0x0000000005007212 */ /* 0x000fce00078efe06 */
.L_x_405:
[----:B------:R-:W-:Y:S05]  /*4070*/  BSYNC B0 ;  /* 0x0000000000007941 */ /* 0x000fea0003800000 */
.L_x_404:
[----:B------:R-:W-:-:S04]  /*4080*/  F2FP.BF16.F32.PACK_AB R0, RZ, R0 ;  /* 0x00000000ff00723e */ /* 0x000fc800000010ff */
[----:B------:R-:W-:Y:S01]  /*4090*/  PRMT R19, R0, 0x7610, R19 ;  /* 0x0000761000137816 */ /* 0x000fe20000000013 */
[----:B------:R-:W-:Y:S06]  /*40a0*/  BRA `(.L_x_384) ;  /* 0x0000000400287947 */ /* 0x000fec0003800000 */
.L_x_402:
        /* <DEDUP_REMOVED lines=21> */
.L_x_411:
[----:B------:R-:W-:Y:S05]  /*4200*/  BSYNC B1 ;  /* 0x0000000000017941 */ /* 0x000fea0003800000 */
.L_x_410:
[----:B------:R-:W-:Y:S01]  /*4210*/  LEA R5, R0, 0x37800000, 0x17 ;  /* 0x3780000000057811 */ /* 0x000fe200078eb8ff */
[----:B------:R-:W-:-:S05]  /*4220*/  IMAD.SHL.U32 R0, R3, 0x200000, RZ ;  /* 0x0020000003007824 */ /* 0x000fca00078e00ff */
[----:B------:R-:W-:-:S07]  /*4230*/  LOP3.LUT R0, R5, R0, R6, 0xfe, !PT ;  /* 0x0000000005007212 */ /* 0x000fce00078efe06 */
.L_x_409:
[----:B------:R-:W-:Y:S05]  /*4240*/  BSYNC B0 ;  /* 0x0000000000007941 */ /* 0x000fea0003800000 */
.L_x_408:
[----:B------:R-:W-:-:S04]  /*4250*/  F2FP.BF16.F32.PACK_AB R0, RZ, R0 ;  /* 0x00000000ff00723e */ /* 0x000fc800000010ff */
[----:B------:R-:W-:Y:S01]  /*4260*/  PRMT R19, R0, 0x7610, R19 ;  /* 0x0000761000137816 */ /* 0x000fe20000000013 */
[----:B------:R-:W-:Y:S06]  /*4270*/  BRA `(.L_x_384) ;  /* 0x0000000000b47947 */ /* 0x000fec0003800000 */
.L_x_401:
        /* <DEDUP_REMOVED lines=14> */
.L_x_415:
[----:B------:R-:W-:Y:S05]  /*4360*/  BSYNC B0 ;  /* 0x0000000000007941 */ /* 0x000fea0003800000 */
.L_x_414:
[----:B------:R-:W-:-:S04]  /*4370*/  F2FP.BF16.F32.PACK_AB R0, RZ, R0 ;  /* 0x00000000ff00723e */ /* 0x000fc800000010ff */
[----:B------:R-:W-:Y:S01]  /*4380*/  PRMT R19, R0, 0x7610, R19 ;  /* 0x0000761000137816 */ /* 0x000fe20000000013 */
[----:B------:R-:W-:Y:S06]  /*4390*/  BRA `(.L_x_384) ;  /* 0x00000000006c7947 */ /* 0x000fec0003800000 */
.L_x_389:
        /* <DEDUP_REMOVED lines=16> */
.L_x_416:
[----:B------:R-:W-:Y:S01]  /*44a0*/  PRMT R19, RZ, 0x7610, R19 ;  /* 0x00007610ff137816 */ /* 0x000fe20000000013 */
[----:B------:R-:W-:Y:S06]  /*44b0*/  BRA `(.L_x_384) ;  /* 0x0000000000247947 */ /* 0x000fec0003800000 */
.L_x_413:
[----:B------:R-:W2:Y:S02]  /*44c0*/  LDG.E.64 R4, desc[UR36][R4.64] ;  /* 0x0000002404047981 */ /* 0x000ea4000c1e1b00 */
[----:B--2---:R-:W0:Y:S02]  /*44d0*/  I2F.U64 R0, R4 ;  /* 0x0000000400007312 */ /* 0x004e240000301000 */
[----:B0-----:R-:W-:-:S04]  /*44e0*/  F2FP.BF16.F32.PACK_AB R0, RZ, R0 ;  /* 0x00000000ff00723e */ /* 0x001fc800000010ff */
[----:B------:R-:W-:Y:S01]  /*44f0*/  PRMT R19, R0, 0x7610, R19 ;  /* 0x0000761000137816 */ /* 0x000fe20000000013 */
[----:B------:R-:W-:Y:S06]  /*4500*/  BRA `(.L_x_384) ;  /* 0x0000000000107947 */ /* 0x000fec0003800000 */
.L_x_412:
[----:B------:R-:W2:Y:S02]  /*4510*/  LDG.E R4, desc[UR36][R4.64] ;  /* 0x0000002404047981 */ /* 0x000ea4000c1e1900 */
[----:B--2---:R-:W-:-:S04]  /*4520*/  I2FP.F32.U32 R0, R4 ;  /* 0x0000000400007245 */ /* 0x004fc80000201000 */
[----:B------:R-:W-:-:S04]  /*4530*/  F2FP.BF16.F32.PACK_AB R0, RZ, R0 ;  /* 0x00000000ff00723e */ /* 0x000fc800000010ff */
[----:B------:R-:W-:-:S07]  /*4540*/  PRMT R19, R0, 0x7610, R19 ;  /* 0x0000761000137816 */ /* 0x000fce0000000013 */
.L_x_384:
[----:B------:R-:W-:Y:S05]  /*4550*/  BSYNC B6 ;  /* 0x0000000000067941 */ /* 0x000fea0003800000 */
.L_x_383:
[----:B------:R-:W2:Y:S01]  /*4560*/  S2R R25, SR_TID.X ;  /* 0x0000000000197919 */ /* 0x000ea20000002100 */
[----:B------:R-:W3:Y:S01]  /*4570*/  LDC.U8 R17, c[0x0][0x234] ;  /* 0x00008d00ff117b82 */ /* 0x000ee20000000000 */
[----:B------:R-:W-:Y:S01]  /*4580*/  BSSY B0, `(.L_x_417) ;  /* 0x0000024000007945 */ /* 0x000fe20003800000 */
[CC--:B--2---:R-:W-:Y:S01]  /*4590*/  ISETP.GE.AND P1, PT, R25.reuse, R16.reuse, PT ;  /* 0x000000101900720c */ /* 0x0c4fe20003f26270 */
[C---:B------:R-:W-:Y:S02]  /*45a0*/  VIADD R3, R25.reuse, 0x100 ;  /* 0x0000010019037836 */ /* 0x040fe40000000000 */
[C---:B01----:R-:W-:Y:S02]  /*45b0*/  VIADD R5, R25.reuse, 0x180 ;  /* 0x0000018019057836 */ /* 0x043fe40000000000 */
[----:B------:R-:W-:Y:S01]  /*45c0*/  VIADD R23, R25, 0x80 ;  /* 0x0000008019177836 */ /* 0x000fe20000000000 */
[-C--:B------:R-:W-:Y:S02]  /*45d0*/  ISETP.GE.AND P2, PT, R3, R16.reuse, PT ;  /* 0x000000100300720c */ /* 0x080fe40003f46270 */
[----:B------:R-:W-:-:S02]  /*45e0*/  ISETP.GE.AND P0, PT, R5, R16, PT ;  /* 0x000000100500720c */ /* 0x000fc40003f06270 */
[----:B------:R-:W-:-:S03]  /*45f0*/  ISETP.GE.AND P3, PT, R23, R16, PT ;  /* 0x000000101700720c */ /* 0x000fc60003f66270 */
[----:B------:R-:W-:Y:S10]  /*4600*/  @P1 BRA `(.L_x_418) ;  /* 0x00000000006c1947 */ /* 0x000ff40003800000 */
[----:B-----5:R-:W-:Y:S02]  /*4610*/  IMAD.U32 R22, R22, 0x10000, RZ ;  /* 0x0001000016167824 */ /* 0x020fe400078e00ff */
[----:B------:R-:W-:Y:S02]  /*4620*/  IMAD.MOV.U32 R3, RZ, RZ, 0x3f000000 ;  /* 0x3f000000ff037424 */ /* 0x000fe400078e00ff */
        /* <DEDUP_REMOVED lines=20> */
[----:B------:R-:W-:-:S05]  /*4770*/  @P4 FFMA.FTZ R5, R3, 0.93318945169448852539, R0 ;  /* 0x3f6ee58103054823 */ /* 0x000fca0000010000 */
[C---:B------:R-:W-:Y:S02]  /*4780*/  FSETP.GTU.FTZ.AND P4, PT, R5.reuse, +INF , PT ;  /* 0x7f8000000500780b */ /* 0x040fe40003f9c000 */
[----:B------:R-:W-:-:S04]  /*4790*/  LOP3.LUT R22, R5, 0x80000000, R22, 0xb8, !PT ;  /* 0x8000000005167812 */ /* 0x000fc800078eb816 */
[----:B------:R-:W-:-:S06]  /*47a0*/  FSEL R3, R22, R5, !P4 ;  /* 0x0000000516037208 */ /* 0x000fcc0006000000 */
[----:B------:R-:W0:Y:S02]  /*47b0*/  F2F.BF16.F32 R3, R3 ;  /* 0x0000000300037304 */ /* 0x000e240000202000 */
.L_x_418:
[----:B------:R-:W-:Y:S05]  /*47c0*/  BSYNC B0 ;  /* 0x0000000000007941 */ /* 0x000fea0003800000 */
.L_x_417:
[----:B------:R-:W-:Y:S04]  /*47d0*/  BSSY B0, `(.L_x_419) ;  /* 0x000001d000007945 */ /* 0x000fe80003800000 */
[----:B------:R-:W-:Y:S05]  /*47e0*/  @P3 BRA `(.L_x_420) ;  /* 0x00000000006c3947 */ /* 0x000fea0003800000 */
[----:B-----5:R-:W-:Y:S02]  /*47f0*/  IMAD.U32 R18, R18, 0x10000, RZ ;  /* 0x0001000012127824 */ /* 0x020fe400078e00ff */
[----:B------:R-:W-:Y:S02]  /*4800*/  IMAD.MOV.U32 R5, RZ, RZ, 0x3f000000 ;  /* 0x3f000000ff057424 */ /* 0x000fe400078e00ff */
[C---:B------:R-:W-:Y:S01]  /*4810*/  FADD.FTZ R0, |R18|.reuse, -RZ ;  /* 0x800000ff12007221 */ /* 0x040fe20000010200 */
[C---:B------:R-:W-:Y:S01]  /*4820*/  FSETP.GT.FTZ.AND P3, PT, |R18|.reuse, 0.56000000238418579102, PT ;  /* 0x3f0f5c291200780b */ /* 0x040fe20003f74200 */
[----:B------:R-:W-:Y:S01]  /*4830*/  IMAD.MOV.U32 R7, RZ, RZ, 0x3fd774eb ;  /* 0x3fd774ebff077424 */ /* 0x000fe200078e00ff */
[----:B------:R-:W-:Y:S01]  /*4840*/  FSETP.NEU.FTZ.AND P4, PT, |R18|, 1, PT ;  /* 0x3f8000001200780b */ /* 0x000fe20003f9d200 */
[----:B------:R-:W-:-:S04]  /*4850*/  FFMA.FTZ R4, -R0, R5, 0.5 ;  /* 0x3f00000000047423 */ /* 0x000fc80000010105 */
[----:B------:R-:W1:Y:S02]  /*4860*/  MUFU.RSQ R5, R4 ;  /* 0x0000000400057308 */ /* 0x000e640000001400 */
[----:B-1----:R-:W-:Y:S01]  /*4870*/  FMUL.FTZ R6, R4, R5 ;  /* 0x0000000504067220 */ /* 0x002fe20000410000 */
[----:B------:R-:W-:-:S04]  /*4880*/  FMUL.FTZ R5, R5, 0.5 ;  /* 0x3f00000005057820 */ /* 0x000fc80000410000 */
        /* <DEDUP_REMOVED lines=15> */
[----:B------:R-:W-:-:S04]  /*4980*/  FSEL R18, R18, R5, !P3 ;  /* 0x0000000512127208 */ /* 0x000fc80005800000 */
[----:B------:R1:W2:Y:S03]  /*4990*/  F2F.BF16.F32 R22, R18 ;  /* 0x0000001200167304 */ /* 0x0002a60000202000 */
.L_x_420:
[----:B------:R-:W-:Y:S05]  /*49a0*/  BSYNC B0 ;  /* 0x0000000000007941 */ /* 0x000fea0003800000 */
.L_x_419:
        /* <DEDUP_REMOVED lines=9> */
[----:B------:R-:W4:Y:S02]  /*4a40*/  MUFU.RSQ R5, R4 ;  /* 0x0000000400057308 */ /* 0x000f240000001400 */
[----:B----4-:R-:W-:Y:S01]  /*4a50*/  FMUL.FTZ R6, R4, R5 ;  /* 0x0000000504067220 */ /* 0x010fe20000410000 */
        /* <DEDUP_REMOVED lines=16> */
[----:B-1----:R-:W-:-:S06]  /*4b60*/  FSEL R18, R24, R5, !P2 ;  /* 0x0000000518127208 */ /* 0x002fcc0005000000 */
[----:B------:R-:W4:Y:S02]  /*4b70*/  F2F.BF16.F32 R18, R18 ;  /* 0x0000001200127304 */ /* 0x000f240000202000 */
.L_x_422:
[----:B------:R-:W-:Y:S05]  /*4b80*/  BSYNC B0 ;  /* 0x0000000000007941 */ /* 0x000fea0003800000 */
.L_x_421:
[----:B------:R-:W-:Y:S04]  /*4b90*/  BSSY B0, `(.L_x_423) ;  /* 0x000001d000007945 */ /* 0x000fe80003800000 */
[----:B------:R-:W-:Y:S05]  /*4ba0*/  @P0 BRA `(.L_x_424) ;  /* 0x00000000006c0947 */ /* 0x000fea0003800000 */
        /* <DEDUP_REMOVED lines=19> */
[----:B------:R-:W-:Y:S01]  /*4ce0*/  FFMA.FTZ R0, R0, R5, R0 ;  /* 0x0000000500007223 */ /* 0x000fe20000010000 */
[----:B------:R-:W-:-:S03]  /*4cf0*/  IMAD.MOV.U32 R5, RZ, RZ, 0x3fd774eb ;  /* 0x3fd774ebff057424 */ /* 0x000fc600078e00ff */
[----:B------:R-:W-:-:S04]  /*4d00*/  FMUL.FTZ R4, R0, -2 ;  /* 0xc000000000047820 */ /* 0x000fc80000410000 */
[----:B------:R-:W-:-:S05]  /*4d10*/  @P0 FFMA.FTZ R0, R5, 0.93318945169448852539, R4 ;  /* 0x3f6ee58105000823 */ /* 0x000fca0000010004 */
[C---:B------:R-:W-:Y:S02]  /*4d20*/  FSETP.GTU.FTZ.AND P0, PT, R0.reuse, +INF , PT ;  /* 0x7f8000000000780b */ /* 0x040fe40003f1c000 */
[----:B------:R-:W-:-:S04]  /*4d30*/  LOP3.LUT R19, R0, 0x80000000, R19, 0xb8, !PT ;  /* 0x8000000000137812 */ /* 0x000fc800078eb813 */
[----:B------:R-:W-:-:S06]  /*4d40*/  FSEL R19, R19, R0, !P0 ;  /* 0x0000000013137208 */ /* 0x000fcc0004000000 */
[----:B------:R-:W0:Y:S02]  /*4d50*/  F2F.BF16.F32 R19, R19 ;  /* 0x0000001300137304 */ /* 0x000e240000202000 */
.L_x_424:
[----:B------:R-:W-:Y:S05]  /*4d60*/  BSYNC B0 ;  /* 0x0000000000007941 */ /* 0x000fea0003800000 */
.L_x_423:
[----:B------:R-:W-:Y:S04]  /*4d70*/  BSSY B6, `(.L_x_425) ;  /* 0x0000112000067945 */ /* 0x000fe80003800000 */
[----:B------:R-:W-:Y:S05]  /*4d80*/  @P1 BRA `(.L_x_426) ;  /* 0x0000001000401947 */ /* 0x000fea0003800000 */
[----:B------:R-:W0:Y:S01]  /*4d90*/  LDC.64 R8, c[0x0][0x218] ;  /* 0x00008600ff087b82 */ /* 0x000e220000000a00 */
[----:B---3--:R-:W-:Y:S01]  /*4da0*/  PRMT R0, R17, 0x9910, RZ ;  /* 0x0000991011007816 */ /* 0x008fe200000000ff */
        /* <DEDUP_REMOVED lines=15> */
[----:B------:R-:W-:Y:S02]  /*4ea0*/  IMAD.U32 R3, R3, 0x10000, RZ ;  /* 0x0001000003037824 */ /* 0x000fe400078e00ff */
[----:B------:R-:W-:-:S04]  /*4eb0*/  IMAD.MOV.U32 R25, RZ, RZ, R23 ;  /* 0x000000ffff197224 */ /* 0x000fc800078e0017 */
[----:B------:R-:W0:Y:S02]  /*4ec0*/  F2I.FTZ.TRUNC.NTZ R3, R3 ;  /* 0x0000000300037305 */ /* 0x000e24000021f100 */
[----:B0-----:R0:W-:Y:S01]  /*4ed0*/  STG.E.U8 desc[UR36][R8.64], R3 ;  /* 0x0000000308007986 */ /* 0x0011e2000c101124 */
[----:B------:R-:W-:Y:S05]  /*4ee0*/  BRA `(.L_x_426) ;  /* 0x0000000c00e87947 */ /* 0x000fea0003800000 */
.L_x_430:
[----:B------:R-:W-:Y:S02]  /*4ef0*/  IMAD.U32 R5, R3, 0x10000, RZ ;  /* 0x0001000003057824 */ /* 0x000fe400078e00ff */
[----:B------:R-:W-:-:S04]  /*4f00*/  IMAD.MOV.U32 R25, RZ, RZ, R23 ;  /* 0x000000ffff197224 */ /* 0x000fc800078e0017 */
[----:B------:R-:W0:Y:S02]  /*4f10*/  F2I.S64.TRUNC R4, R5 ;  /* 0x0000000500047311 */ /* 0x000e24000020d900 */
[----:B0-----:R0:W-:Y:S01]  /*4f20*/  STG.E.U8 desc[UR36][R8.64], R4 ;  /* 0x0000000408007986 */ /* 0x0011e2000c101124 */
[----:B------:R-:W-:Y:S05]  /*4f30*/  BRA `(.L_x_426) ;  /* 0x0000000c00d47947 */ /* 0x000fea0003800000 */
.L_x_429:
[----:B------:R-:W-:-:S13]  /*4f40*/  ISETP.NE.AND P0, PT, R0, 0x2, PT ;  /* 0x000000020000780c */ /* 0x000fda0003f05270 */
[----:B------:R-:W-:Y:S05]  /*4f50*/  @!P0 BRA `(.L_x_432) ;  /* 0x0000000000388947 */ /* 0x000fea0003800000 */
[----:B------:R-:W-:-:S13]  /*4f60*/  ISETP.NE.AND P0, PT, R0, 0x3, PT ;  /* 0x000000030000780c */ /* 0x000fda0003f05270 */
[----:B------:R-:W-:Y:S05]  /*4f70*/  @!P0 BRA `(.L_x_433) ;  /* 0x00000000001c8947 */ /* 0x000fea0003800000 */
[----:B------:R-:W-:-:S13]  /*4f80*/  ISETP.NE.AND P0, PT, R0, 0x4, PT ;  /* 0x000000040000780c */ /* 0x000fda0003f05270 */
[----:B------:R-:W-:Y:S05]  /*4f90*/  @P0 BRA `(.L_x_431) ;  /* 0x0000000c00500947 */ /* 0x000fea0003800000 */
[----:B------:R-:W-:Y:S02]  /*4fa0*/  IMAD.U32 R4, R3, 0x10000, RZ ;  /* 0x0001000003047824 */ /* 0x000fe400078e00ff */
[----:B------:R-:W-:-:S04]  /*4fb0*/  IMAD.MOV.U32 R25, RZ, RZ, R23 ;  /* 0x000000ffff197224 */ /* 0x000fc800078e0017 */
[----:B------:R-:W0:Y:S02]  /*4fc0*/  F2I.S64.TRUNC R4, R4 ;  /* 0x0000000400047311 */ /* 0x000e24000020d900 */
[----:B0-----:R0:W-:Y:S01]  /*4fd0*/  STG.E.64 desc[UR36][R8.64], R4 ;  /* 0x0000000408007986 */ /* 0x0011e2000c101b24 */
[----:B------:R-:W-:Y:S05]  /*4fe0*/  BRA `(.L_x_426) ;  /* 0x0000000c00a87947 */ /* 0x000fea0003800000 */
.L_x_433:
[----:B------:R-:W-:Y:S02]  /*4ff0*/  IMAD.U32 R3, R3, 0x10000, RZ ;  /* 0x0001000003037824 */ /* 0x000fe400078e00ff */
[----:B------:R-:W-:-:S04]  /*5000*/  IMAD.MOV.U32 R25, RZ, RZ, R23 ;  /* 0x000000ffff197224 */ /* 0x000fc800078e0017 */
[----:B------:R-:W0:Y:S02]  /*5010*/  F2I.FTZ.TRUNC.NTZ R3, R3 ;  /* 0x0000000300037305 */ /* 0x000e24000021f100 */
[----:B0-----:R0:W-:Y:S01]  /*5020*/  STG.E desc[UR36][R8.64], R3 ;  /* 0x0000000308007986 */ /* 0x0011e2000c101924 */
[----:B------:R-:W-:Y:S05]  /*5030*/  BRA `(.L_x_426) ;  /* 0x0000000c00947947 */ /* 0x000fea0003800000 */
.L_x_432:
[----:B------:R-:W-:Y:S02]  /*5040*/  IMAD.U32 R3, R3, 0x10000, RZ ;  /* 0x0001000003037824 */ /* 0x000fe400078e00ff */
[----:B------:R-:W-:-:S04]  /*5050*/  IMAD.MOV.U32 R25, RZ, RZ, R23 ;  /* 0x000000ffff197224 */ /* 0x000fc800078e0017 */
[----:B------:R-:W0:Y:S02]  /*5060*/  F2I.FTZ.TRUNC.NTZ R3, R3 ;  /* 0x0000000300037305 */ /* 0x000e24000021f100 */
[----:B0-----:R0:W-:Y:S01]  /*5070*/  STG.E.U16 desc[UR36][R8.64], R3 ;  /* 0x0000000308007986 */ /* 0x0011e2000c101524 */
[----:B------:R-:W-:Y:S05]  /*5080*/  BRA `(.L_x_426) ;  /* 0x0000000c00807947 */ /* 0x000fea0003800000 */
.L_x_428:
[----:B------:R-:W-:-:S13]  /*5090*/  ISETP.GT.AND P0, PT, R0, 0x6, PT ;  /* 0x000000060000780c */ /* 0x000fda0003f04270 */
[----:B------:R-:W-:Y:S05]  /*50a0*/  @P0 BRA `(.L_x_434) ;  /* 0x0000000000340947 */ /* 0x000fea0003800000 */
[----:B------:R-:W-:-:S13]  /*50b0*/  ISETP.NE.AND P0, PT, R0, 0x5, PT ;  /* 0x000000050000780c */ /* 0x000fda0003f05270 */
[----:B------:R-:W-:Y:S05]  /*50c0*/  @!P0 BRA `(.L_x_435) ;  /* 0x0000000000188947 */ /* 0x000fea0003800000 */
[----:B------:R-:W-:-:S13]  /*50d0*/  ISETP.NE.AND P0, PT, R0, 0x6, PT ;  /* 0x000000060000780c */ /* 0x000fda0003f05270 */
[----:B------:R-:W-:Y:S05]  /*50e0*/  @P0 BRA `(.L_x_431) ;  /* 0x0000000800fc0947 */ /* 0x000fea0003800000 */
[----:B------:R-:W-:Y:S02]  /*50f0*/  IMAD.U32 R3, R3, 0x10000, RZ ;  /* 0x0001000003037824 */ /* 0x000fe400078e00ff */
[----:B------:R-:W-:-:S03]  /*5100*/  IMAD.MOV.U32 R25, RZ, RZ, R23 ;  /* 0x000000ffff197224 */ /* 0x000fc600078e0017 */
[----:B------:R0:W-:Y:S01]  /*5110*/  STG.E desc[UR36][R8.64], R3 ;  /* 0x0000000308007986 */ /* 0x0001e2000c101924 */
[----:B------:R-:W-:Y:S05]  /*5120*/  BRA `(.L_x_426) ;  /* 0x0000000c00587947 */ /* 0x000fea0003800000 */
.L_x_435:
[----:B------:R-:W-:Y:S02]  /*5130*/  IMAD.U32 R0, R3, 0x10000, RZ ;  /* 0x0001000003007824 */ /* 0x000fe400078e00ff */
[----:B------:R-:W-:-:S03]  /*5140*/  IMAD.MOV.U32 R25, RZ, RZ, R23 ;  /* 0x000000ffff197224 */ /* 0x000fc600078e0017 */
[----:B------:R-:W-:-:S05]  /*5150*/  F2FP.F16.F32.PACK_AB R0, RZ, R0 ;  /* 0x00000000ff00723e */ /* 0x000fca00000000ff */
[----:B------:R0:W-:Y:S01]  /*5160*/  STG.E.U16 desc[UR36][R8.64], R0 ;  /* 0x0000000008007986 */ /* 0x0001e2000c101524 */
[----:B------:R-:W-:Y:S05]  /*5170*/  BRA `(.L_x_426) ;  /* 0x0000000c00447947 */ /* 0x000fea0003800000 */
.L_x_434:
[----:B------:R-:W-:-:S13]  /*5180*/  ISETP.NE.AND P0, PT, R0, 0x7, PT ;  /* 0x000000070000780c */ /* 0x000fda0003f05270 */
[----:B------:R-:W-:Y:S05]  /*5190*/  @!P0 BRA `(.L_x_436) ;  /* 0x00000000003c8947 */ /* 0x000fea0003800000 */
[----:B------:R-:W-:-:S13]  /*51a0*/  ISETP.NE.AND P0, PT, R0, 0x8, PT ;  /* 0x000000080000780c */ /* 0x000fda0003f05270 */
[----:B------:R-:W-:Y:S05]  /*51b0*/  @!P0 BRA `(.L_x_437) ;  /* 0x00000000001c8947 */ /* 0x000fea0003800000 */
[----:B------:R-:W-:-:S13]  /*51c0*/  ISETP.NE.AND P0, PT, R0, 0x9, PT ;  /* 0x000000090000780c */ /* 0x000fda0003f05270 */
[----:B------:R-:W-:Y:S05]  /*51d0*/  @P0 BRA `(.L_x_431) ;  /* 0x0000000800c00947 */ /* 0x000fea0003800000 */
[----:B------:R-:W-:Y:S02]  /*51e0*/  IMAD.U32 R4, R3, 0x10000, RZ ;  /* 0x0001000003047824 */ /* 0x000fe400078e00ff */
[----:B------:R-:W-:Y:S02]  /*51f0*/  IMAD.MOV.U32 R5, RZ, RZ, RZ ;  /* 0x000000ffff057224 */ /* 0x000fe400078e00ff */
[----:B------:R-:W-:-:S03]  /*5200*/  IMAD.MOV.U32 R25, RZ, RZ, R23 ;  /* 0x000000ffff197224 */ /* 0x000fc600078e0017 */
[----:B------:R0:W-:Y:S01]  /*5210*/  STG.E.64 desc[UR36][R8.64], R4 ;  /* 0x0000000408007986 */ /* 0x0001e2000c101b24 */
[----:B------:R-:W-:Y:S05]  /*5220*/  BRA `(.L_x_426) ;  /* 0x0000000c00187947 */ /* 0x000fea0003800000 */
.L_x_437:
[----:B------:R-:W-:Y:S02]  /*5230*/  IMAD.U32 R3, R3, 0x10000, RZ ;  /* 0x0001000003037824 */ /* 0x000fe400078e00ff */
[----:B------:R-:W-:-:S03]  /*5240*/  IMAD.MOV.U32 R25, RZ, RZ, R23 ;  /* 0x000000ffff197224 */ /* 0x000fc600078e0017 */
[----:B------:R-:W-:-:S04]  /*5250*/  F2FP.F16.F32.PACK_AB R3, RZ, R3 ;  /* 0x00000003ff03723e */ /* 0x000fc800000000ff */
[----:B------:R-:W-:-:S05]  /*5260*/  PRMT R3, R3, 0x5410, RZ ;  /* 0x0000541003037816 */ /* 0x000fca00000000ff */
[----:B------:R0:W-:Y:S01]  /*5270*/  STG.E desc[UR36][R8.64], R3 ;  /* 0x0000000308007986 */ /* 0x0001e2000c101924 */
[----:B------:R-:W-:Y:S05]  /*5280*/  BRA `(.L_x_426) ;  /* 0x0000000c00007947 */ /* 0x000fea0003800000 */
.L_x_436:
[----:B------:R-:W-:Y:S02]  /*5290*/  IMAD.U32 R4, R3, 0x10000, RZ ;  /* 0x0001000003047824 */ /* 0x000fe400078e00ff */
[----:B------:R-:W-:Y:S02]  /*52a0*/  IMAD.MOV.U32 R25, RZ, RZ, R23 ;  /* 0x000000ffff197224 */ /* 0x000fe400078e0017 */
[----:B------:R-:W-:-:S06]  /*52b0*/  FMUL.FTZ R4, R4, 1 ;  /* 0x3f80000004047820 */ /* 0x000fcc0000410000 */
[----:B------:R-:W0:Y:S02]  /*52c0*/  F2F.F64.F32 R4, R4 ;  /* 0x0000000400047310 */ /* 0x000e240000201800 */
[----:B0-----:R0:W-:Y:S01]  /*52d0*/  STG.E.64 desc[UR36][R8.64], R4 ;  /* 0x0000000408007986 */ /* 0x0011e2000c101b24 */
[----:B------:R-:W-:Y:S05]  /*52e0*/  BRA `(.L_x_426) ;  /* 0x0000000800e87947 */ /* 0x000fea0003800000 */
.L_x_427:
        /* <DEDUP_REMOVED lines=10> */
[----:B------:R-:W-:-:S04]  /*5390*/  FSETP.NEU.FTZ.AND P0, PT, R3, RZ, PT ;  /* 0x000000ff0300720b */ /* 0x000fc80003f1d000 */
[----:B------:R-:W-:-:S05]  /*53a0*/  SEL R3, RZ, 0x1, !P0 ;  /* 0x00000001ff037807 */ /* 0x000fca0004000000 */
[----:B------:R0:W-:Y:S01]  /*53b0*/  STG.E.U8 desc[UR36][R8.64], R3 ;  /* 0x0000000308007986 */ /* 0x0001e2000c101124 */
[----:B------:R-:W-:Y:S05]  /*53c0*/  BRA `(.L_x_426) ;  /* 0x0000000800b07947 */ /* 0x000fea0003800000 */
.L_x_440:
[----:B------:R-:W-:Y:S01]  /*53d0*/  IMAD.U32 R3, R3, 0x10000, RZ ;  /* 0x0001000003037824 */ /* 0x000fe200078e00ff */
[----:B------:R-:W-:Y:S01]  /*53e0*/  CS2R R6, SRZ ;  /* 0x0000000000067805 */ /* 0x000fe2000001ff00 */
[----:B------:R-:W-:Y:S02]  /*53f0*/  IMAD.MOV.U32 R25, RZ, RZ, R23 ;  /* 0x000000ffff197224 */ /* 0x000fe400078e0017 */
[----:B------:R-:W-:-:S04]  /*5400*/  FMUL.FTZ R3, R3, 1 ;  /* 0x3f80000003037820 */ /* 0x000fc80000410000 */
[----:B------:R-:W0:Y:S02]  /*5410*/  F2F.F64.F32 R4, R3 ;  /* 0x0000000300047310 */ /* 0x000e240000201800 */
[----:B0-----:R0:W-:Y:S01]  /*5420*/  STG.E.128 desc[UR36][R8.64], R4 ;  /* 0x0000000408007986 */ /* 0x0011e2000c101d24 */
[----:B------:R-:W-:Y:S05]  /*5430*/  BRA `(.L_x_426) ;  /* 0x0000000800947947 */ /* 0x000fea0003800000 */
.L_x_439:
[----:B------:R-:W-:-:S13]  /*5440*/  ISETP.NE.AND P0, PT, R0, 0xf, PT ;  /* 0x0000000f0000780c */ /* 0x000fda0003f05270 */
[----:B------:R-:W-:Y:S05]  /*5450*/  @!P0 BRA `(.L_x_441) ;  /* 0x0000000000bc8947 */ /* 0x000fea0003800000 */
[----:B------:R-:W-:-:S13]  /*5460*/  ISETP.NE.AND P0, PT, R0, 0x17, PT ;  /* 0x000000170000780c */ /* 0x000fda0003f05270 */
[----:B------:R-:W-:Y:S05]  /*5470*/  @!P0 BRA `(.L_x_442) ;  /* 0x0000000000588947 */ /* 0x000fea0003800000 */
[----:B------:R-:W-:-:S13]  /*5480*/  ISETP.NE.AND P0, PT, R0, 0x18, PT ;  /* 0x000000180000780c */ /* 0x000fda0003f05270 */
[----:B------:R-:W-:Y:S05]  /*5490*/  @P0 BRA `(.L_x_431) ;  /* 0x0000000800100947 */ /* 0x000fea0003800000 */
[----:B------:R-:W-:Y:S01]  /*54a0*/  IMAD.U32 R7, R3, 0x10000, RZ ;  /* 0x0001000003077824 */ /* 0x000fe200078e00ff */
        /* <DEDUP_REMOVED lines=14> */
.L_x_444:
[----:B------:R-:W-:Y:S05]  /*5590*/  BSYNC B0 ;  /* 0x0000000000007941 */ /* 0x000fea0003800000 */
.L_x_443:
[----:B------:R-:W-:Y:S01]  /*55a0*/  LOP3.LUT R5, R0, R5, RZ, 0xfc, !PT ;  /* 0x0000000500057212 */ /* 0x000fe200078efcff */
[----:B------:R-:W-:-:S04]  /*55b0*/  IMAD.MOV.U32 R25, RZ, RZ, R23 ;  /* 0x000000ffff197224 */ /* 0x000fc800078e0017 */
[----:B------:R0:W-:Y:S01]  /*55c0*/  STG.E.U8 desc[UR36][R8.64], R5 ;  /* 0x0000000508007986 */ /* 0x0001e2000c101124 */
[----:B------:R-:W-:Y:S05]  /*55d0*/  BRA `(.L_x_426) ;  /* 0x00000008002c7947 */ /* 0x000fea0003800000 */
.L_x_442:
[----:B------:R-:W-:Y:S01]  /*55e0*/  IMAD.U32 R5, R3, 0x10000, RZ ;  /* 0x0001000003057824 */ /* 0x000fe200078e00ff */
        /* <DEDUP_REMOVED lines=12> */
.L_x_446:
[----:B------:R-:W-:Y:S01]  /*56b0*/  IMAD.MOV.U32 R0, RZ, RZ, 0x7f ;  /* 0x0000007fff007424 */ /* 0x000fe200078e00ff */
[----:B------:R-:W-:-:S04]  /*56c0*/  ISETP.GT.U32.AND P0, PT, R3, 0x7f800000, PT ;  /* 0x7f8000000300780c */ /* 0x000fc80003f04070 */
[----:B------:R-:W-:-:S09]  /*56d0*/  SEL R0, R0, 0x7c, P0 ;  /* 0x0000007c00007807 */ /* 0x000fd20000000000 */
.L_x_447:
[----:B------:R-:W-:Y:S05]  /*56e0*/  BSYNC B0 ;  /* 0x0000000000007941 */ /* 0x000fea0003800000 */
.L_x_445:
[----:B------:R-:W-:Y:S01]  /*56f0*/  LOP3.LUT R3, R5, 0x80000000, RZ, 0xc0, !PT ;  /* 0x8000000005037812 */ /* 0x000fe200078ec0ff */
[----:B------:R-:W-:-:S03]  /*5700*/  IMAD.MOV.U32 R25, RZ, RZ, R23 ;  /* 0x000000ffff197224 */ /* 0x000fc600078e0017 */
[----:B------:R-:W-:-:S04]  /*5710*/  SHF.R.U32.HI R3, RZ, 0x18, R3 ;  /* 0x00000018ff037819 */ /* 0x000fc80000011603 */
[----:B------:R-:W-:-:S05]  /*5720*/  LOP3.LUT R3, R0, R3, RZ, 0xfc, !PT ;  /* 0x0000000300037212 */ /* 0x000fca00078efcff */
[----:B------:R0:W-:Y:S01]  /*5730*/  STG.E.U8 desc[UR36][R8.64], R3 ;  /* 0x0000000308007986 */ /* 0x0001e2000c101124 */
[----:B------:R-:W-:Y:S05]  /*5740*/  BRA `(.L_x_426) ;  /* 0x0000000400d07947 */ /* 0x000fea0003800000 */
.L_x_441:
[----:B------:R0:W-:Y:S01]  /*5750*/  STG.E.U16 desc[UR36][R8.64], R3 ;  /* 0x0000000308007986 */ /* 0x0001e2000c101524 */
[----:B------:R-:W-:Y:S01]  /*5760*/  IMAD.MOV.U32 R25, RZ, RZ, R23 ;  /* 0x000000ffff197224 */ /* 0x000fe200078e0017 */
[----:B------:R-:W-:Y:S06]  /*5770*/  BRA `(.L_x_426) ;  /* 0x0000000400c47947 */ /* 0x000fec0003800000 */
.L_x_438:
        /* <DEDUP_REMOVED lines=10> */
[----:B------:R-:W0:Y:S02]  /*5820*/  F2I.FTZ.U32.TRUNC.NTZ R3, R3 ;  /* 0x0000000300037305 */ /* 0x000e24000021f000 */
[----:B0-----:R0:W-:Y:S01]  /*5830*/  STG.E.U16 desc[UR36][R8.64], R3 ;  /* 0x0000000308007986 */ /* 0x0011e2000c101524 */
[----:B------:R-:W-:Y:S05]  /*5840*/  BRA `(.L_x_426) ;  /* 0x0000000400907947 */ /* 0x000fea0003800000 */
.L_x_450:
[----:B------:R-:W-:Y:S01]  /*5850*/  IMAD.U32 R5, R3, 0x10000, RZ ;  /* 0x0001000003057824 */ /* 0x000fe200078e00ff */
        /* <DEDUP_REMOVED lines=16> */
.L_x_453:
[----:B------:R-:W-:-:S04]  /*5960*/  LOP3.LUT R3, R5, 0x80000000, RZ, 0xc0, !PT ;  /* 0x8000000005037812 */ /* 0x000fc800078ec0ff */
[----:B------:R-:W-:-:S04]  /*5970*/  SHF.R.U32.HI R3, RZ, 0x18, R3 ;  /* 0x00000018ff037819 */ /* 0x000fc80000011603 */
[----:B------:R-:W-:-:S04]  /*5980*/  LOP3.LUT R0, R0, R3, RZ, 0xfc, !PT ;  /* 0x0000000300007212 */ /* 0x000fc800078efcff */
[----:B------:R-:W-:-:S07]  /*5990*/  PRMT R4, R0, 0x7610, R4 ;  /* 0x0000761000047816 */ /* 0x000fce0000000004 */
.L_x_452:
[----:B------:R-:W-:Y:S05]  /*59a0*/  BSYNC B0 ;  /* 0x0000000000007941 */ /* 0x000fea0003800000 */
.L_x_451:
[----:B------:R0:W-:Y:S01]  /*59b0*/  STG.E.U8 desc[UR36][R8.64], R4 ;  /* 0x0000000408007986 */ /* 0x0001e2000c101124 */
[----:B------:R-:W-:Y:S01]  /*59c0*/  IMAD.MOV.U32 R25, RZ, RZ, R23 ;  /* 0x000000ffff197224 */ /* 0x000fe200078e0017 */
[----:B------:R-:W-:Y:S06]  /*59d0*/  BRA `(.L_x_426) ;  /* 0x00000004002c7947 */ /* 0x000fec0003800000 */
.L_x_449:
        /* <DEDUP_REMOVED lines=17> */
.L_x_456:
[----:B------:R-:W-:-:S04]  /*5af0*/  LOP3.LUT R3, R5, 0x80000000, RZ, 0xc0, !PT ;  /* 0x8000000005037812 */ /* 0x000fc800078ec0ff */
[----:B------:R-:W-:-:S04]  /*5b00*/  SHF.R.U32.HI R3, RZ, 0x18, R3 ;  /* 0x00000018ff037819 */ /* 0x000fc80000011603 */
[----:B------:R-:W-:-:S04]  /*5b10*/  LOP3.LUT R0, R0, R3, RZ, 0xfc, !PT ;  /* 0x0000000300007212 */ /* 0x000fc800078efcff */
[----:B------:R-:W-:-:S07]  /*5b20*/  PRMT R4, R0, 0x7610, R4 ;  /* 0x0000761000047816 */ /* 0x000fce0000000004 */
.L_x_455:
[----:B------:R-:W-:Y:S05]  /*5b30*/  BSYNC B0 ;  /* 0x0000000000007941 */ /* 0x000fea0003800000 */
.L_x_454:
[----:B------:R0:W-:Y:S01]  /*5b40*/  STG.E.U8 desc[UR36][R8.64], R4 ;  /* 0x0000000408007986 */ /* 0x0001e2000c101124 */
[----:B------:R-:W-:Y:S01]  /*5b50*/  IMAD.MOV.U32 R25, RZ, RZ, R23 ;  /* 0x000000ffff197224 */ /* 0x000fe200078e0017 */
[----:B------:R-:W-:Y:S06]  /*5b60*/  BRA `(.L_x_426) ;  /* 0x0000000000c87947 */ /* 0x000fec0003800000 */
.L_x_448:
[----:B------:R-:W-:-:S13]  /*5b70*/  ISETP.NE.AND P0, PT, R0, 0x1c, PT ;  /* 0x0000001c0000780c */ /* 0x000fda0003f05270 */
[----:B------:R-:W-:Y:S05]  /*5b80*/  @!P0 BRA `(.L_x_457) ;  /* 0x0000000000b08947 */ /* 0x000fea0003800000 */
[----:B------:R-:W-:-:S13]  /*5b90*/  ISETP.NE.AND P0, PT, R0, 0x1d, PT ;  /* 0x0000001d0000780c */ /* 0x000fda0003f05270 */
[----:B------:R-:W-:Y:S05]  /*5ba0*/  @!P0 BRA `(.L_x_458) ;  /* 0x0000000000948947 */ /* 0x000fea0003800000 */
[----:B------:R-:W-:-:S13]  /*5bb0*/  ISETP.NE.AND P0, PT, R0, 0x2c, PT ;  /* 0x0000002c0000780c */ /* 0x000fda0003f05270 */
[----:B------:R-:W-:Y:S05]  /*5bc0*/  @P0 BRA `(.L_x_431) ;  /* 0x0000000000440947 */ /* 0x000fea0003800000 */
[----:B------:R-:W-:Y:S02]  /*5bd0*/  IMAD.U32 R4, R3, 0x10000, RZ ;  /* 0x0001000003047824 */ /* 0x000fe400078e00ff */
[----:B------:R-:W-:-:S03]  /*5be0*/  IMAD.MOV.U32 R25, RZ, RZ, R23 ;  /* 0x000000ffff197224 */ /* 0x000fc600078e0017 */
        /* <DEDUP_REMOVED lines=15> */
.L_x_431:
        /* <DEDUP_REMOVED lines=15> */
[----:B012-45:R-:W-:Y:S05]  /*5dd0*/  CALL.ABS.NOINC R14 ;  /* 0x000000000e007343 */ /* 0x037fea0003c00000 */
.L_x_459:
[----:B------:R-:W-:Y:S01]  /*5de0*/  IMAD.MOV.U32 R25, RZ, RZ, R23 ;  /* 0x000000ffff197224 */ /* 0x000fe200078e0017 */
[----:B------:R-:W-:Y:S06]  /*5df0*/  BRA `(.L_x_426) ;  /* 0x0000000000247947 */ /* 0x000fec0003800000 */
.L_x_458:
[----:B------:R-:W-:Y:S02]  /*5e00*/  IMAD.U32 R4, R3, 0x10000, RZ ;  /* 0x0001000003047824 */ /* 0x000fe400078e00ff */
[----:B------:R-:W-:-:S04]  /*5e10*/  IMAD.MOV.U32 R25, RZ, RZ, R23 ;  /* 0x000000ffff197224 */ /* 0x000fc800078e0017 */
[----:B------:R-:W0:Y:S02]  /*5e20*/  F2I.U64.TRUNC R4, R4 ;  /* 0x0000000400047311 */ /* 0x000e24000020d800 */
[----:B0-----:R0:W-:Y:S01]  /*5e30*/  STG.E.64 desc[UR36][R8.64], R4 ;  /* 0x0000000408007986 */ /* 0x0011e2000c101b24 */
[----:B------:R-:W-:Y:S05]  /*5e40*/  BRA `(.L_x_426) ;  /* 0x0000000000107947 */ /* 0x000fea0003800000 */
.L_x_457:
[----:B------:R-:W-:Y:S02]  /*5e50*/  IMAD.U32 R3, R3, 0x10000, RZ ;  /* 0x0001000003037824 */ /* 0x000fe400078e00ff */
[----:B------:R-:W-:-:S04]  /*5e60*/  IMAD.MOV.U32 R25, RZ, RZ, R23 ;  /* 0x000000ffff197224 */ /* 0x000fc800078e0017 */
[----:B------:R-:W0:Y:S02]  /*5e70*/  F2I.FTZ.U32.TRUNC.NTZ R3, R3 ;  /* 0x0000000300037305 */ /* 0x000e24000021f000 */
[----:B0-----:R0:W-:Y:S02]  /*5e80*/  STG.E desc[UR36][R8.64], R3 ;  /* 0x0000000308007986 */ /* 0x0011e4000c101924 */
.L_x_426:
[----:B------:R-:W-:Y:S05]  /*5e90*/  BSYNC B6 ;  /* 0x0000000000067941 */ /* 0x000fea0003800000 */
.L_x_425:
[----:B------:R-:W-:Y:S01]  /*5ea0*/  ISETP.GE.AND P0, PT, R25, R16, PT ;  /* 0x000000101900720c */ /* 0x000fe20003f06270 */
[----:B------:R-:W-:-:S12]  /*5eb0*/  BSSY B6, `(.L_x_460) ;  /* 0x00001fc000067945 */ /* 0x000fd80003800000 */
[----:B------:R-:W-:Y:S05]  /*5ec0*/  @P0 BRA `(.L_x_461) ;  /* 0x0000001c00e80947 */ /* 0x000fea0003800000 */
[----:B0-----:R-:W0:Y:S01]  /*5ed0*/  LDC.64 R8, c[0x0][0x218] ;  /* 0x00008600ff087b82 */ /* 0x001e220000000a00 */
[----:B------:R-:W-:Y:S01]  /*5ee0*/  IMAD R0, R2, 0x200, R25 ;  /* 0x0000020002007824 */ /* 0x000fe200078e0219 */
[----:B---3--:R-:W-:Y:S01]  /*5ef0*/  PRMT R4, R17, 0x9910, RZ ;  /* 0x0000991011047816 */ /* 0x008fe200000000ff */
        /* <DEDUP_REMOVED lines=15> */
[----:B--2--5:R-:W-:-:S04]  /*5ff0*/  IMAD.U32 R22, R22, 0x10000, RZ ;  /* 0x0001000016167824 */ /* 0x024fc800078e00ff */
[----:B------:R-:W0:Y:S02]  /*6000*/  F2I.FTZ.TRUNC.NTZ R3, R22 ;  /* 0x0000001600037305 */ /* 0x000e24000021f100 */
[----:B0-----:R0:W-:Y:S01]  /*6010*/  STG.E.U8 desc[UR36][R8.64], R3 ;  /* 0x0000000308007986 */ /* 0x0011e2000c101124 */
[----:B------:R-:W-:Y:S05]  /*6020*/  BRA `(.L_x_467) ;  /* 0x0000000c00947947 */ /* 0x000fea0003800000 */
.L_x_465:
[----:B--2--5:R-:W-:-:S06]  /*6030*/  IMAD.U32 R5, R22, 0x10000, RZ ;  /* 0x0001000016057824 */ /* 0x024fcc00078e00ff */
[----:B------:R-:W0:Y:S02]  /*6040*/  F2I.S64.TRUNC R4, R5 ;  /* 0x0000000500047311 */ /* 0x000e24000020d900 */
[----:B0-----:R0:W-:Y:S01]  /*6050*/  STG.E.U8 desc[UR36][R8.64], R4 ;  /* 0x0000000408007986 */ /* 0x0011e2000c101124 */
[----:B------:R-:W-:Y:S05]  /*6060*/  BRA `(.L_x_467) ;  /* 0x0000000c00847947 */ /* 0x000fea0003800000 */
.L_x_464:
[----:B------:R-:W-:-:S13]  /*6070*/  ISETP.NE.AND P0, PT, R0, 0x2, PT ;  /* 0x000000020000780c */ /* 0x000fda0003f05270 */
[----:B------:R-:W-:Y:S05]  /*6080*/  @!P0 BRA `(.L_x_468) ;  /* 0x0000000000308947 */ /* 0x000fea0003800000 */
[----:B------:R-:W-:-:S13]  /*6090*/  ISETP.NE.AND P0, PT, R0, 0x3, PT ;  /* 0x000000030000780c */ /* 0x000fda0003f05270 */
[----:B------:R-:W-:Y:S05]  /*60a0*/  @!P0 BRA `(.L_x_469) ;  /* 0x0000000000188947 */ /* 0x000fea0003800000 */
[----:B------:R-:W-:-:S13]  /*60b0*/  ISETP.NE.AND P0, PT, R0, 0x4, PT ;  /* 0x000000040000780c */ /* 0x000fda0003f05270 */
[----:B------:R-:W-:Y:S05]  /*60c0*/  @P0 BRA `(.L_x_466) ;  /* 0x0000000c000c0947 */ /* 0x000fea0003800000 */
[----:B--2--5:R-:W-:-:S06]  /*60d0*/  IMAD.U32 R4, R22, 0x10000, RZ ;  /* 0x0001000016047824 */ /* 0x024fcc00078e00ff */
[----:B------:R-:W0:Y:S02]  /*60e0*/  F2I.S64.TRUNC R4, R4 ;  /* 0x0000000400047311 */ /* 0x000e24000020d900 */
[----:B0-----:R2:W-:Y:S01]  /*60f0*/  STG.E.64 desc[UR36][R8.64], R4 ;  /* 0x0000000408007986 */ /* 0x0015e2000c101b24 */
[----:B------:R-:W-:Y:S05]  /*6100*/  BRA `(.L_x_467) ;  /* 0x0000000c005c7947 */ /* 0x000fea0003800000 */
.L_x_469:
[----:B--2--5:R-:W-:-:S04]  /*6110*/  IMAD.U32 R22, R22, 0x10000, RZ ;  /* 0x0001000016167824 */ /* 0x024fc800078e00ff */
[----:B------:R-:W0:Y:S02]  /*6120*/  F2I.FTZ.TRUNC.NTZ R3, R22 ;  /* 0x0000001600037305 */ /* 0x000e24000021f100 */
[----:B0-----:R3:W-:Y:S01]  /*6130*/  STG.E desc[UR36][R8.64], R3 ;  /* 0x0000000308007986 */ /* 0x0017e2000c101924 */
[----:B------:R-:W-:Y:S05]  /*6140*/  BRA `(.L_x_467) ;  /* 0x0000000c004c7947 */ /* 0x000fea0003800000 */
.L_x_468:
[----:B--2--5:R-:W-:-:S04]  /*6150*/  IMAD.U32 R22, R22, 0x10000, RZ ;  /* 0x0001000016167824 */ /* 0x024fc800078e00ff */
[----:B------:R-:W0:Y:S02]  /*6160*/  F2I.FTZ.TRUNC.NTZ R3, R22 ;  /* 0x0000001600037305 */ /* 0x000e24000021f100 */
[----:B0-----:R0:W-:Y:S01]  /*6170*/  STG.E.U16 desc[UR36][R8.64], R3 ;  /* 0x0000000308007986 */ /* 0x0011e2000c101524 */
[----:B------:R-:W-:Y:S05]  /*6180*/  BRA `(.L_x_467) ;  /* 0x0000000c003c7947 */ /* 0x000fea0003800000 */
.L_x_463:
[----:B------:R-:W-:-:S13]  /*6190*/  ISETP.GT.AND P0, PT, R0, 0x6, PT ;  /* 0x000000060000780c */ /* 0x000fda0003f04270 */
[----:B------:R-:W-:Y:S05]  /*61a0*/  @P0 BRA `(.L_x_470) ;  /* 0x00000000002c0947 */ /* 0x000fea0003800000 */
[----:B------:R-:W-:-:S13]  /*61b0*/  ISETP.NE.AND P0, PT, R0, 0x5, PT ;  /* 0x000000050000780c */ /* 0x000fda0003f05270 */
[----:B------:R-:W-:Y:S05]  /*61c0*/  @!P0 BRA `(.L_x_471) ;  /* 0x0000000000148947 */ /* 0x000fea0003800000 */
[----:B------:R-:W-:-:S13]  /*61d0*/  ISETP.NE.AND P0, PT, R0, 0x6, PT ;  /* 0x000000060000780c */ /* 0x000fda0003f05270 */
[----:B------:R-:W-:Y:S05]  /*61e0*/  @P0 BRA `(.L_x_466) ;  /* 0x0000000800c40947 */ /* 0x000fea0003800000 */
[----:B--2--5:R-:W-:-:S05]  /*61f0*/  IMAD.U32 R3, R22, 0x10000, RZ ;  /* 0x0001000016037824 */ /* 0x024fca00078e00ff */
[----:B------:R0:W-:Y:S01]  /*6200*/  STG.E desc[UR36][R8.64], R3 ;  /* 0x0000000308007986 */ /* 0x0001e2000c101924 */
[----:B------:R-:W-:Y:S05]  /*6210*/  BRA `(.L_x_467) ;  /* 0x0000000c00187947 */ /* 0x000fea0003800000 */
.L_x_471:
[----:B--2--5:R-:W-:-:S05]  /*6220*/  IMAD.U32 R0, R22, 0x10000, RZ ;  /* 0x0001000016007824 */ /* 0x024fca00078e00ff */
[----:B------:R-:W-:-:S05]  /*6230*/  F2FP.F16.F32.PACK_AB R0, RZ, R0 ;  /* 0x00000000ff00723e */ /* 0x000fca00000000ff */
[----:B------:R0:W-:Y:S01]  /*6240*/  STG.E.U16 desc[UR36][R8.64], R0 ;  /* 0x0000000008007986 */ /* 0x0001e2000c101524 */
[----:B------:R-:W-:Y:S05]  /*6250*/  BRA `(.L_x_467) ;  /* 0x0000000c00087947 */ /* 0x000fea0003800000 */
.L_x_470:
[----:B------:R-:W-:-:S13]  /*6260*/  ISETP.NE.AND P0, PT, R0, 0x7, PT ;  /* 0x000000070000780c */ /* 0x000fda0003f05270 */
[----:B------:R-:W-:Y:S05]  /*6270*/  @!P0 BRA `(.L_x_472) ;  /* 0x0000000000348947 */ /* 0x000fea0003800000 */
[----:B------:R-:W-:-:S13]  /*6280*/  ISETP.NE.AND P0, PT, R0, 0x8, PT ;  /* 0x000000080000780c */ /* 0x000fda0003f05270 */
[----:B------:R-:W-:Y:S05]  /*6290*/  @!P0 BRA `(.L_x_473) ;  /* 0x0000000000188947 */ /* 0x000fea0003800000 */
[----:B------:R-:W-:-:S13]  /*62a0*/  ISETP.NE.AND P0, PT, R0, 0x9, PT ;  /* 0x000000090000780c */ /* 0x000fda0003f05270 */
[----:B------:R-:W-:Y:S05]  /*62b0*/  @P0 BRA `(.L_x_466) ;  /* 0x0000000800900947 */ /* 0x000fea0003800000 */
[----:B--2--5:R-:W-:Y:S02]  /*62c0*/  IMAD.U32 R22, R22, 0x10000, RZ ;  /* 0x0001000016167824 */ /* 0x024fe400078e00ff */
[----:B------:R-:W-:-:S05]  /*62d0*/  IMAD.MOV.U32 R23, RZ, RZ, RZ ;  /* 0x000000ffff177224 */ /* 0x000fca00078e00ff */
[----:B------:R0:W-:Y:S01]  /*62e0*/  STG.E.64 desc[UR36][R8.64], R22 ;  /* 0x0000001608007986 */ /* 0x0001e2000c101b24 */
[----:B------:R-:W-:Y:S05]  /*62f0*/  BRA `(.L_x_467) ;  /* 0x0000000800e07947 */ /* 0x000fea0003800000 */
.L_x_473:
[----:B--2--5:R-:W-:-:S05]  /*6300*/  IMAD.U32 R22, R22, 0x10000, RZ ;  /* 0x0001000016167824 */ /* 0x024fca00078e00ff */
[----:B------:R-:W-:-:S04]  /*6310*/  F2FP.F16.F32.PACK_AB R3, RZ, R22 ;  /* 0x00000016ff03723e */ /* 0x000fc800000000ff */
[----:B------:R-:W-:-:S05]  /*6320*/  PRMT R3, R3, 0x5410, RZ ;  /* 0x0000541003037816 */ /* 0x000fca00000000ff */
[----:B------:R0:W-:Y:S01]  /*6330*/  STG.E desc[UR36][R8.64], R3 ;  /* 0x0000000308007986 */ /* 0x0001e2000c101924 */
[----:B------:R-:W-:Y:S05]  /*6340*/  BRA `(.L_x_467) ;  /* 0x0000000800cc7947 */ /* 0x000fea0003800000 */
.L_x_472:
[----:B--2--5:R-:W-:-:S04]  /*6350*/  IMAD.U32 R4, R22, 0x10000, RZ ;  /* 0x0001000016047824 */ /* 0x024fc800078e00ff */
[----:B------:R-:W-:-:S06]  /*6360*/  FMUL.FTZ R4, R4, 1 ;  /* 0x3f80000004047820 */ /* 0x000fcc0000410000 */
[----:B------:R-:W0:Y:S02]  /*6370*/  F2F.F64.F32 R4, R4 ;  /* 0x0000000400047310 */ /* 0x000e240000201800 */
[----:B0-----:R0:W-:Y:S01]  /*6380*/  STG.E.64 desc[UR36][R8.64], R4 ;  /* 0x0000000408007986 */ /* 0x0011e2000c101b24 */
[----:B------:R-:W-:Y:S05]  /*6390*/  BRA `(.L_x_467) ;  /* 0x0000000800b87947 */ /* 0x000fea0003800000 */
.L_x_462:
        /* <DEDUP_REMOVED lines=8> */
[----:B--2--5:R-:W-:-:S05]  /*6420*/  IMAD.U32 R22, R22, 0x10000, RZ ;  /* 0x0001000016167824 */ /* 0x024fca00078e00ff */
[----:B------:R-:W-:-:S04]  /*6430*/  FSETP.NEU.FTZ.AND P0, PT, R22, RZ, PT ;  /* 0x000000ff1600720b */ /* 0x000fc80003f1d000 */
[----:B------:R-:W-:-:S05]  /*6440*/  SEL R3, RZ, 0x1, !P0 ;  /* 0x00000001ff037807 */ /* 0x000fca0004000000 */
[----:B------:R0:W-:Y:S01]  /*6450*/  STG.E.U8 desc[UR36][R8.64], R3 ;  /* 0x0000000308007986 */ /* 0x0001e2000c101124 */
[----:B------:R-:W-:Y:S05]  /*6460*/  BRA `(.L_x_467) ;  /* 0x0000000800847947 */ /* 0x000fea0003800000 */
.L_x_476:
[----:B--2--5:R-:W-:Y:S01]  /*6470*/  IMAD.U32 R22, R22, 0x10000, RZ ;  /* 0x0001000016167824 */ /* 0x024fe200078e00ff */
[----:B------:R-:W-:-:S03]  /*6480*/  CS2R R6, SRZ ;  /* 0x0000000000067805 */ /* 0x000fc6000001ff00 */
[----:B------:R-:W-:-:S06]  /*6490*/  FMUL.FTZ R4, R22, 1 ;  /* 0x3f80000016047820 */ /* 0x000fcc0000410000 */
[----:B------:R-:W0:Y:S02]  /*64a0*/  F2F.F64.F32 R4, R4 ;  /* 0x0000000400047310 */ /* 0x000e240000201800 */
[----:B0-----:R0:W-:Y:S01]  /*64b0*/  STG.E.128 desc[UR36][R8.64], R4 ;  /* 0x0000000408007986 */ /* 0x0011e2000c101d24 */
[----:B------:R-:W-:Y:S05]  /*64c0*/  BRA `(.L_x_467) ;  /* 0x00000008006c7947 */ /* 0x000fea0003800000 */
.L_x_475:
[----:B------:R-:W-:-:S13]  /*64d0*/  ISETP.NE.AND P0, PT, R0, 0xf, PT ;  /* 0x0000000f0000780c */ /* 0x000fda0003f05270 */
[----:B------:R-:W-:Y:S05]  /*64e0*/  @!P0 BRA `(.L_x_477) ;  /* 0x0000000000b48947 */ /* 0x000fea0003800000 */
[----:B------:R-:W-:-:S13]  /*64f0*/  ISETP.NE.AND P0, PT, R0, 0x17, PT ;  /* 0x000000170000780c */ /* 0x000fda0003f05270 */
[----:B------:R-:W-:Y:S05]  /*6500*/  @!P0 BRA `(.L_x_478) ;  /* 0x0000000000548947 */ /* 0x000fea0003800000 */
[----:B------:R-:W-:-:S13]  /*6510*/  ISETP.NE.AND P0, PT, R0, 0x18, PT ;  /* 0x000000180000780c */ /* 0x000fda0003f05270 */
[----:B------:R-:W-:Y:S05]  /*6520*/  @P0 BRA `(.L_x_466) ;  /* 0x0000000400f40947 */ /* 0x000fea0003800000 */
[----:B--2--5:R-:W-:Y:S01]  /*6530*/  IMAD.U32 R7, R22, 0x10000, RZ ;  /* 0x0001000016077824 */ /* 0x024fe200078e00ff */
        /* <DEDUP_REMOVED lines=14> */
.L_x_480:
[----:B------:R-:W-:Y:S05]  /*6620*/  BSYNC B0 ;  /* 0x0000000000007941 */ /* 0x000fea0003800000 */
.L_x_479:
[----:B------:R-:W-:-:S05]  /*6630*/  LOP3.LUT R5, R0, R5, RZ, 0xfc, !PT ;  /* 0x0000000500057212 */ /* 0x000fca00078efcff */
[----:B------:R0:W-:Y:S01]  /*6640*/  STG.E.U8 desc[UR36][R8.64], R5 ;  /* 0x0000000508007986 */ /* 0x0001e2000c101124 */
[----:B------:R-:W-:Y:S05]  /*6650*/  BRA `(.L_x_467) ;  /* 0x0000000800087947 */ /* 0x000fea0003800000 */
.L_x_478:
[----:B--2--5:R-:W-:Y:S01]  /*6660*/  IMAD.U32 R5, R22, 0x10000, RZ ;  /* 0x0001000016057824 */ /* 0x024fe200078e00ff */
        /* <DEDUP_REMOVED lines=12> */
.L_x_482:
[----:B------:R-:W-:Y:S01]  /*6730*/  IMAD.MOV.U32 R0, RZ, RZ, 0x7f ;  /* 0x0000007fff007424 */ /* 0x000fe200078e00ff */
[----:B------:R-:W-:-:S04]  /*6740*/  ISETP.GT.U32.AND P0, PT, R3, 0x7f800000, PT ;  /* 0x7f8000000300780c */ /* 0x000fc80003f04070 */
[----:B------:R-:W-:-:S09]  /*6750*/  SEL R0, R0, 0x7c, P0 ;  /* 0x0000007c00007807 */ /* 0x000fd20000000000 */
.L_x_483:
[----:B------:R-:W-:Y:S05]  /*6760*/  BSYNC B0 ;  /* 0x0000000000007941 */ /* 0x000fea0003800000 */
.L_x_481:
[----:B------:R-:W-:-:S04]  /*6770*/  LOP3.LUT R3, R5, 0x80000000, RZ, 0xc0, !PT ;  /* 0x8000000005037812 */ /* 0x000fc800078ec0ff */
[----:B------:R-:W-:-:S04]  /*6780*/  SHF.R.U32.HI R3, RZ, 0x18, R3 ;  /* 0x00000018ff037819 */ /* 0x000fc80000011603 */
[----:B------:R-:W-:-:S05]  /*6790*/  LOP3.LUT R3, R0, R3, RZ, 0xfc, !PT ;  /* 0x0000000300037212 */ /* 0x000fca00078efcff */
[----:B------:R0:W-:Y:S01]  /*67a0*/  STG.E.U8 desc[UR36][R8.64], R3 ;  /* 0x0000000308007986 */ /* 0x0001e2000c101124 */
[----:B------:R-:W-:Y:S05]  /*67b0*/  BRA `(.L_x_467) ;  /* 0x0000000400b07947 */ /* 0x000fea0003800000 */
.L_x_477:
[----:B--2--5:R0:W-:Y:S01]  /*67c0*/  STG.E.U16 desc[UR36][R8.64], R22 ;  /* 0x0000001608007986 */ /* 0x0241e2000c101524 */
[----:B------:R-:W-:Y:S05]  /*67d0*/  BRA `(.L_x_467) ;  /* 0x0000000400a87947 */ /* 0x000fea0003800000 */
.L_x_474:
        /* <DEDUP_REMOVED lines=8> */
[----:B--2--5:R-:W-:-:S06]  /*6860*/  IMAD.U32 R3, R22, 0x10000, RZ ;  /* 0x0001000016037824 */ /* 0x024fcc00078e00ff */
[----:B------:R-:W0:Y:S02]  /*6870*/  F2I.FTZ.U32.TRUNC.NTZ R3, R3 ;  /* 0x0000000300037305 */ /* 0x000e24000021f000 */
[----:B0-----:R0:W-:Y:S01]  /*6880*/  STG.E.U16 desc[UR36][R8.64], R3 ;  /* 0x0000000308007986 */ /* 0x0011e2000c101524 */
[----:B------:R-:W-:Y:S05]  /*6890*/  BRA `(.L_x_467) ;  /* 0x0000000400787947 */ /* 0x000fea0003800000 */
.L_x_486:
[----:B--2--5:R-:W-:Y:S01]  /*68a0*/  IMAD.U32 R5, R22, 0x10000, RZ ;  /* 0x0001000016057824 */ /* 0x024fe200078e00ff */
        /* <DEDUP_REMOVED lines=16> */
.L_x_489:
[----:B------:R-:W-:-:S04]  /*69b0*/  LOP3.LUT R3, R5, 0x80000000, RZ, 0xc0, !PT ;  /* 0x8000000005037812 */ /* 0x000fc800078ec0ff */
[----:B------:R-:W-:-:S04]  /*69c0*/  SHF.R.U32.HI R3, RZ, 0x18, R3 ;  /* 0x00000018ff037819 */ /* 0x000fc80000011603 */
[----:B------:R-:W-:-:S04]  /*69d0*/  LOP3.LUT R0, R0, R3, RZ, 0xfc, !PT ;  /* 0x0000000300007212 */ /* 0x000fc800078efcff */
[----:B------:R-:W-:-:S07]  /*69e0*/  PRMT R4, R0, 0x7610, R4 ;  /* 0x0000761000047816 */ /* 0x000fce0000000004 */
.L_x_488:
[----:B------:R-:W-:Y:S05]  /*69f0*/  BSYNC B0 ;  /* 0x0000000000007941 */ /* 0x000fea0003800000 */
.L_x_487:
[----:B------:R0:W-:Y:S01]  /*6a00*/  STG.E.U8 desc[UR36][R8.64], R4 ;  /* 0x0000000408007986 */ /* 0x0001e2000c101124 */
[----:B------:R-:W-:Y:S05]  /*6a10*/  BRA `(.L_x_467) ;  /* 0x0000000400187947 */ /* 0x000fea0003800000 */
.L_x_485:
        /* <DEDUP_REMOVED lines=17> */
.L_x_492:
[----:B------:R-:W-:-:S04]  /*6b30*/  LOP3.LUT R3, R5, 0x80000000, RZ, 0xc0, !PT ;  /* 0x8000000005037812 */ /* 0x000fc800078ec0ff */
[----:B------:R-:W-:-:S04]  /*6b40*/  SHF.R.U32.HI R3, RZ, 0x18, R3 ;  /* 0x00000018ff037819 */ /* 0x000fc80000011603 */
[----:B------:R-:W-:-:S04]  /*6b50*/  LOP3.LUT R0, R0, R3, RZ, 0xfc, !PT ;  /* 0x0000000300007212 */ /* 0x000fc800078efcff */
[----:B------:R-:W-:-:S07]  /*6b60*/  PRMT R4, R0, 0x7610, R4 ;  /* 0x0000761000047816 */ /* 0x000fce0000000004 */
.L_x_491:
[----:B------:R-:W-:Y:S05]  /*6b70*/  BSYNC B0 ;  /* 0x0000000000007941 */ /* 0x000fea0003800000 */
.L_x_490:
[----:B------:R0:W-:Y:S01]  /*6b80*/  STG.E.U8 desc[UR36][R8.64], R4 ;  /* 0x0000000408007986 */ /* 0x0001e2000c101124 */
[----:B------:R-:W-:Y:S05]  /*6b90*/  BRA `(.L_x_467) ;  /* 0x0000000000b87947 */ /* 0x000fea0003800000 */
.L_x_484:
[----:B------:R-:W-:-:S13]  /*6ba0*/  ISETP.NE.AND P0, PT, R0, 0x1c, PT ;  /* 0x0000001c0000780c */ /* 0x000fda0003f05270 */
[----:B------:R-:W-:Y:S05]  /*6bb0*/  @!P0 BRA `(.L_x_493) ;  /* 0x0000000000a48947 */ /* 0x000fea0003800000 */
[----:B------:R-:W-:-:S13]  /*6bc0*/  ISETP.NE.AND P0, PT, R0, 0x1d, PT ;  /* 0x0000001d0000780c */ /* 0x000fda0003f05270 */
[----:B------:R-:W-:Y:S05]  /*6bd0*/  @!P0 BRA `(.L_x_494) ;  /* 0x00000000008c8947 */ /* 0x000fea0003800000 */
[----:B------:R-:W-:-:S13]  /*6be0*/  ISETP.NE.AND P0, PT, R0, 0x2c, PT ;  /* 0x0000002c0000780c */ /* 0x000fda0003f05270 */
[----:B------:R-:W-:Y:S05]  /*6bf0*/  @P0 BRA `(.L_x_466) ;  /* 0x0000000000400947 */ /* 0x000fea0003800000 */
[----:B--2--5:R-:W-:-:S05]  /*6c00*/  IMAD.U32 R22, R22, 0x10000, RZ ;  /* 0x0001000016167824 */ /* 0x024fca00078e00ff */
        /* <DEDUP_REMOVED lines=15> */
.L_x_466:
        /* <DEDUP_REMOVED lines=16> */
.L_x_495:
[----:B------:R-:W-:Y:S05]  /*6e00*/  BRA `(.L_x_467) ;  /* 0x00000000001c7947 */ /* 0x000fea0003800000 */
.L_x_494:
[----:B--2--5:R-:W-:-:S06]  /*6e10*/  IMAD.U32 R4, R22, 0x10000, RZ ;  /* 0x0001000016047824 */ /* 0x024fcc00078e00ff */
[----:B------:R-:W0:Y:S02]  /*6e20*/  F2I.U64.TRUNC R4, R4 ;  /* 0x0000000400047311 */ /* 0x000e24000020d800 */
[----:B0-----:R0:W-:Y:S01]  /*6e30*/  STG.E.64 desc[UR36][R8.64], R4 ;  /* 0x0000000408007986 */ /* 0x0011e2000c101b24 */
[----:B------:R-:W-:Y:S05]  /*6e40*/  BRA `(.L_x_467) ;  /* 0x00000000000c7947 */ /* 0x000fea0003800000 */
.L_x_493:
[----:B--2--5:R-:W-:-:S04]  /*6e50*/  IMAD.U32 R22, R22, 0x10000, RZ ;  /* 0x0001000016167824 */ /* 0x024fc800078e00ff */
[----:B------:R-:W0:Y:S02]  /*6e60*/  F2I.FTZ.U32.TRUNC.NTZ R3, R22 ;  /* 0x0000001600037305 */ /* 0x000e24000021f000 */
[----:B0-----:R0:W-:Y:S02]  /*6e70*/  STG.E desc[UR36][R8.64], R3 ;  /* 0x0000000308007986 */ /* 0x0011e4000c101924 */
.L_x_467:
[----:B------:R-:W-:-:S05]  /*6e80*/  VIADD R25, R25, 0x80 ;  /* 0x0000008019197836 */ /* 0x000fca0000000000 */
[----:B------:R-:W-:-:S13]  /*6e90*/  ISETP.GE.AND P0, PT, R25, R16, PT ;  /* 0x000000101900720c */ /* 0x000fda0003f06270 */
[----:B------:R-:W-:Y:S05]  /*6ea0*/  @P0 BRA `(.L_x_461) ;  /* 0x0000000c00f00947 */ /* 0x000fea0003800000 */
[----:B0-23--:R-:W0:Y:S01]  /*6eb0*/  LDC.64 R8, c[0x0][0x218] ;  /* 0x00008600ff087b82 */ /* 0x00de220000000a00 */
        /* <DEDUP_REMOVED lines=17> */
[----:B-1--4-:R-:W-:-:S04]  /*6fd0*/  IMAD.U32 R18, R18, 0x10000, RZ ;  /* 0x0001000012127824 */ /* 0x012fc800078e00ff */
[----:B------:R-:W0:Y:S02]  /*6fe0*/  F2I.FTZ.TRUNC.NTZ R3, R18 ;  /* 0x0000001200037305 */ /* 0x000e24000021f100 */
[----:B0-----:R0:W-:Y:S01]  /*6ff0*/  STG.E.U8 desc[UR36][R8.64], R3 ;  /* 0x0000000308007986 */ /* 0x0011e2000c101124 */
[----:B------:R-:W-:Y:S05]  /*7000*/  BRA `(.L_x_501) ;  /* 0x0000000c00947947 */ /* 0x000fea0003800000 */
.L_x_499:
[----:B----4-:R-:W-:-:S06]  /*7010*/  IMAD.U32 R5, R18, 0x10000, RZ ;  /* 0x0001000012057824 */ /* 0x010fcc00078e00ff */
[----:B------:R-:W0:Y:S02]  /*7020*/  F2I.S64.TRUNC R4, R5 ;  /* 0x0000000500047311 */ /* 0x000e24000020d900 */
[----:B0-----:R0:W-:Y:S01]  /*7030*/  STG.E.U8 desc[UR36][R8.64], R4 ;  /* 0x0000000408007986 */ /* 0x0011e2000c101124 */
[----:B------:R-:W-:Y:S05]  /*7040*/  BRA `(.L_x_501) ;  /* 0x0000000c00847947 */ /* 0x000fea0003800000 */
.L_x_498:
[----:B------:R-:W-:-:S13]  /*7050*/  ISETP.NE.AND P0, PT, R0, 0x2, PT ;  /* 0x000000020000780c */ /* 0x000fda0003f05270 */
[----:B------:R-:W-:Y:S05]  /*7060*/  @!P0 BRA `(.L_x_502) ;  /* 0x0000000000308947 */ /* 0x000fea0003800000 */
[----:B------:R-:W-:-:S13]  /*7070*/  ISETP.NE.AND P0, PT, R0, 0x3, PT ;  /* 0x000000030000780c */ /* 0x000fda0003f05270 */
[----:B------:R-:W-:Y:S05]  /*7080*/  @!P0 BRA `(.L_x_503) ;  /* 0x0000000000188947 */ /* 0x000fea0003800000 */
[----:B------:R-:W-:-:S13]  /*7090*/  ISETP.NE.AND P0, PT, R0, 0x4, PT ;  /* 0x000000040000780c */ /* 0x000fda0003f05270 */
[----:B------:R-:W-:Y:S05]  /*70a0*/  @P0 BRA `(.L_x_500) ;  /* 0x0000000c000c0947 */ /* 0x000fea0003800000 */
[----:B----4-:R-:W-:-:S06]  /*70b0*/  IMAD.U32 R4, R18, 0x10000, RZ ;  /* 0x0001000012047824 */ /* 0x010fcc00078e00ff */
[----:B------:R-:W0:Y:S02]  /*70c0*/  F2I.S64.TRUNC R4, R4 ;  /* 0x0000000400047311 */ /* 0x000e24000020d900 */
[----:B0-----:R0:W-:Y:S01]  /*70d0*/  STG.E.64 desc[UR36][R8.64], R4 ;  /* 0x0000000408007986 */ /* 0x0011e2000c101b24 */
[----:B------:R-:W-:Y:S05]  /*70e0*/  BRA `(.L_x_501) ;  /* 0x0000000c005c7947 */ /* 0x000fea0003800000 */
.L_x_503:
[----:B-1--4-:R-:W-:-:S04]  /*70f0*/  IMAD.U32 R18, R18, 0x10000, RZ ;  /* 0x0001000012127824 */ /* 0x012fc800078e00ff */
[----:B------:R-:W0:Y:S02]  /*7100*/  F2I.FTZ.TRUNC.NTZ R3, R18 ;  /* 0x0000001200037305 */ /* 0x000e24000021f100 */
[----:B0-----:R0:W-:Y:S01]  /*7110*/  STG.E desc[UR36][R8.64], R3 ;  /* 0x0000000308007986 */ /* 0x0011e2000c101924 */
[----:B------:R-:W-:Y:S05]  /*7120*/  BRA `(.L_x_501) ;  /* 0x0000000c004c7947 */ /* 0x000fea0003800000 */
.L_x_502:
[----:B-1--4-:R-:W-:-:S04]  /*7130*/  IMAD.U32 R18, R18, 0x10000, RZ ;  /* 0x0001000012127824 */ /* 0x012fc800078e00ff */
[----:B------:R-:W0:Y:S02]  /*7140*/  F2I.FTZ.TRUNC.NTZ R3, R18 ;  /* 0x0000001200037305 */ /* 0x000e24000021f100 */
[----:B0-----:R0:W-:Y:S01]  /*7150*/  STG.E.U16 desc[UR36][R8.64], R3 ;  /* 0x0000000308007986 */ /* 0x0011e2000c101524 */
[----:B------:R-:W-:Y:S05]  /*7160*/  BRA `(.L_x_501) ;  /* 0x0000000c003c7947 */ /* 0x000fea0003800000 */
.L_x_497:
[----:B------:R-:W-:-:S13]  /*7170*/  ISETP.GT.AND P0, PT, R0, 0x6, PT ;  /* 0x000000060000780c */ /* 0x000fda0003f04270 */
[----:B------:R-:W-:Y:S05]  /*7180*/  @P0 BRA `(.L_x_504) ;  /* 0x00000000002c0947 */ /* 0x000fea0003800000 */
[----:B------:R-:W-:-:S13]  /*7190*/  ISETP.NE.AND P0, PT, R0, 0x5, PT ;  /* 0x000000050000780c */ /* 0x000fda0003f05270 */
[----:B------:R-:W-:Y:S05]  /*71a0*/  @!P0 BRA `(.L_x_505) ;  /* 0x0000000000148947 */ /* 0x000fea0003800000 */
[----:B------:R-:W-:-:S13]  /*71b0*/  ISETP.NE.AND P0, PT, R0, 0x6, PT ;  /* 0x000000060000780c */ /* 0x000fda0003f05270 */
[----:B------:R-:W-:Y:S05]  /*71c0*/  @P0 BRA `(.L_x_500) ;  /* 0x0000000800c40947 */ /* 0x000fea0003800000 */
[----:B----4-:R-:W-:-:S05]  /*71d0*/  IMAD.U32 R3, R18, 0x10000, RZ ;  /* 0x0001000012037824 */ /* 0x010fca00078e00ff */
[----:B------:R0:W-:Y:S01]  /*71e0*/  STG.E desc[UR36][R8.64], R3 ;  /* 0x0000000308007986 */ /* 0x0001e2000c101924 */
[----:B------:R-:W-:Y:S05]  /*71f0*/  BRA `(.L_x_501) ;  /* 0x0000000c00187947 */ /* 0x000fea0003800000 */
.L_x_505:
[----:B----4-:R-:W-:-:S05]  /*7200*/  IMAD.U32 R0, R18, 0x10000, RZ ;  /* 0x0001000012007824 */ /* 0x010fca00078e00ff */
[----:B------:R-:W-:-:S05]  /*7210*/  F2FP.F16.F32.PACK_AB R0, RZ, R0 ;  /* 0x00000000ff00723e */ /* 0x000fca00000000ff */
[----:B------:R0:W-:Y:S01]  /*7220*/  STG.E.U16 desc[UR36][R8.64], R0 ;  /* 0x0000000008007986 */ /* 0x0001e2000c101524 */
[----:B------:R-:W-:Y:S05]  /*7230*/  BRA `(.L_x_501) ;  /* 0x0000000c00087947 */ /* 0x000fea0003800000 */
.L_x_504:
[----:B------:R-:W-:-:S13]  /*7240*/  ISETP.NE.AND P0, PT, R0, 0x7, PT ;  /* 0x000000070000780c */ /* 0x000fda0003f05270 */
[----:B------:R-:W-:Y:S05]  /*7250*/  @!P0 BRA `(.L_x_506) ;  /* 0x0000000000348947 */ /* 0x000fea0003800000 */
[----:B------:R-:W-:-:S13]  /*7260*/  ISETP.NE.AND P0, PT, R0, 0x8, PT ;  /* 0x000000080000780c */ /* 0x000fda0003f05270 */
[----:B------:R-:W-:Y:S05]  /*7270*/  @!P0 BRA `(.L_x_507) ;  /* 0x0000000000188947 */ /* 0x000fea0003800000 */
[----:B------:R-:W-:-:S13]  /*7280*/  ISETP.NE.AND P0, PT, R0, 0x9, PT ;  /* 0x000000090000780c */ /* 0x000fda0003f05270 */
[----:B------:R-:W-:Y:S05]  /*7290*/  @P0 BRA `(.L_x_500) ;  /* 0x0000000800900947 */ /* 0x000fea0003800000 */
[----:B----4-:R-:W-:Y:S02]  /*72a0*/  IMAD.U32 R4, R18, 0x10000, RZ ;  /* 0x0001000012047824 */ /* 0x010fe400078e00ff */
[----:B------:R-:W-:-:S05]  /*72b0*/  IMAD.MOV.U32 R5, RZ, RZ, RZ ;  /* 0x000000ffff057224 */ /* 0x000fca00078e00ff */
[----:B------:R0:W-:Y:S01]  /*72c0*/  STG.E.64 desc[UR36][R8.64], R4 ;  /* 0x0000000408007986 */ /* 0x0001e2000c101b24 */
[----:B------:R-:W-:Y:S05]  /*72d0*/  BRA `(.L_x_501) ;  /* 0x0000000800e07947 */ /* 0x000fea0003800000 */
.L_x_507:
[----:B-1--4-:R-:W-:-:S05]  /*72e0*/  IMAD.U32 R18, R18, 0x10000, RZ ;  /* 0x0001000012127824 */ /* 0x012fca00078e00ff */
[----:B------:R-:W-:-:S04]  /*72f0*/  F2FP.F16.F32.PACK_AB R3, RZ, R18 ;  /* 0x00000012ff03723e */ /* 0x000fc800000000ff */
[----:B------:R-:W-:-:S05]  /*7300*/  PRMT R3, R3, 0x5410, RZ ;  /* 0x0000541003037816 */ /* 0x000fca00000000ff */
[----:B------:R0:W-:Y:S01]  /*7310*/  STG.E desc[UR36][R8.64], R3 ;  /* 0x0000000308007986 */ /* 0x0001e2000c101924 */
[----:B------:R-:W-:Y:S05]  /*7320*/  BRA `(.L_x_501) ;  /* 0x0000000800cc7947 */ /* 0x000fea0003800000 */
.L_x_506:
[----:B----4-:R-:W-:-:S04]  /*7330*/  IMAD.U32 R4, R18, 0x10000, RZ ;  /* 0x0001000012047824 */ /* 0x010fc800078e00ff */
[----:B------:R-:W-:-:S06]  /*7340*/  FMUL.FTZ R4, R4, 1 ;  /* 0x3f80000004047820 */ /* 0x000fcc0000410000 */
[----:B------:R-:W0:Y:S02]  /*7350*/  F2F.F64.F32 R4, R4 ;  /* 0x0000000400047310 */ /* 0x000e240000201800 */
[----:B0-----:R0:W-:Y:S01]  /*7360*/  STG.E.64 desc[UR36][R8.64], R4 ;  /* 0x0000000408007986 */ /* 0x0011e2000c101b24 */
[----:B------:R-:W-:Y:S05]  /*7370*/  BRA `(.L_x_501) ;  /* 0x0000000800b87947 */ /* 0x000fea0003800000 */
.L_x_496:
        /* <DEDUP_REMOVED lines=8> */
[----:B-1--4-:R-:W-:-:S05]  /*7400*/  IMAD.U32 R18, R18, 0x10000, RZ ;  /* 0x0001000012127824 */ /* 0x012fca00078e00ff */
[----:B------:R-:W-:-:S04]  /*7410*/  FSETP.NEU.FTZ.AND P0, PT, R18, RZ, PT ;  /* 0x000000ff1200720b */ /* 0x000fc80003f1d000 */
[----:B------:R-:W-:-:S05]  /*7420*/  SEL R3, RZ, 0x1, !P0 ;  /* 0x00000001ff037807 */ /* 0x000fca0004000000 */
[----:B------:R0:W-:Y:S01]  /*7430*/  STG.E.U8 desc[UR36][R8.64], R3 ;  /* 0x0000000308007986 */ /* 0x0001e2000c101124 */
[----:B------:R-:W-:Y:S05]  /*7440*/  BRA `(.L_x_501) ;  /* 0x0000000800847947 */ /* 0x000fea0003800000 */
.L_x_510:
[----:B-1--4-:R-:W-:Y:S01]  /*7450*/  IMAD.U32 R18, R18, 0x10000, RZ ;  /* 0x0001000012127824 */ /* 0x012fe200078e00ff */
[----:B------:R-:W-:-:S03]  /*7460*/  CS2R R6, SRZ ;  /* 0x0000000000067805 */ /* 0x000fc6000001ff00 */
[----:B------:R-:W-:-:S06]  /*7470*/  FMUL.FTZ R4, R18, 1 ;  /* 0x3f80000012047820 */ /* 0x000fcc0000410000 */
[----:B------:R-:W0:Y:S02]  /*7480*/  F2F.F64.F32 R4, R4 ;  /* 0x0000000400047310 */ /* 0x000e240000201800 */
[----:B0-----:R0:W-:Y:S01]  /*7490*/  STG.E.128 desc[UR36][R8.64], R4 ;  /* 0x0000000408007986 */ /* 0x0011e2000c101d24 */
[----:B------:R-:W-:Y:S05]  /*74a0*/  BRA `(.L_x_501) ;  /* 0x00000008006c7947 */ /* 0x000fea0003800000 */
.L_x_509:
[----:B------:R-:W-:-:S13]  /*74b0*/  ISETP.NE.AND P0, PT, R0, 0xf, PT ;  /* 0x0000000f0000780c */ /* 0x000fda0003f05270 */
[----:B------:R-:W-:Y:S05]  /*74c0*/  @!P0 BRA `(.L_x_511) ;  /* 0x0000000000b48947 */ /* 0x000fea0003800000 */
[----:B------:R-:W-:-:S13]  /*74d0*/  ISETP.NE.AND P0, PT, R0, 0x17, PT ;  /* 0x000000170000780c */ /* 0x000fda0003f05270 */
[----:B------:R-:W-:Y:S05]  /*74e0*/  @!P0 BRA `(.L_x_512) ;  /* 0x0000000000548947 */ /* 0x000fea0003800000 */
[----:B------:R-:W-:-:S13]  /*74f0*/  ISETP.NE.AND P0, PT, R0, 0x18, PT ;  /* 0x000000180000780c */ /* 0x000fda0003f05270 */
[----:B------:R-:W-:Y:S05]  /*7500*/  @P0 BRA `(.L_x_500) ;  /* 0x0000000400f40947 */ /* 0x000fea0003800000 */
[----:B----4-:R-:W-:Y:S01]  /*7510*/  IMAD.U32 R7, R18, 0x10000, RZ ;  /* 0x0001000012077824 */ /* 0x010fe200078e00ff */
        /* <DEDUP_REMOVED lines=14> */
.L_x_514:
[----:B------:R-:W-:Y:S05]  /*7600*/  BSYNC B0 ;  /* 0x0000000000007941 */ /* 0x000fea0003800000 */
.L_x_513:
[----:B------:R-:W-:-:S05]  /*7610*/  LOP3.LUT R5, R0, R5, RZ, 0xfc, !PT ;  /* 0x0000000500057212 */ /* 0x000fca00078efcff */
[----:B------:R0:W-:Y:S01]  /*7620*/  STG.E.U8 desc[UR36][R8.64], R5 ;  /* 0x0000000508007986 */ /* 0x0001e2000c101124 */
[----:B------:R-:W-:Y:S05]  /*7630*/  BRA `(.L_x_501) ;  /* 0x0000000800087947 */ /* 0x000fea0003800000 */
.L_x_512:
[----:B----4-:R-:W-:Y:S01]  /*7640*/  IMAD.U32 R5, R18, 0x10000, RZ ;  /* 0x0001000012057824 */ /* 0x010fe200078e00ff */
        /* <DEDUP_REMOVED lines=12> */
.L_x_516:
[----:B------:R-:W-:Y:S01]  /*7710*/  IMAD.MOV.U32 R0, RZ, RZ, 0x7f ;  /* 0x0000007fff007424 */ /* 0x000fe200078e00ff */
[----:B------:R-:W-:-:S04]  /*7720*/  ISETP.GT.U32.AND P0, PT, R3, 0x7f800000, PT ;  /* 0x7f8000000300780c */ /* 0x000fc80003f04070 */
[----:B------:R-:W-:-:S09]  /*7730*/  SEL R0, R0, 0x7c, P0 ;  /* 0x0000007c00007807 */ /* 0x000fd20000000000 */
.L_x_517:
[----:B------:R-:W-:Y:S05]  /*7740*/  BSYNC B0 ;  /* 0x0000000000007941 */ /* 0x000fea0003800000 */
.L_x_515:
[----:B------:R-:W-:-:S04]  /*7750*/  LOP3.LUT R3, R5, 0x80000000, RZ, 0xc0, !PT ;  /* 0x8000000005037812 */ /* 0x000fc800078ec0ff */
[----:B------:R-:W-:-:S04]  /*7760*/  SHF.R.U32.HI R3, RZ, 0x18, R3 ;  /* 0x00000018ff037819 */ /* 0x000fc80000011603 */
[----:B------:R-:W-:-:S05]  /*7770*/  LOP3.LUT R3, R0, R3, RZ, 0xfc, !PT ;  /* 0x0000000300037212 */ /* 0x000fca00078efcff */
[----:B------:R0:W-:Y:S01]  /*7780*/  STG.E.U8 desc[UR36][R8.64], R3 ;  /* 0x0000000308007986 */ /* 0x0001e2000c101124 */
[----:B------:R-:W-:Y:S05]  /*7790*/  BRA `(.L_x_501) ;  /* 0x0000000400b07947 */ /* 0x000fea0003800000 */
.L_x_511:
[----:B----4-:R0:W-:Y:S01]  /*77a0*/  STG.E.U16 desc[UR36][R8.64], R18 ;  /* 0x0000001208007986 */ /* 0x0101e2000c101524 */
[----:B------:R-:W-:Y:S05]  /*77b0*/  BRA `(.L_x_501) ;  /* 0x0000000400a87947 */ /* 0x000fea0003800000 */
.L_x_508:
        /* <DEDUP_REMOVED lines=8> */
[----:B----4-:R-:W-:-:S06]  /*7840*/  IMAD.U32 R3, R18, 0x10000, RZ ;  /* 0x0001000012037824 */ /* 0x010fcc00078e00ff */
[----:B------:R-:W0:Y:S02]  /*7850*/  F2I.FTZ.U32.TRUNC.NTZ R3, R3 ;  /* 0x0000000300037305 */ /* 0x000e24000021f000 */
[----:B0-----:R0:W-:Y:S01]  /*7860*/  STG.E.U16 desc[UR36][R8.64], R3 ;  /* 0x0000000308007986 */ /* 0x0011e2000c101524 */
[----:B------:R-:W-:Y:S05]  /*7870*/  BRA `(.L_x_501) ;  /* 0x0000000400787947 */ /* 0x000fea0003800000 */
.L_x_520:
[----:B----4-:R-:W-:Y:S01]  /*7880*/  IMAD.U32 R5, R18, 0x10000, RZ ;  /* 0x0001000012057824 */ /* 0x010fe200078e00ff */
        /* <DEDUP_REMOVED lines=16> */
.L_x_523:
[----:B------:R-:W-:-:S04]  /*7990*/  LOP3.LUT R3, R5, 0x80000000, RZ, 0xc0, !PT ;  /* 0x8000000005037812 */ /* 0x000fc800078ec0ff */
[----:B------:R-:W-:-:S04]  /*79a0*/  SHF.R.U32.HI R3, RZ, 0x18, R3 ;  /* 0x00000018ff037819 */ /* 0x000fc80000011603 */
[----:B------:R-:W-:-:S04]  /*79b0*/  LOP3.LUT R0, R0, R3, RZ, 0xfc, !PT ;  /* 0x0000000300007212 */ /* 0x000fc800078efcff */
[----:B------:R-:W-:-:S07]  /*79c0*/  PRMT R4, R0, 0x7610, R4 ;  /* 0x0000761000047816 */ /* 0x000fce0000000004 */
.L_x_522:
[----:B------:R-:W-:Y:S05]  /*79d0*/  BSYNC B0 ;  /* 0x0000000000007941 */ /* 0x000fea0003800000 */
.L_x_521:
[----:B------:R4:W-:Y:S01]  /*79e0*/  STG.E.U8 desc[UR36][R8.64], R4 ;  /* 0x0000000408007986 */ /* 0x0009e2000c101124 */
[----:B------:R-:W-:Y:S05]  /*79f0*/  BRA `(.L_x_501) ;  /* 0x0000000400187947 */ /* 0x000fea0003800000 */
.L_x_519:
        /* <DEDUP_REMOVED lines=17> */
.L_x_526:
[----:B------:R-:W-:-:S04]  /*7b10*/  LOP3.LUT R3, R5, 0x80000000, RZ, 0xc0, !PT ;  /* 0x8000000005037812 */ /* 0x000fc800078ec0ff */
[----:B------:R-:W-:-:S04]  /*7b20*/  SHF.R.U32.HI R3, RZ, 0x18, R3 ;  /* 0x00000018ff037819 */ /* 0x000fc80000011603 */
[----:B------:R-:W-:-:S04]  /*7b30*/  LOP3.LUT R0, R0, R3, RZ, 0xfc, !PT ;  /* 0x0000000300007212 */ /* 0x000fc800078efcff */
[----:B------:R-:W-:-:S07]  /*7b40*/  PRMT R4, R0, 0x7610, R4 ;  /* 0x0000761000047816 */ /* 0x000fce0000000004 */
.L_x_525:
[----:B------:R-:W-:Y:S05]  /*7b50*/  BSYNC B0 ;  /* 0x0000000000007941 */ /* 0x000fea0003800000 */
.L_x_524:
[----:B------:R0:W-:Y:S01]  /*7b60*/  STG.E.U8 desc[UR36][R8.64], R4 ;  /* 0x0000000408007986 */ /* 0x0001e2000c101124 */
[----:B------:R-:W-:Y:S05]  /*7b70*/  BRA `(.L_x_501) ;  /* 0x0000000000b87947 */ /* 0x000fea0003800000 */
.L_x_518:
[----:B------:R-:W-:-:S13]  /*7b80*/  ISETP.NE.AND P0, PT, R0, 0x1c, PT ;  /* 0x0000001c0000780c */ /* 0x000fda0003f05270 */
[----:B------:R-:W-:Y:S05]  /*7b90*/  @!P0 BRA `(.L_x_527) ;  /* 0x0000000000a48947 */ /* 0x000fea0003800000 */
[----:B------:R-:W-:-:S13]  /*7ba0*/  ISETP.NE.AND P0, PT, R0, 0x1d, PT ;  /* 0x0000001d0000780c */ /* 0x000fda0003f05270 */
[----:B------:R-:W-:Y:S05]  /*7bb0*/  @!P0 BRA `(.L_x_528) ;  /* 0x00000000008c8947 */ /* 0x000fea0003800000 */
[----:B------:R-:W-:-:S13]  /*7bc0*/  ISETP.NE.AND P0, PT, R0, 0x2c, PT ;  /* 0x0000002c0000780c */ /* 0x000fda0003f05270 */
[----:B------:R-:W-:Y:S05]  /*7bd0*/  @P0 BRA `(.L_x_500) ;  /* 0x0000000000400947 */ /* 0x000fea0003800000 */
[----:B-1--4-:R-:W-:-:S05]  /*7be0*/  IMAD.U32 R18, R18, 0x10000, RZ ;  /* 0x0001000012127824 */ /* 0x012fca00078e00ff */
        /* <DEDUP_REMOVED lines=15> */
.L_x_500:
        /* <DEDUP_REMOVED lines=15> */
[----:B01--4-:R-:W-:Y:S05]  /*7dd0*/  CALL.ABS.NOINC R14 ;  /* 0x000000000e007343 */ /* 0x013fea0003c00000 */
.L_x_529:
[----:B------:R-:W-:Y:S05]  /*7de0*/  BRA `(.L_x_501) ;  /* 0x00000000001c7947 */ /* 0x000fea0003800000 */
.L_x_528:
[----:B----4-:R-:W-:-:S06]  /*7df0*/  IMAD.U32 R4, R18, 0x10000, RZ ;  /* 0x0001000012047824 */ /* 0x010fcc00078e00ff */
[----:B------:R-:W0:Y:S02]  /*7e00*/  F2I.U64.TRUNC R4, R4 ;  /* 0x0000000400047311 */ /* 0x000e24000020d800 */
[----:B0-----:R2:W-:Y:S01]  /*7e10*/  STG.E.64 desc[UR36][R8.64], R4 ;  /* 0x0000000408007986 */ /* 0x0015e2000c101b24 */
[----:B------:R-:W-:Y:S05]  /*7e20*/  BRA `(.L_x_501) ;  /* 0x00000000000c7947 */ /* 0x000fea0003800000 */
.L_x_527:
[----:B-1--4-:R-:W-:-:S04]  /*7e30*/  IMAD.U32 R18, R18, 0x10000, RZ ;  /* 0x0001000012127824 */ /* 0x012fc800078e00ff */
[----:B------:R-:W0:Y:S02]  /*7e40*/  F2I.FTZ.U32.TRUNC.NTZ R3, R18 ;  /* 0x0000001200037305 */ /* 0x000e24000021f000 */
[----:B0-----:R3:W-:Y:S02]  /*7e50*/  STG.E desc[UR36][R8.64], R3 ;  /* 0x0000000308007986 */ /* 0x0017e4000c101924 */
.L_x_501:
[----:B------:R-:W-:-:S07]  /*7e60*/  VIADD R25, R25, 0x80 ;  /* 0x0000008019197836 */ /* 0x000fce0000000000 */
.L_x_461:
[----:B------:R-:W-:Y:S05]  /*7e70*/  BSYNC B6 ;  /* 0x0000000000067941 */ /* 0x000fea0003800000 */
.L_x_460:
[----:B------:R-:W-:-:S13]  /*7e80*/  ISETP.GE.AND P0, PT, R25, R16, PT ;  /* 0x000000101900720c */ /* 0x000fda0003f06270 */
[----:B------:R-:W-:Y:S05]  /*7e90*/  @P0 EXIT ;  /* 0x000000000000094d */ /* 0x000fea0003800000 */
[----:B0-2-4-:R-:W0:Y:S01]  /*7ea0*/  LDC.64 R4, c[0x0][0x218] ;  /* 0x00008600ff047b82 */ /* 0x015e220000000a00 */
        /* <DEDUP_REMOVED lines=16> */
[----:B-----5:R-:W-:-:S06]  /*7fb0*/  IMAD.U32 R19, R19, 0x10000, RZ ;  /* 0x0001000013137824 */ /* 0x020fcc00078e00ff */
[----:B------:R-:W0:Y:S02]  /*7fc0*/  F2I.FTZ.TRUNC.NTZ R19, R19 ;  /* 0x0000001300137305 */ /* 0x000e24000021f100 */
[----:B0-----:R-:W-:Y:S01]  /*7fd0*/  STG.E.U8 desc[UR36][R2.64], R19 ;  /* 0x0000001302007986 */ /* 0x001fe2000c101124 */
[----:B------:R-:W-:Y:S05]  /*7fe0*/  EXIT ;  /* 0x000000000000794d */ /* 0x000fea0003800000 */
.L_x_533:
[----:B-----5:R-:W-:-:S06]  /*7ff0*/  IMAD.U32 R5, R19, 0x10000, RZ ;  /* 0x0001000013057824 */ /* 0x020fcc00078e00ff */
[----:B------:R-:W0:Y:S02]  /*8000*/  F2I.S64.TRUNC R4, R5 ;  /* 0x0000000500047311 */ /* 0x000e24000020d900 */
[----:B0-----:R-:W-:Y:S01]  /*8010*/  STG.E.U8 desc[UR36][R2.64], R4 ;  /* 0x0000000402007986 */ /* 0x001fe2000c101124 */
[----:B------:R-:W-:Y:S05]  /*8020*/  EXIT ;  /* 0x000000000000794d */ /* 0x000fea0003800000 */
.L_x_532:
[----:B------:R-:W-:-:S13]  /*8030*/  ISETP.NE.AND P0, PT, R0, 0x2, PT ;  /* 0x000000020000780c */ /* 0x000fda0003f05270 */
[----:B------:R-:W-:Y:S05]  /*8040*/  @!P0 BRA `(.L_x_535) ;  /* 0x0000000000308947 */ /* 0x000fea0003800000 */
[----:B------:R-:W-:-:S13]  /*8050*/  ISETP.NE.AND P0, PT, R0, 0x3, PT ;  /* 0x000000030000780c */ /* 0x000fda0003f05270 */
[----:B------:R-:W-:Y:S05]  /*8060*/  @!P0 BRA `(.L_x_536) ;  /* 0x0000000000188947 */ /* 0x000fea0003800000 */
[----:B------:R-:W-:-:S13]  /*8070*/  ISETP.NE.AND P0, PT, R0, 0x4, PT ;  /* 0x000000040000780c */ /* 0x000fda0003f05270 */
[----:B------:R-:W-:Y:S05]  /*8080*/  @P0 BRA `(.L_x_534) ;  /* 0x0000000c000c0947 */ /* 0x000fea0003800000 */
[----:B-----5:R-:W-:-:S06]  /*8090*/  IMAD.U32 R4, R19, 0x10000, RZ ;  /* 0x0001000013047824 */ /* 0x020fcc00078e00ff */
[----:B------:R-:W0:Y:S02]  /*80a0*/  F2I.S64.TRUNC R4, R4 ;  /* 0x0000000400047311 */ /* 0x000e24000020d900 */
[----:B0-----:R-:W-:Y:S01]  /*80b0*/  STG.E.64 desc[UR36][R2.64], R4 ;  /* 0x0000000402007986 */ /* 0x001fe2000c101b24 */
[----:B------:R-:W-:Y:S05]  /*80c0*/  EXIT ;  /* 0x000000000000794d */ /* 0x000fea0003800000 */
.L_x_536:
[----:B-----5:R-:W-:-:S06]  /*80d0*/  IMAD.U32 R19, R19, 0x10000, RZ ;  /* 0x0001000013137824 */ /* 0x020fcc00078e00ff */
[----:B------:R-:W0:Y:S02]  /*80e0*/  F2I.FTZ.TRUNC.NTZ R19, R19 ;  /* 0x0000001300137305 */ /* 0x000e24000021f100 */
[----:B0-----:R-:W-:Y:S01]  /*80f0*/  STG.E desc[UR36][R2.64], R19 ;  /* 0x0000001302007986 */ /* 0x001fe2000c101924 */
[----:B------:R-:W-:Y:S05]  /*8100*/  EXIT ;  /* 0x000000000000794d */ /* 0x000fea0003800000 */
.L_x_535:
[----:B-----5:R-:W-:-:S06]  /*8110*/  IMAD.U32 R19, R19, 0x10000, RZ ;  /* 0x0001000013137824 */ /* 0x020fcc00078e00ff */
[----:B------:R-:W0:Y:S02]  /*8120*/  F2I.FTZ.TRUNC.NTZ R19, R19 ;  /* 0x0000001300137305 */ /* 0x000e24000021f100 */
[----:B0-----:R-:W-:Y:S01]  /*8130*/  STG.E.U16 desc[UR36][R2.64], R19 ;  /* 0x0000001302007986 */ /* 0x001fe2000c101524 */
[----:B------:R-:W-:Y:S05]  /*8140*/  EXIT ;  /* 0x000000000000794d */ /* 0x000fea0003800000 */
.L_x_531:
[----:B------:R-:W-:-:S13]  /*8150*/  ISETP.GT.AND P0, PT, R0, 0x6, PT ;  /* 0x000000060000780c */ /* 0x000fda0003f04270 */
[----:B------:R-:W-:Y:S05]  /*8160*/  @P0 BRA `(.L_x_537) ;  /* 0x00000000002c0947 */ /* 0x000fea0003800000 */
[----:B------:R-:W-:-:S13]  /*8170*/  ISETP.NE.AND P0, PT, R0, 0x5, PT ;  /* 0x000000050000780c */ /* 0x000fda0003f05270 */
[----:B------:R-:W-:Y:S05]  /*8180*/  @!P0 BRA `(.L_x_538) ;  /* 0x0000000000148947 */ /* 0x000fea0003800000 */
[----:B------:R-:W-:-:S13]  /*8190*/  ISETP.NE.AND P0, PT, R0, 0x6, PT ;  /* 0x000000060000780c */ /* 0x000fda0003f05270 */
[----:B------:R-:W-:Y:S05]  /*81a0*/  @P0 BRA `(.L_x_534) ;  /* 0x0000000800c40947 */ /* 0x000fea0003800000 */
[----:B-----5:R-:W-:-:S05]  /*81b0*/  IMAD.U32 R19, R19, 0x10000, RZ ;  /* 0x0001000013137824 */ /* 0x020fca00078e00ff */
[----:B------:R-:W-:Y:S01]  /*81c0*/  STG.E desc[UR36][R2.64], R19 ;  /* 0x0000001302007986 */ /* 0x000fe2000c101924 */
[----:B------:R-:W-:Y:S05]  /*81d0*/  EXIT ;  /* 0x000000000000794d */ /* 0x000fea0003800000 */
.L_x_538:
[----:B-----5:R-:W-:-:S05]  /*81e0*/  IMAD.U32 R0, R19, 0x10000, RZ ;  /* 0x0001000013007824 */ /* 0x020fca00078e00ff */
[----:B------:R-:W-:-:S05]  /*81f0*/  F2FP.F16.F32.PACK_AB R0, RZ, R0 ;  /* 0x00000000ff00723e */ /* 0x000fca00000000ff */
[----:B------:R-:W-:Y:S01]  /*8200*/  STG.E.U16 desc[UR36][R2.64], R0 ;  /* 0x0000000002007986 */ /* 0x000fe2000c101524 */
[----:B------:R-:W-:Y:S05]  /*8210*/  EXIT ;  /* 0x000000000000794d */ /* 0x000fea0003800000 */
.L_x_537:
[----:B------:R-:W-:-:S13]  /*8220*/  ISETP.NE.AND P0, PT, R0, 0x7, PT ;  /* 0x000000070000780c */ /* 0x000fda0003f05270 */
[----:B------:R-:W-:Y:S05]  /*8230*/  @!P0 BRA `(.L_x_539) ;  /* 0x0000000000348947 */ /* 0x000fea0003800000 */
[----:B------:R-:W-:-:S13]  /*8240*/  ISETP.NE.AND P0, PT, R0, 0x8, PT ;  /* 0x000000080000780c */ /* 0x000fda0003f05270 */
[----:B------:R-:W-:Y:S05]  /*8250*/  @!P0 BRA `(.L_x_540) ;  /* 0x0000000000188947 */ /* 0x000fea0003800000 */
[----:B------:R-:W-:-:S13]  /*8260*/  ISETP.NE.AND P0, PT, R0, 0x9, PT ;  /* 0x000000090000780c */ /* 0x000fda0003f05270 */
[----:B------:R-:W-:Y:S05]  /*8270*/  @P0 BRA `(.L_x_534) ;  /* 0x0000000800900947 */ /* 0x000fea0003800000 */
[----:B-----5:R-:W-:Y:S02]  /*8280*/  IMAD.U32 R4, R19, 0x10000, RZ ;  /* 0x0001000013047824 */ /* 0x020fe400078e00ff */
[----:B------:R-:W-:-:S05]  /*8290*/  IMAD.MOV.U32 R5, RZ, RZ, RZ ;  /* 0x000000ffff057224 */ /* 0x000fca00078e00ff */
[----:B------:R-:W-:Y:S01]  /*82a0*/  STG.E.64 desc[UR36][R2.64], R4 ;  /* 0x0000000402007986 */ /* 0x000fe2000c101b24 */
[----:B------:R-:W-:Y:S05]  /*82b0*/  EXIT ;  /* 0x000000000000794d */ /* 0x000fea0003800000 */
.L_x_540:
[----:B-----5:R-:W-:-:S05]  /*82c0*/  IMAD.U32 R19, R19, 0x10000, RZ ;  /* 0x0001000013137824 */ /* 0x020fca00078e00ff */
[----:B------:R-:W-:-:S04]  /*82d0*/  F2FP.F16.F32.PACK_AB R5, RZ, R19 ;  /* 0x00000013ff05723e */ /* 0x000fc800000000ff */
[----:B------:R-:W-:-:S05]  /*82e0*/  PRMT R5, R5, 0x5410, RZ ;  /* 0x0000541005057816 */ /* 0x000fca00000000ff */
[----:B------:R-:W-:Y:S01]  /*82f0*/  STG.E desc[UR36][R2.64], R5 ;  /* 0x0000000502007986 */ /* 0x000fe2000c101924 */
[----:B------:R-:W-:Y:S05]  /*8300*/  EXIT ;  /* 0x000000000000794d */ /* 0x000fea0003800000 */
.L_x_539:
[----:B-----5:R-:W-:-:S04]  /*8310*/  IMAD.U32 R4, R19, 0x10000, RZ ;  /* 0x0001000013047824 */ /* 0x020fc800078e00ff */
[----:B------:R-:W-:-:S06]  /*8320*/  FMUL.FTZ R4, R4, 1 ;  /* 0x3f80000004047820 */ /* 0x000fcc0000410000 */
[----:B------:R-:W0:Y:S02]  /*8330*/  F2F.F64.F32 R4, R4 ;  /* 0x0000000400047310 */ /* 0x000e240000201800 */
[----:B0-----:R-:W-:Y:S01]  /*8340*/  STG.E.64 desc[UR36][R2.64], R4 ;  /* 0x0000000402007986 */ /* 0x001fe2000c101b24 */
[----:B------:R-:W-:Y:S05]  /*8350*/  EXIT ;  /* 0x000000000000794d */ /* 0x000fea0003800000 */
.L_x_530:
        /* <DEDUP_REMOVED lines=8> */
[----:B-----5:R-:W-:-:S05]  /*83e0*/  IMAD.U32 R19, R19, 0x10000, RZ ;  /* 0x0001000013137824 */ /* 0x020fca00078e00ff */
[----:B------:R-:W-:-:S04]  /*83f0*/  FSETP.NEU.FTZ.AND P0, PT, R19, RZ, PT ;  /* 0x000000ff1300720b */ /* 0x000fc80003f1d000 */
[----:B------:R-:W-:-:S05]  /*8400*/  SEL R5, RZ, 0x1, !P0 ;  /* 0x00000001ff057807 */ /* 0x000fca0004000000 */
[----:B------:R-:W-:Y:S01]  /*8410*/  STG.E.U8 desc[UR36][R2.64], R5 ;  /* 0x0000000502007986 */ /* 0x000fe2000c101124 */
[----:B------:R-:W-:Y:S05]  /*8420*/  EXIT ;  /* 0x000000000000794d */ /* 0x000fea0003800000 */
.L_x_543:
[----:B-----5:R-:W-:Y:S01]  /*8430*/  IMAD.U32 R19, R19, 0x10000, RZ ;  /* 0x0001000013137824 */ /* 0x020fe200078e00ff */
[----:B------:R-:W-:-:S03]  /*8440*/  CS2R R6, SRZ ;  /* 0x0000000000067805 */ /* 0x000fc6000001ff00 */
[----:B------:R-:W-:-:S06]  /*8450*/  FMUL.FTZ R4, R19, 1 ;  /* 0x3f80000013047820 */ /* 0x000fcc0000410000 */
[----:B------:R-:W0:Y:S02]  /*8460*/  F2F.F64.F32 R4, R4 ;  /* 0x0000000400047310 */ /* 0x000e240000201800 */
[----:B0-----:R-:W-:Y:S01]  /*8470*/  STG.E.128 desc[UR36][R2.64], R4 ;  /* 0x0000000402007986 */ /* 0x001fe2000c101d24 */
[----:B------:R-:W-:Y:S05]  /*8480*/  EXIT ;  /* 0x000000000000794d */ /* 0x000fea0003800000 */
.L_x_542:
[----:B------:R-:W-:-:S13]  /*8490*/  ISETP.NE.AND P0, PT, R0, 0xf, PT ;  /* 0x0000000f0000780c */ /* 0x000fda0003f05270 */
[----:B------:R-:W-:Y:S05]  /*84a0*/  @!P0 BRA `(.L_x_544) ;  /* 0x0000000000b48947 */ /* 0x000fea0003800000 */
[----:B------:R-:W-:-:S13]  /*84b0*/  ISETP.NE.AND P0, PT, R0, 0x17, PT ;  /* 0x000000170000780c */ /* 0x000fda0003f05270 */
[----:B------:R-:W-:Y:S05]  /*84c0*/  @!P0 BRA `(.L_x_545) ;  /* 0x0000000000548947 */ /* 0x000fea0003800000 */
[----:B------:R-:W-:-:S13]  /*84d0*/  ISETP.NE.AND P0, PT, R0, 0x18, PT ;  /* 0x000000180000780c */ /* 0x000fda0003f05270 */
[----:B------:R-:W-:Y:S05]  /*84e0*/  @P0 BRA `(.L_x_534) ;  /* 0x0000000400f40947 */ /* 0x000fea0003800000 */
[----:B-----5:R-:W-:Y:S01]  /*84f0*/  IMAD.U32 R19, R19, 0x10000, RZ ;  /* 0x0001000013137824 */ /* 0x020fe200078e00ff */
        /* <DEDUP_REMOVED lines=14> */
.L_x_547:
[----:B------:R-:W-:Y:S05]  /*85e0*/  BSYNC B0 ;  /* 0x0000000000007941 */ /* 0x000fea0003800000 */
.L_x_546:
[----:B------:R-:W-:-:S05]  /*85f0*/  LOP3.LUT R5, R0, R5, RZ, 0xfc, !PT ;  /* 0x0000000500057212 */ /* 0x000fca00078efcff */
[----:B------:R-:W-:Y:S01]  /*8600*/  STG.E.U8 desc[UR36][R2.64], R5 ;  /* 0x0000000502007986 */ /* 0x000fe2000c101124 */
[----:B------:R-:W-:Y:S05]  /*8610*/  EXIT ;  /* 0x000000000000794d */ /* 0x000fea0003800000 */
.L_x_545:
[----:B-----5:R-:W-:Y:S01]  /*8620*/  IMAD.U32 R19, R19, 0x10000, RZ ;  /* 0x0001000013137824 */ /* 0x020fe200078e00ff */
        /* <DEDUP_REMOVED lines=12> */
.L_x_549:
[----:B------:R-:W-:Y:S01]  /*86f0*/  IMAD.MOV.U32 R0, RZ, RZ, 0x7f ;  /* 0x0000007fff007424 */ /* 0x000fe200078e00ff */
[----:B------:R-:W-:-:S04]  /*8700*/  ISETP.GT.U32.AND P0, PT, R4, 0x7f800000, PT ;  /* 0x7f8000000400780c */ /* 0x000fc80003f04070 */
[----:B------:R-:W-:-:S09]  /*8710*/  SEL R0, R0, 0x7c, P0 ;  /* 0x0000007c00007807 */ /* 0x000fd20000000000 */
.L_x_550:
[----:B------:R-:W-:Y:S05]  /*8720*/  BSYNC B0 ;  /* 0x0000000000007941 */ /* 0x000fea0003800000 */
.L_x_548:
[----:B------:R-:W-:-:S04]  /*8730*/  LOP3.LUT R4, R19, 0x80000000, RZ, 0xc0, !PT ;  /* 0x8000000013047812 */ /* 0x000fc800078ec0ff */
[----:B------:R-:W-:-:S04]  /*8740*/  SHF.R.U32.HI R5, RZ, 0x18, R4 ;  /* 0x00000018ff057819 */ /* 0x000fc80000011604 */
[----:B------:R-:W-:-:S05]  /*8750*/  LOP3.LUT R5, R0, R5, RZ, 0xfc, !PT ;  /* 0x0000000500057212 */ /* 0x000fca00078efcff */
[----:B------:R-:W-:Y:S01]  /*8760*/  STG.E.U8 desc[UR36][R2.64], R5 ;  /* 0x0000000502007986 */ /* 0x000fe2000c101124 */
[----:B------:R-:W-:Y:S05]  /*8770*/  EXIT ;  /* 0x000000000000794d */ /* 0x000fea0003800000 */
.L_x_544:
[----:B-----5:R-:W-:Y:S01]  /*8780*/  STG.E.U16 desc[UR36][R2.64], R19 ;  /* 0x0000001302007986 */ /* 0x020fe2000c101524 */
[----:B------:R-:W-:Y:S05]  /*8790*/  EXIT ;  /* 0x000000000000794d */ /* 0x000fea0003800000 */
.L_x_541:
        /* <DEDUP_REMOVED lines=8> */
[----:B-----5:R-:W-:-:S06]  /*8820*/  IMAD.U32 R5, R19, 0x10000, RZ ;  /* 0x0001000013057824 */ /* 0x020fcc00078e00ff */
[----:B------:R-:W0:Y:S02]  /*8830*/  F2I.FTZ.U32.TRUNC.NTZ R5, R5 ;  /* 0x0000000500057305 */ /* 0x000e24000021f000 */
[----:B0-----:R-:W-:Y:S01]  /*8840*/  STG.E.U16 desc[UR36][R2.64], R5 ;  /* 0x0000000502007986 */ /* 0x001fe2000c101524 */
[----:B------:R-:W-:Y:S05]  /*8850*/  EXIT ;  /* 0x000000000000794d */ /* 0x000fea0003800000 */
.L_x_553:
[----:B-----5:R-:W-:Y:S01]  /*8860*/  IMAD.U32 R19, R19, 0x10000, RZ ;  /* 0x0001000013137824 */ /* 0x020fe200078e00ff */
        /* <DEDUP_REMOVED lines=12> */
[----:B------:R-:W-:-:S05]  /*8930*/  FADD.FTZ R0, R5, 8192 ;  /* 0x4600000005007421 */ /* 0x000fca0000010000 */
[----:B------:R-:W-:Y:S02]  /*8940*/  LOP3.LUT P0, R4, R0, 0xff, RZ, 0xc0, !PT ;  /* 0x000000ff00047812 */ /* 0x000fe4000780c0ff */
[----:B------:R-:W-:-:S11]  /*8950*/  PRMT R0, RZ, 0x7610, R0 ;  /* 0x00007610ff007816 */ /* 0x000fd60000000000 */
[----:B------:R-:W-:Y:S05]  /*8960*/  @!P0 BRA `(.L_x_555) ;  /* 0x0000000000108947 */ /* 0x000fea0003800000 */
.L_x_556:
[----:B------:R-:W-:-:S04]  /*8970*/  LOP3.LUT R0, R19, 0x80000000, RZ, 0xc0, !PT ;  /* 0x8000000013007812 */ /* 0x000fc800078ec0ff */
[----:B------:R-:W-:-:S04]  /*8980*/  SHF.R.U32.HI R5, RZ, 0x18, R0 ;  /* 0x00000018ff057819 */ /* 0x000fc80000011600 */
[----:B------:R-:W-:-:S04]  /*8990*/  LOP3.LUT R4, R4, R5, RZ, 0xfc, !PT ;  /* 0x0000000504047212 */ /* 0x000fc800078efcff */
[----:B------:R-:W-:-:S07]  /*89a0*/  PRMT R0, R4, 0x7610, R0 ;  /* 0x0000761004007816 */ /* 0x000fce0000000000 */
.L_x_555:
[----:B------:R-:W-:Y:S05]  /*89b0*/  BSYNC B0 ;  /* 0x0000000000007941 */ /* 0x000fea0003800000 */
.L_x_554:
[----:B------:R-:W-:Y:S01]  /*89c0*/  STG.E.U8 desc[UR36][R2.64], R0 ;  /* 0x0000000002007986 */ /* 0x000fe2000c101124 */
[----:B------:R-:W-:Y:S05]  /*89d0*/  EXIT ;  /* 0x000000000000794d */ /* 0x000fea0003800000 */
.L_x_552:
        /* <DEDUP_REMOVED lines=17> */
.L_x_559:
[----:B------:R-:W-:-:S04]  /*8af0*/  LOP3.LUT R0, R19, 0x80000000, RZ, 0xc0, !PT ;  /* 0x8000000013007812 */ /* 0x000fc800078ec0ff */
[----:B------:R-:W-:-:S04]  /*8b00*/  SHF.R.U32.HI R5, RZ, 0x18, R0 ;  /* 0x00000018ff057819 */ /* 0x000fc80000011600 */
[----:B------:R-:W-:-:S04]  /*8b10*/  LOP3.LUT R4, R4, R5, RZ, 0xfc, !PT ;  /* 0x0000000504047212 */ /* 0x000fc800078efcff */
[----:B------:R-:W-:-:S07]  /*8b20*/  PRMT R0, R4, 0x7610, R0 ;  /* 0x0000761004007816 */ /* 0x000fce0000000000 */
.L_x_558:
[----:B------:R-:W-:Y:S05]  /*8b30*/  BSYNC B0 ;  /* 0x0000000000007941 */ /* 0x000fea0003800000 */
.L_x_557:
[----:B------:R-:W-:Y:S01]  /*8b40*/  STG.E.U8 desc[UR36][R2.64], R0 ;  /* 0x0000000002007986 */ /* 0x000fe2000c101124 */
[----:B------:R-:W-:Y:S05]  /*8b50*/  EXIT ;  /* 0x000000000000794d */ /* 0x000fea0003800000 */
.L_x_551:
[----:B------:R-:W-:-:S13]  /*8b60*/  ISETP.NE.AND P0, PT, R0, 0x1c, PT ;  /* 0x0000001c0000780c */ /* 0x000fda0003f05270 */
[----:B------:R-:W-:Y:S05]  /*8b70*/  @!P0 BRA `(.L_x_560) ;  /* 0x0000000000a48947 */ /* 0x000fea0003800000 */
[----:B------:R-:W-:-:S13]  /*8b80*/  ISETP.NE.AND P0, PT, R0, 0x1d, PT ;  /* 0x0000001d0000780c */ /* 0x000fda0003f05270 */
[----:B------:R-:W-:Y:S05]  /*8b90*/  @!P0 BRA `(.L_x_561) ;  /* 0x00000000008c8947 */ /* 0x000fea0003800000 */
[----:B------:R-:W-:-:S13]  /*8ba0*/  ISETP.NE.AND P0, PT, R0, 0x2c, PT ;  /* 0x0000002c0000780c */ /* 0x000fda0003f05270 */
[----:B------:R-:W-:Y:S05]  /*8bb0*/  @P0 BRA `(.L_x_534) ;  /* 0x0000000000400947 */ /* 0x000fea0003800000 */
[----:B-----5:R-:W-:Y:S02]  /*8bc0*/  IMAD.U32 R19, R19, 0x10000, RZ ;  /* 0x0001000013137824 */ /* 0x020fe400078e00ff */
[----:B------:R-:W-:-:S03]  /*8bd0*/  IMAD.MOV.U32 R5, RZ, RZ, 0xff ;  /* 0x000000ffff057424 */ /* 0x000fc600078e00ff */
[----:B------:R-:W-:-:S04]  /*8be0*/  SHF.R.U32.HI R6, RZ, 0x17, R19 ;  /* 0x00000017ff067819 */ /* 0x000fc80000011613 */
[----:B------:R-:W-:-:S04]  /*8bf0*/  LOP3.LUT R4, R6, 0xff, RZ, 0xc0, !PT ;  /* 0x000000ff06047812 */ /* 0x000fc800078ec0ff */
[----:B------:R-:W-:-:S13]  /*8c00*/  ISETP.NE.AND P2, PT, R4, 0xff, PT ;  /* 0x000000ff0400780c */ /* 0x000fda0003f45270 */
[--C-:B------:R-:W-:Y:S02]  /*8c10*/  @P2 SHF.R.U32.HI R0, RZ, 0x16, R19.reuse ;  /* 0x00000016ff002819 */ /* 0x100fe40000011613 */
[----:B------:R-:W-:Y:S02]  /*8c20*/  @P2 LOP3.LUT P0, RZ, R4, 0x3fffff, R19, 0xf8, !PT ;  /* 0x003fffff04ff2812 */ /* 0x000fe4000780f813 */
        /* <DEDUP_REMOVED lines=9> */
.L_x_534:
[----:B------:R-:W-:Y:S01]  /*8cc0*/  MOV R0, 0x0 ;  /* 0x0000000000007802 */ /* 0x000fe20000000f00 */
[----:B------:R-:W-:Y:S01]  /*8cd0*/  ULDC.64 UR4, c[0x4][0x158] ;  /* 0x0100560000047ab9 */ /* 0x000fe20000000a00 */
[----:B------:R-:W-:Y:S01]  /*8ce0*/  ULDC.64 UR6, c[0x4][0x70] ;  /* 0x01001c0000067ab9 */ /* 0x000fe20000000a00 */
[----:B------:R-:W-:Y:S01]  /*8cf0*/  IMAD.U32 R4, RZ, RZ, UR4 ;  /* 0x00000004ff047e24 */ /* 0x000fe2000f8e00ff */
[----:B------:R0:W2:Y:S01]  /*8d00*/  LDC.64 R2, c[0x4][R0] ;  /* 0x0100000000027b82 */ /* 0x0000a20000000a00 */
        /* <DEDUP_REMOVED lines=10> */
[----:B-12--5:R-:W-:Y:S05]  /*8db0*/  CALL.ABS.NOINC R2 ;  /* 0x0000000002007343 */ /* 0x026fea0003c00000 */
.L_x_562:
[----:B------:R-:W-:Y:S05]  /*8dc0*/  EXIT ;  /* 0x000000000000794d */ /* 0x000fea0003800000 */
.L_x_561:
[----:B-----5:R-:W-:-:S06]  /*8dd0*/  IMAD.U32 R4, R19, 0x10000, RZ ;  /* 0x0001000013047824 */ /* 0x020fcc00078e00ff */
[----:B------:R-:W0:Y:S02]  /*8de0*/  F2I.U64.TRUNC R4, R4 ;  /* 0x0000000400047311 */ /* 0x000e24000020d800 */
[----:B0-----:R-:W-:Y:S01]  /*8df0*/  STG.E.64 desc[UR36][R2.64], R4 ;  /* 0x0000000402007986 */ /* 0x001fe2000c101b24 */
[----:B------:R-:W-:Y:S05]  /*8e00*/  EXIT ;  /* 0x000000000000794d */ /* 0x000fea0003800000 */
.L_x_560:
[----:B-----5:R-:W-:-:S06]  /*8e10*/  IMAD.U32 R19, R19, 0x10000, RZ ;  /* 0x0001000013137824 */ /* 0x020fcc00078e00ff */
[----:B------:R-:W0:Y:S02]  /*8e20*/  F2I.FTZ.U32.TRUNC.NTZ R19, R19 ;  /* 0x0000001300137305 */ /* 0x000e24000021f000 */
[----:B0-----:R-:W-:Y:S01]  /*8e30*/  STG.E desc[UR36][R2.64], R19 ;  /* 0x0000001302007986 */ /* 0x001fe2000c101924 */
[----:B------:R-:W-:Y:S05]  /*8e40*/  EXIT ;  /* 0x000000000000794d */ /* 0x000fea0003800000 */
.L_x_563:
        /* <DEDUP_REMOVED lines=11> */
.L_x_20825:


//--------------------- .text._ZN2at6native18elementwise_kernelILi128ELi4EZNS0_22gpu_kernel_impl_nocastIZZZNS0_16asin_kernel_cudaERNS_18TensorIteratorBaseEENKUlvE0_clEvENKUlvE2_clEvEUlN3c108BFloat16EE_EEvS4_RKT_EUliE_EEviT1_ --------------------------
	.section	.text._ZN2at6native18elementwise_kernelILi128ELi4EZNS0_22gpu_kernel_impl_nocastIZZZNS0_16asin_kernel_cudaERNS_18TensorIteratorBaseEENKUlvE0_clEvENKUlvE2_clEvEUlN3c108BFloat16EE_EEvS4_RKT_EUliE_EEviT1_,"ax",@progbits
	.align	128
        .global         _ZN2at6native18elementwise_kernelILi128ELi4EZNS0_22gpu_kernel_impl_nocastIZZZNS0_16asin_kernel_cudaERNS_18TensorIteratorBaseEENKUlvE0_clEvENKUlvE2_clEvEUlN3c108BFloat16EE_EEvS4_RKT_EUliE_EEviT1_
        .type           _ZN2at6native18elementwise_kernelILi128ELi4EZNS0_22gpu_kernel_impl_nocastIZZZNS0_16asin_kernel_cudaERNS_18TensorIteratorBaseEENKUlvE0_clEvENKUlvE2_clEvEUlN3c108BFloat16EE_EEvS4_RKT_EUliE_EEviT1_,@function
        .size           _ZN2at6native18elementwise_kernelILi128ELi4EZNS0_22gpu_kernel_impl_nocastIZZZNS0_16asin_kernel_cudaERNS_18TensorIteratorBaseEENKUlvE0_clEvENKUlvE2_clEvEUlN3c108BFloat16EE_EEvS4_RKT_EUliE_EEviT1_,(.L_x_20826 - _ZN2at6native18elementwise_kernelILi128ELi4EZNS0_22gpu_kernel_impl_nocastIZZZNS0_16asin_kernel_cudaERNS_18TensorIteratorBaseEENKUlvE0_clEvENKUlvE2_clEvEUlN3c108BFloat16EE_EEvS4_RKT_EUliE_EEviT1_)
        .other          _ZN2at6native18elementwise_kernelILi128ELi4EZNS0_22gpu_kernel_impl_nocastIZZZNS0_16asin_kernel_cudaERNS_18TensorIteratorBaseEENKUlvE0_clEvENKUlvE2_clEvEUlN3c108BFloat16EE_EEvS4_RKT_EUliE_EEviT1_,@"STO_CUDA_ENTRY STV_DEFAULT"
_ZN2at6native18elementwise_kernelILi128ELi4EZNS0_22gpu_kernel_impl_nocastIZZZNS0_16asin_kernel_cudaERNS_18TensorIteratorBaseEENKUlvE0_clEvENKUlvE2_clEvEUlN3c108BFloat16EE_EEvS4_RKT_EUliE_EEviT1_:
.text._ZN2at6native18elementwise_kernelILi128ELi4EZNS0_22gpu_kernel_impl_nocastIZZZNS0_16asin_kernel_cudaERNS_18TensorIteratorBaseEENKUlvE0_clEvENKUlvE2_clEvEUlN3c108BFloat16EE_EEvS4_RKT_EUliE_EEviT1_:
[----:B------:R-:W-:Y:S01]  /*0000*/  LDC R1, c[0x0][0x28] ;  /* 0x00000a00ff017b82 */ /* 0x000fe20000000800 */
[----:B------:R-:W0:Y:S01]  /*0010*/  S2R R0, SR_CTAID.X ;  /* 0x0000000000007919 */ /* 0x000e220000002500 */
[----:B------:R-:W-:Y:S01]  /*0020*/  ULDC UR6, c[0x0][0x210] ;  /* 0x0000840000067ab9 */ /* 0x000fe20000000800 */
[----:B------:R-:W-:Y:S01]  /*0030*/  ULDC.64 UR4, c[0x0][0x208] ;  /* 0x0000820000047ab9 */ /* 0x000fe20000000a00 */
[----:B------:R-:W-:Y:S01]  /*0040*/  BSSY B0, `(.L_x_564) ;  /* 0x0000157000007945 */ /* 0x000fe20003800000 */
[----:B------:R-:W0:Y:S02]  /*0050*/  S2R R3, SR_TID.X ;  /* 0x0000000000037919 */ /* 0x000e240000002100 */
[----:B0-----:R-:W-:-:S04]  /*0060*/  LEA R0, R0, R3, 0x9 ;  /* 0x0000000300007211 */ /* 0x001fc800078e48ff */
[----:B------:R-:W-:-:S13]  /*0070*/  ISETP.GE.AND P0, PT, R0, UR6, PT ;  /* 0x0000000600007c0c */ /* 0x000fda000bf06270 */
[----:B------:R-:W-:Y:S05]  /*0080*/  @P0 BRA `(.L_x_565) ;  /* 0x0000001400480947 */ /* 0x000fea0003800000 */
[----:B------:R-:W0:Y:S01]  /*0090*/  LDC R8, c[0x0][0x218] ;  /* 0x00008600ff087b82 */ /* 0x000e220000000800 */
[----:B------:R-:W-:Y:S02]  /*00a0*/  CS2R R2, SRZ ;  /* 0x0000000000027805 */ /* 0x000fe4000001ff00 */
[----:B0-----:R-:W-:-:S13]  /*00b0*/  ISETP.NE.AND P0, PT, R8, RZ, PT ;  /* 0x000000ff0800720c */ /* 0x001fda0003f05270 */
[----:B------:R-:W-:Y:S05]  /*00c0*/  @!P0 BRA `(.L_x_566) ;  /* 0x0000001000a88947 */ /* 0x000fea0003800000 */
[----:B------:R-:W-:Y:S01]  /*00d0*/  HFMA2.MMA R2, -RZ, RZ, 0, 0 ;  /* 0x00000000ff027435 */ /* 0x000fe200000001ff */
[----:B------:R-:W-:Y:S01]  /*00e0*/  MOV R3, R0 ;  /* 0x0000000000037202 */ /* 0x000fe20000000f00 */
[----:B------:R-:W-:Y:S01]  /*00f0*/  ULDC.64 UR8, c[0x0][0x220] ;  /* 0x0000880000087ab9 */ /* 0x000fe20000000a00 */
[----:B------:R-:W-:Y:S01]  /*0100*/  ISETP.NE.AND P0, PT, R8, 0x1, PT ;  /* 0x000000010800780c */ /* 0x000fe20003f05270 */
[----:B------:R-:W-:-:S06]  /*0110*/  ULDC UR7, c[0x0][0x21c] ;  /* 0x0000870000077ab9 */ /* 0x000fcc0000000800 */
[----:B------:R-:W-:-:S05]  /*0120*/  IMAD.HI.U32 R4, R0, UR8, R2 ;  /* 0x0000000800047c27 */ /* 0x000fca000f8e0002 */
[----:B------:R-:W-:Y:S01]  /*0130*/  SHF.R.U32.HI R5, RZ, UR9, R4 ;  /* 0x00000009ff057c19 */ /* 0x000fe20008011604 */
[----:B------:R-:W-:-:S03]  /*0140*/  ULDC.64 UR8, c[0x0][0x348] ;  /* 0x0000d20000087ab9 */ /* 0x000fc60000000a00 */
[----:B------:R-:W-:-:S05]  /*0150*/  IADD3 R3, -R5, RZ, RZ ;  /* 0x000000ff05037210 */ /* 0x000fca0007ffe1ff */
[----:B------:R-:W-:-:S04]  /*0160*/  IMAD R2, R3, UR7, R0 ;  /* 0x0000000703027c24 */ /* 0x000fc8000f8e0200 */
[C---:B------:R-:W-:Y:S02]  /*0170*/  IMAD R3, R2.reuse, UR8, RZ ;  /* 0x0000000802037c24 */ /* 0x040fe4000f8e02ff */
[----:B------:R-:W-:Y:S01]  /*0180*/  IMAD R2, R2, UR9, RZ ;  /* 0x0000000902027c24 */ /* 0x000fe2000f8e02ff */
[----:B------:R-:W-:Y:S06]  /*0190*/  @!P0 BRA `(.L_x_566) ;  /* 0x0000001000748947 */ /* 0x000fec0003800000 */
[----:B------:R-:W-:Y:S01]  /*01a0*/  MOV R4, RZ ;  /* 0x000000ff00047202 */ /* 0x000fe20000000f00 */
[----:B------:R-:W-:Y:S01]  /*01b0*/  ULDC.64 UR8, c[0x0][0x228] ;  /* 0x00008a0000087ab9 */ /* 0x000fe20000000a00 */
[----:B------:R-:W-:Y:S01]  /*01c0*/  ULDC UR7, c[0x0][0x230] ;  /* 0x00008c0000077ab9 */ /* 0x000fe20000000800 */
[----:B------:R-:W-:Y:S02]  /*01d0*/  ISETP.NE.AND P0, PT, R8, 0x2, PT ;  /* 0x000000020800780c */ /* 0x000fe40003f05270 */
[----:B------:R-:W-:-:S05]  /*01e0*/  IMAD.HI.U32 R6, R5, UR9, R4 ;  /* 0x0000000905067c27 */ /* 0x000fca000f8e0004 */
[----:B------:R-:W-:-:S04]  /*01f0*/  SHF.R.U32.HI R7, RZ, UR7, R6 ;  /* 0x00000007ff077c19 */ /* 0x000fc80008011606 */
[----:B------:R-:W-:-:S05]  /*0200*/  IADD3 R4, -R7, RZ, RZ ;  /* 0x000000ff07047210 */ /* 0x000fca0007ffe1ff */
[----:B------:R-:W-:Y:S01]  /*0210*/  IMAD R4, R4, UR8, R5 ;  /* 0x0000000804047c24 */ /* 0x000fe2000f8e0205 */
[----:B------:R-:W-:-:S03]  /*0220*/  ULDC.64 UR8, c[0x0][0x350] ;  /* 0x0000d40000087ab9 */ /* 0x000fc60000000a00 */
[C---:B------:R-:W-:Y:S02]  /*0230*/  IMAD R3, R4.reuse, UR8, R3 ;  /* 0x0000000804037c24 */ /* 0x040fe4000f8e0203 */
[----:B------:R-:W-:Y:S01]  /*0240*/  IMAD R2, R4, UR9, R2 ;  /* 0x0000000904027c24 */ /* 0x000fe2000f8e0202 */
[----:B------:R-:W-:Y:S06]  /*0250*/  @!P0 BRA `(.L_x_566) ;  /* 0x0000001000448947 */ /* 0x000fec0003800000 */
[----:B------:R-:W-:Y:S01]  /*0260*/  HFMA2.MMA R6, -RZ, RZ, 0, 0 ;  /* 0x00000000ff067435 */ /* 0x000fe200000001ff */
[----:B------:R-:W-:Y:S01]  /*0270*/  ULDC.64 UR8, c[0x0][0x238] ;  /* 0x00008e0000087ab9 */ /* 0x000fe20000000a00 */
[----:B------:R-:W-:Y:S01]  /*0280*/  ISETP.NE.AND P0, PT, R8, 0x3, PT ;  /* 0x000000030800780c */ /* 0x000fe20003f05270 */
[----:B------:R-:W-:-:S07]  /*0290*/  ULDC UR7, c[0x0][0x234] ;  /* 0x00008d0000077ab9 */ /* 0x000fce0000000800 */
        /* <DEDUP_REMOVED lines=20> */
[----:B------:R-:W-:Y:S01]  /*03e0*/  MOV R6, RZ ;  /* 0x000000ff00067202 */ /* 0x000fe20000000f00 */
[----:B------:R-:W-:Y:S01]  /*03f0*/  ULDC.64 UR8, c[0x0][0x250] ;  /* 0x0000940000087ab9 */ /* 0x000fe20000000a00 */
[----:B------:R-:W-:Y:S01]  /*0400*/  ISETP.NE.AND P0, PT, R8, 0x5, PT ;  /* 0x000000050800780c */ /* 0x000fe20003f05270 */
[----:B------:R-:W-:Y:S02]  /*0410*/  ULDC UR7, c[0x0][0x24c] ;  /* 0x0000930000077ab9 */ /* 0x000fe40000000800 */
        /* <DEDUP_REMOVED lines=8> */
[----:B------:R-:W-:Y:S01]  /*04a0*/  HFMA2.MMA R4, -RZ, RZ, 0, 0 ;  /* 0x00000000ff047435 */ /* 0x000fe200000001ff */
[----:B------:R-:W-:Y:S01]  /*04b0*/  ULDC.64 UR8, c[0x0][0x258] ;  /* 0x0000960000087ab9 */ /* 0x000fe20000000a00 */
[----:B------:R-:W-:Y:S01]  /*04c0*/  ULDC UR7, c[0x0][0x260] ;  /* 0x0000980000077ab9 */ /* 0x000fe20000000800 */
[----:B------:R-:W-:-:S07]  /*04d0*/  ISETP.NE.AND P0, PT, R8, 0x6, PT ;  /* 0x000000060800780c */ /* 0x000fce0003f05270 */
        /* <DEDUP_REMOVED lines=212> */
[----:B------:R-:W-:Y:S01]  /*1220*/  ISETP.NE.AND P0, PT, R8, 0x18, PT ;  /* 0x000000180800780c */ /* 0x000fe20003f05270 */
[----:B------:R-:W-:Y:S01]  /*1230*/  ULDC.64 UR8, c[0x0][0x330] ;  /* 0x0000cc0000087ab9 */ /* 0x000fe20000000a00 */
[----:B------:R-:W-:Y:S01]  /*1240*/  MOV R4, RZ ;  /* 0x000000ff00047202 */ /* 0x000fe20000000f00 */
[----:B------:R-:W-:-:S04]  /*1250*/  ULDC UR7, c[0x0][0x338] ;  /* 0x0000ce0000077ab9 */ /* 0x000fc80000000800 */
[----:B------:R-:W-:-:S05]  /*1260*/  IMAD.HI.U32 R8, R5, UR9, R4 ;  /* 0x0000000905087c27 */ /* 0x000fca000f8e0004 */
[----:B------:R-:W-:Y:S01]  /*1270*/  SHF.R.U32.HI R9, RZ, UR7, R8 ;  /* 0x00000007ff097c19 */ /* 0x000fe20008011608 */
[----:B------:R-:W0:Y:S01]  /*1280*/  @P0 LDC.64 R12, c[0x0][0x340] ;  /* 0x0000d000ff0c0b82 */ /* 0x000e220000000a00 */
[----:B------:R-:W-:Y:S02]  /*1290*/  @P0 MOV R8, RZ ;  /* 0x000000ff00080202 */ /* 0x000fe40000000f00 */
[----:B------:R-:W-:-:S05]  /*12a0*/  IADD3 R11, -R9, RZ, RZ ;  /* 0x000000ff090b7210 */ /* 0x000fca0007ffe1ff */
[----:B------:R-:W1:Y:S08]  /*12b0*/  @P0 LDC R15, c[0x0][0x33c] ;  /* 0x0000cf00ff0f0b82 */ /* 0x000e700000000800 */
[----:B------:R-:W2:Y:S01]  /*12c0*/  @P0 LDC.64 R6, c[0x0][0x408] ;  /* 0x00010200ff060b82 */ /* 0x000ea20000000a00 */
[----:B0-----:R-:W-:-:S05]  /*12d0*/  @P0 IMAD.HI.U32 R4, R9, R12, R8 ;  /* 0x0000000c09040227 */ /* 0x001fca00078e0008 */
[----:B------:R-:W-:Y:S01]  /*12e0*/  @P0 SHF.R.U32.HI R8, RZ, R13, R4 ;  /* 0x0000000dff080219 */ /* 0x000fe20000011604 */
[----:B------:R-:W-:Y:S01]  /*12f0*/  IMAD R4, R11, UR8, R5 ;  /* 0x000000080b047c24 */ /* 0x000fe2000f8e0205 */
[----:B------:R-:W-:Y:S02]  /*1300*/  ULDC.64 UR8, c[0x0][0x400] ;  /* 0x0001000000087ab9 */ /* 0x000fe40000000a00 */
[----:B------:R-:W-:Y:S01]  /*1310*/  @P0 IADD3 R8, -R8, RZ, RZ ;  /* 0x000000ff08080210 */ /* 0x000fe20007ffe1ff */
[C---:B------:R-:W-:Y:S02]  /*1320*/  IMAD R3, R4.reuse, UR8, R3 ;  /* 0x0000000804037c24 */ /* 0x040fe4000f8e0203 */
[----:B------:R-:W-:Y:S02]  /*1330*/  IMAD R2, R4, UR9, R2 ;  /* 0x0000000904027c24 */ /* 0x000fe4000f8e0202 */
[----:B-1----:R-:W-:-:S04]  /*1340*/  @P0 IMAD R8, R8, R15, R9 ;  /* 0x0000000f08080224 */ /* 0x002fc800078e0209 */
[C---:B--2---:R-:W-:Y:S02]  /*1350*/  @P0 IMAD R3, R8.reuse, R6, R3 ;  /* 0x0000000608030224 */ /* 0x044fe400078e0203 */
[----:B------:R-:W-:-:S07]  /*1360*/  @P0 IMAD R2, R8, R7, R2 ;  /* 0x0000000708020224 */ /* 0x000fce00078e0202 */
.L_x_566:
[----:B------:R-:W-:Y:S02]  /*1370*/  ULDC.64 UR8, c[0x0][0x418] ;  /* 0x0001060000087ab9 */ /* 0x000fe40000000a00 */
[----:B------:R-:W-:-:S04]  /*1380*/  IADD3 R4, P0, R2, UR8, RZ ;  /* 0x0000000802047c10 */ /* 0x000fc8000ff1e0ff */
[----:B------:R-:W-:Y:S01]  /*1390*/  IADD3.X R5, RZ, UR9, RZ, P0, !PT ;  /* 0x00000009ff057c10 */ /* 0x000fe200087fe4ff */
[----:B------:R-:W-:-:S04]  /*13a0*/  ULDC.64 UR8, c[0x0][0x410] ;  /* 0x0001040000087ab9 */ /* 0x000fc80000000a00 */
[----:B------:R0:W2:Y:S01]  /*13b0*/  LDG.E.U16 R4, desc[UR4][R4.64] ;  /* 0x0000000404047981 */ /* 0x0000a2000c1e1500 */
[----:B------:R-:W-:Y:S02]  /*13c0*/  MOV R7, 0x3f000000 ;  /* 0x3f00000000077802 */ /* 0x000fe40000000f00 */
[----:B------:R-:W-:Y:S02]  /*13d0*/  IADD3 R0, R0, 0x80, RZ ;  /* 0x0000008000007810 */ /* 0x000fe40007ffe0ff */
[----:B0-----:R-:W-:Y:S01]  /*13e0*/  MOV R5, 0x3d4dd2f7 ;  /* 0x3d4dd2f700057802 */ /* 0x001fe20000000f00 */
[----:B--2---:R-:W-:-:S04]  /*13f0*/  IMAD.U32 R2, R4, 0x10000, RZ ;  /* 0x0001000004027824 */ /* 0x004fc800078e00ff */
[C---:B------:R-:W-:Y:S01]  /*1400*/  FADD.FTZ R6, |R2|.reuse, -RZ ;  /* 0x800000ff02067221 */ /* 0x040fe20000010200 */
[C---:B------:R-:W-:Y:S02]  /*1410*/  FSETP.GT.FTZ.AND P0, PT, |R2|.reuse, 0.56000000238418579102, PT ;  /* 0x3f0f5c290200780b */ /* 0x040fe40003f14200 */
[----:B------:R-:W-:Y:S01]  /*1420*/  FSETP.NEU.FTZ.AND P1, PT, |R2|, 1, PT ;  /* 0x3f8000000200780b */ /* 0x000fe20003f3d200 */
[----:B------:R-:W-:-:S04]  /*1430*/  FFMA.FTZ R7, -R6, R7, 0.5 ;  /* 0x3f00000006077423 */ /* 0x000fc80000010107 */
[----:B------:R-:W0:Y:S02]  /*1440*/  MUFU.RSQ R8, R7 ;  /* 0x0000000700087308 */ /* 0x000e240000001400 */
[----:B0-----:R-:W-:Y:S01]  /*1450*/  FMUL.FTZ R9, R7, R8 ;  /* 0x0000000807097220 */ /* 0x001fe20000410000 */
[----:B------:R-:W-:Y:S01]  /*1460*/  FMUL.FTZ R8, R8, 0.5 ;  /* 0x3f00000008087820 */ /* 0x000fe20000410000 */
[----:B------:R-:W-:-:S03]  /*1470*/  MOV R7, 0x3fd774eb ;  /* 0x3fd774eb00077802 */ /* 0x000fc60000000f00 */
[----:B------:R-:W-:-:S04]  /*1480*/  FFMA.FTZ R8, -R9, R8, 0.5 ;  /* 0x3f00000009087423 */ /* 0x000fc80000010108 */
[----:B------:R-:W-:-:S05]  /*1490*/  FFMA.FTZ R8, R9, R8, R9 ;  /* 0x0000000809087223 */ /* 0x000fca0000010009 */
        /* <DEDUP_REMOVED lines=12> */
[----:B------:R-:W-:Y:S02]  /*1560*/  FSEL R5, R2, R5, !P0 ;  /* 0x0000000502057208 */ /* 0x000fe40004000000 */
[----:B------:R-:W-:Y:S02]  /*1570*/  IADD3 R2, P0, R3, UR8, RZ ;  /* 0x0000000803027c10 */ /* 0x000fe4000ff1e0ff */
[----:B------:R-:W-:Y:S02]  /*1580*/  F2FP.BF16.F32.PACK_AB R5, RZ, R5 ;  /* 0x00000005ff05723e */ /* 0x000fe400000010ff */
[----:B------:R-:W-:-:S05]  /*1590*/  IADD3.X R3, RZ, UR9, RZ, P0, !PT ;  /* 0x00000009ff037c10 */ /* 0x000fca00087fe4ff */
[----:B------:R0:W-:Y:S04]  /*15a0*/  STG.E.U16 desc[UR4][R2.64], R5 ;  /* 0x0000000502007986 */ /* 0x0001e8000c101504 */
.L_x_565:
[----:B------:R-:W-:Y:S05]  /*15b0*/  BSYNC B0 ;  /* 0x0000000000007941 */ /* 0x000fea0003800000 */
.L_x_564:
[----:B------:R-:W-:Y:S01]  /*15c0*/  ISETP.GE.AND P0, PT, R0, UR6, PT ;  /* 0x0000000600007c0c */ /* 0x000fe2000bf06270 */
[----:B------:R-:W-:-:S12]  /*15d0*/  BSSY B0, `(.L_x_567) ;  /* 0x00002a8000007945 */ /* 0x000fd80003800000 */
[----:B------:R-:W-:Y:S05]  /*15e0*/  @P0 BRA `(.L_x_568) ;  /* 0x0000002800980947 */ /* 0x000fea0003800000 */
[----:B------:R-:W1:Y:S01]  /*15f0*/  LDC R8, c[0x0][0x218] ;  /* 0x00008600ff087b82 */ /* 0x000e620000000800 */
[----:B0-----:R-:W-:Y:S02]  /*1600*/  CS2R R2, SRZ ;  /* 0x0000000000027805 */ /* 0x001fe4000001ff00 */
[----:B-1----:R-:W-:-:S13]  /*1610*/  ISETP.NE.AND P0, PT, R8, RZ, PT ;  /* 0x000000ff0800720c */ /* 0x002fda0003f05270 */
        /* <DEDUP_REMOVED lines=259> */
[----:B------:R-:W-:-:S05]  /*2650*/  SHF.R.U32.HI R7, RZ, UR7, R6 ;  /* 0x00000007ff077c19 */ /* 0x000fca0008011606 */
[----:B------:R-:W-:-:S04]  /*2660*/  IMAD.MOV R4, RZ, RZ, -R7 ;  /* 0x000000ffff047224 */ /* 0x000fc800078e0a07 */
        /* <DEDUP_REMOVED lines=18> */
[----:B------:R-:W-:Y:S01]  /*2790*/  HFMA2.MMA R4, -RZ, RZ, 0, 0 ;  /* 0x00000000ff047435 */ /* 0x000fe200000001ff */
[----:B------:R-:W-:Y:S01]  /*27a0*/  ULDC.64 UR8, c[0x0][0x330] ;  /* 0x0000cc0000087ab9 */ /* 0x000fe20000000a00 */
[----:B------:R-:W-:-:S08]  /*27b0*/  ULDC UR7, c[0x0][0x338] ;  /* 0x0000ce0000077ab9 */ /* 0x000fd00000000800 */
[----:B------:R-:W-:Y:S02]  /*27c0*/  IMAD.HI.U32 R8, R5, UR9, R4 ;  /* 0x0000000905087c27 */ /* 0x000fe4000f8e0004 */
[----:B------:R-:W0:Y:S03]  /*27d0*/  @P0 LDC.64 R12, c[0x0][0x340] ;  /* 0x0000d000ff0c0b82 */ /* 0x000e260000000a00 */
[----:B------:R-:W-:Y:S02]  /*27e0*/  SHF.R.U32.HI R9, RZ, UR7, R8 ;  /* 0x00000007ff097c19 */ /* 0x000fe40008011608 */
[----:B------:R-:W-:Y:S02]  /*27f0*/  @P0 MOV R8, RZ ;  /* 0x000000ff00080202 */ /* 0x000fe40000000f00 */
[C---:B------:R-:W-:Y:S01]  /*2800*/  IADD3 R11, -R9.reuse, RZ, RZ ;  /* 0x000000ff090b7210 */ /* 0x040fe20007ffe1ff */
        /* <DEDUP_REMOVED lines=12> */
.L_x_569:
[----:B------:R-:W-:Y:S02]  /*28d0*/  ULDC.64 UR8, c[0x0][0x418] ;  /* 0x0001060000087ab9 */ /* 0x000fe40000000a00 */
[----:B------:R-:W-:-:S04]  /*28e0*/  IADD3 R4, P0, R2, UR8, RZ ;  /* 0x0000000802047c10 */ /* 0x000fc8000ff1e0ff */
[----:B------:R-:W-:Y:S01]  /*28f0*/  IADD3.X R5, RZ, UR9, RZ, P0, !PT ;  /* 0x00000009ff057c10 */ /* 0x000fe200087fe4ff */
[----:B------:R-:W-:-:S04]  /*2900*/  ULDC.64 UR8, c[0x0][0x410] ;  /* 0x0001040000087ab9 */ /* 0x000fc80000000a00 */
[----:B------:R0:W2:Y:S01]  /*2910*/  LDG.E.U16 R4, desc[UR4][R4.64] ;  /* 0x0000000404047981 */ /* 0x0000a2000c1e1500 */
[----:B------:R-:W-:Y:S02]  /*2920*/  MOV R7, 0x3f000000 ;  /* 0x3f00000000077802 */ /* 0x000fe40000000f00 */
[----:B------:R-:W-:Y:S02]  /*2930*/  IADD3 R0, R0, 0x80, RZ ;  /* 0x0000008000007810 */ /* 0x000fe40007ffe0ff */
[----:B0-----:R-:W-:Y:S02]  /*2940*/  MOV R5, 0x3d4dd2f7 ;  /* 0x3d4dd2f700057802 */ /* 0x001fe40000000f00 */
[----:B--2---:R-:W-:-:S04]  /*2950*/  SHF.L.U32 R2, R4, 0x10, RZ ;  /* 0x0000001004027819 */ /* 0x004fc800000006ff */
[C---:B------:R-:W-:Y:S01]  /*2960*/  FSETP.GT.FTZ.AND P0, PT, |R2|.reuse, 0.56000000238418579102, PT ;  /* 0x3f0f5c290200780b */ /* 0x040fe20003f14200 */
[C---:B------:R-:W-:Y:S01]  /*2970*/  FADD.FTZ R6, |R2|.reuse, -RZ ;  /* 0x800000ff02067221 */ /* 0x040fe20000010200 */
[----:B------:R-:W-:-:S03]  /*2980*/  FSETP.NEU.FTZ.AND P1, PT, |R2|, 1, PT ;  /* 0x3f8000000200780b */ /* 0x000fc60003f3d200 */
        /* <DEDUP_REMOVED lines=22> */
[----:B------:R-:W-:Y:S02]  /*2af0*/  IADD3.X R3, RZ, UR9, RZ, P0, !PT ;  /* 0x00000009ff037c10 */ /* 0x000fe400087fe4ff */
[----:B------:R-:W-:-:S03]  /*2b00*/  ISETP.GE.AND P0, PT, R0, UR6, PT ;  /* 0x0000000600007c0c */ /* 0x000fc6000bf06270 */
[----:B------:R1:W-:Y:S10]  /*2b10*/  STG.E.U16 desc[UR4][R2.64], R5 ;  /* 0x0000000502007986 */ /* 0x0003f4000c101504 */
[----:B------:R-:W-:Y:S05]  /*2b20*/  @P0 BRA `(.L_x_568) ;  /* 0x0000001400480947 */ /* 0x000fea0003800000 */
[----:B------:R-:W0:Y:S01]  /*2b30*/  LDC R8, c[0x0][0x218] ;  /* 0x00008600ff087b82 */ /* 0x000e220000000800 */
[----:B-1----:R-:W-:Y:S02]  /*2b40*/  CS2R R2, SRZ ;  /* 0x0000000000027805 */ /* 0x002fe4000001ff00 */
        /* <DEDUP_REMOVED lines=221> */
[----:B------:R-:W-:Y:S01]  /*3920*/  ISETP.NE.AND P0, PT, R8, 0x13, PT ;  /* 0x000000130800780c */ /* 0x000fe20003f05270 */
[----:B------:R-:W-:Y:S01]  /*3930*/  ULDC UR7, c[0x0][0x2f4] ;  /* 0x0000bd0000077ab9 */ /* 0x000fe20000000800 */
        /* <DEDUP_REMOVED lines=77> */
.L_x_570:
        /* <DEDUP_REMOVED lines=36> */
.L_x_568:
[----:B------:R-:W-:Y:S05]  /*4050*/  BSYNC B0 ;  /* 0x0000000000007941 */ /* 0x000fea0003800000 */
.L_x_567:
[----:B------:R-:W-:-:S13]  /*4060*/  ISETP.GE.AND P0, PT, R0, UR6, PT ;  /* 0x0000000600007c0c */ /* 0x000fda000bf06270 */
[----:B------:R-:W-:Y:S05]  /*4070*/  @P0 EXIT ;  /* 0x000000000000094d */ /* 0x000fea0003800000 */
[----:B------:R-:W3:Y:S01]  /*4080*/  LDC R8, c[0x0][0x218] ;  /* 0x00008600ff087b82 */ /* 0x000ee20000000800 */
[----:B012---:R-:W-:Y:S02]  /*4090*/  CS2R R2, SRZ ;  /* 0x0000000000027805 */ /* 0x007fe4000001ff00 */
[----:B---3--:R-:W-:-:S13]  /*40a0*/  ISETP.NE.AND P0, PT, R8, RZ, PT ;  /* 0x000000ff0800720c */ /* 0x008fda0003f05270 */
[----:B------:R-:W-:Y:S05]  /*40b0*/  @!P0 BRA `(.L_x_571) ;  /* 0x0000001000a88947 */ /* 0x000fea0003800000 */
[----:B------:R-:W-:Y:S01]  /*40c0*/  MOV R2, RZ ;  /* 0x000000ff00027202 */ /* 0x000fe20000000f00 */
[----:B------:R-:W-:Y:S01]  /*40d0*/  ULDC.64 UR6, c[0x0][0x220] ;  /* 0x0000880000067ab9 */ /* 0x000fe20000000a00 */
[----:B------:R-:W-:Y:S02]  /*40e0*/  MOV R3, R0 ;  /* 0x0000000000037202 */ /* 0x000fe40000000f00 */
[----:B------:R-:W-:Y:S01]  /*40f0*/  ISETP.NE.AND P0, PT, R8, 0x1, PT ;  /* 0x000000010800780c */ /* 0x000fe20003f05270 */
[----:B------:R-:W-:Y:S01]  /*4100*/  IMAD.HI.U32 R4, R0, UR6, R2 ;  /* 0x0000000600047c27 */ /* 0x000fe2000f8e0002 */
[----:B------:R-:W-:-:S04]  /*4110*/  ULDC UR6, c[0x0][0x21c] ;  /* 0x0000870000067ab9 */ /* 0x000fc80000000800 */
[----:B------:R-:W-:-:S04]  /*4120*/  SHF.R.U32.HI R5, RZ, UR7, R4 ;  /* 0x00000007ff057c19 */ /* 0x000fc80008011604 */
[----:B------:R-:W-:-:S05]  /*4130*/  IADD3 R3, -R5, RZ, RZ ;  /* 0x000000ff05037210 */ /* 0x000fca0007ffe1ff */
[----:B------:R-:W-:Y:S01]  /*4140*/  IMAD R0, R3, UR6, R0 ;  /* 0x0000000603007c24 */ /* 0x000fe2000f8e0200 */
[----:B------:R-:W-:-:S03]  /*4150*/  ULDC.64 UR6, c[0x0][0x348] ;  /* 0x0000d20000067ab9 */ /* 0x000fc60000000a00 */
[C---:B------:R-:W-:Y:S02]  /*4160*/  IMAD R3, R0.reuse, UR6, RZ ;  /* 0x0000000600037c24 */ /* 0x040fe4000f8e02ff */
[----:B------:R-:W-:Y:S01]  /*4170*/  IMAD R2, R0, UR7, RZ ;  /* 0x0000000700027c24 */ /* 0x000fe2000f8e02ff */
[----:B------:R-:W-:Y:S06]  /*4180*/  @!P0 BRA `(.L_x_571) ;  /* 0x0000001000748947 */ /* 0x000fec0003800000 */
[----:B------:R-:W-:Y:S01]  /*4190*/  HFMA2.MMA R4, -RZ, RZ, 0, 0 ;  /* 0x00000000ff047435 */ /* 0x000fe200000001ff */
[----:B------:R-:W-:Y:S01]  /*41a0*/  ULDC.64 UR8, c[0x0][0x228] ;  /* 0x00008a0000087ab9 */ /* 0x000fe20000000a00 */
[----:B------:R-:W-:Y:S01]  /*41b0*/  ULDC UR6, c[0x0][0x230] ;  /* 0x00008c0000067ab9 */ /* 0x000fe20000000800 */
[----:B------:R-:W-:-:S07]  /*41c0*/  ISETP.NE.AND P0, PT, R8, 0x2, PT ;  /* 0x000000020800780c */ /* 0x000fce0003f05270 */
        /* <DEDUP_REMOVED lines=34> */
[----:B------:R-:W-:-:S08]  /*43f0*/  ISETP.NE.AND P0, PT, R8, 0x5, PT ;  /* 0x000000050800780c */ /* 0x000fd00003f05270 */
        /* <DEDUP_REMOVED lines=23> */
[----:B------:R-:W-:-:S03]  /*4570*/  ISETP.NE.AND P0, PT, R8, 0x7, PT ;  /* 0x000000070800780c */ /* 0x000fc60003f05270 */
        /* <DEDUP_REMOVED lines=207> */
[----:B------:R-:W-:Y:S01]  /*5270*/  SHF.R.U32.HI R7, RZ, UR6, R6 ;  /* 0x00000006ff077c19 */ /* 0x000fe20008011606 */
[----:B------:R-:W-:Y:S01]  /*5280*/  ULDC.64 UR6, c[0x0][0x400] ;  /* 0x0001000000067ab9 */ /* 0x000fe20000000a00 */
[----:B------:R-:W-:Y:S02]  /*5290*/  @P0 MOV R6, RZ ;  /* 0x000000ff00060202 */ /* 0x000fe40000000f00 */
[----:B------:R-:W-:Y:S01]  /*52a0*/  IADD3 R4, -R7, RZ, RZ ;  /* 0x000000ff07047210 */ /* 0x000fe20007ffe1ff */
[----:B------:R-:W1:Y:S04]  /*52b0*/  @P0 LDC R11, c[0x0][0x33c] ;  /* 0x0000cf00ff0b0b82 */ /* 0x000e680000000800 */
[----:B------:R-:W-:-:S04]  /*52c0*/  IMAD R4, R4, UR8, R5 ;  /* 0x0000000804047c24 */ /* 0x000fc8000f8e0205 */
[----:B------:R-:W2:Y:S01]  /*52d0*/  @P0 LDC.64 R12, c[0x0][0x408] ;  /* 0x00010200ff0c0b82 */ /* 0x000ea20000000a00 */
[C---:B------:R-:W-:Y:S02]  /*52e0*/  IMAD R3, R4.reuse, UR6, R3 ;  /* 0x0000000604037c24 */ /* 0x040fe4000f8e0203 */
[----:B------:R-:W-:Y:S02]  /*52f0*/  IMAD R2, R4, UR7, R2 ;  /* 0x0000000704027c24 */ /* 0x000fe4000f8e0202 */
[----:B0-----:R-:W-:-:S05]  /*5300*/  @P0 IMAD.HI.U32 R0, R7, R8, R6 ;  /* 0x0000000807000227 */ /* 0x001fca00078e0006 */
[----:B------:R-:W-:-:S04]  /*5310*/  @P0 SHF.R.U32.HI R0, RZ, R9, R0 ;  /* 0x00000009ff000219 */ /* 0x000fc80000011600 */
[----:B------:R-:W-:-:S05]  /*5320*/  @P0 IADD3 R6, -R0, RZ, RZ ;  /* 0x000000ff00060210 */ /* 0x000fca0007ffe1ff */
[----:B-1----:R-:W-:-:S04]  /*5330*/  @P0 IMAD R6, R11, R6, R7 ;  /* 0x000000060b060224 */ /* 0x002fc800078e0207 */
[C---:B--2---:R-:W-:Y:S02]  /*5340*/  @P0 IMAD R3, R6.reuse, R12, R3 ;  /* 0x0000000c06030224 */ /* 0x044fe400078e0203 */
[----:B------:R-:W-:-:S07]  /*5350*/  @P0 IMAD R2, R6, R13, R2 ;  /* 0x0000000d06020224 */ /* 0x000fce00078e0202 */
.L_x_571:
[----:B------:R-:W-:Y:S02]  /*5360*/  ULDC.64 UR6, c[0x0][0x418] ;  /* 0x0001060000067ab9 */ /* 0x000fe40000000a00 */
[----:B------:R-:W-:-:S04]  /*5370*/  IADD3 R4, P0, R2, UR6, RZ ;  /* 0x0000000602047c10 */ /* 0x000fc8000ff1e0ff */
[----:B------:R-:W-:Y:S01]  /*5380*/  IADD3.X R5, RZ, UR7, RZ, P0, !PT ;  /* 0x00000007ff057c10 */ /* 0x000fe200087fe4ff */
[----:B------:R-:W-:-:S04]  /*5390*/  ULDC.64 UR6, c[0x0][0x410] ;  /* 0x0001040000067ab9 */ /* 0x000fc80000000a00 */
[----:B------:R0:W2:Y:S01]  /*53a0*/  LDG.E.U16 R4, desc[UR4][R4.64] ;  /* 0x0000000404047981 */ /* 0x0000a2000c1e1500 */
[----:B------:R-:W-:Y:S02]  /*53b0*/  MOV R7, 0x3f000000 ;  /* 0x3f00000000077802 */ /* 0x000fe40000000f00 */
        /* <DEDUP_REMOVED lines=8> */
[----:B------:R-:W-:-:S04]  /*5440*/  FMUL.FTZ R7, R7, 0.5 ;  /* 0x3f00000007077820 */ /* 0x000fc80000410000 */
[----:B------:R-:W-:-:S04]  /*5450*/  FFMA.FTZ R7, -R8, R7, 0.5 ;  /* 0x3f00000008077423 */ /* 0x000fc80000010107 */
[----:B------:R-:W-:-:S05]  /*5460*/  FFMA.FTZ R7, R8, R7, R8 ;  /* 0x0000000708077223 */ /* 0x000fca0000010008 */
[----:B------:R-:W-:Y:S02]  /*5470*/  @P0 FSEL R2, R7, RZ, P1 ;  /* 0x000000ff07020208 */ /* 0x000fe40000800000 */
[----:B------:R-:W-:-:S03]  /*5480*/  MOV R7, 0x3fd774eb ;  /* 0x3fd774eb00077802 */ /* 0x000fc60000000f00 */
        /* <DEDUP_REMOVED lines=15> */
[----:B------:R-:W-:Y:S01]  /*5580*/  STG.E.U16 desc[UR4][R2.64], R0 ;  /* 0x0000000002007986 */ /* 0x000fe2000c101504 */
[----:B------:R-:W-:Y:S05]  /*5590*/  EXIT ;  /* 0x000000000000794d */ /* 0x000fea0003800000 */
.L_x_572:
        /* <DEDUP_REMOVED lines=14> */
.L_x_20826:


//--------------------- .text._ZN2at6native27unrolled_elementwise_kernelIZZZNS0_16asin_kernel_cudaERNS_18TensorIteratorBaseEENKUlvE0_clEvENKUlvE2_clEvEUlN3c108BFloat16EE_St5arrayIPcLm2EELi4E23TrivialOffsetCalculatorILi1EjESD_NS0_6memory15LoadWithoutCastENSE_16StoreWithoutCastEEEviT_T0_T2_T3_T4_T5_ --------------------------
	.section	.text._ZN2at6native27unrolled_elementwise_kernelIZZZNS0_16asin_kernel_cudaERNS_18TensorIteratorBaseEENKUlvE0_clEvENKUlvE2_clEvEUlN3c108BFloat16EE_St5arrayIPcLm2EELi4E23TrivialOffsetCalculatorILi1EjESD_NS0_6memory15LoadWithoutCastENSE_16StoreWithoutCastEEEviT_T0_T2_T3_T4_T5_,"ax",@progbits
	.align	128
        .global         _ZN2at6native27unrolled_elementwise_kernelIZZZNS0_16asin_kernel_cudaERNS_18TensorIteratorBaseEENKUlvE0_clEvENKUlvE2_clEvEUlN3c108BFloat16EE_St5arrayIPcLm2EELi4E23TrivialOffsetCalculatorILi1EjESD_NS0_6memory15LoadWithoutCastENSE_16StoreWithoutCastEEEviT_T0_T2_T3_T4_T5_
        .type           _ZN2at6native27unrolled_elementwise_kernelIZZZNS0_16asin_kernel_cudaERNS_18TensorIteratorBaseEENKUlvE0_clEvENKUlvE2_clEvEUlN3c108BFloat16EE_St5arrayIPcLm2EELi4E23TrivialOffsetCalculatorILi1EjESD_NS0_6memory15LoadWithoutCastENSE_16StoreWithoutCastEEEviT_T0_T2_T3_T4_T5_,@function
        .size           _ZN2at6native27unrolled_elementwise_kernelIZZZNS0_16asin_kernel_cudaERNS_18TensorIteratorBaseEENKUlvE0_clEvENKUlvE2_clEvEUlN3c108BFloat16EE_St5arrayIPcLm2EELi4E23TrivialOffsetCalculatorILi1EjESD_NS0_6memory15LoadWithoutCastENSE_16StoreWithoutCastEEEviT_T0_T2_T3_T4_T5_,(.L_x_20827 - _ZN2at6native27unrolled_elementwise_kernelIZZZNS0_16asin_kernel_cudaERNS_18TensorIteratorBaseEENKUlvE0_clEvENKUlvE2_clEvEUlN3c108BFloat16EE_St5arrayIPcLm2EELi4E23TrivialOffsetCalculatorILi1EjESD_NS0_6memory15LoadWithoutCastENSE_16StoreWithoutCastEEEviT_T0_T2_T3_T4_T5_)
        .other          _ZN2at6native27unrolled_elementwise_kernelIZZZNS0_16asin_kernel_cudaERNS_18TensorIteratorBaseEENKUlvE0_clEvENKUlvE2_clEvEUlN3c108BFloat16EE_St5arrayIPcLm2EELi4E23TrivialOffsetCalculatorILi1EjESD_NS0_6memory15LoadWithoutCastENSE_16StoreWithoutCastEEEviT_T0_T2_T3_T4_T5_,@"STO_CUDA_ENTRY STV_DEFAULT"
_ZN2at6native27unrolled_elementwise_kernelIZZZNS0_16asin_kernel_cudaERNS_18TensorIteratorBaseEENKUlvE0_clEvENKUlvE2_clEvEUlN3c108BFloat16EE_St5arrayIPcLm2EELi4E23TrivialOffsetCalculatorILi1EjESD_NS0_6memory15LoadWithoutCastENSE_16StoreWithoutCastEEEviT_T0_T2_T3_T4_T5_:
.text._ZN2at6native27unrolled_elementwise_kernelIZZZNS0_16asin_kernel_cudaERNS_18TensorIteratorBaseEENKUlvE0_clEvENKUlvE2_clEvEUlN3c108BFloat16EE_St5arrayIPcLm2EELi4E23TrivialOffsetCalculatorILi1EjESD_NS0_6memory15LoadWithoutCastENSE_16StoreWithoutCastEEEviT_T0_T2_T3_T4_T5_:
[----:B------:R-:W-:Y:S01]  /*0000*/  LDC R1, c[0x0][0x28] ;  /* 0x00000a00ff017b82 */ /* 0x000fe20000000800 */
[----:B------:R-:W0:Y:S07]  /*0010*/  S2R R0, SR_CTAID.X ;  /* 0x0000000000007919 */ /* 0x000e2e0000002500 */
[----:B------:R-:W0:Y:S01]  /*0020*/  LDC R5, c[0x0][0x210] ;  /* 0x00008400ff057b82 */ /* 0x000e220000000800 */
[----:B------:R-:W-:Y:S01]  /*0030*/  PRMT R8, RZ, 0x7610, R8 ;  /* 0x00007610ff087816 */ /* 0x000fe20000000008 */
[----:B------:R-:W-:Y:S01]  /*0040*/  ULDC.64 UR4, c[0x0][0x208] ;  /* 0x0000820000047ab9 */ /* 0x000fe20000000a00 */
[----:B------:R-:W1:Y:S01]  /*0050*/  S2R R3, SR_TID.X ;  /* 0x0000000000037919 */ /* 0x000e620000002100 */
[----:B0-----:R-:W-:Y:S01]  /*0060*/  IMAD R2, R0, -0x200, R5 ;  /* 0xfffffe0000027824 */ /* 0x001fe200078e0205 */
[----:B-1----:R-:W-:-:S04]  /*0070*/  MOV R7, R3 ;  /* 0x0000000300077202 */ /* 0x002fc80000000f00 */
[----:B------:R-:W-:-:S13]  /*0080*/  ISETP.GE.AND P0, PT, R3, R2, PT ;  /* 0x000000020300720c */ /* 0x000fda0003f06270 */
[----:B------:R-:W-:Y:S01]  /*0090*/  @!P0 IADD3 R7, R3, 0x80, RZ ;  /* 0x0000008003078810 */ /* 0x000fe20007ffe0ff */
[----:B------:R-:W0:Y:S03]  /*00a0*/  @!P0 LDC.64 R14, c[0x0][0x218] ;  /* 0x00008600ff0e8b82 */ /* 0x000e260000000a00 */
[----:B------:R-:W-:-:S13]  /*00b0*/  ISETP.GE.AND P1, PT, R7, R2, PT ;  /* 0x000000020700720c */ /* 0x000fda0003f26270 */
[----:B------:R-:W-:Y:S01]  /*00c0*/  @!P1 LEA R9, R0, R7, 0x9 ;  /* 0x0000000700099211 */ /* 0x000fe200078e48ff */
[----:B------:R-:W1:Y:S01]  /*00d0*/  @!P1 LDC.64 R10, c[0x0][0x220] ;  /* 0x00008800ff0a9b82 */ /* 0x000e620000000a00 */
[----:B------:R-:W-:-:S04]  /*00e0*/  @!P1 IADD3 R7, R7, 0x80, RZ ;  /* 0x0000008007079810 */ /* 0x000fc80007ffe0ff */
[----:B------:R-:W-:-:S13]  /*00f0*/  ISETP.GE.AND P3, PT, R7, R2, PT ;  /* 0x000000020700720c */ /* 0x000fda0003f66270 */
[----:B------:R-:W-:Y:S01]  /*0100*/  @!P3 LEA R17, R0, R7, 0x9 ;  /* 0x000000070011b211 */ /* 0x000fe200078e48ff */
[----:B------:R-:W2:Y:S01]  /*0110*/  @!P3 LDC.64 R4, c[0x0][0x220] ;  /* 0x00008800ff04bb82 */ /* 0x000ea20000000a00 */
[----:B------:R-:W-:-:S04]  /*0120*/  @!P3 IADD3 R7, R7, 0x80, RZ ;  /* 0x000000800707b810 */ /* 0x000fc80007ffe0ff */
[----:B------:R-:W-:Y:S01]  /*0130*/  ISETP.GE.AND P2, PT, R7, R2, PT ;  /* 0x000000020700720c */ /* 0x000fe20003f46270 */
[----:B-1----:R-:W-:-:S12]  /*0140*/  @!P1 IMAD.WIDE.U32 R10, R9, 0x2, R10 ;  /* 0x00000002090a9825 */ /* 0x002fd800078e000a */
[----:B------:R-:W1:Y:S01]  /*0150*/  @!P2 LDC.64 R12, c[0x0][0x220] ;  /* 0x00008800ff0cab82 */ /* 0x000e620000000a00 */
[C---:B------:R-:W-:Y:S01]  /*0160*/  @!P2 LEA R7, R0.reuse, R7, 0x9 ;  /* 0x000000070007a211 */ /* 0x040fe200078e48ff */
[----:B------:R-:W-:Y:S01]  /*0170*/  @!P0 IMAD R9, R0, 0x200, R3 ;  /* 0x0000020000098824 */ /* 0x000fe200078e0203 */
[----:B------:R-:W-:Y:S01]  /*0180*/  PRMT R18, RZ, 0x7610, R18 ;  /* 0x00007610ff127816 */ /* 0x000fe20000000012 */
[----:B------:R3:W5:Y:S01]  /*0190*/  @!P1 LDG.E.U16 R8, desc[UR4][R10.64] ;  /* 0x000000040a089981 */ /* 0x000762000c1e1500 */
[--C-:B--2---:R-:W-:Y:S01]  /*01a0*/  @!P3 IMAD.WIDE.U32 R16, R17, 0x2, R4.reuse ;  /* 0x000000021110b825 */ /* 0x104fe200078e0004 */
[----:B------:R-:W-:Y:S02]  /*01b0*/  PRMT R5, RZ, 0x7610, R5 ;  /* 0x00007610ff057816 */ /* 0x000fe40000000005 */
[----:B------:R-:W-:Y:S01]  /*01c0*/  PRMT R4, RZ, 0x7610, R4 ;  /* 0x00007610ff047816 */ /* 0x000fe20000000004 */
[----:B------:R-:W-:Y:S03]  /*01d0*/  BSSY B0, `(.L_x_573) ;  /* 0x000002e000007945 */ /* 0x000fe60003800000 */
[----:B------:R2:W5:Y:S01]  /*01e0*/  @!P3 LDG.E.U16 R5, desc[UR4][R16.64] ;  /* 0x000000041005b981 */ /* 0x000562000c1e1500 */
[----:B-1----:R-:W-:-:S02]  /*01f0*/  @!P2 IMAD.WIDE.U32 R12, R7, 0x2, R12 ;  /* 0x00000002070ca825 */ /* 0x002fc400078e000c */
[----:B------:R-:W1:Y:S03]  /*0200*/  @!P0 LDC.64 R6, c[0x0][0x220] ;  /* 0x00008800ff068b82 */ /* 0x000e660000000a00 */
[----:B------:R-:W5:Y:S01]  /*0210*/  @!P2 LDG.E.U16 R4, desc[UR4][R12.64] ;  /* 0x000000040c04a981 */ /* 0x000f62000c1e1500 */
[----:B-1----:R-:W-:Y:S01]  /*0220*/  @!P0 IMAD.WIDE.U32 R6, R9, 0x2, R6 ;  /* 0x0000000209068825 */ /* 0x002fe200078e0006 */
[----:B------:R-:W-:-:S04]  /*0230*/  MOV R9, R3 ;  /* 0x0000000300097202 */ /* 0x000fc80000000f00 */
[C---:B------:R-:W-:Y:S01]  /*0240*/  IADD3 R19, R9.reuse, 0x80, RZ ;  /* 0x0000008009137810 */ /* 0x040fe20007ffe0ff */
[----:B------:R1:W5:Y:S01]  /*0250*/  @!P0 LDG.E.U16 R18, desc[UR4][R6.64] ;  /* 0x0000000406128981 */ /* 0x000362000c1e1500 */
[C---:B---3--:R-:W-:Y:S02]  /*0260*/  IADD3 R11, R9.reuse, 0x100, RZ ;  /* 0x00000100090b7810 */ /* 0x048fe40007ffe0ff */
[----:B--2---:R-:W-:Y:S02]  /*0270*/  IADD3 R17, R9, 0x180, RZ ;  /* 0x0000018009117810 */ /* 0x004fe40007ffe0ff */
[----:B------:R-:W-:Y:S02]  /*0280*/  @!P0 MOV R9, R19 ;  /* 0x0000001300098202 */ /* 0x000fe40000000f00 */
[----:B-1----:R-:W-:Y:S02]  /*0290*/  @!P0 LEA R7, R0, R3, 0x9 ;  /* 0x0000000300078211 */ /* 0x002fe400078e48ff */
[----:B------:R-:W-:-:S02]  /*02a0*/  ISETP.GE.AND P4, PT, R19, R2, PT ;  /* 0x000000021300720c */ /* 0x000fc40003f86270 */
[-C--:B------:R-:W-:Y:S01]  /*02b0*/  ISETP.GE.AND P3, PT, R11, R2.reuse, PT ;  /* 0x000000020b00720c */ /* 0x080fe20003f66270 */
[----:B0-----:R-:W-:Y:S01]  /*02c0*/  @!P0 IMAD.WIDE.U32 R6, R7, 0x2, R14 ;  /* 0x0000000207068825 */ /* 0x001fe200078e000e */
[-C--:B------:R-:W-:Y:S02]  /*02d0*/  ISETP.GE.AND P1, PT, R17, R2.reuse, PT ;  /* 0x000000021100720c */ /* 0x080fe40003f26270 */
[----:B------:R-:W-:Y:S01]  /*02e0*/  ISETP.GE.AND P2, PT, R9, R2, PT ;  /* 0x000000020900720c */ /* 0x000fe20003f46270 */
[----:B------:R-:W-:-:S12]  /*02f0*/  @P0 BRA `(.L_x_574) ;  /* 0x00000000006c0947 */ /* 0x000fd80003800000 */
[----:B------:R-:W-:Y:S01]  /*0300*/  HFMA2.MMA R10, -RZ, RZ, 1.75, 0 ;  /* 0x3f000000ff0a7435 */ /* 0x000fe200000001ff */
[----:B-----5:R-:W-:-:S04]  /*0310*/  IMAD.U32 R18, R18, 0x10000, RZ ;  /* 0x0001000012127824 */ /* 0x020fc800078e00ff */
[C---:B------:R-:W-:Y:S01]  /*0320*/  FADD.FTZ R3, |R18|.reuse, -RZ ;  /* 0x800000ff12037221 */ /* 0x040fe20000010200 */
[C---:B------:R-:W-:Y:S02]  /*0330*/  FSETP.GT.FTZ.AND P5, PT, |R18|.reuse, 0.56000000238418579102, PT ;  /* 0x3f0f5c291200780b */ /* 0x040fe40003fb4200 */
[----:B------:R-:W-:Y:S02]  /*0340*/  FSETP.NEU.FTZ.AND P6, PT, |R18|, 1, PT ;  /* 0x3f8000001200780b */ /* 0x000fe40003fdd200 */
[----:B------:R-:W-:-:S04]  /*0350*/  FFMA.FTZ R10, -R3, R10, 0.5 ;  /* 0x3f000000030a7423 */ /* 0x000fc8000001010a */
[----:B------:R-:W0:Y:S02]  /*0360*/  MUFU.RSQ R11, R10 ;  /* 0x0000000a000b7308 */ /* 0x000e240000001400 */
[----:B0-----:R-:W-:Y:S01]  /*0370*/  FMUL.FTZ R12, R10, R11 ;  /* 0x0000000b0a0c7220 */ /* 0x001fe20000410000 */
[----:B------:R-:W-:-:S04]  /*0380*/  FMUL.FTZ R11, R11, 0.5 ;  /* 0x3f0000000b0b7820 */ /* 0x000fc80000410000 */
[----:B------:R-:W-:-:S04]  /*0390*/  FFMA.FTZ R11, -R12, R11, 0.5 ;  /* 0x3f0000000c0b7423 */ /* 0x000fc8000001010b */
[----:B------:R-:W-:Y:S01]  /*03a0*/  FFMA.FTZ R11, R12, R11, R12 ;  /* 0x0000000b0c0b7223 */ /* 0x000fe2000001000c */
[----:B------:R-:W-:-:S04]  /*03b0*/  MOV R12, 0x3d4dd2f7 ;  /* 0x3d4dd2f7000c7802 */ /* 0x000fc80000000f00 */
[----:B------:R-:W-:-:S05]  /*03c0*/  @P5 FSEL R3, R11, RZ, P6 ;  /* 0x000000ff0b035208 */ /* 0x000fca0003000000 */
[----:B------:R-:W-:-:S04]  /*03d0*/  FMUL.FTZ R11, R3, R3 ;  /* 0x00000003030b7220 */ /* 0x000fc80000410000 */
[----:B------:R-:W-:-:S04]  /*03e0*/  FFMA.FTZ R12, R11, R12, 0.018773360177874565125 ;  /* 0x3c99ca970b0c7423 */ /* 0x000fc8000001000c */
[----:B------:R-:W-:-:S04]  /*03f0*/  FFMA.FTZ R12, R11, R12, 0.046769052743911743164 ;  /* 0x3d3f90e80b0c7423 */ /* 0x000fc8000001000c */
[----:B------:R-:W-:-:S04]  /*0400*/  FFMA.FTZ R12, R11, R12, 0.074823014438152313232 ;  /* 0x3d993ccf0b0c7423 */ /* 0x000fc8000001000c */
[----:B------:R-:W-:-:S04]  /*0410*/  FFMA.FTZ R12, R11, R12, 0.16667181253433227539 ;  /* 0x3e2aac040b0c7423 */ /* 0x000fc8000001000c */
[----:B------:R-:W-:Y:S01]  /*0420*/  FMUL.FTZ R12, R11, R12 ;  /* 0x0000000c0b0c7220 */ /* 0x000fe20000410000 */
[----:B------:R-:W-:-:S03]  /*0430*/  HFMA2.MMA R11, -RZ, RZ, 1.9599609375, 20144 ;  /* 0x3fd774ebff0b7435 */ /* 0x000fc600000001ff */
[----:B------:R-:W-:-:S04]  /*0440*/  FFMA.FTZ R3, R3, R12, R3 ;  /* 0x0000000c03037223 */ /* 0x000fc80000010003 */
[----:B------:R-:W-:-:S04]  /*0450*/  FMUL.FTZ R10, R3, -2 ;  /* 0xc0000000030a7820 */ /* 0x000fc80000410000 */
[----:B------:R-:W-:-:S05]  /*0460*/  @P5 FFMA.FTZ R3, R11, 0.93318945169448852539, R10 ;  /* 0x3f6ee5810b035823 */ /* 0x000fca000001000a */
[C---:B------:R-:W-:Y:S02]  /*0470*/  FSETP.GTU.FTZ.AND P5, PT, R3.reuse, +INF , PT ;  /* 0x7f8000000300780b */ /* 0x040fe40003fbc000 */
[----:B------:R-:W-:-:S04]  /*0480*/  LOP3.LUT R18, R3, 0x80000000, R18, 0xb8, !PT ;  /* 0x8000000003127812 */ /* 0x000fc800078eb812 */
[----:B------:R-:W-:-:S04]  /*0490*/  FSEL R3, R18, R3, !P5 ;  /* 0x0000000312037208 */ /* 0x000fc80006800000 */
[----:B------:R-:W-:-:S07]  /*04a0*/  F2FP.BF16.F32.PACK_AB R3, RZ, R3 ;  /* 0x00000003ff03723e */ /* 0x000fce00000010ff */
.L_x_574:
[----:B------:R-:W-:Y:S05]  /*04b0*/  BSYNC B0 ;  /* 0x0000000000007941 */ /* 0x000fea0003800000 */
.L_x_573:
[----:B------:R-:W-:Y:S04]  /*04c0*/  BSSY B0, `(.L_x_575) ;  /* 0x000001d000007945 */ /* 0x000fe80003800000 */
[----:B------:R-:W-:Y:S05]  /*04d0*/  @P4 BRA `(.L_x_576) ;  /* 0x00000000006c4947 */ /* 0x000fea0003800000 */
[----:B-----5:R-:W-:Y:S02]  /*04e0*/  SHF.L.U32 R8, R8, 0x10, RZ ;  /* 0x0000001008087819 */ /* 0x020fe400000006ff */
[----:B------:R-:W-:Y:S02]  /*04f0*/  MOV R11, 0x3f000000 ;  /* 0x3f000000000b7802 */ /* 0x000fe40000000f00 */
[C---:B------:R-:W-:Y:S01]  /*0500*/  FSETP.GT.FTZ.AND P4, PT, |R8|.reuse, 0.56000000238418579102, PT ;  /* 0x3f0f5c290800780b */ /* 0x040fe20003f94200 */
[C---:B------:R-:W-:Y:S01]  /*0510*/  FADD.FTZ R10, |R8|.reuse, -RZ ;  /* 0x800000ff080a7221 */ /* 0x040fe20000010200 */
[----:B------:R-:W-:-:S03]  /*0520*/  FSETP.NEU.FTZ.AND P5, PT, |R8|, 1, PT ;  /* 0x3f8000000800780b */ /* 0x000fc60003fbd200 */
[----:B------:R-:W-:-:S04]  /*0530*/  FFMA.FTZ R11, -R10, R11, 0.5 ;  /* 0x3f0000000a0b7423 */ /* 0x000fc8000001010b */
[----:B------:R-:W0:Y:S02]  /*0540*/  MUFU.RSQ R12, R11 ;  /* 0x0000000b000c7308 */ /* 0x000e240000001400 */
[----:B0-----:R-:W-:Y:S01]  /*0550*/  FMUL.FTZ R13, R11, R12 ;  /* 0x0000000c0b0d7220 */ /* 0x001fe20000410000 */
[----:B------:R-:W-:Y:S01]  /*0560*/  FMUL.FTZ R12, R12, 0.5 ;  /* 0x3f0000000c0c7820 */ /* 0x000fe20000410000 */
[----:B------:R-:W-:-:S03]  /*0570*/  IMAD.MOV.U32 R11, RZ, RZ, 0x3fd774eb ;  /* 0x3fd774ebff0b7424 */ /* 0x000fc600078e00ff */
[----:B------:R-:W-:-:S04]  /*0580*/  FFMA.FTZ R12, -R13, R12, 0.5 ;  /* 0x3f0000000d0c7423 */ /* 0x000fc8000001010c */
[----:B------:R-:W-:Y:S01]  /*0590*/  FFMA.FTZ R12, R13, R12, R13 ;  /* 0x0000000c0d0c7223 */ /* 0x000fe2000001000d */
[----:B------:R-:W-:-:S04]  /*05a0*/  HFMA2.MMA R13, -RZ, RZ, 1.3251953125, -55.71875 ;  /* 0x3d4dd2f7ff0d7435 */ /* 0x000fc800000001ff */
        /* <DEDUP_REMOVED lines=13> */
[----:B------:R-:W-:-:S07]  /*0680*/  F2FP.BF16.F32.PACK_AB R8, RZ, R8 ;  /* 0x00000008ff08723e */ /* 0x000fce00000010ff */
.L_x_576:
[----:B------:R-:W-:Y:S05]  /*0690*/  BSYNC B0 ;  /* 0x0000000000007941 */ /* 0x000fea0003800000 */
.L_x_575:
        /* <DEDUP_REMOVED lines=20> */
[----:B------:R-:W-:Y:S01]  /*07e0*/  FMUL.FTZ R13, R12, R13 ;  /* 0x0000000d0c0d7220 */ /* 0x000fe20000410000 */
[----:B------:R-:W-:-:S03]  /*07f0*/  MOV R12, 0x3fd774eb ;  /* 0x3fd774eb000c7802 */ /* 0x000fc60000000f00 */
[----:B------:R-:W-:-:S04]  /*0800*/  FFMA.FTZ R10, R10, R13, R10 ;  /* 0x0000000d0a0a7223 */ /* 0x000fc8000001000a */
[----:B------:R-:W-:-:S04]  /*0810*/  FMUL.FTZ R11, R10, -2 ;  /* 0xc00000000a0b7820 */ /* 0x000fc80000410000 */
[----:B------:R-:W-:-:S05]  /*0820*/  @P3 FFMA.FTZ R10, R12, 0.93318945169448852539, R11 ;  /* 0x3f6ee5810c0a3823 */ /* 0x000fca000001000b */
[C---:B------:R-:W-:Y:S02]  /*0830*/  FSETP.GTU.FTZ.AND P3, PT, R10.reuse, +INF , PT ;  /* 0x7f8000000a00780b */ /* 0x040fe40003f7c000 */
[----:B------:R-:W-:-:S04]  /*0840*/  LOP3.LUT R5, R10, 0x80000000, R5, 0xb8, !PT ;  /* 0x800000000a057812 */ /* 0x000fc800078eb805 */
[----:B------:R-:W-:-:S04]  /*0850*/  FSEL R5, R5, R10, !P3 ;  /* 0x0000000a05057208 */ /* 0x000fc80005800000 */
[----:B------:R-:W-:-:S07]  /*0860*/  F2FP.BF16.F32.PACK_AB R5, RZ, R5 ;  /* 0x00000005ff05723e */ /* 0x000fce00000010ff */
.L_x_578:
[----:B------:R-:W-:Y:S05]  /*0870*/  BSYNC B0 ;  /* 0x0000000000007941 */ /* 0x000fea0003800000 */
.L_x_577:
[----:B------:R-:W-:Y:S04]  /*0880*/  BSSY B0, `(.L_x_579) ;  /* 0x000001d000007945 */ /* 0x000fe80003800000 */
[----:B------:R-:W-:Y:S05]  /*0890*/  @P1 BRA `(.L_x_580) ;  /* 0x00000000006c1947 */ /* 0x000fea0003800000 */
[----:B------:R-:W-:Y:S01]  /*08a0*/  HFMA2.MMA R11, -RZ, RZ, 1.75, 0 ;  /* 0x3f000000ff0b7435 */ /* 0x000fe200000001ff */
[----:B-----5:R-:W-:-:S04]  /*08b0*/  SHF.L.U32 R4, R4, 0x10, RZ ;  /* 0x0000001004047819 */ /* 0x020fc800000006ff */
        /* <DEDUP_REMOVED lines=25> */
.L_x_580:
[----:B------:R-:W-:Y:S05]  /*0a50*/  BSYNC B0 ;  /* 0x0000000000007941 */ /* 0x000fea0003800000 */
.L_x_579:
[----:B------:R0:W-:Y:S01]  /*0a60*/  @!P0 STG.E.U16 desc[UR4][R6.64], R3 ;  /* 0x0000000306008986 */ /* 0x0001e2000c101504 */
[----:B------:R-:W-:Y:S04]  /*0a70*/  BSSY B0, `(.L_x_581) ;  /* 0x000000c000007945 */ /* 0x000fe80003800000 */
[----:B------:R-:W-:Y:S05]  /*0a80*/  @P2 BRA `(.L_x_582) ;  /* 0x0000000000282947 */ /* 0x000fea0003800000 */
[----:B------:R-:W1:Y:S01]  /*0a90*/  LDC.64 R10, c[0x0][0x218] ;  /* 0x00008600ff0a7b82 */ /* 0x000e620000000a00 */
[----:B0-----:R-:W-:Y:S02]  /*0aa0*/  LEA R7, R0, R9, 0x9 ;  /* 0x0000000900077211 */ /* 0x001fe400078e48ff */
[----:B------:R-:W-:-:S04]  /*0ab0*/  IADD3 R9, R9, 0x80, RZ ;  /* 0x0000008009097810 */ /* 0x000fc80007ffe0ff */
[----:B------:R-:W-:-:S13]  /*0ac0*/  ISETP.GE.AND P0, PT, R9, R2, PT ;  /* 0x000000020900720c */ /* 0x000fda0003f06270 */
[----:B------:R-:W-:Y:S02]  /*0ad0*/  @!P0 LEA R3, R0, R9, 0x9 ;  /* 0x0000000900038211 */ /* 0x000fe400078e48ff */
[----:B------:R-:W-:Y:S01]  /*0ae0*/  @!P0 IADD3 R9, R9, 0x80, RZ ;  /* 0x0000008009098810 */ /* 0x000fe20007ffe0ff */
[----:B-1----:R-:W-:-:S04]  /*0af0*/  IMAD.WIDE.U32 R6, R7, 0x2, R10 ;  /* 0x0000000207067825 */ /* 0x002fc800078e000a */
[----:B------:R-:W-:Y:S01]  /*0b00*/  @!P0 IMAD.WIDE.U32 R10, R3, 0x2, R10 ;  /* 0x00000002030a8825 */ /* 0x000fe200078e000a */
[----:B-----5:R1:W-:Y:S04]  /*0b10*/  STG.E.U16 desc[UR4][R6.64], R8 ;  /* 0x0000000806007986 */ /* 0x0203e8000c101504 */
[----:B------:R1:W-:Y:S02]  /*0b20*/  @!P0 STG.E.U16 desc[UR4][R10.64], R5 ;  /* 0x000000050a008986 */ /* 0x0003e4000c101504 */
.L_x_582:
[----:B------:R-:W-:Y:S05]  /*0b30*/  BSYNC B0 ;  /* 0x0000000000007941 */ /* 0x000fea0003800000 */
.L_x_581:
[----:B------:R-:W-:-:S13]  /*0b40*/  ISETP.GE.AND P0, PT, R9, R2, PT ;  /* 0x000000020900720c */ /* 0x000fda0003f06270 */
[----:B------:R-:W-:Y:S05]  /*0b50*/  @P0 EXIT ;  /* 0x000000000000094d */ /* 0x000fea0003800000 */
[----:B0-----:R-:W0:Y:S01]  /*0b60*/  LDC.64 R2, c[0x0][0x218] ;  /* 0x00008600ff027b82 */ /* 0x001e220000000a00 */
[----:B------:R-:W-:-:S05]  /*0b70*/  LEA R9, R0, R9, 0x9 ;  /* 0x0000000900097211 */ /* 0x000fca00078e48ff */
[----:B0-----:R-:W-:-:S05]  /*0b80*/  IMAD.WIDE.U32 R2, R9, 0x2, R2 ;  /* 0x0000000209027825 */ /* 0x001fca00078e0002 */
[----:B-----5:R-:W-:Y:S01]  /*0b90*/  STG.E.U16 desc[UR4][R2.64], R4 ;  /* 0x0000000402007986 */ /* 0x020fe2000c101504 */
[----:B------:R-:W-:Y:S05]  /*0ba0*/  EXIT ;  /* 0x000000000000794d */ /* 0x000fea0003800000 */
.L_x_583:
        /* <DEDUP_REMOVED lines=13> */
.L_x_20827:


//--------------------- .text._ZN2at6native29vectorized_elementwise_kernelILi2EZZZNS0_16asin_kernel_cudaERNS_18TensorIteratorBaseEENKUlvE0_clEvENKUlvE2_clEvEUlN3c108BFloat16EE_St5arrayIPcLm2EEEEviT0_T1_ --------------------------
	.section	.text._ZN2at6native29vectorized_elementwise_kernelILi2EZZZNS0_16asin_kernel_cudaERNS_18TensorIteratorBaseEENKUlvE0_clEvENKUlvE2_clEvEUlN3c108BFloat16EE_St5arrayIPcLm2EEEEviT0_T1_,"ax",@progbits
	.align	128
        .global         _ZN2at6native29vectorized_elementwise_kernelILi2EZZZNS0_16asin_kernel_cudaERNS_18TensorIteratorBaseEENKUlvE0_clEvENKUlvE2_clEvEUlN3c108BFloat16EE_St5arrayIPcLm2EEEEviT0_T1_
        .type           _ZN2at6native29vectorized_elementwise_kernelILi2EZZZNS0_16asin_kernel_cudaERNS_18TensorIteratorBaseEENKUlvE0_clEvENKUlvE2_clEvEUlN3c108BFloat16EE_St5arrayIPcLm2EEEEviT0_T1_,@function
        .size           _ZN2at6native29vectorized_elementwise_kernelILi2EZZZNS0_16asin_kernel_cudaERNS_18TensorIteratorBaseEENKUlvE0_clEvENKUlvE2_clEvEUlN3c108BFloat16EE_St5arrayIPcLm2EEEEviT0_T1_,(.L_x_20828 - _ZN2at6native29vectorized_elementwise_kernelILi2EZZZNS0_16asin_kernel_cudaERNS_18TensorIteratorBaseEENKUlvE0_clEvENKUlvE2_clEvEUlN3c108BFloat16EE_St5arrayIPcLm2EEEEviT0_T1_)
        .other          _ZN2at6native29vectorized_elementwise_kernelILi2EZZZNS0_16asin_kernel_cudaERNS_18TensorIteratorBaseEENKUlvE0_clEvENKUlvE2_clEvEUlN3c108BFloat16EE_St5arrayIPcLm2EEEEviT0_T1_,@"STO_CUDA_ENTRY STV_DEFAULT"
_ZN2at6native29vectorized_elementwise_kernelILi2EZZZNS0_16asin_kernel_cudaERNS_18TensorIteratorBaseEENKUlvE0_clEvENKUlvE2_clEvEUlN3c108BFloat16EE_St5arrayIPcLm2EEEEviT0_T1_:
.text._ZN2at6native29vectorized_elementwise_kernelILi2EZZZNS0_16asin_kernel_cudaERNS_18TensorIteratorBaseEENKUlvE0_clEvENKUlvE2_clEvEUlN3c108BFloat16EE_St5arrayIPcLm2EEEEviT0_T1_:
[----:B------:R-:W-:Y:S01]  /*0000*/  LDC R1, c[0x0][0x28] ;  /* 0x00000a00ff017b82 */ /* 0x000fe20000000800 */
[----:B------:R-:W0:Y:S01]  /*0010*/  S2R R0, SR_CTAID.X ;  /* 0x0000000000007919 */ /* 0x000e220000002500 */
[----:B------:R-:W-:Y:S01]  /*0020*/  ULDC UR4, c[0x0][0x210] ;  /* 0x0000840000047ab9 */ /* 0x000fe20000000800 */
[----:B0-----:R-:W-:-:S04]  /*0030*/  SHF.L.U32 R0, R0, 0xa, RZ ;  /* 0x0000000a00007819 */ /* 0x001fc800000006ff */
[----:B------:R-:W-:Y:S01]  /*0040*/  IADD3 R8, -R0, UR4, RZ ;  /* 0x0000000400087c10 */ /* 0x000fe2000fffe1ff */
[----:B------:R-:W-:-:S03]  /*0050*/  ULDC.64 UR4, c[0x0][0x208] ;  /* 0x0000820000047ab9 */ /* 0x000fc60000000a00 */
[----:B------:R-:W-:-:S13]  /*0060*/  ISETP.GE.U32.AND P0, PT, R8, 0x400, PT ;  /* 0x000004000800780c */ /* 0x000fda0003f06070 */
[----:B------:R-:W-:Y:S05]  /*0070*/  @!P0 BRA `(.L_x_584) ;  /* 0x0000000c004c8947 */ /* 0x000fea0003800000 */
[----:B------:R-:W0:Y:S01]  /*0080*/  S2R R7, SR_TID.X ;  /* 0x0000000000077919 */ /* 0x000e220000002100 */
[----:B------:R-:W1:Y:S02]  /*0090*/  LDC.64 R2, c[0x0][0x220] ;  /* 0x00008800ff027b82 */ /* 0x000e640000000a00 */
[----:B-1----:R-:W-:-:S04]  /*00a0*/  IMAD.WIDE R2, R0, 0x2, R2 ;  /* 0x0000000200027825 */ /* 0x002fc800078e0202 */
[----:B0-----:R-:W-:-:S05]  /*00b0*/  IMAD.WIDE.U32 R4, R7, 0x4, R2 ;  /* 0x0000000407047825 */ /* 0x001fca00078e0002 */
[----:B------:R-:W2:Y:S04]  /*00c0*/  LDG.E R6, desc[UR4][R4.64] ;  /* 0x0000000404067981 */ /* 0x000ea8000c1e1900 */
[----:B------:R-:W3:Y:S04]  /*00d0*/  LDG.E R18, desc[UR4][R4.64+0x200] ;  /* 0x0002000404127981 */ /* 0x000ee8000c1e1900 */
[----:B------:R-:W4:Y:S04]  /*00e0*/  LDG.E R9, desc[UR4][R4.64+0x400] ;  /* 0x0004000404097981 */ /* 0x000f28000c1e1900 */
[----:B------:R0:W5:Y:S01]  /*00f0*/  LDG.E R15, desc[UR4][R4.64+0x600] ;  /* 0x00060004040f7981 */ /* 0x000162000c1e1900 */
[----:B------:R-:W-:Y:S01]  /*0100*/  HFMA2.MMA R13, -RZ, RZ, 1.75, 0 ;  /* 0x3f000000ff0d7435 */ /* 0x000fe200000001ff */
[----:B--2---:R-:W-:-:S02]  /*0110*/  PRMT R3, R6, 0x7632, R3 ;  /* 0x0000763206037816 */ /* 0x004fc40000000003 */
[----:B------:R-:W-:Y:S02]  /*0120*/  SHF.L.U32 R6, R6, 0x10, RZ ;  /* 0x0000001006067819 */ /* 0x000fe400000006ff */
[----:B------:R-:W-:Y:S02]  /*0130*/  SHF.L.U32 R3, R3, 0x10, RZ ;  /* 0x0000001003037819 */ /* 0x000fe400000006ff */
[C---:B------:R-:W-:Y:S01]  /*0140*/  FSETP.GT.FTZ.AND P3, PT, |R6|.reuse, 0.56000000238418579102, PT ;  /* 0x3f0f5c290600780b */ /* 0x040fe20003f74200 */
[C---:B------:R-:W-:Y:S01]  /*0150*/  FADD.FTZ R12, |R6|.reuse, -RZ ;  /* 0x800000ff060c7221 */ /* 0x040fe20000010200 */
[C---:B------:R-:W-:Y:S01]  /*0160*/  FSETP.GT.FTZ.AND P2, PT, |R3|.reuse, 0.56000000238418579102, PT ;  /* 0x3f0f5c290300780b */ /* 0x040fe20003f54200 */
[C---:B------:R-:W-:Y:S01]  /*0170*/  FADD.FTZ R10, |R3|.reuse, -RZ ;  /* 0x800000ff030a7221 */ /* 0x040fe20000010200 */
[----:B------:R-:W-:Y:S01]  /*0180*/  FSETP.NEU.FTZ.AND P0, PT, |R6|, 1, PT ;  /* 0x3f8000000600780b */ /* 0x000fe20003f1d200 */
[-C--:B------:R-:W-:Y:S01]  /*0190*/  FFMA.FTZ R2, -R12, R13.reuse, 0.5 ;  /* 0x3f0000000c027423 */ /* 0x080fe2000001010d */
[----:B------:R-:W-:Y:S01]  /*01a0*/  FSETP.NEU.FTZ.AND P1, PT, |R3|, 1, PT ;  /* 0x3f8000000300780b */ /* 0x000fe20003f3d200 */
[----:B------:R-:W-:-:S02]  /*01b0*/  FFMA.FTZ R14, -R10, R13, 0.5 ;  /* 0x3f0000000a0e7423 */ /* 0x000fc4000001010d */
[----:B------:R-:W0:Y:S08]  /*01c0*/  MUFU.RSQ R11, R2 ;  /* 0x00000002000b7308 */ /* 0x000e300000001400 */
[----:B------:R-:W1:Y:S01]  /*01d0*/  MUFU.RSQ R17, R14 ;  /* 0x0000000e00117308 */ /* 0x000e620000001400 */
[----:B0-----:R-:W-:Y:S01]  /*01e0*/  FMUL.FTZ R4, R2, R11 ;  /* 0x0000000b02047220 */ /* 0x001fe20000410000 */
[----:B------:R-:W-:-:S04]  /*01f0*/  FMUL.FTZ R11, R11, 0.5 ;  /* 0x3f0000000b0b7820 */ /* 0x000fc80000410000 */
[----:B------:R-:W-:Y:S01]  /*0200*/  FFMA.FTZ R11, -R4, R11, 0.5 ;  /* 0x3f000000040b7423 */ /* 0x000fe2000001010b */
[----:B-1----:R-:W-:Y:S01]  /*0210*/  FMUL.FTZ R5, R14, R17 ;  /* 0x000000110e057220 */ /* 0x002fe20000410000 */
[----:B------:R-:W-:Y:S02]  /*0220*/  FMUL.FTZ R8, R17, 0.5 ;  /* 0x3f00000011087820 */ /* 0x000fe40000410000 */
[--C-:B------:R-:W-:Y:S01]  /*0230*/  FFMA.FTZ R11, R4, R11, R4.reuse ;  /* 0x0000000b040b7223 */ /* 0x100fe20000010004 */
[C---:B---3--:R-:W-:Y:S01]  /*0240*/  PRMT R4, R18.reuse, 0x7632, R4 ;  /* 0x0000763212047816 */ /* 0x048fe20000000004 */
[C---:B------:R-:W-:Y:S01]  /*0250*/  FFMA.FTZ R16, -R5.reuse, R8, 0.5 ;  /* 0x3f00000005107423 */ /* 0x040fe20000010108 */
[----:B------:R-:W-:Y:S02]  /*0260*/  SHF.L.U32 R8, R18, 0x10, RZ ;  /* 0x0000001012087819 */ /* 0x000fe400000006ff */
[----:B------:R-:W-:Y:S01]  /*0270*/  SHF.L.U32 R4, R4, 0x10, RZ ;  /* 0x0000001004047819 */ /* 0x000fe200000006ff */
[----:B------:R-:W-:Y:S01]  /*0280*/  FFMA.FTZ R16, R5, R16, R5 ;  /* 0x0000001005107223 */ /* 0x000fe20000010005 */
[----:B------:R-:W-:Y:S01]  /*0290*/  @P3 FSEL R12, R11, RZ, P0 ;  /* 0x000000ff0b0c3208 */ /* 0x000fe20000000000 */
[----:B------:R-:W-:Y:S01]  /*02a0*/  FADD.FTZ R2, |R8|, -RZ ;  /* 0x800000ff08027221 */ /* 0x000fe20000010200 */
[----:B------:R-:W-:Y:S01]  /*02b0*/  MOV R5, 0x3d4dd2f7 ;  /* 0x3d4dd2f700057802 */ /* 0x000fe20000000f00 */
[----:B------:R-:W-:Y:S01]  /*02c0*/  FADD.FTZ R14, |R4|, -RZ ;  /* 0x800000ff040e7221 */ /* 0x000fe20000010200 */
[----:B------:R-:W-:Y:S01]  /*02d0*/  @P2 FSEL R10, R16, RZ, P1 ;  /* 0x000000ff100a2208 */ /* 0x000fe20000800000 */
[-C--:B------:R-:W-:Y:S01]  /*02e0*/  FFMA.FTZ R11, -R2, R13.reuse, 0.5 ;  /* 0x3f000000020b7423 */ /* 0x080fe2000001010d */
[----:B------:R-:W-:Y:S01]  /*02f0*/  FMUL.FTZ R20, R12, R12 ;  /* 0x0000000c0c147220 */ /* 0x000fe20000410000 */
[----:B------:R-:W-:Y:S01]  /*0300*/  FFMA.FTZ R16, -R14, R13, 0.5 ;  /* 0x3f0000000e107423 */ /* 0x000fe2000001010d */
[----:B------:R-:W-:Y:S01]  /*0310*/  FSETP.GT.FTZ.AND P1, PT, |R8|, 0.56000000238418579102, PT ;  /* 0x3f0f5c290800780b */ /* 0x000fe20003f34200 */
[----:B------:R-:W0:Y:S01]  /*0320*/  MUFU.RSQ R18, R11 ;  /* 0x0000000b00127308 */ /* 0x000e220000001400 */
[----:B------:R-:W-:Y:S01]  /*0330*/  FFMA.FTZ R19, R20, R5, 0.018773360177874565125 ;  /* 0x3c99ca9714137423 */ /* 0x000fe20000010005 */
[----:B------:R-:W-:Y:S01]  /*0340*/  FMUL.FTZ R22, R10, R10 ;  /* 0x0000000a0a167220 */ /* 0x000fe20000410000 */
[----:B------:R-:W-:-:S02]  /*0350*/  FSETP.GT.FTZ.AND P0, PT, |R4|, 0.56000000238418579102, PT ;  /* 0x3f0f5c290400780b */ /* 0x000fc40003f14200 */
[----:B------:R-:W-:Y:S01]  /*0360*/  FFMA.FTZ R19, R20, R19, 0.046769052743911743164 ;  /* 0x3d3f90e814137423 */ /* 0x000fe20000010013 */
[----:B------:R-:W-:Y:S01]  /*0370*/  FFMA.FTZ R21, R22, R5, 0.018773360177874565125 ;  /* 0x3c99ca9716157423 */ /* 0x000fe20000010005 */
[----:B------:R-:W-:Y:S01]  /*0380*/  FSETP.NEU.FTZ.AND P4, PT, |R8|, 1, PT ;  /* 0x3f8000000800780b */ /* 0x000fe20003f9d200 */
[----:B------:R-:W1:Y:S01]  /*0390*/  MUFU.RSQ R17, R16 ;  /* 0x0000001000117308 */ /* 0x000e620000001400 */
[----:B------:R-:W-:Y:S01]  /*03a0*/  FFMA.FTZ R19, R20, R19, 0.074823014438152313232 ;  /* 0x3d993ccf14137423 */ /* 0x000fe20000010013 */
[----:B------:R-:W-:Y:S01]  /*03b0*/  FFMA.FTZ R21, R22, R21, 0.046769052743911743164 ;  /* 0x3d3f90e816157423 */ /* 0x000fe20000010015 */
[----:B------:R-:W-:Y:S02]  /*03c0*/  FSETP.NEU.FTZ.AND P5, PT, |R4|, 1, PT ;  /* 0x3f8000000400780b */ /* 0x000fe40003fbd200 */
[----:B------:R-:W-:Y:S01]  /*03d0*/  FFMA.FTZ R19, R20, R19, 0.16667181253433227539 ;  /* 0x3e2aac0414137423 */ /* 0x000fe20000010013 */
[----:B------:R-:W-:Y:S01]  /*03e0*/  FFMA.FTZ R21, R22, R21, 0.074823014438152313232 ;  /* 0x3d993ccf16157423 */ /* 0x000fe20000010015 */
[----:B0-----:R-:W-:Y:S01]  /*03f0*/  FMUL.FTZ R11, R11, R18 ;  /* 0x000000120b0b7220 */ /* 0x001fe20000410000 */
[----:B------:R-:W-:Y:S01]  /*0400*/  FMUL.FTZ R18, R18, 0.5 ;  /* 0x3f00000012127820 */ /* 0x000fe20000410000 */
[----:B------:R-:W-:Y:S01]  /*0410*/  FMUL.FTZ R19, R20, R19 ;  /* 0x0000001314137220 */ /* 0x000fe20000410000 */
[----:B------:R-:W-:-:S02]  /*0420*/  FFMA.FTZ R21, R22, R21, 0.16667181253433227539 ;  /* 0x3e2aac0416157423 */ /* 0x000fc40000010015 */
[----:B------:R-:W-:Y:S01]  /*0430*/  FFMA.FTZ R18, -R11, R18, 0.5 ;  /* 0x3f0000000b127423 */ /* 0x000fe20000010112 */
[----:B------:R-:W-:Y:S01]  /*0440*/  FFMA.FTZ R19, R12, R19, R12 ;  /* 0x000000130c137223 */ /* 0x000fe2000001000c */
[----:B------:R-:W-:Y:S01]  /*0450*/  FMUL.FTZ R21, R22, R21 ;  /* 0x0000001516157220 */ /* 0x000fe20000410000 */
[----:B-1----:R-:W-:Y:S01]  /*0460*/  FMUL.FTZ R20, R16, R17 ;  /* 0x0000001110147220 */ /* 0x002fe20000410000 */
[----:B------:R-:W-:Y:S01]  /*0470*/  FMUL.FTZ R17, R17, 0.5 ;  /* 0x3f00000011117820 */ /* 0x000fe20000410000 */
[----:B------:R-:W-:Y:S01]  /*0480*/  FFMA.FTZ R18, R11, R18, R11 ;  /* 0x000000120b127223 */ /* 0x000fe2000001000b */
[----:B------:R-:W-:Y:S01]  /*0490*/  HFMA2.MMA R11, -RZ, RZ, 1.9599609375, 20144 ;  /* 0x3fd774ebff0b7435 */ /* 0x000fe200000001ff */
[----:B------:R-:W-:Y:S01]  /*04a0*/  FFMA.FTZ R16, R10, R21, R10 ;  /* 0x000000150a107223 */ /* 0x000fe2000001000a */
[----:B------:R-:W-:Y:S01]  /*04b0*/  FFMA.FTZ R17, -R20, R17, 0.5 ;  /* 0x3f00000014117423 */ /* 0x000fe20000010111 */
[----:B------:R-:W-:Y:S01]  /*04c0*/  FMUL.FTZ R10, R19, -2 ;  /* 0xc0000000130a7820 */ /* 0x000fe20000410000 */
[----:B------:R-:W-:Y:S01]  /*04d0*/  @P1 FSEL R2, R18, RZ, P4 ;  /* 0x000000ff12021208 */ /* 0x000fe20002000000 */
[----:B------:R-:W-:Y:S01]  /*04e0*/  FMUL.FTZ R12, R16, -2 ;  /* 0xc0000000100c7820 */ /* 0x000fe20000410000 */
[----:B------:R-:W-:-:S03]  /*04f0*/  FFMA.FTZ R17, R20, R17, R20 ;  /* 0x0000001114117223 */ /* 0x000fc60000010014 */
[----:B------:R-:W-:Y:S01]  /*0500*/  FMUL.FTZ R18, R2, R2 ;  /* 0x0000000202127220 */ /* 0x000fe20000410000 */
[----:B------:R-:W-:Y:S01]  /*0510*/  @P3 FFMA.FTZ R19, R11, 0.93318945169448852539, R10 ;  /* 0x3f6ee5810b133823 */ /* 0x000fe2000001000a */
[----:B------:R-:W-:Y:S01]  /*0520*/  @P0 FSEL R14, R17, RZ, P5 ;  /* 0x000000ff110e0208 */ /* 0x000fe20002800000 */
[----:B------:R-:W-:Y:S01]  /*0530*/  @P2 FFMA.FTZ R16, R11, 0.93318945169448852539, R12 ;  /* 0x3f6ee5810b102823 */ /* 0x000fe2000001000c */
[C---:B----4-:R-:W-:Y:S01]  /*0540*/  SHF.L.U32 R10, R9.reuse, 0x10, RZ ;  /* 0x00000010090a7819 */ /* 0x050fe200000006ff */
[----:B------:R-:W-:Y:S01]  /*0550*/  FFMA.FTZ R17, R18, R5, 0.018773360177874565125 ;  /* 0x3c99ca9712117423 */ /* 0x000fe20000010005 */
[----:B------:R-:W-:Y:S01]  /*0560*/  PRMT R9, R9, 0x7632, R9 ;  /* 0x0000763209097816 */ /* 0x000fe20000000009 */
[----:B------:R-:W-:Y:S01]  /*0570*/  FMUL.FTZ R22, R14, R14 ;  /* 0x0000000e0e167220 */ /* 0x000fe20000410000 */
[C---:B------:R-:W-:Y:S01]  /*0580*/  LOP3.LUT R6, R19.reuse, 0x80000000, R6, 0xb8, !PT ;  /* 0x8000000013067812 */ /* 0x040fe200078eb806 */
[----:B------:R-:W-:Y:S01]  /*0590*/  FFMA.FTZ R17, R18, R17, 0.046769052743911743164 ;  /* 0x3d3f90e812117423 */ /* 0x000fe20000010011 */
[----:B------:R-:W-:Y:S01]  /*05a0*/  FSETP.GTU.FTZ.AND P2, PT, R19, +INF , PT ;  /* 0x7f8000001300780b */ /* 0x000fe20003f5c000 */
[----:B------:R-:W-:Y:S01]  /*05b0*/  FADD.FTZ R12, |R10|, -RZ ;  /* 0x800000ff0a0c7221 */ /* 0x000fe20000010200 */
[----:B------:R-:W-:Y:S01]  /*05c0*/  SHF.L.U32 R9, R9, 0x10, RZ ;  /* 0x0000001009097819 */ /* 0x000fe200000006ff */
[----:B------:R-:W-:Y:S01]  /*05d0*/  FFMA.FTZ R17, R18, R17, 0.074823014438152313232 ;  /* 0x3d993ccf12117423 */ /* 0x000fe20000010011 */
[----:B------:R-:W-:Y:S01]  /*05e0*/  FSEL R19, R6, R19, !P2 ;  /* 0x0000001306137208 */ /* 0x000fe20005000000 */
[----:B------:R-:W-:Y:S01]  /*05f0*/  FFMA.FTZ R25, R22, R5, 0.018773360177874565125 ;  /* 0x3c99ca9716197423 */ /* 0x000fe20000010005 */
[----:B------:R-:W-:Y:S01]  /*0600*/  FFMA.FTZ R21, -R12, R13, 0.5 ;  /* 0x3f0000000c157423 */ /* 0x000fe2000001010d */
[----:B------:R-:W-:Y:S01]  /*0610*/  FADD.FTZ R6, |R9|, -RZ ;  /* 0x800000ff09067221 */ /* 0x000fe20000010200 */
[----:B------:R-:W-:Y:S01]  /*0620*/  FFMA.FTZ R23, R18, R17, 0.16667181253433227539 ;  /* 0x3e2aac0412177423 */ /* 0x000fe20000010011 */
[----:B------:R-:W-:Y:S01]  /*0630*/  FFMA.FTZ R25, R22, R25, 0.046769052743911743164 ;  /* 0x3d3f90e816197423 */ /* 0x000fe20000010019 */
[----:B------:R-:W0:Y:S01]  /*0640*/  MUFU.RSQ R24, R21 ;  /* 0x0000001500187308 */ /* 0x000e220000001400 */
[----:B------:R-:W-:Y:S01]  /*0650*/  FFMA.FTZ R17, -R6, R13, 0.5 ;  /* 0x3f00000006117423 */ /* 0x000fe2000001010d */
[----:B------:R-:W-:Y:S01]  /*0660*/  LOP3.LUT R3, R16, 0x80000000, R3, 0xb8, !PT ;  /* 0x8000000010037812 */ /* 0x000fe200078eb803 */
[----:B------:R-:W-:Y:S01]  /*0670*/  FFMA.FTZ R25, R22, R25, 0.074823014438152313232 ;  /* 0x3d993ccf16197423 */ /* 0x000fe20000010019 */
[----:B------:R-:W-:Y:S01]  /*0680*/  FSETP.GTU.FTZ.AND P2, PT, R16, +INF , PT ;  /* 0x7f8000001000780b */ /* 0x000fe20003f5c000 */
[----:B------:R-:W-:Y:S01]  /*0690*/  FMUL.FTZ R23, R18, R23 ;  /* 0x0000001712177220 */ /* 0x000fe20000410000 */
[----:B-----5:R-:W-:Y:S01]  /*06a0*/  SHF.L.U32 R18, R15, 0x10, RZ ;  /* 0x000000100f127819 */ /* 0x020fe200000006ff */
[----:B------:R-:W-:Y:S01]  /*06b0*/  FFMA.FTZ R25, R22, R25, 0.16667181253433227539 ;  /* 0x3e2aac0416197423 */ /* 0x000fe20000010019 */
[----:B------:R-:W1:Y:S01]  /*06c0*/  MUFU.RSQ R20, R17 ;  /* 0x0000001100147308 */ /* 0x000e620000001400 */
[----:B------:R-:W-:-:S02]  /*06d0*/  FSEL R16, R3, R16, !P2 ;  /* 0x0000001003107208 */ /* 0x000fc40005000000 */
[----:B------:R-:W-:Y:S01]  /*06e0*/  FMUL.FTZ R25, R22, R25 ;  /* 0x0000001916197220 */ /* 0x000fe20000410000 */
[----:B------:R-:W-:Y:S01]  /*06f0*/  FADD.FTZ R22, |R18|, -RZ ;  /* 0x800000ff12167221 */ /* 0x000fe20000010200 */
[----:B------:R-:W-:Y:S01]  /*0700*/  F2FP.BF16.F32.PACK_AB R16, R16, R19 ;  /* 0x000000131010723e */ /* 0x000fe200000010ff */
[----:B------:R-:W-:Y:S01]  /*0710*/  FFMA.FTZ R19, R2, R23, R2 ;  /* 0x0000001702137223 */ /* 0x000fe20000010002 */
[----:B------:R-:W-:Y:S01]  /*0720*/  PRMT R23, R15, 0x7632, R23 ;  /* 0x000076320f177816 */ /* 0x000fe20000000017 */
[----:B------:R-:W-:Y:S01]  /*0730*/  FFMA.FTZ R15, R14, R25, R14 ;  /* 0x000000190e0f7223 */ /* 0x000fe2000001000e */
[----:B------:R-:W2:Y:S01]  /*0740*/  LDC.64 R2, c[0x0][0x218] ;  /* 0x00008600ff027b82 */ /* 0x000ea20000000a00 */
[----:B0-----:R-:W-:Y:S01]  /*0750*/  FMUL.FTZ R21, R21, R24 ;  /* 0x0000001815157220 */ /* 0x001fe20000410000 */
[----:B------:R-:W-:Y:S01]  /*0760*/  SHF.L.U32 R14, R23, 0x10, RZ ;  /* 0x00000010170e7819 */ /* 0x000fe200000006ff */
[----:B------:R-:W-:Y:S01]  /*0770*/  FMUL.FTZ R24, R24, 0.5 ;  /* 0x3f00000018187820 */ /* 0x000fe20000410000 */
[-C--:B------:R-:W-:Y:S01]  /*0780*/  FFMA.FTZ R23, -R22, R13.reuse, 0.5 ;  /* 0x3f00000016177423 */ /* 0x080fe2000001010d */
[----:B------:R-:W-:Y:S01]  /*0790*/  FMUL.FTZ R28, R19, -2 ;  /* 0xc0000000131c7820 */ /* 0x000fe20000410000 */
[----:B------:R-:W-:Y:S01]  /*07a0*/  FSETP.GT.FTZ.AND P2, PT, |R10|, 0.56000000238418579102, PT ;  /* 0x3f0f5c290a00780b */ /* 0x000fe20003f54200 */
[----:B------:R-:W-:Y:S01]  /*07b0*/  FFMA.FTZ R24, -R21, R24, 0.5 ;  /* 0x3f00000015187423 */ /* 0x000fe20000010118 */
[----:B-1----:R-:W-:Y:S01]  /*07c0*/  FMUL.FTZ R17, R17, R20 ;  /* 0x0000001411117220 */ /* 0x002fe20000410000 */
[----:B------:R-:W-:Y:S01]  /*07d0*/  FMUL.FTZ R26, R20, 0.5 ;  /* 0x3f000000141a7820 */ /* 0x000fe20000410000 */
[----:B------:R-:W-:Y:S01]  /*07e0*/  FADD.FTZ R20, |R14|, -RZ ;  /* 0x800000ff0e147221 */ /* 0x000fe20000010200 */
[----:B------:R-:W-:Y:S01]  /*07f0*/  FFMA.FTZ R21, R21, R24, R21 ;  /* 0x0000001815157223 */ /* 0x000fe20000010015 */
[----:B------:R-:W-:Y:S01]  /*0800*/  @P1 FFMA.FTZ R19, R11, 0.93318945169448852539, R28 ;  /* 0x3f6ee5810b131823 */ /* 0x000fe2000001001c */
[----:B------:R-:W-:Y:S01]  /*0810*/  FFMA.FTZ R26, -R17, R26, 0.5 ;  /* 0x3f000000111a7423 */ /* 0x000fe2000001011a */
[----:B------:R-:W-:Y:S01]  /*0820*/  FFMA.FTZ R13, -R20, R13, 0.5 ;  /* 0x3f000000140d7423 */ /* 0x000fe2000001010d */
[----:B------:R-:W0:Y:S01]  /*0830*/  MUFU.RSQ R24, R23 ;  /* 0x0000001700187308 */ /* 0x000e220000001400 */
[----:B------:R-:W-:Y:S01]  /*0840*/  FSETP.GT.FTZ.AND P1, PT, |R9|, 0.56000000238418579102, PT ;  /* 0x3f0f5c290900780b */ /* 0x000fe20003f34200 */
[----:B------:R-:W-:Y:S01]  /*0850*/  FFMA.FTZ R17, R17, R26, R17 ;  /* 0x0000001a11117223 */ /* 0x000fe20000010011 */
[----:B------:R-:W-:-:S02]  /*0860*/  FSETP.GT.FTZ.AND P3, PT, |R14|, 0.56000000238418579102, PT ;  /* 0x3f0f5c290e00780b */ /* 0x000fc40003f74200 */
[----:B------:R-:W-:Y:S02]  /*0870*/  FSETP.NEU.FTZ.AND P5, PT, |R9|, 1, PT ;  /* 0x3f8000000900780b */ /* 0x000fe40003fbd200 */
[----:B------:R-:W-:Y:S01]  /*0880*/  FSETP.NEU.FTZ.AND P4, PT, |R10|, 1, PT ;  /* 0x3f8000000a00780b */ /* 0x000fe20003f9d200 */
[----:B------:R-:W1:Y:S01]  /*0890*/  MUFU.RSQ R26, R13 ;  /* 0x0000000d001a7308 */ /* 0x000e620000001400 */
[----:B--2---:R-:W-:-:S04]  /*08a0*/  IMAD.WIDE.U32 R2, R0, 0x2, R2 ;  /* 0x0000000200027825 */ /* 0x004fc800078e0002 */
[----:B------:R-:W-:Y:S01]  /*08b0*/  FMUL.FTZ R0, R15, -2 ;  /* 0xc00000000f007820 */ /* 0x000fe20000410000 */
[----:B------:R-:W-:Y:S02]  /*08c0*/  @P2 FSEL R12, R21, RZ, P4 ;  /* 0x000000ff150c2208 */ /* 0x000fe40002000000 */
[----:B------:R-:W-:Y:S01]  /*08d0*/  FSETP.NEU.FTZ.AND P6, PT, |R14|, 1, PT ;  /* 0x3f8000000e00780b */ /* 0x000fe20003fdd200 */
[----:B------:R-:W-:Y:S01]  /*08e0*/  @P0 FFMA.FTZ R15, R11, 0.93318945169448852539, R0 ;  /* 0x3f6ee5810b0f0823 */ /* 0x000fe20000010000 */
[----:B------:R-:W-:Y:S01]  /*08f0*/  FSETP.GT.FTZ.AND P0, PT, |R18|, 0.56000000238418579102, PT ;  /* 0x3f0f5c291200780b */ /* 0x000fe20003f14200 */
[----:B------:R-:W-:Y:S01]  /*0900*/  FMUL.FTZ R0, R12, R12 ;  /* 0x0000000c0c007220 */ /* 0x000fe20000410000 */
[----:B0-----:R-:W-:Y:S01]  /*0910*/  FMUL.FTZ R23, R23, R24 ;  /* 0x0000001817177220 */ /* 0x001fe20000410000 */
[----:B------:R-:W-:Y:S01]  /*0920*/  FMUL.FTZ R24, R24, 0.5 ;  /* 0x3f00000018187820 */ /* 0x000fe20000410000 */
[----:B------:R-:W-:Y:S01]  /*0930*/  @P1 FSEL R6, R17, RZ, P5 ;  /* 0x000000ff11061208 */ /* 0x000fe20002800000 */
[----:B------:R-:W-:Y:S01]  /*0940*/  IMAD.WIDE R2, R7, 0x4, R2 ;  /* 0x0000000407027825 */ /* 0x000fe200078e0202 */
[----:B------:R-:W-:-:S03]  /*0950*/  FSETP.NEU.FTZ.AND P5, PT, |R18|, 1, PT ;  /* 0x3f8000001200780b */ /* 0x000fc60003fbd200 */
[----:B------:R-:W-:Y:S01]  /*0960*/  FFMA.FTZ R24, -R23, R24, 0.5 ;  /* 0x3f00000017187423 */ /* 0x000fe20000010118 */
[----:B------:R-:W-:Y:S01]  /*0970*/  LOP3.LUT R8, R19, 0x80000000, R8, 0xb8, !PT ;  /* 0x8000000013087812 */ /* 0x000fe200078eb808 */
[----:B-1----:R-:W-:Y:S01]  /*0980*/  FMUL.FTZ R13, R13, R26 ;  /* 0x0000001a0d0d7220 */ /* 0x002fe20000410000 */
[----:B------:R-:W-:Y:S01]  /*0990*/  FMUL.FTZ R26, R26, 0.5 ;  /* 0x3f0000001a1a7820 */ /* 0x000fe20000410000 */
[----:B------:R-:W-:Y:S01]  /*09a0*/  FFMA.FTZ R24, R23, R24, R23 ;  /* 0x0000001817187223 */ /* 0x000fe20000010017 */
[----:B------:R-:W-:Y:S01]  /*09b0*/  FSETP.GTU.FTZ.AND P4, PT, R19, +INF , PT ;  /* 0x7f8000001300780b */ /* 0x000fe20003f9c000 */
[----:B------:R-:W-:Y:S01]  /*09c0*/  STG.E desc[UR4][R2.64], R16 ;  /* 0x0000001002007986 */ /* 0x000fe2000c101904 */
[----:B------:R-:W-:Y:S01]  /*09d0*/  FFMA.FTZ R26, -R13, R26, 0.5 ;  /* 0x3f0000000d1a7423 */ /* 0x000fe2000001011a */
[----:B------:R-:W-:Y:S02]  /*09e0*/  LOP3.LUT R4, R15, 0x80000000, R4, 0xb8, !PT ;  /* 0x800000000f047812 */ /* 0x000fe400078eb804 */
[----:B------:R-:W-:Y:S01]  /*09f0*/  @P0 FSEL R22, R24, RZ, P5 ;  /* 0x000000ff18160208 */ /* 0x000fe20002800000 */
[----:B------:R-:W-:Y:S01]  /*0a00*/  FFMA.FTZ R26, R13, R26, R13 ;  /* 0x0000001a0d1a7223 */ /* 0x000fe2000001000d */
[----:B------:R-:W-:Y:S01]  /*0a10*/  FSEL R19, R8, R19, !P4 ;  /* 0x0000001308137208 */ /* 0x000fe20006000000 */
[----:B------:R-:W-:-:S02]  /*0a20*/  FFMA.FTZ R13, R0, R5, 0.018773360177874565125 ;  /* 0x3c99ca97000d7423 */ /* 0x000fc40000010005 */
[----:B------:R-:W-:Y:S01]  /*0a30*/  FMUL.FTZ R8, R22, R22 ;  /* 0x0000001616087220 */ /* 0x000fe20000410000 */
[----:B------:R-:W-:Y:S01]  /*0a40*/  @P3 FSEL R20, R26, RZ, P6 ;  /* 0x000000ff1a143208 */ /* 0x000fe20003000000 */
[----:B------:R-:W-:Y:S01]  /*0a50*/  FMUL.FTZ R26, R6, R6 ;  /* 0x00000006061a7220 */ /* 0x000fe20000410000 */
[----:B------:R-:W-:Y:S01]  /*0a60*/  FFMA.FTZ R13, R0, R13, 0.046769052743911743164 ;  /* 0x3d3f90e8000d7423 */ /* 0x000fe2000001000d */
[-C--:B------:R-:W-:Y:S02]  /*0a70*/  FFMA.FTZ R21, R8, R5.reuse, 0.018773360177874565125 ;  /* 0x3c99ca9708157423 */ /* 0x080fe40000010005 */
[----:B------:R-:W-:Y:S01]  /*0a80*/  FMUL.FTZ R24, R20, R20 ;  /* 0x0000001414187220 */ /* 0x000fe20000410000 */
[----:B------:R-:W-:Y:S01]  /*0a90*/  FFMA.FTZ R17, R26, R5, 0.018773360177874565125 ;  /* 0x3c99ca971a117423 */ /* 0x000fe20000010005 */
[----:B------:R-:W-:Y:S01]  /*0aa0*/  FFMA.FTZ R13, R0, R13, 0.074823014438152313232 ;  /* 0x3d993ccf000d7423 */ /* 0x000fe2000001000d */
[----:B------:R-:W-:Y:S01]  /*0ab0*/  FFMA.FTZ R21, R8, R21, 0.046769052743911743164 ;  /* 0x3d3f90e808157423 */ /* 0x000fe20000010015 */
[----:B------:R-:W-:Y:S01]  /*0ac0*/  FFMA.FTZ R5, R24, R5, 0.018773360177874565125 ;  /* 0x3c99ca9718057423 */ /* 0x000fe20000010005 */
[----:B------:R-:W-:Y:S01]  /*0ad0*/  FFMA.FTZ R17, R26, R17, 0.046769052743911743164 ;  /* 0x3d3f90e81a117423 */ /* 0x000fe20000010011 */
[----:B------:R-:W-:Y:S01]  /*0ae0*/  FFMA.FTZ R13, R0, R13, 0.16667181253433227539 ;  /* 0x3e2aac04000d7423 */ /* 0x000fe2000001000d */
[----:B------:R-:W-:Y:S01]  /*0af0*/  FFMA.FTZ R21, R8, R21, 0.074823014438152313232 ;  /* 0x3d993ccf08157423 */ /* 0x000fe20000010015 */
[----:B------:R-:W-:Y:S01]  /*0b00*/  FFMA.FTZ R5, R24, R5, 0.046769052743911743164 ;  /* 0x3d3f90e818057423 */ /* 0x000fe20000010005 */
[----:B------:R-:W-:Y:S01]  /*0b10*/  FFMA.FTZ R17, R26, R17, 0.074823014438152313232 ;  /* 0x3d993ccf1a117423 */ /* 0x000fe20000010011 */
[----:B------:R-:W-:Y:S01]  /*0b20*/  FMUL.FTZ R13, R0, R13 ;  /* 0x0000000d000d7220 */ /* 0x000fe20000410000 */
[----:B------:R-:W-:Y:S01]  /*0b30*/  FFMA.FTZ R21, R8, R21, 0.16667181253433227539 ;  /* 0x3e2aac0408157423 */ /* 0x000fe20000010015 */
[----:B------:R-:W-:Y:S01]  /*0b40*/  FFMA.FTZ R23, R24, R5, 0.074823014438152313232 ;  /* 0x3d993ccf18177423 */ /* 0x000fe20000010005 */
[----:B------:R-:W-:Y:S01]  /*0b50*/  FFMA.FTZ R17, R26, R17, 0.16667181253433227539 ;  /* 0x3e2aac041a117423 */ /* 0x000fe20000010011 */
[----:B------:R-:W-:Y:S01]  /*0b60*/  FFMA.FTZ R5, R12, R13, R12 ;  /* 0x0000000d0c057223 */ /* 0x000fe2000001000c */
[----:B------:R-:W-:Y:S01]  /*0b70*/  FMUL.FTZ R21, R8, R21 ;  /* 0x0000001508157220 */ /* 0x000fe20000410000 */
[----:B------:R-:W-:Y:S01]  /*0b80*/  FFMA.FTZ R23, R24, R23, 0.16667181253433227539 ;  /* 0x3e2aac0418177423 */ /* 0x000fe20000010017 */
[----:B------:R-:W-:Y:S01]  /*0b90*/  FMUL.FTZ R17, R26, R17 ;  /* 0x000000111a117220 */ /* 0x000fe20000410000 */
[----:B------:R-:W-:Y:S01]  /*0ba0*/  FMUL.FTZ R0, R5, -2 ;  /* 0xc000000005007820 */ /* 0x000fe20000410000 */
[----:B------:R-:W-:Y:S01]  /*0bb0*/  FFMA.FTZ R21, R22, R21, R22 ;  /* 0x0000001516157223 */ /* 0x000fe20000010016 */
[----:B------:R-:W-:Y:S01]  /*0bc0*/  FMUL.FTZ R23, R24, R23 ;  /* 0x0000001718177220 */ /* 0x000fe20000410000 */
[----:B------:R-:W-:Y:S01]  /*0bd0*/  FFMA.FTZ R6, R6, R17, R6 ;  /* 0x0000001106067223 */ /* 0x000fe20000010006 */
[----:B------:R-:W-:Y:S01]  /*0be0*/  @P2 FFMA.FTZ R5, R11, 0.93318945169448852539, R0 ;  /* 0x3f6ee5810b052823 */ /* 0x000fe20000010000 */
[----:B------:R-:W-:Y:S01]  /*0bf0*/  FMUL.FTZ R8, R21, -2 ;  /* 0xc000000015087820 */ /* 0x000fe20000410000 */
[----:B------:R-:W-:Y:S01]  /*0c00*/  FFMA.FTZ R23, R20, R23, R20 ;  /* 0x0000001714177223 */ /* 0x000fe20000010014 */
[----:B------:R-:W-:Y:S01]  /*0c10*/  FMUL.FTZ R0, R6, -2 ;  /* 0xc000000006007820 */ /* 0x000fe20000410000 */
[----:B------:R-:W-:Y:S01]  /*0c20*/  FSETP.GTU.FTZ.AND P2, PT, R15, +INF , PT ;  /* 0x7f8000000f00780b */ /* 0x000fe20003f5c000 */
[----:B------:R-:W-:Y:S01]  /*0c30*/  @P0 FFMA.FTZ R21, R11, 0.93318945169448852539, R8 ;  /* 0x3f6ee5810b150823 */ /* 0x000fe20000010008 */
[----:B------:R-:W-:Y:S01]  /*0c40*/  FMUL.FTZ R12, R23, -2 ;  /* 0xc0000000170c7820 */ /* 0x000fe20000410000 */
[----:B------:R-:W-:Y:S01]  /*0c50*/  @P1 FFMA.FTZ R6, R11, 0.93318945169448852539, R0 ;  /* 0x3f6ee5810b061823 */ /* 0x000fe20000010000 */
[----:B------:R-:W-:-:S02]  /*0c60*/  FSEL R4, R4, R15, !P2 ;  /* 0x0000000f04047208 */ /* 0x000fc40005000000 */
[----:B------:R-:W-:Y:S01]  /*0c70*/  @P3 FFMA.FTZ R23, R11, 0.93318945169448852539, R12 ;  /* 0x3f6ee5810b173823 */ /* 0x000fe2000001000c */
[C---:B------:R-:W-:Y:S02]  /*0c80*/  LOP3.LUT R10, R5.reuse, 0x80000000, R10, 0xb8, !PT ;  /* 0x80000000050a7812 */ /* 0x040fe400078eb80a */
[----:B------:R-:W-:Y:S02]  /*0c90*/  FSETP.GTU.FTZ.AND P0, PT, R5, +INF , PT ;  /* 0x7f8000000500780b */ /* 0x000fe40003f1c000 */
[C---:B------:R-:W-:Y:S02]  /*0ca0*/  LOP3.LUT R18, R21.reuse, 0x80000000, R18, 0xb8, !PT ;  /* 0x8000000015127812 */ /* 0x040fe400078eb812 */
[----:B------:R-:W-:Y:S02]  /*0cb0*/  FSETP.GTU.FTZ.AND P2, PT, R21, +INF , PT ;  /* 0x7f8000001500780b */ /* 0x000fe40003f5c000 */
[C---:B------:R-:W-:Y:S02]  /*0cc0*/  LOP3.LUT R9, R6.reuse, 0x80000000, R9, 0xb8, !PT ;  /* 0x8000000006097812 */ /* 0x040fe400078eb809 */
[----:B------:R-:W-:-:S02]  /*0cd0*/  FSETP.GTU.FTZ.AND P1, PT, R6, +INF , PT ;  /* 0x7f8000000600780b */ /* 0x000fc40003f3c000 */
[C---:B------:R-:W-:Y:S02]  /*0ce0*/  LOP3.LUT R14, R23.reuse, 0x80000000, R14, 0xb8, !PT ;  /* 0x80000000170e7812 */ /* 0x040fe400078eb80e */
[----:B------:R-:W-:Y:S02]  /*0cf0*/  FSETP.GTU.FTZ.AND P3, PT, R23, +INF , PT ;  /* 0x7f8000001700780b */ /* 0x000fe40003f7c000 */
[----:B------:R-:W-:Y:S02]  /*0d00*/  FSEL R10, R10, R5, !P0 ;  /* 0x000000050a0a7208 */ /* 0x000fe40004000000 */
[----:B------:R-:W-:Y:S02]  /*0d10*/  FSEL R9, R9, R6, !P1 ;  /* 0x0000000609097208 */ /* 0x000fe40004800000 */
[----:B------:R-:W-:Y:S02]  /*0d20*/  FSEL R18, R18, R21, !P2 ;  /* 0x0000001512127208 */ /* 0x000fe40005000000 */
[----:B------:R-:W-:-:S02]  /*0d30*/  FSEL R23, R14, R23, !P3 ;  /* 0x000000170e177208 */ /* 0x000fc40005800000 */
[----:B------:R-:W-:Y:S02]  /*0d40*/  F2FP.BF16.F32.PACK_AB R19, R4, R19 ;  /* 0x000000130413723e */ /* 0x000fe400000010ff */
[----:B------:R-:W-:Y:S02]  /*0d50*/  F2FP.BF16.F32.PACK_AB R9, R9, R10 ;  /* 0x0000000a0909723e */ /* 0x000fe400000010ff */
[----:B------:R-:W-:Y:S01]  /*0d60*/  F2FP.BF16.F32.PACK_AB R23, R23, R18 ;  /* 0x000000121717723e */ /* 0x000fe200000010ff */
[----:B------:R-:W-:Y:S04]  /*0d70*/  STG.E desc[UR4][R2.64+0x200], R19 ;  /* 0x0002001302007986 */ /* 0x000fe8000c101904 */
[----:B------:R-:W-:Y:S04]  /*0d80*/  STG.E desc[UR4][R2.64+0x400], R9 ;  /* 0x0004000902007986 */ /* 0x000fe8000c101904 */
[----:B------:R-:W-:Y:S01]  /*0d90*/  STG.E desc[UR4][R2.64+0x600], R23 ;  /* 0x0006001702007986 */ /* 0x000fe2000c101904 */
[----:B------:R-:W-:Y:S05]  /*0da0*/  EXIT ;  /* 0x000000000000794d */ /* 0x000fea0003800000 */
.L_x_584:
[----:B------:R-:W0:Y:S01]  /*0db0*/  S2R R9, SR_TID.X ;  /* 0x0000000000097919 */ /* 0x000e220000002100 */
[----:B------:R-:W-:Y:S02]  /*0dc0*/  PRMT R7, RZ, 0x7610, R7 ;  /* 0x00007610ff077816 */ /* 0x000fe40000000007 */
[----:B0-----:R-:W-:Y:S02]  /*0dd0*/  ISETP.GE.AND P0, PT, R9, R8, PT ;  /* 0x000000080900720c */ /* 0x001fe40003f06270 */
[----:B------:R-:W-:-:S11]  /*0de0*/  MOV R27, R9 ;  /* 0x00000009001b7202 */ /* 0x000fd60000000f00 */
[----:B------:R-:W-:-:S04]  /*0df0*/  @!P0 IADD3 R27, R9, 0x80, RZ ;  /* 0x00000080091b8810 */ /* 0x000fc80007ffe0ff */
[----:B------:R-:W-:-:S13]  /*0e00*/  ISETP.GE.AND P6, PT, R27, R8, PT ;  /* 0x000000081b00720c */ /* 0x000fda0003fc6270 */
[----:B------:R-:W-:Y:S01]  /*0e10*/  @!P6 IADD3 R3, R0, R27, RZ ;  /* 0x0000001b0003e210 */ /* 0x000fe20007ffe0ff */
[----:B------:R-:W0:Y:S01]  /*0e20*/  @!P6 LDC.64 R28, c[0x0][0x220] ;  /* 0x00008800ff1ceb82 */ /* 0x000e220000000a00 */
[----:B------:R-:W-:-:S04]  /*0e30*/  @!P6 IADD3 R27, R27, 0x80, RZ ;  /* 0x000000801b1be810 */ /* 0x000fc80007ffe0ff */
[----:B------:R-:W-:-:S13]  /*0e40*/  ISETP.GE.AND P5, PT, R27, R8, PT ;  /* 0x000000081b00720c */ /* 0x000fda0003fa6270 */
[----:B------:R-:W-:Y:S01]  /*0e50*/  @!P5 IADD3 R6, R0, R27, RZ ;  /* 0x0000001b0006d210 */ /* 0x000fe20007ffe0ff */
[----:B------:R-:W1:Y:S01]  /*0e60*/  @!P5 LDC.64 R16, c[0x0][0x220] ;  /* 0x00008800ff10db82 */ /* 0x000e620000000a00 */
[----:B------:R-:W-:-:S04]  /*0e70*/  @!P5 IADD3 R27, R27, 0x80, RZ ;  /* 0x000000801b1bd810 */ /* 0x000fc80007ffe0ff */
[----:B------:R-:W-:Y:S01]  /*0e80*/  ISETP.GE.AND P4, PT, R27, R8, PT ;  /* 0x000000081b00720c */ /* 0x000fe20003f86270 */
[----:B0-----:R-:W-:-:S05]  /*0e90*/  @!P6 IMAD.WIDE.U32 R28, R3, 0x2, R28 ;  /* 0x00000002031ce825 */ /* 0x001fca00078e001c */
[----:B------:R-:W5:Y:S07]  /*0ea0*/  @!P6 LDG.E.U16 R7, desc[UR4][R28.64] ;  /* 0x000000041c07e981 */ /* 0x000f6e000c1e1500 */
[----:B------:R-:W-:Y:S01]  /*0eb0*/  @!P4 IADD3 R25, R0, R27, RZ ;  /* 0x0000001b0019c210 */ /* 0x000fe20007ffe0ff */
[----:B------:R-:W0:Y:S01]  /*0ec0*/  @!P4 LDC.64 R2, c[0x0][0x220] ;  /* 0x00008800ff02cb82 */ /* 0x000e220000000a00 */
[----:B------:R-:W-:-:S04]  /*0ed0*/  @!P4 IADD3 R27, R27, 0x80, RZ ;  /* 0x000000801b1bc810 */ /* 0x000fc80007ffe0ff */
[----:B------:R-:W-:-:S13]  /*0ee0*/  ISETP.GE.AND P3, PT, R27, R8, PT ;  /* 0x000000081b00720c */ /* 0x000fda0003f66270 */
[----:B------:R-:W-:Y:S01]  /*0ef0*/  @!P3 IADD3 R23, R0, R27, RZ ;  /* 0x0000001b0017b210 */ /* 0x000fe20007ffe0ff */
[----:B------:R-:W2:Y:S01]  /*0f00*/  @!P3 LDC.64 R4, c[0x0][0x220] ;  /* 0x00008800ff04bb82 */ /* 0x000ea20000000a00 */
[----:B------:R-:W-:-:S04]  /*0f10*/  @!P3 IADD3 R27, R27, 0x80, RZ ;  /* 0x000000801b1bb810 */ /* 0x000fc80007ffe0ff */
[----:B------:R-:W-:-:S13]  /*0f20*/  ISETP.GE.AND P2, PT, R27, R8, PT ;  /* 0x000000081b00720c */ /* 0x000fda0003f46270 */
[----:B------:R-:W-:Y:S01]  /*0f30*/  @!P2 IADD3 R21, R0, R27, RZ ;  /* 0x0000001b0015a210 */ /* 0x000fe20007ffe0ff */
[----:B0-----:R-:W-:Y:S01]  /*0f40*/  @!P4 IMAD.WIDE.U32 R2, R25, 0x2, R2 ;  /* 0x000000021902c825 */ /* 0x001fe200078e0002 */
[----:B------:R-:W-:Y:S01]  /*0f50*/  @!P2 IADD3 R27, R27, 0x80, RZ ;  /* 0x000000801b1ba810 */ /* 0x000fe20007ffe0ff */
[----:B------:R-:W0:Y:S03]  /*0f60*/  @!P0 LDC.64 R24, c[0x0][0x220] ;  /* 0x00008800ff188b82 */ /* 0x000e260000000a00 */
[----:B------:R-:W-:Y:S01]  /*0f70*/  ISETP.GE.AND P1, PT, R27, R8, PT ;  /* 0x000000081b00720c */ /* 0x000fe20003f26270 */
[----:B-1----:R-:W-:Y:S01]  /*0f80*/  @!P5 IMAD.WIDE.U32 R16, R6, 0x2, R16 ;  /* 0x000000020610d825 */ /* 0x002fe200078e0010 */
[----:B------:R-:W-:-:S03]  /*0f90*/  PRMT R18, RZ, 0x7610, R18 ;  /* 0x00007610ff127816 */ /* 0x000fc60000000012 */
[----:B--2---:R-:W-:Y:S01]  /*0fa0*/  @!P3 IMAD.WIDE.U32 R4, R23, 0x2, R4 ;  /* 0x000000021704b825 */ /* 0x004fe200078e0004 */
[----:B------:R-:W1:Y:S07]  /*0fb0*/  @!P2 LDC.64 R10, c[0x0][0x220] ;  /* 0x00008800ff0aab82 */ /* 0x000e6e0000000a00 */
[----:B------:R-:W-:Y:S01]  /*0fc0*/  @!P1 IADD3 R19, R0, R27, RZ ;  /* 0x0000001b00139210 */ /* 0x000fe20007ffe0ff */
[----:B------:R-:W2:Y:S01]  /*0fd0*/  @!P1 LDC.64 R12, c[0x0][0x220] ;  /* 0x00008800ff0c9b82 */ /* 0x000ea20000000a00 */
[----:B------:R-:W-:-:S04]  /*0fe0*/  @!P1 IADD3 R27, R27, 0x80, RZ ;  /* 0x000000801b1b9810 */ /* 0x000fc80007ffe0ff */
[----:B------:R-:W-:-:S13]  /*0ff0*/  ISETP.GE.AND P6, PT, R27, R8, PT ;  /* 0x000000081b00720c */ /* 0x000fda0003fc6270 */
[----:B------:R-:W3:Y:S01]  /*1000*/  @!P6 LDC.64 R14, c[0x0][0x220] ;  /* 0x00008800ff0eeb82 */ /* 0x000ee20000000a00 */
[----:B------:R-:W-:Y:S02]  /*1010*/  PRMT R6, RZ, 0x7610, R6 ;  /* 0x00007610ff067816 */ /* 0x000fe40000000006 */
[----:B------:R-:W-:-:S04]  /*1020*/  @!P6 IADD3 R27, R0, R27, RZ ;  /* 0x0000001b001be210 */ /* 0x000fc80007ffe0ff */
[----:B------:R4:W5:Y:S01]  /*1030*/  @!P5 LDG.E.U16 R6, desc[UR4][R16.64] ;  /* 0x000000041006d981 */ /* 0x000962000c1e1500 */
[----:B------:R-:W-:Y:S02]  /*1040*/  PRMT R23, RZ, 0x7610, R23 ;  /* 0x00007610ff177816 */ /* 0x000fe40000000017 */
[----:B----4-:R-:W-:-:S05]  /*1050*/  @!P0 IADD3 R17, R0, R9, RZ ;  /* 0x0000000900118210 */ /* 0x010fca0007ffe0ff */
[----:B0-----:R-:W-:Y:S02]  /*1060*/  @!P0 IMAD.WIDE.U32 R24, R17, 0x2, R24 ;  /* 0x0000000211188825 */ /* 0x001fe400078e0018 */
[----:B------:R-:W0:Y:S02]  /*1070*/  @!P0 LDC.64 R16, c[0x0][0x218] ;  /* 0x00008600ff108b82 */ /* 0x000e240000000a00 */
[----:B---3--:R-:W-:Y:S01]  /*1080*/  @!P6 IMAD.WIDE.U32 R14, R27, 0x2, R14 ;  /* 0x000000021b0ee825 */ /* 0x008fe200078e000e */
[----:B------:R-:W5:Y:S04]  /*1090*/  @!P0 LDG.E.U16 R23, desc[UR4][R24.64] ;  /* 0x0000000418178981 */ /* 0x000f68000c1e1500 */
[----:B------:R-:W5:Y:S01]  /*10a0*/  @!P6 LDG.E.U16 R18, desc[UR4][R14.64] ;  /* 0x000000040e12e981 */ /* 0x000f62000c1e1500 */
[----:B-1----:R-:W-:Y:S01]  /*10b0*/  @!P2 IMAD.WIDE.U32 R10, R21, 0x2, R10 ;  /* 0x00000002150aa825 */ /* 0x002fe200078e000a */
[----:B------:R-:W-:-:S02]  /*10c0*/  PRMT R22, RZ, 0x7610, R22 ;  /* 0x00007610ff167816 */ /* 0x000fc40000000016 */
[----:B------:R-:W-:Y:S02]  /*10d0*/  PRMT R21, RZ, 0x7610, R21 ;  /* 0x00007610ff157816 */ /* 0x000fe40000000015 */
[----:B------:R-:W-:Y:S01]  /*10e0*/  PRMT R20, RZ, 0x7610, R20 ;  /* 0x00007610ff147816 */ /* 0x000fe20000000014 */
[----:B--2---:R-:W-:Y:S01]  /*10f0*/  @!P1 IMAD.WIDE.U32 R12, R19, 0x2, R12 ;  /* 0x00000002130c9825 */ /* 0x004fe200078e000c */
[----:B------:R-:W-:Y:S01]  /*1100*/  PRMT R19, RZ, 0x7610, R19 ;  /* 0x00007610ff137816 */ /* 0x000fe20000000013 */
[----:B------:R1:W5:Y:S01]  /*1110*/  @!P4 LDG.E.U16 R22, desc[UR4][R2.64] ;  /* 0x000000040216c981 */ /* 0x000362000c1e1500 */
[----:B------:R-:W-:Y:S03]  /*1120*/  BSSY B0, `(.L_x_585) ;  /* 0x0000028000007945 */ /* 0x000fe60003800000 */
[----:B------:R2:W5:Y:S04]  /*1130*/  @!P3 LDG.E.U16 R21, desc[UR4][R4.64] ;  /* 0x000000040415b981 */ /* 0x000568000c1e1500 */
[----:B------:R3:W5:Y:S01]  /*1140*/  @!P2 LDG.E.U16 R20, desc[UR4][R10.64] ;  /* 0x000000040a14a981 */ /* 0x000762000c1e1500 */
[----:B-1----:R-:W-:-:S03]  /*1150*/  IADD3 R3, R9, 0x100, RZ ;  /* 0x0000010009037810 */ /* 0x002fc60007ffe0ff */
[----:B------:R1:W5:Y:S01]  /*1160*/  @!P1 LDG.E.U16 R19, desc[UR4][R12.64] ;  /* 0x000000040c139981 */ /* 0x000362000c1e1500 */
[C---:B--2---:R-:W-:Y:S02]  /*1170*/  IADD3 R5, R9.reuse, 0x180, RZ ;  /* 0x0000018009057810 */ /* 0x044fe40007ffe0ff */
[----:B---3--:R-:W-:Y:S02]  /*1180*/  IADD3 R11, R9, 0x200, RZ ;  /* 0x00000200090b7810 */ /* 0x008fe40007ffe0ff */
[-C--:B------:R-:W-:Y:S02]  /*1190*/  ISETP.GE.AND P3, PT, R3, R8.reuse, PT ;  /* 0x000000080300720c */ /* 0x080fe40003f66270 */
[-C--:B------:R-:W-:Y:S02]  /*11a0*/  ISETP.GE.AND P1, PT, R5, R8.reuse, PT ;  /* 0x000000080500720c */ /* 0x080fe40003f26270 */
[----:B------:R-:W-:Y:S02]  /*11b0*/  ISETP.GE.AND P2, PT, R11, R8, PT ;  /* 0x000000080b00720c */ /* 0x000fe40003f46270 */
[----:B------:R-:W-:-:S02]  /*11c0*/  IADD3 R3, R9, 0x80, RZ ;  /* 0x0000008009037810 */ /* 0x000fc40007ffe0ff */
[----:B------:R-:W-:Y:S01]  /*11d0*/  IADD3 R5, R9, 0x280, RZ ;  /* 0x0000028009057810 */ /* 0x000fe20007ffe0ff */
[----:B01----:R-:W-:Y:S08]  /*11e0*/  @P0 BRA `(.L_x_586) ;  /* 0x00000000006c0947 */ /* 0x003ff00003800000 */
[----:B------:R-:W-:Y:S01]  /*11f0*/  HFMA2.MMA R11, -RZ, RZ, 1.75, 0 ;  /* 0x3f000000ff0b7435 */ /* 0x000fe200000001ff */
[----:B-----5:R-:W-:Y:S01]  /*1200*/  SHF.L.U32 R2, R23, 0x10, RZ ;  /* 0x0000001017027819 */ /* 0x020fe200000006ff */
[----:B------:R-:W-:-:S03]  /*1210*/  HFMA2.MMA R13, -RZ, RZ, 1.9599609375, 20144 ;  /* 0x3fd774ebff0d7435 */ /* 0x000fc600000001ff */
        /* <DEDUP_REMOVED lines=24> */
.L_x_586:
[----:B------:R-:W-:Y:S05]  /*13a0*/  BSYNC B0 ;  /* 0x0000000000007941 */ /* 0x000fea0003800000 */
.L_x_585:
[-C--:B------:R-:W-:Y:S01]  /*13b0*/  ISETP.GE.AND P5, PT, R3, R8.reuse, PT ;  /* 0x000000080300720c */ /* 0x080fe20003fa6270 */
[----:B------:R-:W-:Y:S01]  /*13c0*/  BSSY B0, `(.L_x_587) ;  /* 0x000001f000007945 */ /* 0x000fe20003800000 */
[----:B------:R-:W-:Y:S02]  /*13d0*/  ISETP.GE.AND P4, PT, R5, R8, PT ;  /* 0x000000080500720c */ /* 0x000fe40003f86270 */
[----:B------:R-:W-:-:S09]  /*13e0*/  IADD3 R5, R9, 0x300, RZ ;  /* 0x0000030009057810 */ /* 0x000fd20007ffe0ff */
        /* <DEDUP_REMOVED lines=21> */
[----:B------:R-:W-:-:S03]  /*1540*/  MOV R11, 0x3fd774eb ;  /* 0x3fd774eb000b7802 */ /* 0x000fc60000000f00 */
[----:B------:R-:W-:-:S04]  /*1550*/  FMUL.FTZ R10, R4, -2 ;  /* 0xc0000000040a7820 */ /* 0x000fc80000410000 */
[----:B------:R-:W-:-:S05]  /*1560*/  @P5 FFMA.FTZ R4, R11, 0.93318945169448852539, R10 ;  /* 0x3f6ee5810b045823 */ /* 0x000fca000001000a */
[C---:B------:R-:W-:Y:S02]  /*1570*/  FSETP.GTU.FTZ.AND P5, PT, R4.reuse, +INF , PT ;  /* 0x7f8000000400780b */ /* 0x040fe40003fbc000 */
[----:B------:R-:W-:-:S04]  /*1580*/  LOP3.LUT R7, R4, 0x80000000, R7, 0xb8, !PT ;  /* 0x8000000004077812 */ /* 0x000fc800078eb807 */
[----:B------:R-:W-:-:S04]  /*1590*/  FSEL R4, R7, R4, !P5 ;  /* 0x0000000407047208 */ /* 0x000fc80006800000 */
[----:B------:R-:W-:-:S07]  /*15a0*/  F2FP.BF16.F32.PACK_AB R4, RZ, R4 ;  /* 0x00000004ff04723e */ /* 0x000fce00000010ff */
.L_x_588:
[----:B------:R-:W-:Y:S05]  /*15b0*/  BSYNC B0 ;  /* 0x0000000000007941 */ /* 0x000fea0003800000 */
.L_x_587:
[----:B------:R-:W-:Y:S01]  /*15c0*/  BSSY B0, `(.L_x_589) ;  /* 0x000001f000007945 */ /* 0x000fe20003800000 */
[----:B------:R-:W-:Y:S02]  /*15d0*/  ISETP.GE.AND P5, PT, R5, R8, PT ;  /* 0x000000080500720c */ /* 0x000fe40003fa6270 */
[----:B-----5:R-:W-:Y:S01]  /*15e0*/  IADD3 R7, R9, 0x380, RZ ;  /* 0x0000038009077810 */ /* 0x020fe20007ffe0ff */
[----:B------:R-:W-:Y:S10]  /*15f0*/  @P3 BRA `(.L_x_590) ;  /* 0x00000000006c3947 */ /* 0x000ff40003800000 */
[----:B------:R-:W-:Y:S01]  /*1600*/  HFMA2.MMA R10, -RZ, RZ, 1.75, 0 ;  /* 0x3f000000ff0a7435 */ /* 0x000fe200000001ff */
[----:B------:R-:W-:-:S04]  /*1610*/  SHF.L.U32 R6, R6, 0x10, RZ ;  /* 0x0000001006067819 */ /* 0x000fc800000006ff */
        /* <DEDUP_REMOVED lines=25> */
.L_x_590:
[----:B------:R-:W-:Y:S05]  /*17b0*/  BSYNC B0 ;  /* 0x0000000000007941 */ /* 0x000fea0003800000 */
.L_x_589:
[----:B------:R-:W-:Y:S01]  /*17c0*/  ISETP.GE.AND P3, PT, R7, R8, PT ;  /* 0x000000080700720c */ /* 0x000fe20003f66270 */
[----:B------:R-:W-:Y:S01]  /*17d0*/  BSSY B0, `(.L_x_591) ;  /* 0x000001f000007945 */ /* 0x000fe20003800000 */
[----:B------:R-:W-:-:S05]  /*17e0*/  @!P0 IADD3 R7, R0, R9, RZ ;  /* 0x0000000900078210 */ /* 0x000fca0007ffe0ff */
[----:B------:R-:W-:Y:S01]  /*17f0*/  @!P0 IMAD.WIDE.U32 R16, R7, 0x2, R16 ;  /* 0x0000000207108825 */ /* 0x000fe200078e0010 */
[----:B------:R-:W-:Y:S06]  /*1800*/  @P1 BRA `(.L_x_592) ;  /* 0x00000000006c1947 */ /* 0x000fec0003800000 */
[----:B------:R-:W-:Y:S02]  /*1810*/  SHF.L.U32 R22, R22, 0x10, RZ ;  /* 0x0000001016167819 */ /* 0x000fe400000006ff */
        /* <DEDUP_REMOVED lines=26> */
.L_x_592:
[----:B------:R-:W-:Y:S05]  /*19c0*/  BSYNC B0 ;  /* 0x0000000000007941 */ /* 0x000fea0003800000 */
.L_x_591:
[----:B------:R-:W-:Y:S04]  /*19d0*/  BSSY B0, `(.L_x_593) ;  /* 0x000001d000007945 */ /* 0x000fe80003800000 */
[----:B------:R-:W-:Y:S05]  /*19e0*/  @P2 BRA `(.L_x_594) ;  /* 0x00000000006c2947 */ /* 0x000fea0003800000 */
        /* <DEDUP_REMOVED lines=8> */
[----:B------:R-:W-:Y:S01]  /*1a70*/  FMUL.FTZ R11, R11, 0.5 ;  /* 0x3f0000000b0b7820 */ /* 0x000fe20000410000 */
[----:B------:R-:W-:-:S03]  /*1a80*/  HFMA2.MMA R10, -RZ, RZ, 1.9599609375, 20144 ;  /* 0x3fd774ebff0a7435 */ /* 0x000fc600000001ff */
        /* <DEDUP_REMOVED lines=17> */
.L_x_594:
[----:B------:R-:W-:Y:S05]  /*1ba0*/  BSYNC B0 ;  /* 0x0000000000007941 */ /* 0x000fea0003800000 */
.L_x_593:
[----:B------:R-:W-:Y:S04]  /*1bb0*/  BSSY B0, `(.L_x_595) ;  /* 0x000001d000007945 */ /* 0x000fe80003800000 */
[----:B------:R-:W-:Y:S05]  /*1bc0*/  @P4 BRA `(.L_x_596) ;  /* 0x00000000006c4947 */ /* 0x000fea0003800000 */
        /* <DEDUP_REMOVED lines=27> */
.L_x_596:
[----:B------:R-:W-:Y:S05]  /*1d80*/  BSYNC B0 ;  /* 0x0000000000007941 */ /* 0x000fea0003800000 */
.L_x_595:
        /* <DEDUP_REMOVED lines=29> */
.L_x_598:
[----:B------:R-:W-:Y:S05]  /*1f60*/  BSYNC B0 ;  /* 0x0000000000007941 */ /* 0x000fea0003800000 */
.L_x_597:
        /* <DEDUP_REMOVED lines=29> */
.L_x_600:
[----:B------:R-:W-:Y:S05]  /*2140*/  BSYNC B0 ;  /* 0x0000000000007941 */ /* 0x000fea0003800000 */
.L_x_599:
[----:B------:R-:W-:Y:S01]  /*2150*/  @!P0 MOV R9, R3 ;  /* 0x0000000300098202 */ /* 0x000fe20000000f00 */
[----:B------:R0:W-:Y:S01]  /*2160*/  @!P0 STG.E.U16 desc[UR4][R16.64], R2 ;  /* 0x0000000210008986 */ /* 0x0001e2000c101504 */
[----:B------:R-:W-:Y:S04]  /*2170*/  BSSY B0, `(.L_x_601) ;  /* 0x000002d000007945 */ /* 0x000fe80003800000 */
[----:B------:R-:W-:Y:S01]  /*2180*/  BSSY B1, `(.L_x_602) ;  /* 0x0000025000017945 */ /* 0x000fe20003800000 */
[----:B------:R-:W-:-:S13]  /*2190*/  ISETP.GE.AND P0, PT, R9, R8, PT ;  /* 0x000000080900720c */ /* 0x000fda0003f06270 */
[----:B0-----:R-:W-:Y:S05]  /*21a0*/  @P0 BRA `(.L_x_603) ;  /* 0x0000000000300947 */ /* 0x001fea0003800000 */
[----:B------:R-:W0:Y:S01]  /*21b0*/  LDC.64 R2, c[0x0][0x218] ;  /* 0x00008600ff027b82 */ /* 0x000e220000000a00 */
[----:B------:R-:W-:Y:S02]  /*21c0*/  IADD3 R13, R0, R9, RZ ;  /* 0x00000009000d7210 */ /* 0x000fe40007ffe0ff */
[----:B------:R-:W-:-:S04]  /*21d0*/  IADD3 R9, R9, 0x80, RZ ;  /* 0x0000008009097810 */ /* 0x000fc80007ffe0ff */
[----:B------:R-:W-:Y:S01]  /*21e0*/  ISETP.GE.AND P0, PT, R9, R8, PT ;  /* 0x000000080900720c */ /* 0x000fe20003f06270 */
[----:B0-----:R-:W-:-:S05]  /*21f0*/  IMAD.WIDE.U32 R2, R13, 0x2, R2 ;  /* 0x000000020d027825 */ /* 0x001fca00078e0002 */
[----:B------:R0:W-:Y:S07]  /*2200*/  STG.E.U16 desc[UR4][R2.64], R4 ;  /* 0x0000000402007986 */ /* 0x0001ee000c101504 */
[----:B------:R-:W-:Y:S05]  /*2210*/  @P0 BRA `(.L_x_604) ;  /* 0x0000000000300947 */ /* 0x000fea0003800000 */
[----:B0-----:R-:W0:Y:S01]  /*2220*/  LDC.64 R2, c[0x0][0x218] ;  /* 0x00008600ff027b82 */ /* 0x001e220000000a00 */
[----:B------:R-:W-:Y:S02]  /*2230*/  IADD3 R13, R0, R9, RZ ;  /* 0x00000009000d7210 */ /* 0x000fe40007ffe0ff */
[----:B------:R-:W-:-:S03]  /*2240*/  IADD3 R9, R9, 0x80, RZ ;  /* 0x0000008009097810 */ /* 0x000fc60007ffe0ff */
[----:B0-----:R-:W-:-:S05]  /*2250*/  IMAD.WIDE.U32 R2, R13, 0x2, R2 ;  /* 0x000000020d027825 */ /* 0x001fca00078e0002 */
[----:B------:R0:W-:Y:S02]  /*2260*/  STG.E.U16 desc[UR4][R2.64], R5 ;  /* 0x0000000502007986 */ /* 0x0001e4000c101504 */
.L_x_603:
[----:B------:R-:W-:-:S13]  /*2270*/  ISETP.GE.AND P0, PT, R9, R8, PT ;  /* 0x000000080900720c */ /* 0x000fda0003f06270 */
[----:B------:R-:W-:Y:S05]  /*2280*/  @P0 BRA `(.L_x_605) ;  /* 0x0000000000300947 */ /* 0x000fea0003800000 */
[----:B0-----:R-:W0:Y:S01]  /*2290*/  LDC.64 R2, c[0x0][0x218] ;  /* 0x00008600ff027b82 */ /* 0x001e220000000a00 */
[----:B------:R-:W-:Y:S02]  /*22a0*/  IADD3 R5, R0, R9, RZ ;  /* 0x0000000900057210 */ /* 0x000fe40007ffe0ff */
[----:B------:R-:W-:-:S03]  /*22b0*/  IADD3 R9, R9, 0x80, RZ ;  /* 0x0000008009097810 */ /* 0x000fc60007ffe0ff */
[----:B0-----:R-:W-:-:S05]  /*22c0*/  IMAD.WIDE.U32 R2, R5, 0x2, R2 ;  /* 0x0000000205027825 */ /* 0x001fca00078e0002 */
[----:B------:R1:W-:Y:S02]  /*22d0*/  STG.E.U16 desc[UR4][R2.64], R6 ;  /* 0x0000000602007986 */ /* 0x0003e4000c101504 */
.L_x_604:
[----:B------:R-:W-:-:S13]  /*22e0*/  ISETP.GE.AND P0, PT, R9, R8, PT ;  /* 0x000000080900720c */ /* 0x000fda0003f06270 */
[----:B------:R-:W-:Y:S05]  /*22f0*/  @P0 BRA `(.L_x_606) ;  /* 0x0000000000340947 */ /* 0x000fea0003800000 */
[----:B01----:R-:W0:Y:S01]  /*2300*/  LDC.64 R2, c[0x0][0x218] ;  /* 0x00008600ff027b82 */ /* 0x003e220000000a00 */
[----:B------:R-:W-:Y:S02]  /*2310*/  IADD3 R5, R0, R9, RZ ;  /* 0x0000000900057210 */ /* 0x000fe40007ffe0ff */
[----:B------:R-:W-:-:S03]  /*2320*/  IADD3 R9, R9, 0x80, RZ ;  /* 0x0000008009097810 */ /* 0x000fc60007ffe0ff */
[----:B0-----:R-:W-:-:S05]  /*2330*/  IMAD.WIDE.U32 R2, R5, 0x2, R2 ;  /* 0x0000000205027825 */ /* 0x001fca00078e0002 */
[----:B------:R1:W-:Y:S02]  /*2340*/  STG.E.U16 desc[UR4][R2.64], R7 ;  /* 0x0000000702007986 */ /* 0x0003e4000c101504 */
.L_x_605:
[----:B------:R-:W-:-:S13]  /*2350*/  ISETP.GE.AND P0, PT, R9, R8, PT ;  /* 0x000000080900720c */ /* 0x000fda0003f06270 */
[----:B------:R-:W-:Y:S05]  /*2360*/  @P0 BREAK B1 ;  /* 0x0000000000010942 */ /* 0x000fea0003800000 */
[----:B------:R-:W-:Y:S05]  /*2370*/  @P0 BRA `(.L_x_607) ;  /* 0x0000000000300947 */ /* 0x000fea0003800000 */
[----:B01----:R-:W0:Y:S01]  /*2380*/  LDC.64 R2, c[0x0][0x218] ;  /* 0x00008600ff027b82 */ /* 0x003e220000000a00 */
[----:B------:R-:W-:Y:S02]  /*2390*/  IADD3 R5, R0, R9, RZ ;  /* 0x0000000900057210 */ /* 0x000fe40007ffe0ff */
[----:B------:R-:W-:-:S03]  /*23a0*/  IADD3 R9, R9, 0x80, RZ ;  /* 0x0000008009097810 */ /* 0x000fc60007ffe0ff */
[----:B0-----:R-:W-:-:S05]  /*23b0*/  IMAD.WIDE.U32 R2, R5, 0x2, R2 ;  /* 0x0000000205027825 */ /* 0x001fca00078e0002 */
[----:B------:R2:W-:Y:S02]  /*23c0*/  STG.E.U16 desc[UR4][R2.64], R10 ;  /* 0x0000000a02007986 */ /* 0x0005e4000c101504 */
.L_x_606:
[----:B------:R-:W-:Y:S05]  /*23d0*/  BSYNC B1 ;  /* 0x0000000000017941 */ /* 0x000fea0003800000 */
.L_x_602:
[----:B------:R-:W-:-:S13]  /*23e0*/  ISETP.GE.AND P0, PT, R9, R8, PT ;  /* 0x000000080900720c */ /* 0x000fda0003f06270 */
[----:B012---:R-:W0:Y:S01]  /*23f0*/  @!P0 LDC.64 R2, c[0x0][0x218] ;  /* 0x00008600ff028b82 */ /* 0x007e220000000a00 */
[----:B------:R-:W-:Y:S02]  /*2400*/  @!P0 IADD3 R5, R0, R9, RZ ;  /* 0x0000000900058210 */ /* 0x000fe40007ffe0ff */
[----:B------:R-:W-:-:S03]  /*2410*/  @!P0 IADD3 R9, R9, 0x80, RZ ;  /* 0x0000008009098810 */ /* 0x000fc60007ffe0ff */
[----:B0-----:R-:W-:-:S05]  /*2420*/  @!P0 IMAD.WIDE.U32 R2, R5, 0x2, R2 ;  /* 0x0000000205028825 */ /* 0x001fca00078e0002 */
[----:B------:R2:W-:Y:S02]  /*2430*/  @!P0 STG.E.U16 desc[UR4][R2.64], R11 ;  /* 0x0000000b02008986 */ /* 0x0005e4000c101504 */
.L_x_607:
[----:B------:R-:W-:Y:S05]  /*2440*/  BSYNC B0 ;  /* 0x0000000000007941 */ /* 0x000fea0003800000 */
.L_x_601:
[----:B------:R-:W-:Y:S05]  /*2450*/  WARPSYNC.ALL ;  /* 0x0000000000007948 */ /* 0x000fea0003800000 */
[----:B------:R-:W-:-:S13]  /*2460*/  ISETP.GE.AND P0, PT, R9, R8, PT ;  /* 0x000000080900720c */ /* 0x000fda0003f06270 */
[----:B------:R-:W-:Y:S05]  /*2470*/  @P0 EXIT ;  /* 0x000000000000094d */ /* 0x000fea0003800000 */
[----:B012---:R-:W0:Y:S01]  /*2480*/  LDC.64 R2, c[0x0][0x218] ;  /* 0x00008600ff027b82 */ /* 0x007e220000000a00 */
[----:B------:R-:W-:-:S05]  /*2490*/  IADD3 R9, R0, R9, RZ ;  /* 0x0000000900097210 */ /* 0x000fca0007ffe0ff */
[----:B0-----:R-:W-:-:S05]  /*24a0*/  IMAD.WIDE.U32 R2, R9, 0x2, R2 ;  /* 0x0000000209027825 */ /* 0x001fca00078e0002 */
[----:B------:R-:W-:Y:S01]  /*24b0*/  STG.E.U16 desc[UR4][R2.64], R12 ;  /* 0x0000000c02007986 */ /* 0x000fe2000c101504 */
[----:B------:R-:W-:Y:S05]  /*24c0*/  EXIT ;  /* 0x000000000000794d */ /* 0x000fea0003800000 */
.L_x_608:
        /* <DEDUP_REMOVED lines=11> */
.L_x_20828:


//--------------------- .text._ZN2at6native29vectorized_elementwise_kernelILi4EZZZNS0_16asin_kernel_cudaERNS_18TensorIteratorBaseEENKUlvE0_clEvENKUlvE2_clEvEUlN3c108BFloat16EE_St5arrayIPcLm2EEEEviT0_T1_ --------------------------
	.section	.text._ZN2at6native29vectorized_elementwise_kernelILi4EZZZNS0_16asin_kernel_cudaERNS_18TensorIteratorBaseEENKUlvE0_clEvENKUlvE2_clEvEUlN3c108BFloat16EE_St5arrayIPcLm2EEEEviT0_T1_,"ax",@progbits
	.align	128
        .global         _ZN2at6native29vectorized_elementwise_kernelILi4EZZZNS0_16asin_kernel_cudaERNS_18TensorIteratorBaseEENKUlvE0_clEvENKUlvE2_clEvEUlN3c108BFloat16EE_St5arrayIPcLm2EEEEviT0_T1_
        .type           _ZN2at6native29vectorized_elementwise_kernelILi4EZZZNS0_16asin_kernel_cudaERNS_18TensorIteratorBaseEENKUlvE0_clEvENKUlvE2_clEvEUlN3c108BFloat16EE_St5arrayIPcLm2EEEEviT0_T1_,@function
        .size           _ZN2at6native29vectorized_elementwise_kernelILi4EZZZNS0_16asin_kernel_cudaERNS_18TensorIteratorBaseEENKUlvE0_clEvENKUlvE2_clEvEUlN3c108BFloat16EE_St5arrayIPcLm2EEEEviT0_T1_,(.L_x_20829 - _ZN2at6native29vectorized_elementwise_kernelILi4EZZZNS0_16asin_kernel_cudaERNS_18TensorIteratorBaseEENKUlvE0_clEvENKUlvE2_clEvEUlN3c108BFloat16EE_St5arrayIPcLm2EEEEviT0_T1_)
        .other          _ZN2at6native29vectorized_elementwise_kernelILi4EZZZNS0_16asin_kernel_cudaERNS_18TensorIteratorBaseEENKUlvE0_clEvENKUlvE2_clEvEUlN3c108BFloat16EE_St5arrayIPcLm2EEEEviT0_T1_,@"STO_CUDA_ENTRY STV_DEFAULT"
_ZN2at6native29vectorized_elementwise_kernelILi4EZZZNS0_16asin_kernel_cudaERNS_18TensorIteratorBaseEENKUlvE0_clEvENKUlvE2_clEvEUlN3c108BFloat16EE_St5arrayIPcLm2EEEEviT0_T1_:
.text._ZN2at6native29vectorized_elementwise_kernelILi4EZZZNS0_16asin_kernel_cudaERNS_18TensorIteratorBaseEENKUlvE0_clEvENKUlvE2_clEvEUlN3c108BFloat16EE_St5arrayIPcLm2EEEEviT0_T1_:
        /* <DEDUP_REMOVED lines=12> */
[----:B------:R-:W2:Y:S04]  /*00c0*/  LDG.E.64 R14, desc[UR4][R8.64] ;  /* 0x00000004080e7981 */ /* 0x000ea8000c1e1b00 */
[----:B------:R0:W3:Y:S01]  /*00d0*/  LDG.E.64 R2, desc[UR4][R8.64+0x400] ;  /* 0x0004000408027981 */ /* 0x0000e2000c1e1b00 */
[----:B------:R-:W-:Y:S01]  /*00e0*/  HFMA2.MMA R18, -RZ, RZ, 1.75, 0 ;  /* 0x3f000000ff127435 */ /* 0x000fe200000001ff */
[C---:B--2---:R-:W-:Y:S02]  /*00f0*/  SHF.L.U32 R19, R14.reuse, 0x10, RZ ;  /* 0x000000100e137819 */ /* 0x044fe400000006ff */
[----:B------:R-:W-:Y:S02]  /*0100*/  SHF.L.U32 R20, R15, 0x10, RZ ;  /* 0x000000100f147819 */ /* 0x000fe400000006ff */
[----:B------:R-:W-:Y:S01]  /*0110*/  PRMT R17, R14, 0x7632, R17 ;  /* 0x000076320e117816 */ /* 0x000fe20000000011 */
[----:B------:R-:W-:Y:S01]  /*0120*/  FADD.FTZ R5, |R19|, -RZ ;  /* 0x800000ff13057221 */ /* 0x000fe20000010200 */
[----:B------:R-:W-:Y:S01]  /*0130*/  PRMT R15, R15, 0x7632, R15 ;  /* 0x000076320f0f7816 */ /* 0x000fe2000000000f */
[C---:B------:R-:W-:Y:S01]  /*0140*/  FADD.FTZ R21, |R20|.reuse, -RZ ;  /* 0x800000ff14157221 */ /* 0x040fe20000010200 */
[----:B------:R-:W-:Y:S01]  /*0150*/  SHF.L.U32 R17, R17, 0x10, RZ ;  /* 0x0000001011117819 */ /* 0x000fe200000006ff */
[-C--:B------:R-:W-:Y:S01]  /*0160*/  FFMA.FTZ R10, -R5, R18.reuse, 0.5 ;  /* 0x3f000000050a7423 */ /* 0x080fe20000010112 */
[----:B------:R-:W-:Y:S01]  /*0170*/  SHF.L.U32 R15, R15, 0x10, RZ ;  /* 0x000000100f0f7819 */ /* 0x000fe200000006ff */
[----:B------:R-:W-:Y:S01]  /*0180*/  FFMA.FTZ R12, -R21, R18, 0.5 ;  /* 0x3f000000150c7423 */ /* 0x000fe20000010112 */
[----:B------:R-:W-:Y:S01]  /*0190*/  FSETP.GT.FTZ.AND P3, PT, |R19|, 0.56000000238418579102, PT ;  /* 0x3f0f5c291300780b */ /* 0x000fe20003f74200 */
[----:B------:R-:W1:Y:S01]  /*01a0*/  MUFU.RSQ R13, R10 ;  /* 0x0000000a000d7308 */ /* 0x000e620000001400 */
[----:B------:R-:W-:Y:S01]  /*01b0*/  FADD.FTZ R11, |R17|, -RZ ;  /* 0x800000ff110b7221 */ /* 0x000fe20000010200 */
[----:B0-----:R-:W-:Y:S01]  /*01c0*/  FADD.FTZ R9, |R15|, -RZ ;  /* 0x800000ff0f097221 */ /* 0x001fe20000010200 */
[----:B------:R-:W-:-:S02]  /*01d0*/  FSETP.GT.FTZ.AND P2, PT, |R20|, 0.56000000238418579102, PT ;  /* 0x3f0f5c291400780b */ /* 0x000fc40003f54200 */
[-C--:B------:R-:W-:Y:S01]  /*01e0*/  FFMA.FTZ R25, -R11, R18.reuse, 0.5 ;  /* 0x3f0000000b197423 */ /* 0x080fe20000010112 */
[----:B------:R-:W-:Y:S01]  /*01f0*/  FFMA.FTZ R4, -R9, R18, 0.5 ;  /* 0x3f00000009047423 */ /* 0x000fe20000010112 */
[----:B------:R-:W-:Y:S01]  /*0200*/  FSETP.GT.FTZ.AND P1, PT, |R17|, 0.56000000238418579102, PT ;  /* 0x3f0f5c291100780b */ /* 0x000fe20003f34200 */
[----:B------:R-:W0:Y:S01]  /*0210*/  MUFU.RSQ R27, R12 ;  /* 0x0000000c001b7308 */ /* 0x000e220000001400 */
[----:B------:R-:W-:Y:S02]  /*0220*/  FSETP.NEU.FTZ.AND P4, PT, |R19|, 1, PT ;  /* 0x3f8000001300780b */ /* 0x000fe40003f9d200 */
[----:B------:R-:W-:Y:S02]  /*0230*/  FSETP.GT.FTZ.AND P0, PT, |R15|, 0.56000000238418579102, PT ;  /* 0x3f0f5c290f00780b */ /* 0x000fe40003f14200 */
[----:B------:R-:W-:-:S03]  /*0240*/  FSETP.NEU.FTZ.AND P5, PT, |R20|, 1, PT ;  /* 0x3f8000001400780b */ /* 0x000fc60003fbd200 */
[----:B------:R-:W2:Y:S01]  /*0250*/  MUFU.RSQ R6, R25 ;  /* 0x0000001900067308 */ /* 0x000ea20000001400 */
[----:B-1----:R-:W-:Y:S01]  /*0260*/  FMUL.FTZ R10, R10, R13 ;  /* 0x0000000d0a0a7220 */ /* 0x002fe20000410000 */
[----:B------:R-:W-:-:S04]  /*0270*/  FMUL.FTZ R23, R13, 0.5 ;  /* 0x3f0000000d177820 */ /* 0x000fc80000410000 */
[----:B------:R-:W-:Y:S02]  /*0280*/  FFMA.FTZ R23, -R10, R23, 0.5 ;  /* 0x3f0000000a177423 */ /* 0x000fe40000010117 */
[----:B------:R-:W1:Y:S01]  /*0290*/  MUFU.RSQ R13, R4 ;  /* 0x00000004000d7308 */ /* 0x000e620000001400 */
[----:B0-----:R-:W-:Y:S01]  /*02a0*/  FMUL.FTZ R8, R12, R27 ;  /* 0x0000001b0c087220 */ /* 0x001fe20000410000 */
[----:B------:R-:W-:Y:S01]  /*02b0*/  FMUL.FTZ R27, R27, 0.5 ;  /* 0x3f0000001b1b7820 */ /* 0x000fe20000410000 */
[----:B------:R-:W-:Y:S01]  /*02c0*/  FFMA.FTZ R23, R10, R23, R10 ;  /* 0x000000170a177223 */ /* 0x000fe2000001000a */
[----:B------:R-:W-:Y:S02]  /*02d0*/  MOV R12, 0x3d4dd2f7 ;  /* 0x3d4dd2f7000c7802 */ /* 0x000fe40000000f00 */
[----:B------:R-:W-:Y:S02]  /*02e0*/  FFMA.FTZ R27, -R8, R27, 0.5 ;  /* 0x3f000000081b7423 */ /* 0x000fe4000001011b */
[----:B------:R-:W-:Y:S01]  /*02f0*/  @P3 FSEL R5, R23, RZ, P4 ;  /* 0x000000ff17053208 */ /* 0x000fe20002000000 */
[----:B--2---:R-:W-:Y:S01]  /*0300*/  FMUL.FTZ R25, R25, R6 ;  /* 0x0000000619197220 */ /* 0x004fe20000410000 */
[----:B------:R-:W-:Y:S01]  /*0310*/  FMUL.FTZ R6, R6, 0.5 ;  /* 0x3f00000006067820 */ /* 0x000fe20000410000 */
[----:B------:R-:W-:Y:S01]  /*0320*/  FFMA.FTZ R27, R8, R27, R8 ;  /* 0x0000001b081b7223 */ /* 0x000fe20000010008 */
[----:B------:R-:W-:-:S02]  /*0330*/  FSETP.NEU.FTZ.AND P4, PT, |R17|, 1, PT ;  /* 0x3f8000001100780b */ /* 0x000fc40003f9d200 */
[----:B------:R-:W-:Y:S02]  /*0340*/  FFMA.FTZ R6, -R25, R6, 0.5 ;  /* 0x3f00000019067423 */ /* 0x000fe40000010106 */
[----:B------:R-:W-:Y:S01]  /*0350*/  @P2 FSEL R21, R27, RZ, P5 ;  /* 0x000000ff1b152208 */ /* 0x000fe20002800000 */
[----:B-1----:R-:W-:Y:S01]  /*0360*/  FMUL.FTZ R4, R4, R13 ;  /* 0x0000000d04047220 */ /* 0x002fe20000410000 */
[----:B------:R-:W-:Y:S01]  /*0370*/  FMUL.FTZ R13, R13, 0.5 ;  /* 0x3f0000000d0d7820 */ /* 0x000fe20000410000 */
[----:B------:R-:W-:Y:S01]  /*0380*/  FFMA.FTZ R6, R25, R6, R25 ;  /* 0x0000000619067223 */ /* 0x000fe20000010019 */
[----:B------:R-:W-:Y:S01]  /*0390*/  FMUL.FTZ R27, R5, R5 ;  /* 0x00000005051b7220 */ /* 0x000fe20000410000 */
[----:B------:R-:W-:Y:S01]  /*03a0*/  FSETP.NEU.FTZ.AND P5, PT, |R15|, 1, PT ;  /* 0x3f8000000f00780b */ /* 0x000fe20003fbd200 */
[----:B------:R-:W-:Y:S01]  /*03b0*/  FFMA.FTZ R13, -R4, R13, 0.5 ;  /* 0x3f000000040d7423 */ /* 0x000fe2000001010d */
[----:B------:R-:W-:Y:S01]  /*03c0*/  FMUL.FTZ R25, R21, R21 ;  /* 0x0000001515197220 */ /* 0x000fe20000410000 */
[----:B------:R-:W-:-:S02]  /*03d0*/  @P1 FSEL R11, R6, RZ, P4 ;  /* 0x000000ff060b1208 */ /* 0x000fc40002000000 */
[----:B------:R-:W-:Y:S01]  /*03e0*/  FFMA.FTZ R13, R4, R13, R4 ;  /* 0x0000000d040d7223 */ /* 0x000fe20000010004 */
[-C--:B------:R-:W-:Y:S01]  /*03f0*/  FFMA.FTZ R4, R27, R12.reuse, 0.018773360177874565125 ;  /* 0x3c99ca971b047423 */ /* 0x080fe2000001000c */
[----:B------:R-:W-:Y:S01]  /*0400*/  FFMA.FTZ R8, R25, R12, 0.018773360177874565125 ;  /* 0x3c99ca9719087423 */ /* 0x000fe2000001000c */
[----:B------:R-:W-:Y:S02]  /*0410*/  FMUL.FTZ R23, R11, R11 ;  /* 0x0000000b0b177220 */ /* 0x000fe40000410000 */
[----:B------:R-:W-:Y:S01]  /*0420*/  @P0 FSEL R9, R13, RZ, P5 ;  /* 0x000000ff0d090208 */ /* 0x000fe20002800000 */
[----:B------:R-:W-:Y:S01]  /*0430*/  FFMA.FTZ R4, R27, R4, 0.046769052743911743164 ;  /* 0x3d3f90e81b047423 */ /* 0x000fe20000010004 */
[----:B------:R-:W-:Y:S01]  /*0440*/  FFMA.FTZ R6, R23, R12, 0.018773360177874565125 ;  /* 0x3c99ca9717067423 */ /* 0x000fe2000001000c */
[----:B------:R-:W-:Y:S02]  /*0450*/  FFMA.FTZ R8, R25, R8, 0.046769052743911743164 ;  /* 0x3d3f90e819087423 */ /* 0x000fe40000010008 */
[----:B------:R-:W-:Y:S01]  /*0460*/  FMUL.FTZ R13, R9, R9 ;  /* 0x00000009090d7220 */ /* 0x000fe20000410000 */
[----:B------:R-:W-:Y:S01]  /*0470*/  FFMA.FTZ R4, R27, R4, 0.074823014438152313232 ;  /* 0x3d993ccf1b047423 */ /* 0x000fe20000010004 */
[----:B------:R-:W-:Y:S01]  /*0480*/  FFMA.FTZ R6, R23, R6, 0.046769052743911743164 ;  /* 0x3d3f90e817067423 */ /* 0x000fe20000010006 */
[----:B------:R-:W-:Y:S01]  /*0490*/  FFMA.FTZ R8, R25, R8, 0.074823014438152313232 ;  /* 0x3d993ccf19087423 */ /* 0x000fe20000010008 */
[----:B------:R-:W-:Y:S01]  /*04a0*/  FFMA.FTZ R10, R13, R12, 0.018773360177874565125 ;  /* 0x3c99ca970d0a7423 */ /* 0x000fe2000001000c */
[----:B------:R-:W-:Y:S01]  /*04b0*/  FFMA.FTZ R4, R27, R4, 0.16667181253433227539 ;  /* 0x3e2aac041b047423 */ /* 0x000fe20000010004 */
[----:B------:R-:W-:Y:S01]  /*04c0*/  FFMA.FTZ R6, R23, R6, 0.074823014438152313232 ;  /* 0x3d993ccf17067423 */ /* 0x000fe20000010006 */
[----:B------:R-:W-:Y:S01]  /*04d0*/  FFMA.FTZ R8, R25, R8, 0.16667181253433227539 ;  /* 0x3e2aac0419087423 */ /* 0x000fe20000010008 */
[----:B------:R-:W-:Y:S01]  /*04e0*/  FFMA.FTZ R10, R13, R10, 0.046769052743911743164 ;  /* 0x3d3f90e80d0a7423 */ /* 0x000fe2000001000a */
[----:B------:R-:W-:Y:S01]  /*04f0*/  FMUL.FTZ R4, R27, R4 ;  /* 0x000000041b047220 */ /* 0x000fe20000410000 */
[----:B------:R-:W-:Y:S01]  /*0500*/  FFMA.FTZ R6, R23, R6, 0.16667181253433227539 ;  /* 0x3e2aac0417067423 */ /* 0x000fe20000010006 */
[----:B------:R-:W-:Y:S01]  /*0510*/  FMUL.FTZ R8, R25, R8 ;  /* 0x0000000819087220 */ /* 0x000fe20000410000 */
[----:B------:R-:W-:Y:S01]  /*0520*/  FFMA.FTZ R10, R13, R10, 0.074823014438152313232 ;  /* 0x3d993ccf0d0a7423 */ /* 0x000fe2000001000a */
[----:B------:R-:W-:Y:S01]  /*0530*/  FFMA.FTZ R22, R5, R4, R5 ;  /* 0x0000000405167223 */ /* 0x000fe20000010005 */
[----:B---3--:R-:W-:Y:S01]  /*0540*/  SHF.L.U32 R5, R2, 0x10, RZ ;  /* 0x0000001002057819 */ /* 0x008fe200000006ff */
[----:B------:R-:W-:Y:S01]  /*0550*/  FMUL.FTZ R16, R23, R6 ;  /* 0x0000000617107220 */ /* 0x000fe20000410000 */
[----:B------:R-:W-:Y:S01]  /*0560*/  FFMA.FTZ R10, R13, R10, 0.16667181253433227539 ;  /* 0x3e2aac040d0a7423 */ /* 0x000fe2000001000a */
[----:B------:R-:W-:Y:S01]  /*0570*/  HFMA2.MMA R6, -RZ, RZ, 1.9599609375, 20144 ;  /* 0x3fd774ebff067435 */ /* 0x000fe200000001ff */
[----:B------:R-:W-:Y:S01]  /*0580*/  FFMA.FTZ R21, R21, R8, R21 ;  /* 0x0000000815157223 */ /* 0x000fe20000010015 */
[----:B------:R-:W-:Y:S01]  /*0590*/  FADD.FTZ R4, |R5|, -RZ ;  /* 0x800000ff05047221 */ /* 0x000fe20000010200 */
[----:B------:R-:W-:Y:S01]  /*05a0*/  FMUL.FTZ R10, R13, R10 ;  /* 0x0000000a0d0a7220 */ /* 0x000fe20000410000 */
[----:B------:R-:W-:Y:S01]  /*05b0*/  FMUL.FTZ R13, R22, -2 ;  /* 0xc0000000160d7820 */ /* 0x000fe20000410000 */
[----:B------:R-:W-:Y:S01]  /*05c0*/  SHF.L.U32 R8, R3, 0x10, RZ ;  /* 0x0000001003087819 */ /* 0x000fe200000006ff */
[----:B------:R-:W-:Y:S01]  /*05d0*/  FFMA.FTZ R23, -R4, R18, 0.5 ;  /* 0x3f00000004177423 */ /* 0x000fe20000010112 */
[----:B------:R-:W-:Y:S01]  /*05e0*/  FFMA.FTZ R14, R9, R10, R9 ;  /* 0x0000000a090e7223 */ /* 0x000fe20000010009 */
[----:B------:R-:W-:Y:S01]  /*05f0*/  PRMT R10, R3, 0x7632, R10 ;  /* 0x00007632030a7816 */ /* 0x000fe2000000000a */
[----:B------:R-:W-:Y:S01]  /*0600*/  FFMA.FTZ R16, R11, R16, R11 ;  /* 0x000000100b107223 */ /* 0x000fe2000001000b */
[----:B------:R-:W-:Y:S01]  /*0610*/  FMUL.FTZ R3, R21, -2 ;  /* 0xc000000015037820 */ /* 0x000fe20000410000 */
[----:B------:R-:W0:Y:S01]  /*0620*/  MUFU.RSQ R24, R23 ;  /* 0x0000001700187308 */ /* 0x000e220000001400 */
[----:B------:R-:W-:Y:S01]  /*0630*/  @P3 FFMA.FTZ R22, R6, 0.93318945169448852539, R13 ;  /* 0x3f6ee58106163823 */ /* 0x000fe2000001000d */
[----:B------:R-:W-:Y:S01]  /*0640*/  PRMT R11, R2, 0x7632, R11 ;  /* 0x00007632020b7816 */ /* 0x000fe2000000000b */
[----:B------:R-:W-:Y:S01]  /*0650*/  @P2 FFMA.FTZ R21, R6, 0.93318945169448852539, R3 ;  /* 0x3f6ee58106152823 */ /* 0x000fe20000010003 */
[----:B------:R-:W-:Y:S01]  /*0660*/  FADD.FTZ R9, |R8|, -RZ ;  /* 0x800000ff08097221 */ /* 0x000fe20000010200 */
[----:B------:R-:W-:Y:S01]  /*0670*/  SHF.L.U32 R10, R10, 0x10, RZ ;  /* 0x000000100a0a7819 */ /* 0x000fe200000006ff */
[----:B------:R-:W-:Y:S01]  /*0680*/  FMUL.FTZ R25, R16, -2 ;  /* 0xc000000010197820 */ /* 0x000fe20000410000 */
[----:B------:R-:W-:Y:S01]  /*0690*/  SHF.L.U32 R11, R11, 0x10, RZ ;  /* 0x000000100b0b7819 */ /* 0x000fe200000006ff */
[----:B------:R-:W-:Y:S01]  /*06a0*/  FFMA.FTZ R2, -R9, R18, 0.5 ;  /* 0x3f00000009027423 */ /* 0x000fe20000010112 */
[----:B------:R-:W-:Y:S01]  /*06b0*/  LOP3.LUT R19, R22, 0x80000000, R19, 0xb8, !PT ;  /* 0x8000000016137812 */ /* 0x000fe200078eb813 */
[----:B------:R-:W-:Y:S01]  /*06c0*/  @P1 FFMA.FTZ R16, R6, 0.93318945169448852539, R25 ;  /* 0x3f6ee58106101823 */ /* 0x000fe20000010019 */
[----:B------:R-:W-:Y:S01]  /*06d0*/  FSETP.GTU.FTZ.AND P2, PT, R22, +INF , PT ;  /* 0x7f8000001600780b */ /* 0x000fe20003f5c000 */
[----:B------:R-:W-:Y:S01]  /*06e0*/  FADD.FTZ R13, |R11|, -RZ ;  /* 0x800000ff0b0d7221 */ /* 0x000fe20000010200 */
[C---:B------:R-:W-:Y:S01]  /*06f0*/  LOP3.LUT R20, R21.reuse, 0x80000000, R20, 0xb8, !PT ;  /* 0x8000000015147812 */ /* 0x040fe200078eb814 */
[----:B------:R-:W1:Y:S01]  /*0700*/  MUFU.RSQ R3, R2 ;  /* 0x0000000200037308 */ /* 0x000e620000001400 */
[----:B------:R-:W-:Y:S01]  /*0710*/  FSETP.GTU.FTZ.AND P3, PT, R21, +INF , PT ;  /* 0x7f8000001500780b */ /* 0x000fe20003f7c000 */
[----:B------:R-:W-:Y:S01]  /*0720*/  FMUL.FTZ R29, R14, -2 ;  /* 0xc00000000e1d7820 */ /* 0x000fe20000410000 */
[----:B------:R-:W-:Y:S01]  /*0730*/  FSEL R22, R19, R22, !P2 ;  /* 0x0000001613167208 */ /* 0x000fe20005000000 */
[----:B------:R-:W-:Y:S01]  /*0740*/  FADD.FTZ R19, |R10|, -RZ ;  /* 0x800000ff0a137221 */ /* 0x000fe20000010200 */
[----:B------:R-:W-:Y:S01]  /*0750*/  FSEL R21, R20, R21, !P3 ;  /* 0x0000001514157208 */ /* 0x000fe20005800000 */
[----:B------:R-:W-:Y:S01]  /*0760*/  FFMA.FTZ R20, -R13, R18, 0.5 ;  /* 0x3f0000000d147423 */ /* 0x000fe20000010112 */
[----:B0-----:R-:W-:Y:S01]  /*0770*/  FMUL.FTZ R25, R23, R24 ;  /* 0x0000001817197220 */ /* 0x001fe20000410000 */
[----:B------:R-:W-:Y:S01]  /*0780*/  FFMA.FTZ R18, -R19, R18, 0.5 ;  /* 0x3f00000013127423 */ /* 0x000fe20000010112 */
[C---:B------:R-:W-:Y:S01]  /*0790*/  LOP3.LUT R17, R16.reuse, 0x80000000, R17, 0xb8, !PT ;  /* 0x8000000010117812 */ /* 0x040fe200078eb811 */
[----:B------:R-:W0:Y:S01]  /*07a0*/  MUFU.RSQ R23, R20 ;  /* 0x0000001400177308 */ /* 0x000e220000001400 */
[----:B------:R-:W-:Y:S01]  /*07b0*/  FSETP.GTU.FTZ.AND P1, PT, R16, +INF , PT ;  /* 0x7f8000001000780b */ /* 0x000fe20003f3c000 */
[----:B------:R-:W-:Y:S01]  /*07c0*/  FMUL.FTZ R24, R24, 0.5 ;  /* 0x3f00000018187820 */ /* 0x000fe20000410000 */
[----:B------:R-:W-:Y:S01]  /*07d0*/  FSETP.NEU.FTZ.AND P3, PT, |R5|, 1, PT ;  /* 0x3f8000000500780b */ /* 0x000fe20003f7d200 */
[----:B------:R-:W-:Y:S01]  /*07e0*/  @P0 FFMA.FTZ R14, R6, 0.93318945169448852539, R29 ;  /* 0x3f6ee581060e0823 */ /* 0x000fe2000001001d */
[----:B------:R-:W-:Y:S01]  /*07f0*/  FSEL R17, R17, R16, !P1 ;  /* 0x0000001011117208 */ /* 0x000fe20004800000 */
[----:B------:R-:W-:Y:S01]  /*0800*/  FFMA.FTZ R24, -R25, R24, 0.5 ;  /* 0x3f00000019187423 */ /* 0x000fe20000010118 */
[----:B------:R-:W-:Y:S01]  /*0810*/  FSETP.GT.FTZ.AND P1, PT, |R5|, 0.56000000238418579102, PT ;  /* 0x3f0f5c290500780b */ /* 0x000fe20003f34200 */
[----:B------:R-:W2:Y:S01]  /*0820*/  MUFU.RSQ R27, R18 ;  /* 0x00000012001b7308 */ /* 0x000ea20000001400 */
[----:B-1----:R-:W-:Y:S01]  /*0830*/  FMUL.FTZ R2, R2, R3 ;  /* 0x0000000302027220 */ /* 0x002fe20000410000 */
[----:B------:R-:W-:Y:S01]  /*0840*/  FFMA.FTZ R25, R25, R24, R25 ;  /* 0x0000001819197223 */ /* 0x000fe20000010019 */
[----:B------:R-:W-:Y:S01]  /*0850*/  FMUL.FTZ R3, R3, 0.5 ;  /* 0x3f00000003037820 */ /* 0x000fe20000410000 */
[----:B------:R-:W-:-:S02]  /*0860*/  FSETP.GT.FTZ.AND P2, PT, |R8|, 0.56000000238418579102, PT ;  /* 0x3f0f5c290800780b */ /* 0x000fc40003f54200 */
[----:B------:R-:W-:Y:S01]  /*0870*/  FSETP.GT.FTZ.AND P0, PT, |R11|, 0.56000000238418579102, PT ;  /* 0x3f0f5c290b00780b */ /* 0x000fe20003f14200 */
[----:B------:R-:W-:Y:S01]  /*0880*/  FFMA.FTZ R3, -R2, R3, 0.5 ;  /* 0x3f00000002037423 */ /* 0x000fe20000010103 */
[----:B------:R-:W-:Y:S01]  /*0890*/  FSETP.NEU.FTZ.AND P5, PT, |R8|, 1, PT ;  /* 0x3f8000000800780b */ /* 0x000fe20003fbd200 */
[----:B0-----:R-:W-:Y:S01]  /*08a0*/  FMUL.FTZ R20, R20, R23 ;  /* 0x0000001714147220 */ /* 0x001fe20000410000 */
[----:B------:R-:W-:Y:S01]  /*08b0*/  FMUL.FTZ R23, R23, 0.5 ;  /* 0x3f00000017177820 */ /* 0x000fe20000410000 */
[----:B------:R-:W-:Y:S01]  /*08c0*/  FFMA.FTZ R2, R2, R3, R2 ;  /* 0x0000000302027223 */ /* 0x000fe20000010002 */
[----:B------:R-:W-:Y:S02]  /*08d0*/  @P1 FSEL R4, R25, RZ, P3 ;  /* 0x000000ff19041208 */ /* 0x000fe40001800000 */
[----:B------:R-:W-:Y:S01]  /*08e0*/  FSETP.GT.FTZ.AND P3, PT, |R10|, 0.56000000238418579102, PT ;  /* 0x3f0f5c290a00780b */ /* 0x000fe20003f74200 */
[----:B------:R-:W-:Y:S01]  /*08f0*/  FFMA.FTZ R23, -R20, R23, 0.5 ;  /* 0x3f00000014177423 */ /* 0x000fe20000010117 */
[----:B------:R-:W-:Y:S01]  /*0900*/  FSETP.NEU.FTZ.AND P4, PT, |R11|, 1, PT ;  /* 0x3f8000000b00780b */ /* 0x000fe20003f9d200 */
[----:B--2---:R-:W-:Y:S01]  /*0910*/  FMUL.FTZ R18, R18, R27 ;  /* 0x0000001b12127220 */ /* 0x004fe20000410000 */
[----:B------:R-:W-:Y:S01]  /*0920*/  FMUL.FTZ R27, R27, 0.5 ;  /* 0x3f0000001b1b7820 */ /* 0x000fe20000410000 */
[----:B------:R-:W-:Y:S01]  /*0930*/  FFMA.FTZ R23, R20, R23, R20 ;  /* 0x0000001714177223 */ /* 0x000fe20000010014 */
[----:B------:R-:W-:Y:S01]  /*0940*/  @P2 FSEL R9, R2, RZ, P5 ;  /* 0x000000ff02092208 */ /* 0x000fe20002800000 */
[----:B------:R-:W-:Y:S01]  /*0950*/  FMUL.FTZ R3, R4, R4 ;  /* 0x0000000404037220 */ /* 0x000fe20000410000 */
[----:B------:R-:W-:Y:S01]  /*0960*/  FFMA.FTZ R27, -R18, R27, 0.5 ;  /* 0x3f000000121b7423 */ /* 0x000fe2000001011b */
[----:B------:R-:W-:-:S02]  /*0970*/  FSETP.NEU.FTZ.AND P5, PT, |R10|, 1, PT ;  /* 0x3f8000000a00780b */ /* 0x000fc40003fbd200 */
[----:B------:R-:W-:Y:S01]  /*0980*/  @P0 FSEL R13, R23, RZ, P4 ;  /* 0x000000ff170d0208 */ /* 0x000fe20002000000 */
[----:B------:R-:W-:Y:S01]  /*0990*/  FFMA.FTZ R27, R18, R27, R18 ;  /* 0x0000001b121b7223 */ /* 0x000fe20000010012 */
[C---:B------:R-:W-:Y:S01]  /*09a0*/  LOP3.LUT R15, R14.reuse, 0x80000000, R15, 0xb8, !PT ;  /* 0x800000000e0f7812 */ /* 0x040fe200078eb80f */
[----:B------:R-:W-:Y:S01]  /*09b0*/  FFMA.FTZ R2, R3, R12, 0.018773360177874565125 ;  /* 0x3c99ca9703027423 */ /* 0x000fe2000001000c */
[----:B------:R-:W-:Y:S01]  /*09c0*/  FSETP.GTU.FTZ.AND P4, PT, R14, +INF , PT ;  /* 0x7f8000000e00780b */ /* 0x000fe20003f9c000 */
[----:B------:R-:W-:Y:S01]  /*09d0*/  FMUL.FTZ R23, R9, R9 ;  /* 0x0000000909177220 */ /* 0x000fe20000410000 */
[----:B------:R-:W-:Y:S01]  /*09e0*/  @P3 FSEL R19, R27, RZ, P5 ;  /* 0x000000ff1b133208 */ /* 0x000fe20002800000 */
[----:B------:R-:W-:Y:S01]  /*09f0*/  FMUL.FTZ R25, R13, R13 ;  /* 0x0000000d0d197220 */ /* 0x000fe20000410000 */
[----:B------:R-:W-:Y:S01]  /*0a00*/  FSEL R14, R15, R14, !P4 ;  /* 0x0000000e0f0e7208 */ /* 0x000fe20006000000 */
[----:B------:R-:W-:Y:S01]  /*0a10*/  FFMA.FTZ R2, R3, R2, 0.046769052743911743164 ;  /* 0x3d3f90e803027423 */ /* 0x000fe20000010002 */
[-C--:B------:R-:W-:Y:S01]  /*0a20*/  FFMA.FTZ R18, R23, R12.reuse, 0.018773360177874565125 ;  /* 0x3c99ca9717127423 */ /* 0x080fe2000001000c */
        /* <DEDUP_REMOVED lines=13> */
[----:B------:R-:W0:Y:S01]  /*0b00*/  LDC.64 R2, c[0x0][0x218] ;  /* 0x00008600ff027b82 */ /* 0x000e220000000a00 */
[----:B------:R-:W-:Y:S01]  /*0b10*/  FFMA.FTZ R16, R25, R16, 0.16667181253433227539 ;  /* 0x3e2aac0419107423 */ /* 0x000fe20000010010 */
[----:B------:R-:W-:Y:S01]  /*0b20*/  FMUL.FTZ R18, R23, R18 ;  /* 0x0000001217127220 */ /* 0x000fe20000410000 */
[----:B------:R-:W-:Y:S01]  /*0b30*/  FFMA.FTZ R12, R15, R12, 0.16667181253433227539 ;  /* 0x3e2aac040f0c7423 */ /* 0x000fe2000001000c */
[----:B------:R-:W-:Y:S01]  /*0b40*/  FFMA.FTZ R4, R4, R27, R4 ;  /* 0x0000001b04047223 */ /* 0x000fe20000010004 */
[----:B------:R-:W-:Y:S01]  /*0b50*/  FMUL.FTZ R16, R25, R16 ;  /* 0x0000001019107220 */ /* 0x000fe20000410000 */
[----:B------:R-:W-:Y:S01]  /*0b60*/  FFMA.FTZ R9, R9, R18, R9 ;  /* 0x0000001209097223 */ /* 0x000fe20000010009 */
[----:B------:R-:W-:Y:S01]  /*0b70*/  FMUL.FTZ R20, R15, R12 ;  /* 0x0000000c0f147220 */ /* 0x000fe20000410000 */
[----:B------:R-:W-:Y:S01]  /*0b80*/  F2FP.BF16.F32.PACK_AB R21, R14, R21 ;  /* 0x000000150e15723e */ /* 0x000fe200000010ff */
[----:B------:R-:W-:Y:S01]  /*0b90*/  FFMA.FTZ R12, R13, R16, R13 ;  /* 0x000000100d0c7223 */ /* 0x000fe2000001000d */
[----:B------:R-:W-:Y:S01]  /*0ba0*/  FMUL.FTZ R13, R4, -2 ;  /* 0xc0000000040d7820 */ /* 0x000fe20000410000 */
[----:B------:R-:W-:Y:S01]  /*0bb0*/  FFMA.FTZ R19, R19, R20, R19 ;  /* 0x0000001413137223 */ /* 0x000fe20000010013 */
[----:B------:R-:W-:Y:S01]  /*0bc0*/  FMUL.FTZ R23, R9, -2 ;  /* 0xc000000009177820 */ /* 0x000fe20000410000 */
[----:B------:R-:W-:Y:S01]  /*0bd0*/  FMUL.FTZ R15, R12, -2 ;  /* 0xc00000000c0f7820 */ /* 0x000fe20000410000 */
[C---:B------:R-:W-:Y:S01]  /*0be0*/  @P1 FFMA.FTZ R4, R6.reuse, 0.93318945169448852539, R13 ;  /* 0x3f6ee58106041823 */ /* 0x040fe2000001000d */
[----:B------:R-:W-:Y:S01]  /*0bf0*/  FMUL.FTZ R25, R19, -2 ;  /* 0xc000000013197820 */ /* 0x000fe20000410000 */
[C---:B------:R-:W-:Y:S01]  /*0c00*/  @P2 FFMA.FTZ R9, R6.reuse, 0.93318945169448852539, R23 ;  /* 0x3f6ee58106092823 */ /* 0x040fe20000010017 */
[C---:B------:R-:W-:Y:S01]  /*0c10*/  @P0 FFMA.FTZ R12, R6.reuse, 0.93318945169448852539, R15 ;  /* 0x3f6ee581060c0823 */ /* 0x040fe2000001000f */
[----:B------:R-:W-:Y:S01]  /*0c20*/  F2FP.BF16.F32.PACK_AB R20, R17, R22 ;  /* 0x000000161114723e */ /* 0x000fe200000010ff */
[----:B------:R-:W-:Y:S01]  /*0c30*/  @P3 FFMA.FTZ R19, R6, 0.93318945169448852539, R25 ;  /* 0x3f6ee58106133823 */ /* 0x000fe20000010019 */
[----:B------:R-:W-:-:S02]  /*0c40*/  LOP3.LUT R5, R4, 0x80000000, R5, 0xb8, !PT ;  /* 0x8000000004057812 */ /* 0x000fc400078eb805 */
[----:B------:R-:W-:Y:S02]  /*0c50*/  FSETP.GTU.FTZ.AND P0, PT, R4, +INF , PT ;  /* 0x7f8000000400780b */ /* 0x000fe40003f1c000 */
[C---:B------:R-:W-:Y:S01]  /*0c60*/  LOP3.LUT R8, R9.reuse, 0x80000000, R8, 0xb8, !PT ;  /* 0x8000000009087812 */ /* 0x040fe200078eb808 */
[----:B0-----:R-:W-:Y:S01]  /*0c70*/  IMAD.WIDE.U32 R2, R0, 0x2, R2 ;  /* 0x0000000200027825 */ /* 0x001fe200078e0002 */
[----:B------:R-:W-:Y:S02]  /*0c80*/  FSETP.GTU.FTZ.AND P2, PT, R9, +INF , PT ;  /* 0x7f8000000900780b */ /* 0x000fe40003f5c000 */
[C---:B------:R-:W-:Y:S02]  /*0c90*/  LOP3.LUT R11, R12.reuse, 0x80000000, R11, 0xb8, !PT ;  /* 0x800000000c0b7812 */ /* 0x040fe400078eb80b */
[----:B------:R-:W-:Y:S01]  /*0ca0*/  FSETP.GTU.FTZ.AND P1, PT, R12, +INF , PT ;  /* 0x7f8000000c00780b */ /* 0x000fe20003f3c000 */
[----:B------:R-:W-:Y:S01]  /*0cb0*/  IMAD.WIDE R2, R7, 0x8, R2 ;  /* 0x0000000807027825 */ /* 0x000fe200078e0202 */
[----:B------:R-:W-:-:S02]  /*0cc0*/  LOP3.LUT R10, R19, 0x80000000, R10, 0xb8, !PT ;  /* 0x80000000130a7812 */ /* 0x000fc400078eb80a */
[----:B------:R-:W-:Y:S02]  /*0cd0*/  FSETP.GTU.FTZ.AND P3, PT, R19, +INF , PT ;  /* 0x7f8000001300780b */ /* 0x000fe40003f7c000 */
[----:B------:R-:W-:Y:S01]  /*0ce0*/  FSEL R5, R5, R4, !P0 ;  /* 0x0000000405057208 */ /* 0x000fe20004000000 */
[----:B------:R-:W-:Y:S01]  /*0cf0*/  STG.E.64 desc[UR4][R2.64], R20 ;  /* 0x0000001402007986 */ /* 0x000fe2000c101b04 */
[----:B------:R-:W-:Y:S02]  /*0d00*/  FSEL R8, R8, R9, !P2 ;  /* 0x0000000908087208 */ /* 0x000fe40005000000 */
[----:B------:R-:W-:Y:S02]  /*0d10*/  FSEL R12, R11, R12, !P1 ;  /* 0x0000000c0b0c7208 */ /* 0x000fe40004800000 */
[----:B------:R-:W-:Y:S02]  /*0d20*/  FSEL R19, R10, R19, !P3 ;  /* 0x000000130a137208 */ /* 0x000fe40005800000 */
[----:B------:R-:W-:-:S02]  /*0d30*/  F2FP.BF16.F32.PACK_AB R12, R12, R5 ;  /* 0x000000050c0c723e */ /* 0x000fc400000010ff */
[----:B------:R-:W-:-:S05]  /*0d40*/  F2FP.BF16.F32.PACK_AB R13, R19, R8 ;  /* 0x00000008130d723e */ /* 0x000fca00000010ff */
[----:B------:R-:W-:Y:S01]  /*0d50*/  STG.E.64 desc[UR4][R2.64+0x400], R12 ;  /* 0x0004000c02007986 */ /* 0x000fe2000c101b04 */
[----:B------:R-:W-:Y:S05]  /*0d60*/  EXIT ;  /* 0x000000000000794d */ /* 0x000fea0003800000 */
.L_x_609:
        /* <DEDUP_REMOVED lines=95> */
.L_x_611:
[----:B------:R-:W-:Y:S05]  /*1360*/  BSYNC B0 ;  /* 0x0000000000007941 */ /* 0x000fea0003800000 */
.L_x_610:
        /* <DEDUP_REMOVED lines=32> */
.L_x_613:
[----:B------:R-:W-:Y:S05]  /*1570*/  BSYNC B0 ;  /* 0x0000000000007941 */ /* 0x000fea0003800000 */
.L_x_612:
        /* <DEDUP_REMOVED lines=31> */
.L_x_615:
[----:B------:R-:W-:Y:S05]  /*1770*/  BSYNC B0 ;  /* 0x0000000000007941 */ /* 0x000fea0003800000 */
.L_x_614:
        /* <DEDUP_REMOVED lines=32> */
.L_x_617:
[----:B------:R-:W-:Y:S05]  /*1980*/  BSYNC B0 ;  /* 0x0000000000007941 */ /* 0x000fea0003800000 */
.L_x_616:
        /* <DEDUP_REMOVED lines=29> */
.L_x_619:
[----:B------:R-:W-:Y:S05]  /*1b60*/  BSYNC B0 ;  /* 0x0000000000007941 */ /* 0x000fea0003800000 */
.L_x_618:
        /* <DEDUP_REMOVED lines=29> */
.L_x_621:
[----:B------:R-:W-:Y:S05]  /*1d40*/  BSYNC B0 ;  /* 0x0000000000007941 */ /* 0x000fea0003800000 */
.L_x_620:
        /* <DEDUP_REMOVED lines=29> */
.L_x_623:
[----:B------:R-:W-:Y:S05]  /*1f20*/  BSYNC B0 ;  /* 0x0000000000007941 */ /* 0x000fea0003800000 */
.L_x_622:
        /* <DEDUP_REMOVED lines=29> */
.L_x_625:
[----:B------:R-:W-:Y:S05]  /*2100*/  BSYNC B0 ;  /* 0x0000000000007941 */ /* 0x000fea0003800000 */
.L_x_624:
        /* <DEDUP_REMOVED lines=18> */
.L_x_628:
[----:B------:R-:W-:-:S13]  /*2230*/  ISETP.GE.AND P0, PT, R9, R8, PT ;  /* 0x000000080900720c */ /* 0x000fda0003f06270 */
[----:B------:R-:W-:Y:S05]  /*2240*/  @P0 BRA `(.L_x_630) ;  /* 0x0000000000300947 */ /* 0x000fea0003800000 */
[----:B0-----:R-:W0:Y:S01]  /*2250*/  LDC.64 R2, c[0x0][0x218] ;  /* 0x00008600ff027b82 */ /* 0x001e220000000a00 */
[----:B------:R-:W-:Y:S02]  /*2260*/  IADD3 R5, R0, R9, RZ ;  /* 0x0000000900057210 */ /* 0x000fe40007ffe0ff */
[----:B------:R-:W-:-:S03]  /*2270*/  IADD3 R9, R9, 0x80, RZ ;  /* 0x0000008009097810 */ /* 0x000fc60007ffe0ff */
[----:B0-----:R-:W-:-:S05]  /*2280*/  IMAD.WIDE.U32 R2, R5, 0x2, R2 ;  /* 0x0000000205027825 */ /* 0x001fca00078e0002 */
[----:B------:R1:W-:Y:S02]  /*2290*/  STG.E.U16 desc[UR4][R2.64], R6 ;  /* 0x0000000602007986 */ /* 0x0003e4000c101504 */
.L_x_629:
[----:B------:R-:W-:-:S13]  /*22a0*/  ISETP.GE.AND P0, PT, R9, R8, PT ;  /* 0x000000080900720c */ /* 0x000fda0003f06270 */
[----:B------:R-:W-:Y:S05]  /*22b0*/  @P0 BRA `(.L_x_631) ;  /* 0x0000000000340947 */ /* 0x000fea0003800000 */
[----:B01----:R-:W0:Y:S01]  /*22c0*/  LDC.64 R2, c[0x0][0x218] ;  /* 0x00008600ff027b82 */ /* 0x003e220000000a00 */
[----:B------:R-:W-:Y:S02]  /*22d0*/  IADD3 R5, R0, R9, RZ ;  /* 0x0000000900057210 */ /* 0x000fe40007ffe0ff */
[----:B------:R-:W-:-:S03]  /*22e0*/  IADD3 R9, R9, 0x80, RZ ;  /* 0x0000008009097810 */ /* 0x000fc60007ffe0ff */
[----:B0-----:R-:W-:-:S05]  /*22f0*/  IMAD.WIDE.U32 R2, R5, 0x2, R2 ;  /* 0x0000000205027825 */ /* 0x001fca00078e0002 */
[----:B------:R1:W-:Y:S02]  /*2300*/  STG.E.U16 desc[UR4][R2.64], R7 ;  /* 0x0000000702007986 */ /* 0x0003e4000c101504 */
.L_x_630:
        /* <DEDUP_REMOVED lines=8> */
.L_x_631:
[----:B------:R-:W-:Y:S05]  /*2390*/  BSYNC B1 ;  /* 0x0000000000017941 */ /* 0x000fea0003800000 */
.L_x_627:
[----:B------:R-:W-:-:S13]  /*23a0*/  ISETP.GE.AND P0, PT, R9, R8, PT ;  /* 0x000000080900720c */ /* 0x000fda0003f06270 */
[----:B012---:R-:W0:Y:S01]  /*23b0*/  @!P0 LDC.64 R2, c[0x0][0x218] ;  /* 0x00008600ff028b82 */ /* 0x007e220000000a00 */
[----:B------:R-:W-:Y:S02]  /*23c0*/  @!P0 IADD3 R5, R0, R9, RZ ;  /* 0x0000000900058210 */ /* 0x000fe40007ffe0ff */
[----:B------:R-:W-:-:S03]  /*23d0*/  @!P0 IADD3 R9, R9, 0x80, RZ ;  /* 0x0000008009098810 */ /* 0x000fc60007ffe0ff */
[----:B0-----:R-:W-:-:S05]  /*23e0*/  @!P0 IMAD.WIDE.U32 R2, R5, 0x2, R2 ;  /* 0x0000000205028825 */ /* 0x001fca00078e0002 */
[----:B------:R2:W-:Y:S02]  /*23f0*/  @!P0 STG.E.U16 desc[UR4][R2.64], R11 ;  /* 0x0000000b02008986 */ /* 0x0005e4000c101504 */
.L_x_632:
[----:B------:R-:W-:Y:S05]  /*2400*/  BSYNC B0 ;  /* 0x0000000000007941 */ /* 0x000fea0003800000 */
.L_x_626:
        /* <DEDUP_REMOVED lines=8> */
.L_x_633:
        /* <DEDUP_REMOVED lines=15> */
.L_x_20829:


//--------------------- .text._ZN2at6native29vectorized_elementwise_kernelILi8EZZZNS0_16asin_kernel_cudaERNS_18TensorIteratorBaseEENKUlvE0_clEvENKUlvE2_clEvEUlN3c108BFloat16EE_St5arrayIPcLm2EEEEviT0_T1_ --------------------------
	.section	.text._ZN2at6native29vectorized_elementwise_kernelILi8EZZZNS0_16asin_kernel_cudaERNS_18TensorIteratorBaseEENKUlvE0_clEvENKUlvE2_clEvEUlN3c108BFloat16EE_St5arrayIPcLm2EEEEviT0_T1_,"ax",@progbits
	.align	128
        .global         _ZN2at6native29vectorized_elementwise_kernelILi8EZZZNS0_16asin_kernel_cudaERNS_18TensorIteratorBaseEENKUlvE0_clEvENKUlvE2_clEvEUlN3c108BFloat16EE_St5arrayIPcLm2EEEEviT0_T1_
        .type           _ZN2at6native29vectorized_elementwise_kernelILi8EZZZNS0_16asin_kernel_cudaERNS_18TensorIteratorBaseEENKUlvE0_clEvENKUlvE2_clEvEUlN3c108BFloat16EE_St5arrayIPcLm2EEEEviT0_T1_,@function
        .size           _ZN2at6native29vectorized_elementwise_kernelILi8EZZZNS0_16asin_kernel_cudaERNS_18TensorIteratorBaseEENKUlvE0_clEvENKUlvE2_clEvEUlN3c108BFloat16EE_St5arrayIPcLm2EEEEviT0_T1_,(.L_x_20830 - _ZN2at6native29vectorized_elementwise_kernelILi8EZZZNS0_16asin_kernel_cudaERNS_18TensorIteratorBaseEENKUlvE0_clEvENKUlvE2_clEvEUlN3c108BFloat16EE_St5arrayIPcLm2EEEEviT0_T1_)
        .other          _ZN2at6native29vectorized_elementwise_kernelILi8EZZZNS0_16asin_kernel_cudaERNS_18TensorIteratorBaseEENKUlvE0_clEvENKUlvE2_clEvEUlN3c108BFloat16EE_St5arrayIPcLm2EEEEviT0_T1_,@"STO_CUDA_ENTRY STV_DEFAULT"
_ZN2at6native29vectorized_elementwise_kernelILi8EZZZNS0_16asin_kernel_cudaERNS_18TensorIteratorBaseEENKUlvE0_clEvENKUlvE2_clEvEUlN3c108BFloat16EE_St5arrayIPcLm2EEEEviT0_T1_:
.text._ZN2at6native29vectorized_elementwise_kernelILi8EZZZNS0_16asin_kernel_cudaERNS_18TensorIteratorBaseEENKUlvE0_clEvENKUlvE2_clEvEUlN3c108BFloat16EE_St5arrayIPcLm2EEEEviT0_T1_:
        /* <DEDUP_REMOVED lines=11> */
[----:B0-----:R-:W-:-:S06]  /*00b0*/  IMAD.WIDE.U32 R4, R9, 0x10, R2 ;  /* 0x0000001009047825 */ /* 0x001fcc00078e0002 */
[----:B------:R-:W2:Y:S01]  /*00c0*/  LDG.E.128 R4, desc[UR4][R4.64] ;  /* 0x0000000404047981 */ /* 0x000ea2000c1e1d00 */
[----:B------:R-:W-:Y:S01]  /*00d0*/  HFMA2.MMA R17, -RZ, RZ, 1.75, 0 ;  /* 0x3f000000ff117435 */ /* 0x000fe200000001ff */
[----:B--2---:R-:W-:Y:S02]  /*00e0*/  SHF.L.U32 R8, R4, 0x10, RZ ;  /* 0x0000001004087819 */ /* 0x004fe400000006ff */
[----:B------:R-:W-:Y:S02]  /*00f0*/  SHF.L.U32 R11, R5, 0x10, RZ ;  /* 0x00000010050b7819 */ /* 0x000fe400000006ff */
[----:B------:R-:W-:Y:S01]  /*0100*/  SHF.L.U32 R10, R6, 0x10, RZ ;  /* 0x00000010060a7819 */ /* 0x000fe200000006ff */
[----:B------:R-:W-:Y:S01]  /*0110*/  FADD.FTZ R19, |R8|, -RZ ;  /* 0x800000ff08137221 */ /* 0x000fe20000010200 */
[----:B------:R-:W-:Y:S01]  /*0120*/  PRMT R4, R4, 0x7632, R4 ;  /* 0x0000763204047816 */ /* 0x000fe20000000004 */
[----:B------:R-:W-:Y:S01]  /*0130*/  FADD.FTZ R3, |R11|, -RZ ;  /* 0x800000ff0b037221 */ /* 0x000fe20000010200 */
[----:B------:R-:W-:Y:S01]  /*0140*/  PRMT R5, R5, 0x7632, R5 ;  /* 0x0000763205057816 */ /* 0x000fe20000000005 */
[----:B------:R-:W-:Y:S01]  /*0150*/  FADD.FTZ R2, |R10|, -RZ ;  /* 0x800000ff0a027221 */ /* 0x000fe20000010200 */
[-C--:B------:R-:W-:Y:S01]  /*0160*/  FFMA.FTZ R18, -R19, R17.reuse, 0.5 ;  /* 0x3f00000013127423 */ /* 0x080fe20000010111 */
[-C--:B------:R-:W-:Y:S01]  /*0170*/  FFMA.FTZ R25, -R3, R17.reuse, 0.5 ;  /* 0x3f00000003197423 */ /* 0x080fe20000010111 */
[----:B------:R-:W-:Y:S01]  /*0180*/  SHF.L.U32 R4, R4, 0x10, RZ ;  /* 0x0000001004047819 */ /* 0x000fe200000006ff */
[----:B------:R-:W-:Y:S01]  /*0190*/  FFMA.FTZ R21, -R2, R17, 0.5 ;  /* 0x3f00000002157423 */ /* 0x000fe20000010111 */
[----:B------:R-:W0:Y:S01]  /*01a0*/  MUFU.RSQ R23, R18 ;  /* 0x0000001200177308 */ /* 0x000e220000001400 */
[----:B------:R-:W-:-:S02]  /*01b0*/  SHF.L.U32 R5, R5, 0x10, RZ ;  /* 0x0000001005057819 */ /* 0x000fc400000006ff */
[----:B------:R-:W-:Y:S01]  /*01c0*/  FADD.FTZ R15, |R4|, -RZ ;  /* 0x800000ff040f7221 */ /* 0x000fe20000010200 */
[C---:B------:R-:W-:Y:S02]  /*01d0*/  FSETP.GT.FTZ.AND P2, PT, |R8|.reuse, 0.56000000238418579102, PT ;  /* 0x3f0f5c290800780b */ /* 0x040fe40003f54200 */
[----:B------:R-:W-:Y:S01]  /*01e0*/  FADD.FTZ R14, |R5|, -RZ ;  /* 0x800000ff050e7221 */ /* 0x000fe20000010200 */
[----:B------:R-:W-:Y:S01]  /*01f0*/  FFMA.FTZ R13, -R15, R17, 0.5 ;  /* 0x3f0000000f0d7423 */ /* 0x000fe20000010111 */
[----:B------:R-:W1:Y:S01]  /*0200*/  MUFU.RSQ R12, R25 ;  /* 0x00000019000c7308 */ /* 0x000e620000001400 */
[----:B------:R-:W-:Y:S02]  /*0210*/  FSETP.NEU.FTZ.AND P1, PT, |R8|, 1, PT ;  /* 0x3f8000000800780b */ /* 0x000fe40003f3d200 */
[----:B------:R-:W-:Y:S02]  /*0220*/  FSETP.GT.FTZ.AND P0, PT, |R11|, 0.56000000238418579102, PT ;  /* 0x3f0f5c290b00780b */ /* 0x000fe40003f14200 */
[----:B------:R-:W-:-:S02]  /*0230*/  PRMT R6, R6, 0x7632, R6 ;  /* 0x0000763206067816 */ /* 0x000fc40000000006 */
[----:B------:R-:W-:Y:S01]  /*0240*/  FSETP.NEU.FTZ.AND P3, PT, |R4|, 1, PT ;  /* 0x3f8000000400780b */ /* 0x000fe20003f7d200 */
[----:B------:R-:W2:Y:S01]  /*0250*/  MUFU.RSQ R16, R21 ;  /* 0x0000001500107308 */ /* 0x000ea20000001400 */
[----:B0-----:R-:W-:Y:S01]  /*0260*/  FMUL.FTZ R18, R18, R23 ;  /* 0x0000001712127220 */ /* 0x001fe20000410000 */
[----:B------:R-:W-:Y:S01]  /*0270*/  FMUL.FTZ R23, R23, 0.5 ;  /* 0x3f00000017177820 */ /* 0x000fe20000410000 */
[----:B------:R-:W-:Y:S02]  /*0280*/  SHF.L.U32 R6, R6, 0x10, RZ ;  /* 0x0000001006067819 */ /* 0x000fe400000006ff */
[----:B------:R-:W-:Y:S01]  /*0290*/  FSETP.NEU.FTZ.AND P5, PT, |R5|, 1, PT ;  /* 0x3f8000000500780b */ /* 0x000fe20003fbd200 */
[----:B------:R-:W-:Y:S01]  /*02a0*/  FFMA.FTZ R23, -R18, R23, 0.5 ;  /* 0x3f00000012177423 */ /* 0x000fe20000010117 */
[----:B------:R-:W-:Y:S01]  /*02b0*/  FSETP.NEU.FTZ.AND P6, PT, |R6|, 1, PT ;  /* 0x3f8000000600780b */ /* 0x000fe20003fdd200 */
[----:B------:R-:W0:Y:S01]  /*02c0*/  MUFU.RSQ R22, R13 ;  /* 0x0000000d00167308 */ /* 0x000e220000001400 */
[----:B-1----:R-:W-:Y:S01]  /*02d0*/  FMUL.FTZ R24, R25, R12 ;  /* 0x0000000c19187220 */ /* 0x002fe20000410000 */
[----:B------:R-:W-:Y:S01]  /*02e0*/  FMUL.FTZ R25, R12, 0.5 ;  /* 0x3f0000000c197820 */ /* 0x000fe20000410000 */
[C---:B------:R-:W-:Y:S01]  /*02f0*/  SHF.L.U32 R12, R7.reuse, 0x10, RZ ;  /* 0x00000010070c7819 */ /* 0x040fe200000006ff */
[----:B------:R-:W-:Y:S01]  /*0300*/  FFMA.FTZ R23, R18, R23, R18 ;  /* 0x0000001712177223 */ /* 0x000fe20000010012 */
[----:B------:R-:W-:Y:S01]  /*0310*/  PRMT R7, R7, 0x7632, R7 ;  /* 0x0000763207077816 */ /* 0x000fe20000000007 */
[----:B------:R-:W-:Y:S01]  /*0320*/  FFMA.FTZ R25, -R24, R25, 0.5 ;  /* 0x3f00000018197423 */ /* 0x000fe20000010119 */
[----:B------:R-:W-:Y:S01]  /*0330*/  FSETP.GT.FTZ.AND P4, PT, |R12|, 0.56000000238418579102, PT ;  /* 0x3f0f5c290c00780b */ /* 0x000fe20003f94200 */
[----:B--2---:R-:W-:Y:S01]  /*0340*/  FMUL.FTZ R20, R21, R16 ;  /* 0x0000001015147220 */ /* 0x004fe20000410000 */
[----:B------:R-:W-:Y:S01]  /*0350*/  FMUL.FTZ R21, R16, 0.5 ;  /* 0x3f00000010157820 */ /* 0x000fe20000410000 */
[----:B------:R-:W-:Y:S01]  /*0360*/  FFMA.FTZ R16, -R14, R17, 0.5 ;  /* 0x3f0000000e107423 */ /* 0x000fe20000010111 */
[----:B------:R-:W-:Y:S01]  /*0370*/  FFMA.FTZ R18, R24, R25, R24 ;  /* 0x0000001918127223 */ /* 0x000fe20000010018 */
[----:B------:R-:W-:Y:S01]  /*0380*/  @P2 FSEL R19, R23, RZ, P1 ;  /* 0x000000ff17132208 */ /* 0x000fe20000800000 */
[----:B------:R-:W-:Y:S01]  /*0390*/  FFMA.FTZ R27, -R20, R21, 0.5 ;  /* 0x3f000000141b7423 */ /* 0x000fe20000010115 */
[----:B------:R-:W-:Y:S01]  /*03a0*/  FSETP.GT.FTZ.AND P1, PT, |R4|, 0.56000000238418579102, PT ;  /* 0x3f0f5c290400780b */ /* 0x000fe20003f34200 */
[----:B------:R-:W1:Y:S01]  /*03b0*/  MUFU.RSQ R21, R16 ;  /* 0x0000001000157308 */ /* 0x000e620000001400 */
[----:B0-----:R-:W-:Y:S01]  /*03c0*/  FMUL.FTZ R24, R13, R22 ;  /* 0x000000160d187220 */ /* 0x001fe20000410000 */
[----:B------:R-:W-:Y:S01]  /*03d0*/  FADD.FTZ R13, |R12|, -RZ ;  /* 0x800000ff0c0d7221 */ /* 0x000fe20000010200 */
[----:B------:R-:W-:Y:S01]  /*03e0*/  FMUL.FTZ R25, R22, 0.5 ;  /* 0x3f00000016197820 */ /* 0x000fe20000410000 */
[----:B------:R-:W-:Y:S01]  /*03f0*/  FSETP.NEU.FTZ.AND P2, PT, |R11|, 1, PT ;  /* 0x3f8000000b00780b */ /* 0x000fe20003f5d200 */
[----:B------:R-:W-:Y:S01]  /*0400*/  FFMA.FTZ R20, R20, R27, R20 ;  /* 0x0000001b14147223 */ /* 0x000fe20000010014 */
[----:B------:R-:W-:Y:S01]  /*0410*/  FFMA.FTZ R22, -R13, R17, 0.5 ;  /* 0x3f0000000d167423 */ /* 0x000fe20000010111 */
[----:B------:R-:W-:Y:S01]  /*0420*/  FFMA.FTZ R25, -R24, R25, 0.5 ;  /* 0x3f00000018197423 */ /* 0x000fe20000010119 */
[----:B------:R-:W-:-:S02]  /*0430*/  @P0 FSEL R3, R18, RZ, P2 ;  /* 0x000000ff12030208 */ /* 0x000fc40001000000 */
[----:B------:R-:W0:Y:S01]  /*0440*/  MUFU.RSQ R23, R22 ;  /* 0x0000001600177308 */ /* 0x000e220000001400 */
[----:B------:R-:W-:Y:S01]  /*0450*/  FFMA.FTZ R24, R24, R25, R24 ;  /* 0x0000001918187223 */ /* 0x000fe20000010018 */
[----:B------:R-:W-:Y:S02]  /*0460*/  FSETP.GT.FTZ.AND P2, PT, |R5|, 0.56000000238418579102, PT ;  /* 0x3f0f5c290500780b */ /* 0x000fe40003f54200 */
[----:B------:R-:W-:Y:S02]  /*0470*/  SHF.L.U32 R7, R7, 0x10, RZ ;  /* 0x0000001007077819 */ /* 0x000fe400000006ff */
[----:B------:R-:W-:Y:S01]  /*0480*/  @P1 FSEL R15, R24, RZ, P3 ;  /* 0x000000ff180f1208 */ /* 0x000fe20001800000 */
[----:B-1----:R-:W-:Y:S01]  /*0490*/  FMUL.FTZ R25, R16, R21 ;  /* 0x0000001510197220 */ /* 0x002fe20000410000 */
[----:B------:R-:W-:Y:S01]  /*04a0*/  FMUL.FTZ R16, R21, 0.5 ;  /* 0x3f00000015107820 */ /* 0x000fe20000410000 */
[----:B------:R-:W-:Y:S02]  /*04b0*/  FSETP.GT.FTZ.AND P3, PT, |R10|, 0.56000000238418579102, PT ;  /* 0x3f0f5c290a00780b */ /* 0x000fe40003f74200 */
[----:B------:R-:W-:Y:S01]  /*04c0*/  P2R R21, PR, RZ, 0x1 ;  /* 0x00000001ff157803 */ /* 0x000fe20000000000 */
[----:B------:R-:W-:Y:S01]  /*04d0*/  FFMA.FTZ R18, -R25, R16, 0.5 ;  /* 0x3f00000019127423 */ /* 0x000fe20000010110 */
[----:B------:R-:W-:Y:S01]  /*04e0*/  FADD.FTZ R16, |R6|, -RZ ;  /* 0x800000ff06107221 */ /* 0x000fe20000010200 */
[----:B------:R-:W-:-:S02]  /*04f0*/  FSETP.NEU.FTZ.AND P0, PT, |R7|, 1, PT ;  /* 0x3f8000000700780b */ /* 0x000fc40003f1d200 */
[----:B------:R-:W-:Y:S01]  /*0500*/  FFMA.FTZ R18, R25, R18, R25 ;  /* 0x0000001219127223 */ /* 0x000fe20000010019 */
[----:B0-----:R-:W-:Y:S01]  /*0510*/  FMUL.FTZ R22, R22, R23 ;  /* 0x0000001716167220 */ /* 0x001fe20000410000 */
[----:B------:R-:W-:Y:S01]  /*0520*/  FFMA.FTZ R24, -R16, R17, 0.5 ;  /* 0x3f00000010187423 */ /* 0x000fe20000010111 */
[----:B------:R-:W-:Y:S02]  /*0530*/  FMUL.FTZ R23, R23, 0.5 ;  /* 0x3f00000017177820 */ /* 0x000fe40000410000 */
[----:B------:R-:W-:Y:S01]  /*0540*/  @P2 FSEL R14, R18, RZ, P5 ;  /* 0x000000ff120e2208 */ /* 0x000fe20002800000 */
[----:B------:R-:W0:Y:S01]  /*0550*/  MUFU.RSQ R25, R24 ;  /* 0x0000001800197308 */ /* 0x000e220000001400 */
[----:B------:R-:W-:Y:S01]  /*0560*/  FFMA.FTZ R23, -R22, R23, 0.5 ;  /* 0x3f00000016177423 */ /* 0x000fe20000010117 */
[----:B------:R-:W-:Y:S01]  /*0570*/  FSETP.NEU.FTZ.AND P5, PT, |R10|, 1, PT ;  /* 0x3f8000000a00780b */ /* 0x000fe20003fbd200 */
[----:B------:R-:W-:Y:S02]  /*0580*/  FADD.FTZ R18, |R7|, -RZ ;  /* 0x800000ff07127221 */ /* 0x000fe40000010200 */
[----:B------:R-:W-:Y:S01]  /*0590*/  FFMA.FTZ R23, R22, R23, R22 ;  /* 0x0000001716177223 */ /* 0x000fe20000010016 */
[----:B------:R-:W-:-:S02]  /*05a0*/  @P3 FSEL R2, R20, RZ, P5 ;  /* 0x000000ff14023208 */ /* 0x000fc40002800000 */
[----:B------:R-:W-:Y:S02]  /*05b0*/  FSETP.NEU.FTZ.AND P5, PT, |R12|, 1, PT ;  /* 0x3f8000000c00780b */ /* 0x000fe40003fbd200 */
[----:B------:R-:W-:Y:S02]  /*05c0*/  MOV R22, 0x3d4dd2f7 ;  /* 0x3d4dd2f700167802 */ /* 0x000fe40000000f00 */
[----:B------:R-:W-:Y:S01]  /*05d0*/  @P4 FSEL R13, R23, RZ, P5 ;  /* 0x000000ff170d4208 */ /* 0x000fe20002800000 */
[----:B------:R-:W-:Y:S01]  /*05e0*/  FFMA.FTZ R23, -R18, R17, 0.5 ;  /* 0x3f00000012177423 */ /* 0x000fe20000010111 */
[----:B------:R-:W-:-:S03]  /*05f0*/  FSETP.GT.FTZ.AND P5, PT, |R6|, 0.56000000238418579102, PT ;  /* 0x3f0f5c290600780b */ /* 0x000fc60003fb4200 */
[----:B------:R-:W1:Y:S01]  /*0600*/  MUFU.RSQ R20, R23 ;  /* 0x0000001700147308 */ /* 0x000e620000001400 */
[----:B0-----:R-:W-:Y:S01]  /*0610*/  FMUL.FTZ R24, R24, R25 ;  /* 0x0000001918187220 */ /* 0x001fe20000410000 */
[----:B------:R-:W-:-:S04]  /*0620*/  FMUL.FTZ R25, R25, 0.5 ;  /* 0x3f00000019197820 */ /* 0x000fc80000410000 */
[----:B------:R-:W-:-:S04]  /*0630*/  FFMA.FTZ R25, -R24, R25, 0.5 ;  /* 0x3f00000018197423 */ /* 0x000fc80000010119 */
[----:B------:R-:W-:-:S05]  /*0640*/  FFMA.FTZ R25, R24, R25, R24 ;  /* 0x0000001918197223 */ /* 0x000fca0000010018 */
[----:B------:R-:W-:Y:S01]  /*0650*/  @P5 FSEL R16, R25, RZ, P6 ;  /* 0x000000ff19105208 */ /* 0x000fe20003000000 */
[----:B------:R-:W-:Y:S01]  /*0660*/  FMUL.FTZ R25, R13, R13 ;  /* 0x0000000d0d197220 */ /* 0x000fe20000410000 */
[----:B-1----:R-:W-:Y:S01]  /*0670*/  FMUL.FTZ R17, R23, R20 ;  /* 0x0000001417117220 */ /* 0x002fe20000410000 */
[----:B------:R-:W-:Y:S01]  /*0680*/  FMUL.FTZ R20, R20, 0.5 ;  /* 0x3f00000014147820 */ /* 0x000fe20000410000 */
[----:B------:R-:W-:Y:S01]  /*0690*/  FSETP.GT.FTZ.AND P6, PT, |R7|, 0.56000000238418579102, PT ;  /* 0x3f0f5c290700780b */ /* 0x000fe20003fd4200 */
[----:B------:R-:W-:Y:S01]  /*06a0*/  FMUL.FTZ R23, R3, R3 ;  /* 0x0000000303177220 */ /* 0x000fe20000410000 */
[----:B------:R-:W-:Y:S01]  /*06b0*/  FFMA.FTZ R26, R25, R22, 0.018773360177874565125 ;  /* 0x3c99ca97191a7423 */ /* 0x000fe20000010016 */
[----:B------:R-:W-:-:S03]  /*06c0*/  FFMA.FTZ R20, -R17, R20, 0.5 ;  /* 0x3f00000011147423 */ /* 0x000fc60000010114 */
[----:B------:R-:W-:Y:S01]  /*06d0*/  FFMA.FTZ R26, R25, R26, 0.046769052743911743164 ;  /* 0x3d3f90e8191a7423 */ /* 0x000fe2000001001a */
[----:B------:R-:W-:Y:S01]  /*06e0*/  FFMA.FTZ R20, R17, R20, R17 ;  /* 0x0000001411147223 */ /* 0x000fe20000010011 */
[----:B------:R-:W-:Y:S02]  /*06f0*/  FMUL.FTZ R17, R19, R19 ;  /* 0x0000001313117220 */ /* 0x000fe40000410000 */
[----:B------:R-:W-:-:S03]  /*0700*/  FFMA.FTZ R26, R25, R26, 0.074823014438152313232 ;  /* 0x3d993ccf191a7423 */ /* 0x000fc6000001001a */
[----:B------:R-:W-:Y:S01]  /*0710*/  @P6 FSEL R18, R20, RZ, P0 ;  /* 0x000000ff14126208 */ /* 0x000fe20000000000 */
[----:B------:R-:W-:Y:S01]  /*0720*/  FFMA.FTZ R20, R17, R22, 0.018773360177874565125 ;  /* 0x3c99ca9711147423 */ /* 0x000fe20000010016 */
[----:B------:R-:W-:Y:S01]  /*0730*/  FSETP.GT.FTZ.AND P0, PT, |R8|, 0.56000000238418579102, PT ;  /* 0x3f0f5c290800780b */ /* 0x000fe20003f14200 */
[----:B------:R-:W-:Y:S02]  /*0740*/  FFMA.FTZ R26, R25, R26, 0.16667181253433227539 ;  /* 0x3e2aac04191a7423 */ /* 0x000fe4000001001a */
[----:B------:R-:W-:Y:S02]  /*0750*/  FFMA.FTZ R20, R17, R20, 0.046769052743911743164 ;  /* 0x3d3f90e811147423 */ /* 0x000fe40000010014 */
[----:B------:R-:W-:Y:S01]  /*0760*/  FMUL.FTZ R26, R25, R26 ;  /* 0x0000001a191a7220 */ /* 0x000fe20000410000 */
[----:B------:R-:W-:Y:S01]  /*0770*/  FMUL.FTZ R25, R16, R16 ;  /* 0x0000001010197220 */ /* 0x000fe20000410000 */
[----:B------:R-:W-:Y:S02]  /*0780*/  FFMA.FTZ R20, R17, R20, 0.074823014438152313232 ;  /* 0x3d993ccf11147423 */ /* 0x000fe40000010014 */
[----:B------:R-:W-:-:S02]  /*0790*/  FFMA.FTZ R13, R13, R26, R13 ;  /* 0x0000001a0d0d7223 */ /* 0x000fc4000001000d */
[----:B------:R-:W-:-:S04]  /*07a0*/  FFMA.FTZ R20, R17, R20, 0.16667181253433227539 ;  /* 0x3e2aac0411147423 */ /* 0x000fc80000010014 */
[----:B------:R-:W-:Y:S01]  /*07b0*/  FMUL.FTZ R20, R17, R20 ;  /* 0x0000001411147220 */ /* 0x000fe20000410000 */
[----:B------:R-:W-:-:S03]  /*07c0*/  HFMA2.MMA R17, -RZ, RZ, 1.9599609375, 20144 ;  /* 0x3fd774ebff117435 */ /* 0x000fc600000001ff */
[----:B------:R-:W-:-:S04]  /*07d0*/  FFMA.FTZ R19, R19, R20, R19 ;  /* 0x0000001413137223 */ /* 0x000fc80000010013 */
[----:B------:R-:W-:-:S04]  /*07e0*/  FMUL.FTZ R20, R19, -2 ;  /* 0xc000000013147820 */ /* 0x000fc80000410000 */
[----:B------:R-:W-:Y:S01]  /*07f0*/  @P0 FFMA.FTZ R19, R17, 0.93318945169448852539, R20 ;  /* 0x3f6ee58111130823 */ /* 0x000fe20000010014 */
[----:B------:R-:W-:Y:S01]  /*0800*/  ISETP.NE.AND P0, PT, R21, RZ, PT ;  /* 0x000000ff1500720c */ /* 0x000fe20003f05270 */
[----:B------:R-:W-:Y:S01]  /*0810*/  FFMA.FTZ R20, R23, R22, 0.018773360177874565125 ;  /* 0x3c99ca9717147423 */ /* 0x000fe20000010016 */
[----:B------:R-:W-:Y:S02]  /*0820*/  FMUL.FTZ R21, R2, R2 ;  /* 0x0000000202157220 */ /* 0x000fe40000410000 */
[----:B------:R-:W-:Y:S01]  /*0830*/  LOP3.LUT R8, R19, 0x80000000, R8, 0xb8, !PT ;  /* 0x8000000013087812 */ /* 0x000fe200078eb808 */
[----:B------:R-:W-:Y:S01]  /*0840*/  FFMA.FTZ R20, R23, R20, 0.046769052743911743164 ;  /* 0x3d3f90e817147423 */ /* 0x000fe20000010014 */
[----:B------:R-:W-:-:S03]  /*0850*/  FFMA.FTZ R24, R21, R22, 0.018773360177874565125 ;  /* 0x3c99ca9715187423 */ /* 0x000fc60000010016 */
[----:B------:R-:W-:Y:S01]  /*0860*/  FFMA.FTZ R20, R23, R20, 0.074823014438152313232 ;  /* 0x3d993ccf17147423 */ /* 0x000fe20000010014 */
[----:B------:R-:W-:-:S03]  /*0870*/  FFMA.FTZ R24, R21, R24, 0.046769052743911743164 ;  /* 0x3d3f90e815187423 */ /* 0x000fc60000010018 */
[----:B------:R-:W-:Y:S01]  /*0880*/  FFMA.FTZ R20, R23, R20, 0.16667181253433227539 ;  /* 0x3e2aac0417147423 */ /* 0x000fe20000010014 */
[----:B------:R-:W-:-:S03]  /*0890*/  FFMA.FTZ R24, R21, R24, 0.074823014438152313232 ;  /* 0x3d993ccf15187423 */ /* 0x000fc60000010018 */
[----:B------:R-:W-:Y:S01]  /*08a0*/  FMUL.FTZ R20, R23, R20 ;  /* 0x0000001417147220 */ /* 0x000fe20000410000 */
[----:B------:R-:W-:Y:S01]  /*08b0*/  FFMA.FTZ R24, R21, R24, 0.16667181253433227539 ;  /* 0x3e2aac0415187423 */ /* 0x000fe20000010018 */
[----:B------:R-:W-:Y:S02]  /*08c0*/  FMUL.FTZ R23, R15, R15 ;  /* 0x0000000f0f177220 */ /* 0x000fe40000410000 */
[----:B------:R-:W-:Y:S01]  /*08d0*/  FFMA.FTZ R20, R3, R20, R3 ;  /* 0x0000001403147223 */ /* 0x000fe20000010003 */
[----:B------:R-:W-:Y:S01]  /*08e0*/  FMUL.FTZ R21, R21, R24 ;  /* 0x0000001815157220 */ /* 0x000fe20000410000 */
[----:B------:R-:W-:-:S03]  /*08f0*/  FFMA.FTZ R24, R23, R22, 0.018773360177874565125 ;  /* 0x3c99ca9717187423 */ /* 0x000fc60000010016 */
[----:B------:R-:W-:Y:S01]  /*0900*/  FFMA.FTZ R21, R2, R21, R2 ;  /* 0x0000001502157223 */ /* 0x000fe20000010002 */
[----:B------:R-:W-:Y:S01]  /*0910*/  FFMA.FTZ R24, R23, R24, 0.046769052743911743164 ;  /* 0x3d3f90e817187423 */ /* 0x000fe20000010018 */
[----:B------:R-:W-:-:S03]  /*0920*/  FFMA.FTZ R2, R25, R22, 0.018773360177874565125 ;  /* 0x3c99ca9719027423 */ /* 0x000fc60000010016 */
[----:B------:R-:W-:Y:S01]  /*0930*/  FFMA.FTZ R24, R23, R24, 0.074823014438152313232 ;  /* 0x3d993ccf17187423 */ /* 0x000fe20000010018 */
[----:B------:R-:W-:-:S03]  /*0940*/  FFMA.FTZ R2, R25, R2, 0.046769052743911743164 ;  /* 0x3d3f90e819027423 */ /* 0x000fc60000010002 */
[----:B------:R-:W-:Y:S01]  /*0950*/  FFMA.FTZ R24, R23, R24, 0.16667181253433227539 ;  /* 0x3e2aac0417187423 */ /* 0x000fe20000010018 */
[----:B------:R-:W-:-:S03]  /*0960*/  FFMA.FTZ R2, R25, R2, 0.074823014438152313232 ;  /* 0x3d993ccf19027423 */ /* 0x000fc60000010002 */
[----:B------:R-:W-:Y:S01]  /*0970*/  FMUL.FTZ R24, R23, R24 ;  /* 0x0000001817187220 */ /* 0x000fe20000410000 */
[----:B------:R-:W-:Y:S01]  /*0980*/  FMUL.FTZ R23, R14, R14 ;  /* 0x0000000e0e177220 */ /* 0x000fe20000410000 */
[----:B------:R-:W-:Y:S02]  /*0990*/  FFMA.FTZ R2, R25, R2, 0.16667181253433227539 ;  /* 0x3e2aac0419027423 */ /* 0x000fe40000010002 */
[----:B------:R-:W-:Y:S01]  /*09a0*/  FFMA.FTZ R15, R15, R24, R15 ;  /* 0x000000180f0f7223 */ /* 0x000fe2000001000f */
[----:B------:R-:W-:Y:S01]  /*09b0*/  FFMA.FTZ R28, R23, R22, 0.018773360177874565125 ;  /* 0x3c99ca97171c7423 */ /* 0x000fe20000010016 */
[----:B------:R-:W-:Y:S01]  /*09c0*/  FMUL.FTZ R25, R25, R2 ;  /* 0x0000000219197220 */ /* 0x000fe20000410000 */
[----:B------:R-:W-:Y:S02]  /*09d0*/  FMUL.FTZ R24, R13, -2 ;  /* 0xc00000000d187820 */ /* 0x000fe40000410000 */
[----:B------:R-:W-:Y:S02]  /*09e0*/  FFMA.FTZ R28, R23, R28, 0.046769052743911743164 ;  /* 0x3d3f90e8171c7423 */ /* 0x000fe4000001001c */
[----:B------:R-:W-:-:S02]  /*09f0*/  @P4 FFMA.FTZ R13, R17, 0.93318945169448852539, R24 ;  /* 0x3f6ee581110d4823 */ /* 0x000fc40000010018 */
[----:B------:R-:W-:-:S03]  /*0a00*/  FFMA.FTZ R28, R23, R28, 0.074823014438152313232 ;  /* 0x3d993ccf171c7423 */ /* 0x000fc6000001001c */
[----:B------:R-:W-:Y:S01]  /*0a10*/  LOP3.LUT R12, R13, 0x80000000, R12, 0xb8, !PT ;  /* 0x800000000d0c7812 */ /* 0x000fe200078eb80c */
[----:B------:R-:W-:-:S04]  /*0a20*/  FFMA.FTZ R28, R23, R28, 0.16667181253433227539 ;  /* 0x3e2aac04171c7423 */ /* 0x000fc8000001001c */
[----:B------:R-:W-:Y:S01]  /*0a30*/  FMUL.FTZ R3, R23, R28 ;  /* 0x0000001c17037220 */ /* 0x000fe20000410000 */
[----:B------:R-:W-:-:S03]  /*0a40*/  FMUL.FTZ R23, R18, R18 ;  /* 0x0000001212177220 */ /* 0x000fc60000410000 */
[----:B------:R-:W-:Y:S01]  /*0a50*/  FFMA.FTZ R14, R14, R3, R14 ;  /* 0x000000030e0e7223 */ /* 0x000fe2000001000e */
[C---:B------:R-:W-:Y:S01]  /*0a60*/  FFMA.FTZ R22, R23.reuse, R22, 0.018773360177874565125 ;  /* 0x3c99ca9717167423 */ /* 0x040fe20000010016 */
[----:B------:R-:W0:Y:S03]  /*0a70*/  LDC.64 R2, c[0x0][0x218] ;  /* 0x00008600ff027b82 */ /* 0x000e260000000a00 */
[----:B------:R-:W-:-:S04]  /*0a80*/  FFMA.FTZ R22, R23, R22, 0.046769052743911743164 ;  /* 0x3d3f90e817167423 */ /* 0x000fc80000010016 */
[----:B------:R-:W-:-:S04]  /*0a90*/  FFMA.FTZ R22, R23, R22, 0.074823014438152313232 ;  /* 0x3d993ccf17167423 */ /* 0x000fc80000010016 */
[----:B------:R-:W-:-:S04]  /*0aa0*/  FFMA.FTZ R22, R23, R22, 0.16667181253433227539 ;  /* 0x3e2aac0417167423 */ /* 0x000fc80000010016 */
[----:B------:R-:W-:Y:S01]  /*0ab0*/  FMUL.FTZ R27, R23, R22 ;  /* 0x00000016171b7220 */ /* 0x000fe20000410000 */
[----:B------:R-:W-:Y:S01]  /*0ac0*/  FFMA.FTZ R23, R16, R25, R16 ;  /* 0x0000001910177223 */ /* 0x000fe20000010010 */
[----:B------:R-:W-:Y:S01]  /*0ad0*/  FMUL.FTZ R16, R20, -2 ;  /* 0xc000000014107820 */ /* 0x000fe20000410000 */
[----:B------:R-:W-:Y:S01]  /*0ae0*/  FMUL.FTZ R22, R21, -2 ;  /* 0xc000000015167820 */ /* 0x000fe20000410000 */
[----:B------:R-:W-:Y:S01]  /*0af0*/  FFMA.FTZ R18, R18, R27, R18 ;  /* 0x0000001b12127223 */ /* 0x000fe20000010012 */
[----:B------:R-:W-:Y:S01]  /*0b00*/  FMUL.FTZ R24, R23, -2 ;  /* 0xc000000017187820 */ /* 0x000fe20000410000 */
[C---:B------:R-:W-:Y:S01]  /*0b10*/  @P0 FFMA.FTZ R20, R17.reuse, 0.93318945169448852539, R16 ;  /* 0x3f6ee58111140823 */ /* 0x040fe20000010010 */
[----:B------:R-:W-:Y:S01]  /*0b20*/  @P3 FFMA.FTZ R21, R17, 0.93318945169448852539, R22 ;  /* 0x3f6ee58111153823 */ /* 0x000fe20000010016 */
[----:B------:R-:W-:Y:S01]  /*0b30*/  FMUL.FTZ R16, R15, -2 ;  /* 0xc00000000f107820 */ /* 0x000fe20000410000 */
[----:B------:R-:W-:Y:S01]  /*0b40*/  FMUL.FTZ R22, R14, -2 ;  /* 0xc00000000e167820 */ /* 0x000fe20000410000 */
[----:B------:R-:W-:Y:S01]  /*0b50*/  FMUL.FTZ R26, R18, -2 ;  /* 0xc0000000121a7820 */ /* 0x000fe20000410000 */
[C---:B------:R-:W-:Y:S01]  /*0b60*/  @P5 FFMA.FTZ R23, R17.reuse, 0.93318945169448852539, R24 ;  /* 0x3f6ee58111175823 */ /* 0x040fe20000010018 */
[C---:B------:R-:W-:Y:S01]  /*0b70*/  @P1 FFMA.FTZ R15, R17.reuse, 0.93318945169448852539, R16 ;  /* 0x3f6ee581110f1823 */ /* 0x040fe20000010010 */
[C---:B------:R-:W-:Y:S01]  /*0b80*/  @P2 FFMA.FTZ R14, R17.reuse, 0.93318945169448852539, R22 ;  /* 0x3f6ee581110e2823 */ /* 0x040fe20000010016 */
[----:B------:R-:W-:Y:S01]  /*0b90*/  @P6 FFMA.FTZ R18, R17, 0.93318945169448852539, R26 ;  /* 0x3f6ee58111126823 */ /* 0x000fe2000001001a */
[----:B------:R-:W-:Y:S01]  /*0ba0*/  FSETP.GTU.FTZ.AND P0, PT, R19, +INF , PT ;  /* 0x7f8000001300780b */ /* 0x000fe20003f1c000 */
[----:B0-----:R-:W-:Y:S01]  /*0bb0*/  IMAD.WIDE.U32 R2, R0, 0x2, R2 ;  /* 0x0000000200027825 */ /* 0x001fe200078e0002 */
[----:B------:R-:W-:-:S02]  /*0bc0*/  LOP3.LUT R11, R20, 0x80000000, R11, 0xb8, !PT ;  /* 0x80000000140b7812 */ /* 0x000fc400078eb80b */
[----:B------:R-:W-:Y:S02]  /*0bd0*/  FSETP.GTU.FTZ.AND P1, PT, R20, +INF , PT ;  /* 0x7f8000001400780b */ /* 0x000fe40003f3c000 */
[----:B------:R-:W-:Y:S01]  /*0be0*/  LOP3.LUT R10, R21, 0x80000000, R10, 0xb8, !PT ;  /* 0x80000000150a7812 */ /* 0x000fe200078eb80a */
[----:B------:R-:W-:Y:S01]  /*0bf0*/  IMAD.WIDE R2, R9, 0x10, R2 ;  /* 0x0000001009027825 */ /* 0x000fe200078e0202 */
[----:B------:R-:W-:Y:S02]  /*0c00*/  FSETP.GTU.FTZ.AND P2, PT, R21, +INF , PT ;  /* 0x7f8000001500780b */ /* 0x000fe40003f5c000 */
[----:B------:R-:W-:Y:S02]  /*0c10*/  FSETP.GTU.FTZ.AND P3, PT, R13, +INF , PT ;  /* 0x7f8000000d00780b */ /* 0x000fe40003f7c000 */
[----:B------:R-:W-:Y:S02]  /*0c20*/  FSEL R19, R8, R19, !P0 ;  /* 0x0000001308137208 */ /* 0x000fe40004000000 */
[----:B------:R-:W-:-:S02]  /*0c30*/  FSEL R20, R11, R20, !P1 ;  /* 0x000000140b147208 */ /* 0x000fc40004800000 */
[----:B------:R-:W-:Y:S02]  /*0c40*/  FSEL R21, R10, R21, !P2 ;  /* 0x000000150a157208 */ /* 0x000fe40005000000 */
[----:B------:R-:W-:Y:S02]  /*0c50*/  FSEL R13, R12, R13, !P3 ;  /* 0x0000000d0c0d7208 */ /* 0x000fe40005800000 */
[C---:B------:R-:W-:Y:S02]  /*0c60*/  LOP3.LUT R4, R15.reuse, 0x80000000, R4, 0xb8, !PT ;  /* 0x800000000f047812 */ /* 0x040fe400078eb804 */
[----:B------:R-:W-:Y:S02]  /*0c70*/  FSETP.GTU.FTZ.AND P0, PT, R15, +INF , PT ;  /* 0x7f8000000f00780b */ /* 0x000fe40003f1c000 */
[C---:B------:R-:W-:Y:S02]  /*0c80*/  LOP3.LUT R5, R14.reuse, 0x80000000, R5, 0xb8, !PT ;  /* 0x800000000e057812 */ /* 0x040fe400078eb805 */
[----:B------:R-:W-:-:S02]  /*0c90*/  FSETP.GTU.FTZ.AND P1, PT, R14, +INF , PT ;  /* 0x7f8000000e00780b */ /* 0x000fc40003f3c000 */
[C---:B------:R-:W-:Y:S02]  /*0ca0*/  LOP3.LUT R6, R23.reuse, 0x80000000, R6, 0xb8, !PT ;  /* 0x8000000017067812 */ /* 0x040fe400078eb806 */
[----:B------:R-:W-:Y:S02]  /*0cb0*/  FSETP.GTU.FTZ.AND P2, PT, R23, +INF , PT ;  /* 0x7f8000001700780b */ /* 0x000fe40003f5c000 */
[C---:B------:R-:W-:Y:S02]  /*0cc0*/  LOP3.LUT R7, R18.reuse, 0x80000000, R7, 0xb8, !PT ;  /* 0x8000000012077812 */ /* 0x040fe400078eb807 */
[----:B------:R-:W-:Y:S02]  /*0cd0*/  FSETP.GTU.FTZ.AND P3, PT, R18, +INF , PT ;  /* 0x7f8000001200780b */ /* 0x000fe40003f7c000 */
[----:B------:R-:W-:Y:S02]  /*0ce0*/  FSEL R4, R4, R15, !P0 ;  /* 0x0000000f04047208 */ /* 0x000fe40004000000 */
[----:B------:R-:W-:-:S02]  /*0cf0*/  FSEL R5, R5, R14, !P1 ;  /* 0x0000000e05057208 */ /* 0x000fc40004800000 */
[----:B------:R-:W-:Y:S02]  /*0d00*/  FSEL R6, R6, R23, !P2 ;  /* 0x0000001706067208 */ /* 0x000fe40005000000 */
[----:B------:R-:W-:Y:S02]  /*0d10*/  FSEL R18, R7, R18, !P3 ;  /* 0x0000001207127208 */ /* 0x000fe40005800000 */
[----:B------:R-:W-:Y:S02]  /*0d20*/  F2FP.BF16.F32.PACK_AB R4, R4, R19 ;  /* 0x000000130404723e */ /* 0x000fe400000010ff */
[----:B------:R-:W-:Y:S02]  /*0d30*/  F2FP.BF16.F32.PACK_AB R5, R5, R20 ;  /* 0x000000140505723e */ /* 0x000fe400000010ff */
[----:B------:R-:W-:Y:S02]  /*0d40*/  F2FP.BF16.F32.PACK_AB R6, R6, R21 ;  /* 0x000000150606723e */ /* 0x000fe400000010ff */
[----:B------:R-:W-:-:S05]  /*0d50*/  F2FP.BF16.F32.PACK_AB R7, R18, R13 ;  /* 0x0000000d1207723e */ /* 0x000fca00000010ff */
[----:B------:R-:W-:Y:S01]  /*0d60*/  STG.E.128 desc[UR4][R2.64], R4 ;  /* 0x0000000402007986 */ /* 0x000fe2000c101d04 */
[----:B------:R-:W-:Y:S05]  /*0d70*/  EXIT ;  /* 0x000000000000794d */ /* 0x000fea0003800000 */
.L_x_634:
        /* <DEDUP_REMOVED lines=95> */
.L_x_636:
[----:B------:R-:W-:Y:S05]  /*1370*/  BSYNC B0 ;  /* 0x0000000000007941 */ /* 0x000fea0003800000 */
.L_x_635:
        /* <DEDUP_REMOVED lines=32> */
.L_x_638:
[----:B------:R-:W-:Y:S05]  /*1580*/  BSYNC B0 ;  /* 0x0000000000007941 */ /* 0x000fea0003800000 */
.L_x_637:
        /* <DEDUP_REMOVED lines=31> */
.L_x_640:
[----:B------:R-:W-:Y:S05]  /*1780*/  BSYNC B0 ;  /* 0x0000000000007941 */ /* 0x000fea0003800000 */
.L_x_639:
        /* <DEDUP_REMOVED lines=32> */
.L_x_642:
[----:B------:R-:W-:Y:S05]  /*1990*/  BSYNC B0 ;  /* 0x0000000000007941 */ /* 0x000fea0003800000 */
.L_x_641:
        /* <DEDUP_REMOVED lines=29> */
.L_x_644:
[----:B------:R-:W-:Y:S05]  /*1b70*/  BSYNC B0 ;  /* 0x0000000000007941 */ /* 0x000fea0003800000 */
.L_x_643:
        /* <DEDUP_REMOVED lines=29> */
.L_x_646:
[----:B------:R-:W-:Y:S05]  /*1d50*/  BSYNC B0 ;  /* 0x0000000000007941 */ /* 0x000fea0003800000 */
.L_x_645:
        /* <DEDUP_REMOVED lines=29> */
.L_x_648:
[----:B------:R-:W-:Y:S05]  /*1f30*/  BSYNC B0 ;  /* 0x0000000000007941 */ /* 0x000fea0003800000 */
.L_x_647:
        /* <DEDUP_REMOVED lines=29> */
.L_x_650:
[----:B------:R-:W-:Y:S05]  /*2110*/  BSYNC B0 ;  /* 0x0000000000007941 */ /* 0x000fea0003800000 */
.L_x_649:
        /* <DEDUP_REMOVED lines=18> */
.L_x_653:
[----:B------:R-:W-:-:S13]  /*2240*/  ISETP.GE.AND P0, PT, R9, R8, PT ;  /* 0x000000080900720c */ /* 0x000fda0003f06270 */
[----:B------:R-:W-:Y:S05]  /*2250*/  @P0 BRA `(.L_x_655) ;  /* 0x0000000000300947 */ /* 0x000fea0003800000 */
[----:B0-----:R-:W0:Y:S01]  /*2260*/  LDC.64 R2, c[0x0][0x218] ;  /* 0x00008600ff027b82 */ /* 0x001e220000000a00 */
[----:B------:R-:W-:Y:S02]  /*2270*/  IADD3 R5, R0, R9, RZ ;  /* 0x0000000900057210 */ /* 0x000fe40007ffe0ff */
[----:B------:R-:W-:-:S03]  /*2280*/  IADD3 R9, R9, 0x80, RZ ;  /* 0x0000008009097810 */ /* 0x000fc60007ffe0ff */
[----:B0-----:R-:W-:-:S05]  /*2290*/  IMAD.WIDE.U32 R2, R5, 0x2, R2 ;  /* 0x0000000205027825 */ /* 0x001fca00078e0002 */
[----:B------:R1:W-:Y:S02]  /*22a0*/  STG.E.U16 desc[UR4][R2.64], R6 ;  /* 0x0000000602007986 */ /* 0x0003e4000c101504 */
.L_x_654:
[----:B------:R-:W-:-:S13]  /*22b0*/  ISETP.GE.AND P0, PT, R9, R8, PT ;  /* 0x000000080900720c */ /* 0x000fda0003f06270 */
[----:B------:R-:W-:Y:S05]  /*22c0*/  @P0 BRA `(.L_x_656) ;  /* 0x0000000000340947 */ /* 0x000fea0003800000 */
[----:B01----:R-:W0:Y:S01]  /*22d0*/  LDC.64 R2, c[0x0][0x218] ;  /* 0x00008600ff027b82 */ /* 0x003e220000000a00 */
[----:B------:R-:W-:Y:S02]  /*22e0*/  IADD3 R5, R0, R9, RZ ;  /* 0x0000000900057210 */ /* 0x000fe40007ffe0ff */
[----:B------:R-:W-:-:S03]  /*22f0*/  IADD3 R9, R9, 0x80, RZ ;  /* 0x0000008009097810 */ /* 0x000fc60007ffe0ff */
[----:B0-----:R-:W-:-:S05]  /*2300*/  IMAD.WIDE.U32 R2, R5, 0x2, R2 ;  /* 0x0000000205027825 */ /* 0x001fca00078e0002 */
[----:B------:R1:W-:Y:S02]  /*2310*/  STG.E.U16 desc[UR4][R2.64], R7 ;  /* 0x0000000702007986 */ /* 0x0003e4000c101504 */
.L_x_655:
        /* <DEDUP_REMOVED lines=8> */
.L_x_656:
[----:B------:R-:W-:Y:S05]  /*23a0*/  BSYNC B1 ;  /* 0x0000000000017941 */ /* 0x000fea0003800000 */
.L_x_652:
[----:B------:R-:W-:-:S13]  /*23b0*/  ISETP.GE.AND P0, PT, R9, R8, PT ;  /* 0x000000080900720c */ /* 0x000fda0003f06270 */
[----:B012---:R-:W0:Y:S01]  /*23c0*/  @!P0 LDC.64 R2, c[0x0][0x218] ;  /* 0x00008600ff028b82 */ /* 0x007e220000000a00 */
[----:B------:R-:W-:Y:S02]  /*23d0*/  @!P0 IADD3 R5, R0, R9, RZ ;  /* 0x0000000900058210 */ /* 0x000fe40007ffe0ff */
[----:B------:R-:W-:-:S03]  /*23e0*/  @!P0 IADD3 R9, R9, 0x80, RZ ;  /* 0x0000008009098810 */ /* 0x000fc60007ffe0ff */
[----:B0-----:R-:W-:-:S05]  /*23f0*/  @!P0 IMAD.WIDE.U32 R2, R5, 0x2, R2 ;  /* 0x0000000205028825 */ /* 0x001fca00078e0002 */
[----:B------:R2:W-:Y:S02]  /*2400*/  @!P0 STG.E.U16 desc[UR4][R2.64], R11 ;  /* 0x0000000b02008986 */ /* 0x0005e4000c101504 */
.L_x_657:
[----:B------:R-:W-:Y:S05]  /*2410*/  BSYNC B0 ;  /* 0x0000000000007941 */ /* 0x000fea0003800000 */
.L_x_651:
        /* <DEDUP_REMOVED lines=8> */
.L_x_658:
        /* <DEDUP_REMOVED lines=14> */
.L_x_20830:


//--------------------- .text._ZN2at6native18elementwise_kernelILi128ELi4EZNS0_15gpu_kernel_implIZZZNS0_16asin_kernel_cudaERNS_18TensorIteratorBaseEENKUlvE0_clEvENKUlvE1_clEvEUlN3c104HalfEE_EEvS4_RKT_EUliE_EEviT1_ --------------------------
	.section	.text._ZN2at6native18elementwise_kernelILi128ELi4EZNS0_15gpu_kernel_implIZZZNS0_16asin_kernel_cudaERNS_18TensorIteratorBaseEENKUlvE0_clEvENKUlvE1_clEvEUlN3c104HalfEE_EEvS4_RKT_EUliE_EEviT1_,"ax",@progbits
	.align	128
        .global         _ZN2at6native18elementwise_kernelILi128ELi4EZNS0_15gpu_kernel_implIZZZNS0_16asin_kernel_cudaERNS_18TensorIteratorBaseEENKUlvE0_clEvENKUlvE1_clEvEUlN3c104HalfEE_EEvS4_RKT_EUliE_EEviT1_
        .type           _ZN2at6native18elementwise_kernelILi128ELi4EZNS0_15gpu_kernel_implIZZZNS0_16asin_kernel_cudaERNS_18TensorIteratorBaseEENKUlvE0_clEvENKUlvE1_clEvEUlN3c104HalfEE_EEvS4_RKT_EUliE_EEviT1_,@function
        .size           _ZN2at6native18elementwise_kernelILi128ELi4EZNS0_15gpu_kernel_implIZZZNS0_16asin_kernel_cudaERNS_18TensorIteratorBaseEENKUlvE0_clEvENKUlvE1_clEvEUlN3c104HalfEE_EEvS4_RKT_EUliE_EEviT1_,(.L_x_20831 - _ZN2at6native18elementwise_kernelILi128ELi4EZNS0_15gpu_kernel_implIZZZNS0_16asin_kernel_cudaERNS_18TensorIteratorBaseEENKUlvE0_clEvENKUlvE1_clEvEUlN3c104HalfEE_EEvS4_RKT_EUliE_EEviT1_)
        .other          _ZN2at6native18elementwise_kernelILi128ELi4EZNS0_15gpu_kernel_implIZZZNS0_16asin_kernel_cudaERNS_18TensorIteratorBaseEENKUlvE0_clEvENKUlvE1_clEvEUlN3c104HalfEE_EEvS4_RKT_EUliE_EEviT1_,@"STO_CUDA_ENTRY STV_DEFAULT"
_ZN2at6native18elementwise_kernelILi128ELi4EZNS0_15gpu_kernel_implIZZZNS0_16asin_kernel_cudaERNS_18TensorIteratorBaseEENKUlvE0_clEvENKUlvE1_clEvEUlN3c104HalfEE_EEvS4_RKT_EUliE_EEviT1_:
.text._ZN2at6native18elementwise_kernelILi128ELi4EZNS0_15gpu_kernel_implIZZZNS0_16asin_kernel_cudaERNS_18TensorIteratorBaseEENKUlvE0_clEvENKUlvE1_clEvEUlN3c104HalfEE_EEvS4_RKT_EUliE_EEviT1_:
        /* <DEDUP_REMOVED lines=315> */
.L_x_661:
        /* <DEDUP_REMOVED lines=20> */
[----:B0-----:R-:W-:Y:S01]  /*14f0*/  F2FP.F16.F32.PACK_AB R0, RZ, R0 ;  /* 0x00000000ff00723e */ /* 0x001fe200000000ff */
[----:B------:R-:W-:Y:S06]  /*1500*/  BRA `(.L_x_667) ;  /* 0x0000000c00987947 */ /* 0x000fec0003800000 */
.L_x_665:
[----:B------:R-:W2:Y:S02]  /*1510*/  LDG.E.U8 R2, desc[UR36][R2.64] ;  /* 0x0000002402027981 */ /* 0x000ea4000c1e1100 */
[----:B--2---:R-:W-:-:S04]  /*1520*/  I2FP.F32.U32 R0, R2 ;  /* 0x0000000200007245 */ /* 0x004fc80000201000 */
[----:B------:R-:W-:Y:S01]  /*1530*/  F2FP.F16.F32.PACK_AB R0, RZ, R0 ;  /* 0x00000000ff00723e */ /* 0x000fe200000000ff */
[----:B------:R-:W-:Y:S06]  /*1540*/  BRA `(.L_x_667) ;  /* 0x0000000c00887947 */ /* 0x000fec0003800000 */
.L_x_664:
        /* <DEDUP_REMOVED lines=8> */
[----:B0-----:R-:W-:Y:S01]  /*15d0*/  F2FP.F16.F32.PACK_AB R0, RZ, R0 ;  /* 0x00000000ff00723e */ /* 0x001fe200000000ff */
[----:B------:R-:W-:Y:S06]  /*15e0*/  BRA `(.L_x_667) ;  /* 0x0000000c00607947 */ /* 0x000fec0003800000 */
.L_x_669:
[----:B------:R-:W2:Y:S02]  /*15f0*/  LDG.E R2, desc[UR36][R2.64] ;  /* 0x0000002402027981 */ /* 0x000ea4000c1e1900 */
[----:B--2---:R-:W-:-:S04]  /*1600*/  I2FP.F32.S32 R0, R2 ;  /* 0x0000000200007245 */ /* 0x004fc80000201400 */
[----:B------:R-:W-:Y:S01]  /*1610*/  F2FP.F16.F32.PACK_AB R0, RZ, R0 ;  /* 0x00000000ff00723e */ /* 0x000fe200000000ff */
[----:B------:R-:W-:Y:S06]  /*1620*/  BRA `(.L_x_667) ;  /* 0x0000000c00507947 */ /* 0x000fec0003800000 */
.L_x_668:
[----:B------:R-:W2:Y:S02]  /*1630*/  LDG.E.U16 R2, desc[UR36][R2.64] ;  /* 0x0000002402027981 */ /* 0x000ea4000c1e1500 */
[----:B--2---:R-:W0:Y:S02]  /*1640*/  I2F.S16 R0, R2 ;  /* 0x0000000200007306 */ /* 0x004e240000101400 */
[----:B0-----:R-:W-:Y:S01]  /*1650*/  F2FP.F16.F32.PACK_AB R0, RZ, R0 ;  /* 0x00000000ff00723e */ /* 0x001fe200000000ff */
[----:B------:R-:W-:Y:S06]  /*1660*/  BRA `(.L_x_667) ;  /* 0x0000000c00407947 */ /* 0x000fec0003800000 */
.L_x_663:
[----:B------:R-:W-:-:S13]  /*1670*/  ISETP.GT.AND P0, PT, R4, 0x6, PT ;  /* 0x000000060400780c */ /* 0x000fda0003f04270 */
[----:B------:R-:W-:Y:S05]  /*1680*/  @P0 BRA `(.L_x_670) ;  /* 0x0000000000240947 */ /* 0x000fea0003800000 */
[----:B------:R-:W-:-:S13]  /*1690*/  ISETP.NE.AND P0, PT, R4, 0x5, PT ;  /* 0x000000050400780c */ /* 0x000fda0003f05270 */
[----:B------:R-:W-:Y:S05]  /*16a0*/  @!P0 BRA `(.L_x_671) ;  /* 0x0000000000148947 */ /* 0x000fea0003800000 */
[----:B------:R-:W-:-:S13]  /*16b0*/  ISETP.NE.AND P0, PT, R4, 0x6, PT ;  /* 0x000000060400780c */ /* 0x000fda0003f05270 */
[----:B------:R-:W-:Y:S05]  /*16c0*/  @P0 BRA `(.L_x_666) ;  /* 0x0000000800c40947 */ /* 0x000fea0003800000 */
[----:B------:R-:W2:Y:S02]  /*16d0*/  LDG.E R2, desc[UR36][R2.64] ;  /* 0x0000002402027981 */ /* 0x000ea4000c1e1900 */
[----:B--2---:R-:W-:Y:S01]  /*16e0*/  F2FP.F16.F32.PACK_AB R0, RZ, R2 ;  /* 0x00000002ff00723e */ /* 0x004fe200000000ff */
[----:B------:R-:W-:Y:S06]  /*16f0*/  BRA `(.L_x_667) ;  /* 0x0000000c001c7947 */ /* 0x000fec0003800000 */
.L_x_671:
[----:B------:R0:W5:Y:S01]  /*1700*/  LDG.E.U16 R0, desc[UR36][R2.64] ;  /* 0x0000002402007981 */ /* 0x000162000c1e1500 */
[----:B------:R-:W-:Y:S05]  /*1710*/  BRA `(.L_x_667) ;  /* 0x0000000c00147947 */ /* 0x000fea0003800000 */
.L_x_670:
[----:B------:R-:W-:-:S13]  /*1720*/  ISETP.NE.AND P0, PT, R4, 0x7, PT ;  /* 0x000000070400780c */ /* 0x000fda0003f05270 */
[----:B------:R-:W-:Y:S05]  /*1730*/  @!P0 BRA `(.L_x_672) ;  /* 0x0000000000248947 */ /* 0x000fea0003800000 */
[----:B------:R-:W-:-:S13]  /*1740*/  ISETP.NE.AND P0, PT, R4, 0x8, PT ;  /* 0x000000080400780c */ /* 0x000fda0003f05270 */
[----:B------:R-:W-:Y:S05]  /*1750*/  @!P0 BRA `(.L_x_673) ;  /* 0x0000000000148947 */ /* 0x000fea0003800000 */
[----:B------:R-:W-:-:S13]  /*1760*/  ISETP.NE.AND P0, PT, R4, 0x9, PT ;  /* 0x000000090400780c */ /* 0x000fda0003f05270 */
[----:B------:R-:W-:Y:S05]  /*1770*/  @P0 BRA `(.L_x_666) ;  /* 0x0000000800980947 */ /* 0x000fea0003800000 */
[----:B------:R-:W2:Y:S02]  /*1780*/  LDG.E R2, desc[UR36][R2.64] ;  /* 0x0000002402027981 */ /* 0x000ea4000c1e1900 */
[----:B--2---:R-:W-:Y:S01]  /*1790*/  F2FP.F16.F32.PACK_AB R0, RZ, R2 ;  /* 0x00000002ff00723e */ /* 0x004fe200000000ff */
[----:B------:R-:W-:Y:S06]  /*17a0*/  BRA `(.L_x_667) ;  /* 0x0000000800f07947 */ /* 0x000fec0003800000 */
.L_x_673:
[----:B------:R1:W5:Y:S01]  /*17b0*/  LDG.E.U16 R0, desc[UR36][R2.64] ;  /* 0x0000002402007981 */ /* 0x000362000c1e1500 */
[----:B------:R-:W-:Y:S05]  /*17c0*/  BRA `(.L_x_667) ;  /* 0x0000000800e87947 */ /* 0x000fea0003800000 */
.L_x_672:
[----:B------:R-:W2:Y:S01]  /*17d0*/  LDG.E.64 R2, desc[UR36][R2.64] ;  /* 0x0000002402027981 */ /* 0x000ea2000c1e1b00 */
[----:B------:R-:W-:Y:S01]  /*17e0*/  UMOV UR4, 0xf0000000 ;  /* 0xf000000000047882 */ /* 0x000fe20000000000 */
[----:B------:R-:W-:Y:S01]  /*17f0*/  UMOV UR5, 0x380fffff ;  /* 0x380fffff00057882 */ /* 0x000fe20000000000 */
[----:B--2---:R-:W0:Y:S01]  /*1800*/  F2F.F32.F64 R0, R2 ;  /* 0x0000000200007310 */ /* 0x004e220000301000 */
[----:B------:R-:W-:-:S14]  /*1810*/  DSETP.GEU.AND P0, PT, |R2|, UR4, PT ;  /* 0x0000000402007e2a */ /* 0x000fdc000bf0e200 */
[----:B0-----:R-:W-:-:S05]  /*1820*/  @!P0 FMUL R0, R0, 1.175494350822287508e-38 ;  /* 0x0080000000008820 */ /* 0x001fca0000400000 */
[----:B------:R-:W-:Y:S01]  /*1830*/  F2FP.F16.F32.PACK_AB R0, RZ, R0 ;  /* 0x00000000ff00723e */ /* 0x000fe200000000ff */
[----:B------:R-:W-:Y:S06]  /*1840*/  BRA `(.L_x_667) ;  /* 0x0000000800c87947 */ /* 0x000fec0003800000 */
.L_x_662:
        /* <DEDUP_REMOVED lines=11> */
[----:B------:R-:W-:Y:S01]  /*1900*/  F2FP.F16.F32.PACK_AB R0, RZ, R0 ;  /* 0x00000000ff00723e */ /* 0x000fe200000000ff */
[----:B------:R-:W-:Y:S06]  /*1910*/  BRA `(.L_x_667) ;  /* 0x0000000800947947 */ /* 0x000fec0003800000 */
.L_x_676:
        /* <DEDUP_REMOVED lines=8> */
.L_x_675:
        /* <DEDUP_REMOVED lines=25> */
[----:B------:R-:W-:-:S04]  /*1b30*/  F2FP.F16.F32.PACK_AB R5, RZ, R5 ;  /* 0x00000005ff05723e */ /* 0x000fc800000000ff */
[----:B------:R-:W-:Y:S01]  /*1b40*/  PRMT R0, R5, 0x7610, R0 ;  /* 0x0000761005007816 */ /* 0x000fe20000000000 */
[----:B------:R-:W-:Y:S06]  /*1b50*/  BRA `(.L_x_667) ;  /* 0x0000000800047947 */ /* 0x000fec0003800000 */
.L_x_678:
        /* <DEDUP_REMOVED lines=12> */
[----:B------:R-:W-:-:S04]  /*1c20*/  F2FP.F16.F32.PACK_AB R4, RZ, R4 ;  /* 0x00000004ff04723e */ /* 0x000fc800000000ff */
[----:B------:R-:W-:Y:S01]  /*1c30*/  PRMT R0, R4, 0x7610, R0 ;  /* 0x0000761004007816 */ /* 0x000fe20000000000 */
[----:B------:R-:W-:Y:S06]  /*1c40*/  BRA `(.L_x_667) ;  /* 0x0000000400c87947 */ /* 0x000fec0003800000 */
.L_x_677:
[----:B------:R-:W2:Y:S02]  /*1c50*/  LDG.E.U16 R0, desc[UR36][R2.64] ;  /* 0x0000002402007981 */ /* 0x000ea4000c1e1500 */
[----:B--2---:R-:W-:-:S05]  /*1c60*/  IMAD.U32 R0, R0, 0x10000, RZ ;  /* 0x0001000000007824 */ /* 0x004fca00078e00ff */
[----:B------:R-:W-:Y:S01]  /*1c70*/  F2FP.F16.F32.PACK_AB R0, RZ, R0 ;  /* 0x00000000ff00723e */ /* 0x000fe200000000ff */
[----:B------:R-:W-:Y:S06]  /*1c80*/  BRA `(.L_x_667) ;  /* 0x0000000400b87947 */ /* 0x000fec0003800000 */
.L_x_674:
        /* <DEDUP_REMOVED lines=10> */
[----:B------:R-:W-:Y:S01]  /*1d30*/  F2FP.F16.F32.PACK_AB R0, RZ, R0 ;  /* 0x00000000ff00723e */ /* 0x000fe200000000ff */
[----:B------:R-:W-:Y:S06]  /*1d40*/  BRA `(.L_x_667) ;  /* 0x0000000400887947 */ /* 0x000fec0003800000 */
.L_x_681:
        /* <DEDUP_REMOVED lines=21> */
.L_x_685:
[----:B------:R-:W-:Y:S05]  /*1ea0*/  BSYNC B1 ;  /* 0x0000000000017941 */ /* 0x000fea0003800000 */
.L_x_684:
[----:B------:R-:W-:Y:S01]  /*1eb0*/  LEA R3, R0, 0x3b800000, 0x17 ;  /* 0x3b80000000037811 */ /* 0x000fe200078eb8ff */
[----:B------:R-:W-:-:S05]  /*1ec0*/  IMAD.SHL.U32 R0, R2, 0x100000, RZ ;  /* 0x0010000002007824 */ /* 0x000fca00078e00ff */
[----:B------:R-:W-:-:S07]  /*1ed0*/  LOP3.LUT R0, R3, R0, R4, 0xfe, !PT ;  /* 0x0000000003007212 */ /* 0x000fce00078efe04 */
.L_x_683:
[----:B------:R-:W-:Y:S05]  /*1ee0*/  BSYNC B0 ;  /* 0x0000000000007941 */ /* 0x000fea0003800000 */
.L_x_682:
[----:B------:R-:W-:Y:S01]  /*1ef0*/  F2FP.F16.F32.PACK_AB R0, RZ, R0 ;  /* 0x00000000ff00723e */ /* 0x000fe200000000ff */
[----:B------:R-:W-:Y:S06]  /*1f00*/  BRA `(.L_x_667) ;  /* 0x0000000400187947 */ /* 0x000fec0003800000 */
.L_x_680:
        /* <DEDUP_REMOVED lines=21> */
.L_x_689:
[----:B------:R-:W-:Y:S05]  /*2060*/  BSYNC B1 ;  /* 0x0000000000017941 */ /* 0x000fea0003800000 */
.L_x_688:
[----:B------:R-:W-:Y:S01]  /*2070*/  LEA R3, R0, 0x37800000, 0x17 ;  /* 0x3780000000037811 */ /* 0x000fe200078eb8ff */
[----:B------:R-:W-:-:S05]  /*2080*/  IMAD.SHL.U32 R0, R2, 0x200000, RZ ;  /* 0x0020000002007824 */ /* 0x000fca00078e00ff */
[----:B------:R-:W-:-:S07]  /*2090*/  LOP3.LUT R0, R3, R0, R4, 0xfe, !PT ;  /* 0x0000000003007212 */ /* 0x000fce00078efe04 */
.L_x_687:
[----:B------:R-:W-:Y:S05]  /*20a0*/  BSYNC B0 ;  /* 0x0000000000007941 */ /* 0x000fea0003800000 */
.L_x_686:
[----:B------:R-:W-:Y:S01]  /*20b0*/  F2FP.F16.F32.PACK_AB R0, RZ, R0 ;  /* 0x00000000ff00723e */ /* 0x000fe200000000ff */
[----:B------:R-:W-:Y:S06]  /*20c0*/  BRA `(.L_x_667) ;  /* 0x0000000000a87947 */ /* 0x000fec0003800000 */
.L_x_679:
        /* <DEDUP_REMOVED lines=14> */
.L_x_693:
[----:B------:R-:W-:Y:S05]  /*21b0*/  BSYNC B0 ;  /* 0x0000000000007941 */ /* 0x000fea0003800000 */
.L_x_692:
[----:B------:R-:W-:Y:S01]  /*21c0*/  F2FP.F16.F32.PACK_AB R0, RZ, R0 ;  /* 0x00000000ff00723e */ /* 0x000fe200000000ff */
[----:B------:R-:W-:Y:S06]  /*21d0*/  BRA `(.L_x_667) ;  /* 0x0000000000647947 */ /* 0x000fec0003800000 */
.L_x_666:
        /* <DEDUP_REMOVED lines=16> */
.L_x_694:
[----:B------:R-:W-:Y:S01]  /*22e0*/  PRMT R0, RZ, 0x7610, R0 ;  /* 0x00007610ff007816 */ /* 0x000fe20000000000 */
[----:B------:R-:W-:Y:S06]  /*22f0*/  BRA `(.L_x_667) ;  /* 0x00000000001c7947 */ /* 0x000fec0003800000 */
.L_x_691:
[----:B------:R-:W2:Y:S02]  /*2300*/  LDG.E.64 R2, desc[UR36][R2.64] ;  /* 0x0000002402027981 */ /* 0x000ea4000c1e1b00 */
[----:B--2---:R-:W0:Y:S02]  /*2310*/  I2F.U64 R0, R2 ;  /* 0x0000000200007312 */ /* 0x004e240000301000 */
[----:B0-----:R-:W-:Y:S01]  /*2320*/  F2FP.F16.F32.PACK_AB R0, RZ, R0 ;  /* 0x00000000ff00723e */ /* 0x001fe200000000ff */
[----:B------:R-:W-:Y:S06]  /*2330*/  BRA `(.L_x_667) ;  /* 0x00000000000c7947 */ /* 0x000fec0003800000 */
.L_x_690:
[----:B------:R-:W2:Y:S02]  /*2340*/  LDG.E R2, desc[UR36][R2.64] ;  /* 0x0000002402027981 */ /* 0x000ea4000c1e1900 */
[----:B--2---:R-:W-:-:S04]  /*2350*/  I2FP.F32.U32 R0, R2 ;  /* 0x0000000200007245 */ /* 0x004fc80000201000 */
[----:B------:R-:W-:-:S07]  /*2360*/  F2FP.F16.F32.PACK_AB R0, RZ, R0 ;  /* 0x00000000ff00723e */ /* 0x000fce00000000ff */
.L_x_667:
[----:B-----5:R-:W-:Y:S01]  /*2370*/  HADD2.F32 R0, -RZ, R0.H0_H0 ;  /* 0x20000000ff007230 */ /* 0x020fe20000004100 */
[----:B------:R-:W2:Y:S01]  /*2380*/  LDC.U8 R6, c[0x0][0x421] ;  /* 0x00010840ff067b82 */ /* 0x000ea20000000000 */
[----:B01----:R-:W-:-:S03]  /*2390*/  IMAD.MOV.U32 R3, RZ, RZ, 0x3f000000 ;  /* 0x3f000000ff037424 */ /* 0x003fc600078e00ff */
        /* <DEDUP_REMOVED lines=18> */
[----:B--2---:R-:W-:-:S03]  /*24c0*/  PRMT R4, R6, 0x9910, RZ ;  /* 0x0000991006047816 */ /* 0x004fc600000000ff */
[----:B------:R-:W-:-:S04]  /*24d0*/  FFMA.FTZ R5, R2, R5, R2 ;  /* 0x0000000502057223 */ /* 0x000fc80000010002 */
[----:B------:R-:W-:-:S04]  /*24e0*/  FMUL.FTZ R2, R5, -2 ;  /* 0xc000000005027820 */ /* 0x000fc80000410000 */
[----:B------:R-:W-:Y:S01]  /*24f0*/  @P0 FFMA.FTZ R5, R3, 0.93318945169448852539, R2 ;  /* 0x3f6ee58103050823 */ /* 0x000fe20000010002 */
[----:B------:R-:W-:-:S04]  /*2500*/  IMAD.MOV.U32 R2, RZ, RZ, R4 ;  /* 0x000000ffff027224 */ /* 0x000fc800078e0004 */
[C---:B------:R-:W-:Y:S02]  /*2510*/  FSETP.GTU.FTZ.AND P0, PT, R5.reuse, +INF , PT ;  /* 0x7f8000000500780b */ /* 0x040fe40003f1c000 */
[----:B------:R-:W-:Y:S02]  /*2520*/  ISETP.GT.AND P1, PT, R2, 0x9, PT ;  /* 0x000000090200780c */ /* 0x000fe40003f24270 */
[----:B------:R-:W-:-:S04]  /*2530*/  LOP3.LUT R0, R5, 0x80000000, R0, 0xb8, !PT ;  /* 0x8000000005007812 */ /* 0x000fc800078eb800 */
[----:B------:R-:W-:-:S04]  /*2540*/  FSEL R0, R0, R5, !P0 ;  /* 0x0000000500007208 */ /* 0x000fc80004000000 */
[----:B------:R-:W-:-:S03]  /*2550*/  F2FP.F16.F32.PACK_AB R0, RZ, R0 ;  /* 0x00000000ff00723e */ /* 0x000fc600000000ff */
        /* <DEDUP_REMOVED lines=9> */
[----:B------:R-:W-:-:S04]  /*25f0*/  HADD2.F32 R0, -RZ, R0.H0_H0 ;  /* 0x20000000ff007230 */ /* 0x000fc80000004100 */
[----:B------:R-:W0:Y:S02]  /*2600*/  F2I.FTZ.TRUNC.NTZ R3, R0 ;  /* 0x0000000000037305 */ /* 0x000e24000021f100 */
[----:B0-----:R4:W-:Y:S01]  /*2610*/  STG.E.U8 desc[UR36][R16.64], R3 ;  /* 0x0000000310007986 */ /* 0x0019e2000c101124 */
[----:B------:R-:W-:Y:S05]  /*2620*/  BRA `(.L_x_700) ;  /* 0x0000000c00947947 */ /* 0x000fea0003800000 */
.L_x_698:
[----:B------:R-:W-:-:S06]  /*2630*/  HADD2.F32 R3, -RZ, R0.H0_H0 ;  /* 0x20000000ff037230 */ /* 0x000fcc0000004100 */
[----:B------:R-:W0:Y:S02]  /*2640*/  F2I.S64.TRUNC R2, R3 ;  /* 0x0000000300027311 */ /* 0x000e24000020d900 */
[----:B0-----:R3:W-:Y:S01]  /*2650*/  STG.E.U8 desc[UR36][R16.64], R2 ;  /* 0x0000000210007986 */ /* 0x0017e2000c101124 */
[----:B------:R-:W-:Y:S05]  /*2660*/  BRA `(.L_x_700) ;  /* 0x0000000c00847947 */ /* 0x000fea0003800000 */
.L_x_697:
[----:B------:R-:W-:-:S13]  /*2670*/  ISETP.NE.AND P0, PT, R2, 0x2, PT ;  /* 0x000000020200780c */ /* 0x000fda0003f05270 */
[----:B------:R-:W-:Y:S05]  /*2680*/  @!P0 BRA `(.L_x_701) ;  /* 0x0000000000308947 */ /* 0x000fea0003800000 */
[----:B------:R-:W-:-:S13]  /*2690*/  ISETP.NE.AND P0, PT, R2, 0x3, PT ;  /* 0x000000030200780c */ /* 0x000fda0003f05270 */
[----:B------:R-:W-:Y:S05]  /*26a0*/  @!P0 BRA `(.L_x_702) ;  /* 0x0000000000188947 */ /* 0x000fea0003800000 */
[----:B------:R-:W-:-:S13]  /*26b0*/  ISETP.NE.AND P0, PT, R2, 0x4, PT ;  /* 0x000000040200780c */ /* 0x000fda0003f05270 */
[----:B------:R-:W-:Y:S05]  /*26c0*/  @P0 BRA `(.L_x_699) ;  /* 0x0000000c000c0947 */ /* 0x000fea0003800000 */
[----:B------:R-:W-:-:S06]  /*26d0*/  HADD2.F32 R2, -RZ, R0.H0_H0 ;  /* 0x20000000ff027230 */ /* 0x000fcc0000004100 */
[----:B------:R-:W0:Y:S02]  /*26e0*/  F2I.S64.TRUNC R2, R2 ;  /* 0x0000000200027311 */ /* 0x000e24000020d900 */
[----:B0-----:R0:W-:Y:S01]  /*26f0*/  STG.E.64 desc[UR36][R16.64], R2 ;  /* 0x0000000210007986 */ /* 0x0011e2000c101b24 */
[----:B------:R-:W-:Y:S05]  /*2700*/  BRA `(.L_x_700) ;  /* 0x0000000c005c7947 */ /* 0x000fea0003800000 */
.L_x_702:
[----:B------:R-:W-:-:S04]  /*2710*/  HADD2.F32 R0, -RZ, R0.H0_H0 ;  /* 0x20000000ff007230 */ /* 0x000fc80000004100 */
[----:B------:R-:W0:Y:S02]  /*2720*/  F2I.FTZ.TRUNC.NTZ R3, R0 ;  /* 0x0000000000037305 */ /* 0x000e24000021f100 */
[----:B0-----:R1:W-:Y:S01]  /*2730*/  STG.E desc[UR36][R16.64], R3 ;  /* 0x0000000310007986 */ /* 0x0013e2000c101924 */
[----:B------:R-:W-:Y:S05]  /*2740*/  BRA `(.L_x_700) ;  /* 0x0000000c004c7947 */ /* 0x000fea0003800000 */
.L_x_701:
[----:B------:R-:W-:-:S04]  /*2750*/  HADD2.F32 R0, -RZ, R0.H0_H0 ;  /* 0x20000000ff007230 */ /* 0x000fc80000004100 */
[----:B------:R-:W0:Y:S02]  /*2760*/  F2I.FTZ.TRUNC.NTZ R3, R0 ;  /* 0x0000000000037305 */ /* 0x000e24000021f100 */
[----:B0-----:R2:W-:Y:S01]  /*2770*/  STG.E.U16 desc[UR36][R16.64], R3 ;  /* 0x0000000310007986 */ /* 0x0015e2000c101524 */
[----:B------:R-:W-:Y:S05]  /*2780*/  BRA `(.L_x_700) ;  /* 0x0000000c003c7947 */ /* 0x000fea0003800000 */
.L_x_696:
[----:B------:R-:W-:-:S13]  /*2790*/  ISETP.GT.AND P0, PT, R2, 0x6, PT ;  /* 0x000000060200780c */ /* 0x000fda0003f04270 */
[----:B------:R-:W-:Y:S05]  /*27a0*/  @P0 BRA `(.L_x_703) ;  /* 0x0000000000240947 */ /* 0x000fea0003800000 */
[----:B------:R-:W-:-:S13]  /*27b0*/  ISETP.NE.AND P0, PT, R2, 0x5, PT ;  /* 0x000000050200780c */ /* 0x000fda0003f05270 */
[----:B------:R-:W-:Y:S05]  /*27c0*/  @!P0 BRA `(.L_x_704) ;  /* 0x0000000000148947 */ /* 0x000fea0003800000 */
[----:B------:R-:W-:-:S13]  /*27d0*/  ISETP.NE.AND P0, PT, R2, 0x6, PT ;  /* 0x000000060200780c */ /* 0x000fda0003f05270 */
[----:B------:R-:W-:Y:S05]  /*27e0*/  @P0 BRA `(.L_x_699) ;  /* 0x0000000800c40947 */ /* 0x000fea0003800000 */
[----:B------:R-:W-:-:S05]  /*27f0*/  HADD2.F32 R3, -RZ, R0.H0_H0 ;  /* 0x20000000ff037230 */ /* 0x000fca0000004100 */
[----:B------:R0:W-:Y:S01]  /*2800*/  STG.E desc[UR36][R16.64], R3 ;  /* 0x0000000310007986 */ /* 0x0001e2000c101924 */
[----:B------:R-:W-:Y:S05]  /*2810*/  BRA `(.L_x_700) ;  /* 0x0000000c00187947 */ /* 0x000fea0003800000 */
.L_x_704:
[----:B------:R0:W-:Y:S01]  /*2820*/  STG.E.U16 desc[UR36][R16.64], R0 ;  /* 0x0000000010007986 */ /* 0x0001e2000c101524 */
[----:B------:R-:W-:Y:S05]  /*2830*/  BRA `(.L_x_700) ;  /* 0x0000000c00107947 */ /* 0x000fea0003800000 */
.L_x_703:
[----:B------:R-:W-:-:S13]  /*2840*/  ISETP.NE.AND P0, PT, R2, 0x7, PT ;  /* 0x000000070200780c */ /* 0x000fda0003f05270 */
[----:B------:R-:W-:Y:S05]  /*2850*/  @!P0 BRA `(.L_x_705) ;  /* 0x0000000000348947 */ /* 0x000fea0003800000 */
[----:B------:R-:W-:-:S13]  /*2860*/  ISETP.NE.AND P0, PT, R2, 0x8, PT ;  /* 0x000000080200780c */ /* 0x000fda0003f05270 */
[----:B------:R-:W-:Y:S05]  /*2870*/  @!P0 BRA `(.L_x_706) ;  /* 0x0000000000188947 */ /* 0x000fea0003800000 */
[----:B------:R-:W-:-:S13]  /*2880*/  ISETP.NE.AND P0, PT, R2, 0x9, PT ;  /* 0x000000090200780c */ /* 0x000fda0003f05270 */
[----:B------:R-:W-:Y:S05]  /*2890*/  @P0 BRA `(.L_x_699) ;  /* 0x0000000800980947 */ /* 0x000fea0003800000 */
[----:B------:R-:W-:Y:S02]  /*28a0*/  HADD2.F32 R2, -RZ, R0.H0_H0 ;  /* 0x20000000ff027230 */ /* 0x000fe40000004100 */
[----:B------:R-:W-:-:S05]  /*28b0*/  IMAD.MOV.U32 R3, RZ, RZ, RZ ;  /* 0x000000ffff037224 */ /* 0x000fca00078e00ff */
[----:B------:R0:W-:Y:S01]  /*28c0*/  STG.E.64 desc[UR36][R16.64], R2 ;  /* 0x0000000210007986 */ /* 0x0001e2000c101b24 */
[----:B------:R-:W-:Y:S05]  /*28d0*/  BRA `(.L_x_700) ;  /* 0x0000000800e87947 */ /* 0x000fea0003800000 */
.L_x_706:
[----:B------:R-:W-:-:S05]  /*28e0*/  HADD2.F32 R0, -RZ, R0.H0_H0 ;  /* 0x20000000ff007230 */ /* 0x000fca0000004100 */
[----:B------:R-:W-:-:S04]  /*28f0*/  F2FP.F16.F32.PACK_AB R0, RZ, R0 ;  /* 0x00000000ff00723e */ /* 0x000fc800000000ff */
[----:B------:R-:W-:-:S05]  /*2900*/  PRMT R0, R0, 0x5410, RZ ;  /* 0x0000541000007816 */ /* 0x000fca00000000ff */
[----:B------:R0:W-:Y:S01]  /*2910*/  STG.E desc[UR36][R16.64], R0 ;  /* 0x0000000010007986 */ /* 0x0001e2000c101924 */
[----:B------:R-:W-:Y:S05]  /*2920*/  BRA `(.L_x_700) ;  /* 0x0000000800d47947 */ /* 0x000fea0003800000 */
.L_x_705:
[----:B------:R-:W-:-:S05]  /*2930*/  HADD2.F32 R2, -RZ, R0.H0_H0 ;  /* 0x20000000ff027230 */ /* 0x000fca0000004100 */
[----:B------:R-:W-:-:S06]  /*2940*/  FMUL.FTZ R2, R2, 1 ;  /* 0x3f80000002027820 */ /* 0x000fcc0000410000 */
[----:B------:R-:W0:Y:S02]  /*2950*/  F2F.F64.F32 R2, R2 ;  /* 0x0000000200027310 */ /* 0x000e240000201800 */
[----:B0-----:R0:W-:Y:S01]  /*2960*/  STG.E.64 desc[UR36][R16.64], R2 ;  /* 0x0000000210007986 */ /* 0x0011e2000c101b24 */
[----:B------:R-:W-:Y:S05]  /*2970*/  BRA `(.L_x_700) ;  /* 0x0000000800c07947 */ /* 0x000fea0003800000 */
.L_x_695:
        /* <DEDUP_REMOVED lines=8> */
[----:B------:R-:W-:-:S05]  /*2a00*/  HADD2.F32 R0, -RZ, R0.H0_H0 ;  /* 0x20000000ff007230 */ /* 0x000fca0000004100 */
[----:B------:R-:W-:-:S04]  /*2a10*/  FSETP.NEU.FTZ.AND P0, PT, R0, RZ, PT ;  /* 0x000000ff0000720b */ /* 0x000fc80003f1d000 */
[----:B------:R-:W-:-:S05]  /*2a20*/  SEL R3, RZ, 0x1, !P0 ;  /* 0x00000001ff037807 */ /* 0x000fca0004000000 */
[----:B------:R0:W-:Y:S01]  /*2a30*/  STG.E.U8 desc[UR36][R16.64], R3 ;  /* 0x0000000310007986 */ /* 0x0001e2000c101124 */
[----:B------:R-:W-:Y:S05]  /*2a40*/  BRA `(.L_x_700) ;  /* 0x00000008008c7947 */ /* 0x000fea0003800000 */
.L_x_709:
[----:B------:R-:W-:Y:S01]  /*2a50*/  HADD2.F32 R0, -RZ, R0.H0_H0 ;  /* 0x20000000ff007230 */ /* 0x000fe20000004100 */
[----:B------:R-:W-:-:S04]  /*2a60*/  CS2R R6, SRZ ;  /* 0x0000000000067805 */ /* 0x000fc8000001ff00 */
[----:B------:R-:W-:-:S04]  /*2a70*/  FMUL.FTZ R0, R0, 1 ;  /* 0x3f80000000007820 */ /* 0x000fc80000410000 */
[----:B------:R-:W0:Y:S02]  /*2a80*/  F2F.F64.F32 R4, R0 ;  /* 0x0000000000047310 */ /* 0x000e240000201800 */
[----:B0-----:R0:W-:Y:S01]  /*2a90*/  STG.E.128 desc[UR36][R16.64], R4 ;  /* 0x0000000410007986 */ /* 0x0011e2000c101d24 */
[----:B------:R-:W-:Y:S05]  /*2aa0*/  BRA `(.L_x_700) ;  /* 0x0000000800747947 */ /* 0x000fea0003800000 */
.L_x_708:
[----:B------:R-:W-:-:S13]  /*2ab0*/  ISETP.NE.AND P0, PT, R2, 0xf, PT ;  /* 0x0000000f0200780c */ /* 0x000fda0003f05270 */
[----:B------:R-:W-:Y:S05]  /*2ac0*/  @!P0 BRA `(.L_x_710) ;  /* 0x0000000000b48947 */ /* 0x000fea0003800000 */
[----:B------:R-:W-:-:S13]  /*2ad0*/  ISETP.NE.AND P0, PT, R2, 0x17, PT ;  /* 0x000000170200780c */ /* 0x000fda0003f05270 */
[----:B------:R-:W-:Y:S05]  /*2ae0*/  @!P0 BRA `(.L_x_711) ;  /* 0x0000000000548947 */ /* 0x000fea0003800000 */
[----:B------:R-:W-:-:S13]  /*2af0*/  ISETP.NE.AND P0, PT, R2, 0x18, PT ;  /* 0x000000180200780c */ /* 0x000fda0003f05270 */
[----:B------:R-:W-:Y:S05]  /*2b00*/  @P0 BRA `(.L_x_699) ;  /* 0x0000000400fc0947 */ /* 0x000fea0003800000 */
[----:B------:R-:W-:Y:S01]  /*2b10*/  HADD2.F32 R5, -RZ, R0.H0_H0 ;  /* 0x20000000ff057230 */ /* 0x000fe20000004100 */
        /* <DEDUP_REMOVED lines=14> */
.L_x_713:
[----:B------:R-:W-:Y:S05]  /*2c00*/  BSYNC B0 ;  /* 0x0000000000007941 */ /* 0x000fea0003800000 */
.L_x_712:
[----:B------:R-:W-:-:S05]  /*2c10*/  LOP3.LUT R3, R0, R3, RZ, 0xfc, !PT ;  /* 0x0000000300037212 */ /* 0x000fca00078efcff */
[----:B------:R0:W-:Y:S01]  /*2c20*/  STG.E.U8 desc[UR36][R16.64], R3 ;  /* 0x0000000310007986 */ /* 0x0001e2000c101124 */
[----:B------:R-:W-:Y:S05]  /*2c30*/  BRA `(.L_x_700) ;  /* 0x0000000800107947 */ /* 0x000fea0003800000 */
.L_x_711:
[----:B------:R-:W-:Y:S01]  /*2c40*/  HADD2.F32 R3, -RZ, R0.H0_H0 ;  /* 0x20000000ff037230 */ /* 0x000fe20000004100 */
        /* <DEDUP_REMOVED lines=12> */
.L_x_715:
[----:B------:R-:W-:Y:S01]  /*2d10*/  IMAD.MOV.U32 R0, RZ, RZ, 0x7f ;  /* 0x0000007fff007424 */ /* 0x000fe200078e00ff */
[----:B------:R-:W-:-:S04]  /*2d20*/  ISETP.GT.U32.AND P0, PT, R2, 0x7f800000, PT ;  /* 0x7f8000000200780c */ /* 0x000fc80003f04070 */
[----:B------:R-:W-:-:S09]  /*2d30*/  SEL R0, R0, 0x7c, P0 ;  /* 0x0000007c00007807 */ /* 0x000fd20000000000 */
.L_x_716:
[----:B------:R-:W-:Y:S05]  /*2d40*/  BSYNC B0 ;  /* 0x0000000000007941 */ /* 0x000fea0003800000 */
.L_x_714:
[----:B------:R-:W-:-:S04]  /*2d50*/  LOP3.LUT R2, R3, 0x80000000, RZ, 0xc0, !PT ;  /* 0x8000000003027812 */ /* 0x000fc800078ec0ff */
[----:B------:R-:W-:-:S04]  /*2d60*/  SHF.R.U32.HI R3, RZ, 0x18, R2 ;  /* 0x00000018ff037819 */ /* 0x000fc80000011602 */
[----:B------:R-:W-:-:S05]  /*2d70*/  LOP3.LUT R3, R0, R3, RZ, 0xfc, !PT ;  /* 0x0000000300037212 */ /* 0x000fca00078efcff */
[----:B------:R0:W-:Y:S01]  /*2d80*/  STG.E.U8 desc[UR36][R16.64], R3 ;  /* 0x0000000310007986 */ /* 0x0001e2000c101124 */
[----:B------:R-:W-:Y:S05]  /*2d90*/  BRA `(.L_x_700) ;  /* 0x0000000400b87947 */ /* 0x000fea0003800000 */
.L_x_710:
[----:B------:R-:W-:-:S05]  /*2da0*/  HADD2.F32 R0, -RZ, R0.H0_H0 ;  /* 0x20000000ff007230 */ /* 0x000fca0000004100 */
[----:B------:R-:W-:-:S05]  /*2db0*/  F2FP.BF16.F32.PACK_AB R0, RZ, R0 ;  /* 0x00000000ff00723e */ /* 0x000fca00000010ff */
[----:B------:R0:W-:Y:S01]  /*2dc0*/  STG.E.U16 desc[UR36][R16.64], R0 ;  /* 0x0000000010007986 */ /* 0x0001e2000c101524 */
[----:B------:R-:W-:Y:S05]  /*2dd0*/  BRA `(.L_x_700) ;  /* 0x0000000400a87947 */ /* 0x000fea0003800000 */
.L_x_707:
        /* <DEDUP_REMOVED lines=8> */
[----:B------:R-:W-:-:S06]  /*2e60*/  HADD2.F32 R3, -RZ, R0.H0_H0 ;  /* 0x20000000ff037230 */ /* 0x000fcc0000004100 */
[----:B------:R-:W0:Y:S02]  /*2e70*/  F2I.FTZ.U32.TRUNC.NTZ R3, R3 ;  /* 0x0000000300037305 */ /* 0x000e24000021f000 */
[----:B0-----:R0:W-:Y:S01]  /*2e80*/  STG.E.U16 desc[UR36][R16.64], R3 ;  /* 0x0000000310007986 */ /* 0x0011e2000c101524 */
[----:B------:R-:W-:Y:S05]  /*2e90*/  BRA `(.L_x_700) ;  /* 0x0000000400787947 */ /* 0x000fea0003800000 */
.L_x_719:
[----:B------:R-:W-:Y:S01]  /*2ea0*/  HADD2.F32 R3, -RZ, R0.H0_H0 ;  /* 0x20000000ff037230 */ /* 0x000fe20000004100 */
        /* <DEDUP_REMOVED lines=16> */
.L_x_722:
[----:B------:R-:W-:-:S04]  /*2fb0*/  LOP3.LUT R2, R3, 0x80000000, RZ, 0xc0, !PT ;  /* 0x8000000003027812 */ /* 0x000fc800078ec0ff */
[----:B------:R-:W-:-:S04]  /*2fc0*/  SHF.R.U32.HI R3, RZ, 0x18, R2 ;  /* 0x00000018ff037819 */ /* 0x000fc80000011602 */
[----:B------:R-:W-:-:S04]  /*2fd0*/  LOP3.LUT R0, R0, R3, RZ, 0xfc, !PT ;  /* 0x0000000300007212 */ /* 0x000fc800078efcff */
[----:B------:R-:W-:-:S07]  /*2fe0*/  PRMT R8, R0, 0x7610, R8 ;  /* 0x0000761000087816 */ /* 0x000fce0000000008 */
.L_x_721:
[----:B------:R-:W-:Y:S05]  /*2ff0*/  BSYNC B0 ;  /* 0x0000000000007941 */ /* 0x000fea0003800000 */
.L_x_720:
[----:B------:R0:W-:Y:S01]  /*3000*/  STG.E.U8 desc[UR36][R16.64], R8 ;  /* 0x0000000810007986 */ /* 0x0001e2000c101124 */
[----:B------:R-:W-:Y:S05]  /*3010*/  BRA `(.L_x_700) ;  /* 0x0000000400187947 */ /* 0x000fea0003800000 */
.L_x_718:
        /* <DEDUP_REMOVED lines=17> */
.L_x_725:
[----:B------:R-:W-:-:S04]  /*3130*/  LOP3.LUT R2, R3, 0x80000000, RZ, 0xc0, !PT ;  /* 0x8000000003027812 */ /* 0x000fc800078ec0ff */
[----:B------:R-:W-:-:S04]  /*3140*/  SHF.R.U32.HI R3, RZ, 0x18, R2 ;  /* 0x00000018ff037819 */ /* 0x000fc80000011602 */
[----:B------:R-:W-:-:S04]  /*3150*/  LOP3.LUT R0, R0, R3, RZ, 0xfc, !PT ;  /* 0x0000000300007212 */ /* 0x000fc800078efcff */
[----:B------:R-:W-:-:S07]  /*3160*/  PRMT R8, R0, 0x7610, R8 ;  /* 0x0000761000087816 */ /* 0x000fce0000000008 */
.L_x_724:
[----:B------:R-:W-:Y:S05]  /*3170*/  BSYNC B0 ;  /* 0x0000000000007941 */ /* 0x000fea0003800000 */
.L_x_723:
[----:B------:R0:W-:Y:S01]  /*3180*/  STG.E.U8 desc[UR36][R16.64], R8 ;  /* 0x0000000810007986 */ /* 0x0001e2000c101124 */
[----:B------:R-:W-:Y:S05]  /*3190*/  BRA `(.L_x_700) ;  /* 0x0000000000b87947 */ /* 0x000fea0003800000 */
.L_x_717:
[----:B------:R-:W-:-:S13]  /*31a0*/  ISETP.NE.AND P0, PT, R2, 0x1c, PT ;  /* 0x0000001c0200780c */ /* 0x000fda0003f05270 */
[----:B------:R-:W-:Y:S05]  /*31b0*/  @!P0 BRA `(.L_x_726) ;  /* 0x0000000000a48947 */ /* 0x000fea0003800000 */
[----:B------:R-:W-:-:S13]  /*31c0*/  ISETP.NE.AND P0, PT, R2, 0x1d, PT ;  /* 0x0000001d0200780c */ /* 0x000fda0003f05270 */
[----:B------:R-:W-:Y:S05]  /*31d0*/  @!P0 BRA `(.L_x_727) ;  /* 0x00000000008c8947 */ /* 0x000fea0003800000 */
[----:B------:R-:W-:-:S13]  /*31e0*/  ISETP.NE.AND P0, PT, R2, 0x2c, PT ;  /* 0x0000002c0200780c */ /* 0x000fda0003f05270 */
[----:B------:R-:W-:Y:S05]  /*31f0*/  @P0 BRA `(.L_x_699) ;  /* 0x0000000000400947 */ /* 0x000fea0003800000 */
[----:B------:R-:W-:-:S05]  /*3200*/  HADD2.F32 R3, -RZ, R0.H0_H0 ;  /* 0x20000000ff037230 */ /* 0x000fca0000004100 */
        /* <DEDUP_REMOVED lines=15> */
.L_x_699:
        /* <DEDUP_REMOVED lines=16> */
.L_x_728:
[----:B------:R-:W-:Y:S05]  /*3400*/  BRA `(.L_x_700) ;  /* 0x00000000001c7947 */ /* 0x000fea0003800000 */
.L_x_727:
[----:B------:R-:W-:-:S06]  /*3410*/  HADD2.F32 R2, -RZ, R0.H0_H0 ;  /* 0x20000000ff027230 */ /* 0x000fcc0000004100 */
[----:B------:R-:W0:Y:S02]  /*3420*/  F2I.U64.TRUNC R2, R2 ;  /* 0x0000000200027311 */ /* 0x000e24000020d800 */
[----:B0-----:R0:W-:Y:S01]  /*3430*/  STG.E.64 desc[UR36][R16.64], R2 ;  /* 0x0000000210007986 */ /* 0x0011e2000c101b24 */
[----:B------:R-:W-:Y:S05]  /*3440*/  BRA `(.L_x_700) ;  /* 0x00000000000c7947 */ /* 0x000fea0003800000 */
.L_x_726:
[----:B------:R-:W-:-:S04]  /*3450*/  HADD2.F32 R0, -RZ, R0.H0_H0 ;  /* 0x20000000ff007230 */ /* 0x000fc80000004100 */
[----:B------:R-:W0:Y:S02]  /*3460*/  F2I.FTZ.U32.TRUNC.NTZ R3, R0 ;  /* 0x0000000000037305 */ /* 0x000e24000021f000 */
[----:B0-----:R0:W-:Y:S02]  /*3470*/  STG.E desc[UR36][R16.64], R3 ;  /* 0x0000000310007986 */ /* 0x0011e4000c101924 */
.L_x_700:
[----:B------:R-:W-:-:S04]  /*3480*/  IMAD R18, R23, 0x200, R18 ;  /* 0x0000020017127824 */ /* 0x000fc800078e0212 */
[----:B------:R-:W-:-:S07]  /*3490*/  VIADD R19, R18, 0x80 ;  /* 0x0000008012137836 */ /* 0x000fce0000000000 */
.L_x_660:
[----:B------:R-:W-:Y:S05]  /*34a0*/  BSYNC B6 ;  /* 0x0000000000067941 */ /* 0x000fea0003800000 */
.L_x_659:
        /* <DEDUP_REMOVED lines=307> */
.L_x_731:
        /* <DEDUP_REMOVED lines=22> */
.L_x_735:
[----:B------:R-:W2:Y:S02]  /*4940*/  LDG.E.U8 R2, desc[UR36][R2.64] ;  /* 0x0000002402027981 */ /* 0x000ea4000c1e1100 */
[----:B--2---:R-:W-:-:S04]  /*4950*/  I2FP.F32.U32 R0, R2 ;  /* 0x0000000200007245 */ /* 0x004fc80000201000 */
[----:B------:R-:W-:Y:S01]  /*4960*/  F2FP.F16.F32.PACK_AB R0, RZ, R0 ;  /* 0x00000000ff00723e */ /* 0x000fe200000000ff */
[----:B------:R-:W-:Y:S06]  /*4970*/  BRA `(.L_x_737) ;  /* 0x0000000c00887947 */ /* 0x000fec0003800000 */
.L_x_734:
        /* <DEDUP_REMOVED lines=10> */
.L_x_739:
[----:B------:R-:W2:Y:S02]  /*4a20*/  LDG.E R2, desc[UR36][R2.64] ;  /* 0x0000002402027981 */ /* 0x000ea4000c1e1900 */
[----:B--2---:R-:W-:-:S04]  /*4a30*/  I2FP.F32.S32 R0, R2 ;  /* 0x0000000200007245 */ /* 0x004fc80000201400 */
[----:B------:R-:W-:Y:S01]  /*4a40*/  F2FP.F16.F32.PACK_AB R0, RZ, R0 ;  /* 0x00000000ff00723e */ /* 0x000fe200000000ff */
[----:B------:R-:W-:Y:S06]  /*4a50*/  BRA `(.L_x_737) ;  /* 0x0000000c00507947 */ /* 0x000fec0003800000 */
.L_x_738:
[----:B------:R-:W2:Y:S02]  /*4a60*/  LDG.E.U16 R2, desc[UR36][R2.64] ;  /* 0x0000002402027981 */ /* 0x000ea4000c1e1500 */
[----:B--2---:R-:W0:Y:S02]  /*4a70*/  I2F.S16 R0, R2 ;  /* 0x0000000200007306 */ /* 0x004e240000101400 */
[----:B0-----:R-:W-:Y:S01]  /*4a80*/  F2FP.F16.F32.PACK_AB R0, RZ, R0 ;  /* 0x00000000ff00723e */ /* 0x001fe200000000ff */
[----:B------:R-:W-:Y:S06]  /*4a90*/  BRA `(.L_x_737) ;  /* 0x0000000c00407947 */ /* 0x000fec0003800000 */
.L_x_733:
        /* <DEDUP_REMOVED lines=9> */
.L_x_741:
[----:B------:R0:W5:Y:S01]  /*4b30*/  LDG.E.U16 R0, desc[UR36][R2.64] ;  /* 0x0000002402007981 */ /* 0x000162000c1e1500 */
[----:B------:R-:W-:Y:S05]  /*4b40*/  BRA `(.L_x_737) ;  /* 0x0000000c00147947 */ /* 0x000fea0003800000 */
.L_x_740:
        /* <DEDUP_REMOVED lines=9> */
.L_x_743:
[----:B------:R1:W5:Y:S01]  /*4be0*/  LDG.E.U16 R0, desc[UR36][R2.64] ;  /* 0x0000002402007981 */ /* 0x000362000c1e1500 */
[----:B------:R-:W-:Y:S05]  /*4bf0*/  BRA `(.L_x_737) ;  /* 0x0000000800e87947 */ /* 0x000fea0003800000 */
.L_x_742:
        /* <DEDUP_REMOVED lines=8> */
.L_x_732:
        /* <DEDUP_REMOVED lines=13> */
.L_x_746:
        /* <DEDUP_REMOVED lines=8> */
.L_x_745:
        /* <DEDUP_REMOVED lines=28> */
.L_x_748:
        /* <DEDUP_REMOVED lines=15> */
.L_x_747:
[----:B------:R-:W2:Y:S02]  /*5080*/  LDG.E.U16 R0, desc[UR36][R2.64] ;  /* 0x0000002402007981 */ /* 0x000ea4000c1e1500 */
[----:B--2---:R-:W-:-:S05]  /*5090*/  IMAD.U32 R0, R0, 0x10000, RZ ;  /* 0x0001000000007824 */ /* 0x004fca00078e00ff */
[----:B------:R-:W-:Y:S01]  /*50a0*/  F2FP.F16.F32.PACK_AB R0, RZ, R0 ;  /* 0x00000000ff00723e */ /* 0x000fe200000000ff */
[----:B------:R-:W-:Y:S06]  /*50b0*/  BRA `(.L_x_737) ;  /* 0x0000000400b87947 */ /* 0x000fec0003800000 */
.L_x_744:
        /* <DEDUP_REMOVED lines=12> */
.L_x_751:
        /* <DEDUP_REMOVED lines=21> */
.L_x_755:
[----:B------:R-:W-:Y:S05]  /*52d0*/  BSYNC B1 ;  /* 0x0000000000017941 */ /* 0x000fea0003800000 */
.L_x_754:
[----:B------:R-:W-:Y:S01]  /*52e0*/  LEA R3, R0, 0x3b800000, 0x17 ;  /* 0x3b80000000037811 */ /* 0x000fe200078eb8ff */
[----:B------:R-:W-:-:S05]  /*52f0*/  IMAD.SHL.U32 R0, R2, 0x100000, RZ ;  /* 0x0010000002007824 */ /* 0x000fca00078e00ff */
[----:B------:R-:W-:-:S07]  /*5300*/  LOP3.LUT R0, R3, R0, R4, 0xfe, !PT ;  /* 0x0000000003007212 */ /* 0x000fce00078efe04 */
.L_x_753:
[----:B------:R-:W-:Y:S05]  /*5310*/  BSYNC B0 ;  /* 0x0000000000007941 */ /* 0x000fea0003800000 */
.L_x_752:
[----:B------:R-:W-:Y:S01]  /*5320*/  F2FP.F16.F32.PACK_AB R0, RZ, R0 ;  /* 0x00000000ff00723e */ /* 0x000fe200000000ff */
[----:B------:R-:W-:Y:S06]  /*5330*/  BRA `(.L_x_737) ;  /* 0x0000000400187947 */ /* 0x000fec0003800000 */
.L_x_750:
        /* <DEDUP_REMOVED lines=21> */
.L_x_759:
[----:B------:R-:W-:Y:S05]  /*5490*/  BSYNC B1 ;  /* 0x0000000000017941 */ /* 0x000fea0003800000 */
.L_x_758:
[----:B------:R-:W-:Y:S01]  /*54a0*/  LEA R3, R0, 0x37800000, 0x17 ;  /* 0x3780000000037811 */ /* 0x000fe200078eb8ff */
[----:B------:R-:W-:-:S05]  /*54b0*/  IMAD.SHL.U32 R0, R2, 0x200000, RZ ;  /* 0x0020000002007824 */ /* 0x000fca00078e00ff */
[----:B------:R-:W-:-:S07]  /*54c0*/  LOP3.LUT R0, R3, R0, R4, 0xfe, !PT ;  /* 0x0000000003007212 */ /* 0x000fce00078efe04 */
.L_x_757:
[----:B------:R-:W-:Y:S05]  /*54d0*/  BSYNC B0 ;  /* 0x0000000000007941 */ /* 0x000fea0003800000 */
.L_x_756:
[----:B------:R-:W-:Y:S01]  /*54e0*/  F2FP.F16.F32.PACK_AB R0, RZ, R0 ;  /* 0x00000000ff00723e */ /* 0x000fe200000000ff */
[----:B------:R-:W-:Y:S06]  /*54f0*/  BRA `(.L_x_737) ;  /* 0x0000000000a87947 */ /* 0x000fec0003800000 */
.L_x_749:
        /* <DEDUP_REMOVED lines=14> */
.L_x_763:
[----:B------:R-:W-:Y:S05]  /*55e0*/  BSYNC B0 ;  /* 0x0000000000007941 */ /* 0x000fea0003800000 */
.L_x_762:
[----:B------:R-:W-:Y:S01]  /*55f0*/  F2FP.F16.F32.PACK_AB R0, RZ, R0 ;  /* 0x00000000ff00723e */ /* 0x000fe200000000ff */
[----:B------:R-:W-:Y:S06]  /*5600*/  BRA `(.L_x_737) ;  /* 0x0000000000647947 */ /* 0x000fec0003800000 */
.L_x_736:
        /* <DEDUP_REMOVED lines=16> */
.L_x_764:
[----:B------:R-:W-:Y:S01]  /*5710*/  PRMT R0, RZ, 0x7610, R0 ;  /* 0x00007610ff007816 */ /* 0x000fe20000000000 */
[----:B------:R-:W-:Y:S06]  /*5720*/  BRA `(.L_x_737) ;  /* 0x00000000001c7947 */ /* 0x000fec0003800000 */
.L_x_761:
[----:B------:R-:W2:Y:S02]  /*5730*/  LDG.E.64 R2, desc[UR36][R2.64] ;  /* 0x0000002402027981 */ /* 0x000ea4000c1e1b00 */
[----:B--2---:R-:W0:Y:S02]  /*5740*/  I2F.U64 R0, R2 ;  /* 0x0000000200007312 */ /* 0x004e240000301000 */
[----:B0-----:R-:W-:Y:S01]  /*5750*/  F2FP.F16.F32.PACK_AB R0, RZ, R0 ;  /* 0x00000000ff00723e */ /* 0x001fe200000000ff */
[----:B------:R-:W-:Y:S06]  /*5760*/  BRA `(.L_x_737) ;  /* 0x00000000000c7947 */ /* 0x000fec0003800000 */
.L_x_760:
[----:B------:R-:W2:Y:S02]  /*5770*/  LDG.E R2, desc[UR36][R2.64] ;  /* 0x0000002402027981 */ /* 0x000ea4000c1e1900 */
[----:B--2---:R-:W-:-:S04]  /*5780*/  I2FP.F32.U32 R0, R2 ;  /* 0x0000000200007245 */ /* 0x004fc80000201000 */
[----:B------:R-:W-:-:S07]  /*5790*/  F2FP.F16.F32.PACK_AB R0, RZ, R0 ;  /* 0x00000000ff00723e */ /* 0x000fce00000000ff */
.L_x_737:
        /* <DEDUP_REMOVED lines=44> */
.L_x_768:
[----:B------:R-:W-:-:S06]  /*5a60*/  HADD2.F32 R3, -RZ, R0.H0_H0 ;  /* 0x20000000ff037230 */ /* 0x000fcc0000004100 */
[----:B------:R-:W0:Y:S02]  /*5a70*/  F2I.S64.TRUNC R2, R3 ;  /* 0x0000000300027311 */ /* 0x000e24000020d900 */
[----:B0-----:R0:W-:Y:S01]  /*5a80*/  STG.E.U8 desc[UR36][R16.64], R2 ;  /* 0x0000000210007986 */ /* 0x0011e2000c101124 */
[----:B------:R-:W-:Y:S05]  /*5a90*/  BRA `(.L_x_770) ;  /* 0x0000000c00847947 */ /* 0x000fea0003800000 */
.L_x_767:
        /* <DEDUP_REMOVED lines=10> */
.L_x_772:
[----:B------:R-:W-:-:S04]  /*5b40*/  HADD2.F32 R0, -RZ, R0.H0_H0 ;  /* 0x20000000ff007230 */ /* 0x000fc80000004100 */
[----:B------:R-:W0:Y:S02]  /*5b50*/  F2I.FTZ.TRUNC.NTZ R3, R0 ;  /* 0x0000000000037305 */ /* 0x000e24000021f100 */
[----:B0-----:R0:W-:Y:S01]  /*5b60*/  STG.E desc[UR36][R16.64], R3 ;  /* 0x0000000310007986 */ /* 0x0011e2000c101924 */
[----:B------:R-:W-:Y:S05]  /*5b70*/  BRA `(.L_x_770) ;  /* 0x0000000c004c7947 */ /* 0x000fea0003800000 */
.L_x_771:
[----:B------:R-:W-:-:S04]  /*5b80*/  HADD2.F32 R0, -RZ, R0.H0_H0 ;  /* 0x20000000ff007230 */ /* 0x000fc80000004100 */
[----:B------:R-:W0:Y:S02]  /*5b90*/  F2I.FTZ.TRUNC.NTZ R3, R0 ;  /* 0x0000000000037305 */ /* 0x000e24000021f100 */
[----:B0-----:R0:W-:Y:S01]  /*5ba0*/  STG.E.U16 desc[UR36][R16.64], R3 ;  /* 0x0000000310007986 */ /* 0x0011e2000c101524 */
[----:B------:R-:W-:Y:S05]  /*5bb0*/  BRA `(.L_x_770) ;  /* 0x0000000c003c7947 */ /* 0x000fea0003800000 */
.L_x_766:
        /* <DEDUP_REMOVED lines=9> */
.L_x_774:
[----:B------:R0:W-:Y:S01]  /*5c50*/  STG.E.U16 desc[UR36][R16.64], R0 ;  /* 0x0000000010007986 */ /* 0x0001e2000c101524 */
[----:B------:R-:W-:Y:S05]  /*5c60*/  BRA `(.L_x_770) ;  /* 0x0000000c00107947 */ /* 0x000fea0003800000 */
.L_x_773:
        /* <DEDUP_REMOVED lines=10> */
.L_x_776:
[----:B------:R-:W-:-:S05]  /*5d10*/  HADD2.F32 R0, -RZ, R0.H0_H0 ;  /* 0x20000000ff007230 */ /* 0x000fca0000004100 */
[----:B------:R-:W-:-:S04]  /*5d20*/  F2FP.F16.F32.PACK_AB R0, RZ, R0 ;  /* 0x00000000ff00723e */ /* 0x000fc800000000ff */
[----:B------:R-:W-:-:S05]  /*5d30*/  PRMT R0, R0, 0x5410, RZ ;  /* 0x0000541000007816 */ /* 0x000fca00000000ff */
[----:B------:R0:W-:Y:S01]  /*5d40*/  STG.E desc[UR36][R16.64], R0 ;  /* 0x0000000010007986 */ /* 0x0001e2000c101924 */
[----:B------:R-:W-:Y:S05]  /*5d50*/  BRA `(.L_x_770) ;  /* 0x0000000800d47947 */ /* 0x000fea0003800000 */
.L_x_775:
[----:B------:R-:W-:-:S05]  /*5d60*/  HADD2.F32 R2, -RZ, R0.H0_H0 ;  /* 0x20000000ff027230 */ /* 0x000fca0000004100 */
[----:B------:R-:W-:-:S06]  /*5d70*/  FMUL.FTZ R2, R2, 1 ;  /* 0x3f80000002027820 */ /* 0x000fcc0000410000 */
[----:B------:R-:W0:Y:S02]  /*5d80*/  F2F.F64.F32 R2, R2 ;  /* 0x0000000200027310 */ /* 0x000e240000201800 */
[----:B0-----:R0:W-:Y:S01]  /*5d90*/  STG.E.64 desc[UR36][R16.64], R2 ;  /* 0x0000000210007986 */ /* 0x0011e2000c101b24 */
[----:B------:R-:W-:Y:S05]  /*5da0*/  BRA `(.L_x_770) ;  /* 0x0000000800c07947 */ /* 0x000fea0003800000 */
.L_x_765:
        /* <DEDUP_REMOVED lines=13> */
.L_x_779:
[----:B------:R-:W-:Y:S01]  /*5e80*/  HADD2.F32 R0, -RZ, R0.H0_H0 ;  /* 0x20000000ff007230 */ /* 0x000fe20000004100 */
[----:B------:R-:W-:-:S04]  /*5e90*/  CS2R R6, SRZ ;  /* 0x0000000000067805 */ /* 0x000fc8000001ff00 */
[----:B------:R-:W-:-:S04]  /*5ea0*/  FMUL.FTZ R0, R0, 1 ;  /* 0x3f80000000007820 */ /* 0x000fc80000410000 */
[----:B------:R-:W0:Y:S02]  /*5eb0*/  F2F.F64.F32 R4, R0 ;  /* 0x0000000000047310 */ /* 0x000e240000201800 */
[----:B0-----:R0:W-:Y:S01]  /*5ec0*/  STG.E.128 desc[UR36][R16.64], R4 ;  /* 0x0000000410007986 */ /* 0x0011e2000c101d24 */
[----:B------:R-:W-:Y:S05]  /*5ed0*/  BRA `(.L_x_770) ;  /* 0x0000000800747947 */ /* 0x000fea0003800000 */
.L_x_778:
        /* <DEDUP_REMOVED lines=21> */
.L_x_783:
[----:B------:R-:W-:Y:S05]  /*6030*/  BSYNC B0 ;  /* 0x0000000000007941 */ /* 0x000fea0003800000 */
.L_x_782:
[----:B------:R-:W-:-:S05]  /*6040*/  LOP3.LUT R3, R0, R3, RZ, 0xfc, !PT ;  /* 0x0000000300037212 */ /* 0x000fca00078efcff */
[----:B------:R0:W-:Y:S01]  /*6050*/  STG.E.U8 desc[UR36][R16.64], R3 ;  /* 0x0000000310007986 */ /* 0x0001e2000c101124 */
[----:B------:R-:W-:Y:S05]  /*6060*/  BRA `(.L_x_770) ;  /* 0x0000000800107947 */ /* 0x000fea0003800000 */
.L_x_781:
        /* <DEDUP_REMOVED lines=13> */
.L_x_785:
[----:B------:R-:W-:Y:S01]  /*6140*/  IMAD.MOV.U32 R0, RZ, RZ, 0x7f ;  /* 0x0000007fff007424 */ /* 0x000fe200078e00ff */
[----:B------:R-:W-:-:S04]  /*6150*/  ISETP.GT.U32.AND P0, PT, R2, 0x7f800000, PT ;  /* 0x7f8000000200780c */ /* 0x000fc80003f04070 */
[----:B------:R-:W-:-:S09]  /*6160*/  SEL R0, R0, 0x7c, P0 ;  /* 0x0000007c00007807 */ /* 0x000fd20000000000 */
.L_x_786:
[----:B------:R-:W-:Y:S05]  /*6170*/  BSYNC B0 ;  /* 0x0000000000007941 */ /* 0x000fea0003800000 */
.L_x_784:
[----:B------:R-:W-:-:S04]  /*6180*/  LOP3.LUT R2, R3, 0x80000000, RZ, 0xc0, !PT ;  /* 0x8000000003027812 */ /* 0x000fc800078ec0ff */
[----:B------:R-:W-:-:S04]  /*6190*/  SHF.R.U32.HI R3, RZ, 0x18, R2 ;  /* 0x00000018ff037819 */ /* 0x000fc80000011602 */
[----:B------:R-:W-:-:S05]  /*61a0*/  LOP3.LUT R3, R0, R3, RZ, 0xfc, !PT ;  /* 0x0000000300037212 */ /* 0x000fca00078efcff */
[----:B------:R0:W-:Y:S01]  /*61b0*/  STG.E.U8 desc[UR36][R16.64], R3 ;  /* 0x0000000310007986 */ /* 0x0001e2000c101124 */
[----:B------:R-:W-:Y:S05]  /*61c0*/  BRA `(.L_x_770) ;  /* 0x0000000400b87947 */ /* 0x000fea0003800000 */
.L_x_780:
[----:B------:R-:W-:-:S05]  /*61d0*/  HADD2.F32 R0, -RZ, R0.H0_H0 ;  /* 0x20000000ff007230 */ /* 0x000fca0000004100 */
[----:B------:R-:W-:-:S05]  /*61e0*/  F2FP.BF16.F32.PACK_AB R0, RZ, R0 ;  /* 0x00000000ff00723e */ /* 0x000fca00000010ff */
[----:B------:R0:W-:Y:S01]  /*61f0*/  STG.E.U16 desc[UR36][R16.64], R0 ;  /* 0x0000000010007986 */ /* 0x0001e2000c101524 */
[----:B------:R-:W-:Y:S05]  /*6200*/  BRA `(.L_x_770) ;  /* 0x0000000400a87947 */ /* 0x000fea0003800000 */
.L_x_777:
        /* <DEDUP_REMOVED lines=12> */
.L_x_789:
        /* <DEDUP_REMOVED lines=17> */
.L_x_792:
[----:B------:R-:W-:-:S04]  /*63e0*/  LOP3.LUT R2, R3, 0x80000000, RZ, 0xc0, !PT ;  /* 0x8000000003027812 */ /* 0x000fc800078ec0ff */
[----:B------:R-:W-:-:S04]  /*63f0*/  SHF.R.U32.HI R3, RZ, 0x18, R2 ;  /* 0x00000018ff037819 */ /* 0x000fc80000011602 */
[----:B------:R-:W-:-:S04]  /*6400*/  LOP3.LUT R0, R0, R3, RZ, 0xfc, !PT ;  /* 0x0000000300007212 */ /* 0x000fc800078efcff */
[----:B------:R-:W-:-:S07]  /*6410*/  PRMT R8, R0, 0x7610, R8 ;  /* 0x0000761000087816 */ /* 0x000fce0000000008 */
.L_x_791:
[----:B------:R-:W-:Y:S05]  /*6420*/  BSYNC B0 ;  /* 0x0000000000007941 */ /* 0x000fea0003800000 */
.L_x_790:
[----:B------:R3:W-:Y:S01]  /*6430*/  STG.E.U8 desc[UR36][R16.64], R8 ;  /* 0x0000000810007986 */ /* 0x0007e2000c101124 */
[----:B------:R-:W-:Y:S05]  /*6440*/  BRA `(.L_x_770) ;  /* 0x0000000400187947 */ /* 0x000fea0003800000 */
.L_x_788:
        /* <DEDUP_REMOVED lines=17> */
.L_x_795:
[----:B------:R-:W-:-:S04]  /*6560*/  LOP3.LUT R2, R3, 0x80000000, RZ, 0xc0, !PT ;  /* 0x8000000003027812 */ /* 0x000fc800078ec0ff */
[----:B------:R-:W-:-:S04]  /*6570*/  SHF.R.U32.HI R3, RZ, 0x18, R2 ;  /* 0x00000018ff037819 */ /* 0x000fc80000011602 */
[----:B------:R-:W-:-:S04]  /*6580*/  LOP3.LUT R0, R0, R3, RZ, 0xfc, !PT ;  /* 0x0000000300007212 */ /* 0x000fc800078efcff */
[----:B------:R-:W-:-:S07]  /*6590*/  PRMT R8, R0, 0x7610, R8 ;  /* 0x0000761000087816 */ /* 0x000fce0000000008 */
.L_x_794:
[----:B------:R-:W-:Y:S05]  /*65a0*/  BSYNC B0 ;  /* 0x0000000000007941 */ /* 0x000fea0003800000 */
.L_x_793:
[----:B------:R0:W-:Y:S01]  /*65b0*/  STG.E.U8 desc[UR36][R16.64], R8 ;  /* 0x0000000810007986 */ /* 0x0001e2000c101124 */
[----:B------:R-:W-:Y:S05]  /*65c0*/  BRA `(.L_x_770) ;  /* 0x0000000000b87947 */ /* 0x000fea0003800000 */
.L_x_787:
        /* <DEDUP_REMOVED lines=22> */
.L_x_769:
        /* <DEDUP_REMOVED lines=16> */
.L_x_798:
[----:B------:R-:W-:Y:S05]  /*6830*/  BRA `(.L_x_770) ;  /* 0x00000000001c7947 */ /* 0x000fea0003800000 */
.L_x_797:
[----:B------:R-:W-:-:S06]  /*6840*/  HADD2.F32 R2, -RZ, R0.H0_H0 ;  /* 0x20000000ff027230 */ /* 0x000fcc0000004100 */
[----:B------:R-:W0:Y:S02]  /*6850*/  F2I.U64.TRUNC R2, R2 ;  /* 0x0000000200027311 */ /* 0x000e24000020d800 */
[----:B0-----:R2:W-:Y:S01]  /*6860*/  STG.E.64 desc[UR36][R16.64], R2 ;  /* 0x0000000210007986 */ /* 0x0015e2000c101b24 */
[----:B------:R-:W-:Y:S05]  /*6870*/  BRA `(.L_x_770) ;  /* 0x00000000000c7947 */ /* 0x000fea0003800000 */
.L_x_796:
[----:B------:R-:W-:-:S04]  /*6880*/  HADD2.F32 R0, -RZ, R0.H0_H0 ;  /* 0x20000000ff007230 */ /* 0x000fc80000004100 */
[----:B------:R-:W0:Y:S02]  /*6890*/  F2I.FTZ.U32.TRUNC.NTZ R3, R0 ;  /* 0x0000000000037305 */ /* 0x000e24000021f000 */
[----:B0-----:R0:W-:Y:S02]  /*68a0*/  STG.E desc[UR36][R16.64], R3 ;  /* 0x0000000310007986 */ /* 0x0011e4000c101924 */
.L_x_770:
[----:B------:R-:W-:-:S07]  /*68b0*/  VIADD R19, R19, 0x80 ;  /* 0x0000008013137836 */ /* 0x000fce0000000000 */
.L_x_730:
[----:B------:R-:W-:Y:S05]  /*68c0*/  BSYNC B6 ;  /* 0x0000000000067941 */ /* 0x000fea0003800000 */
.L_x_729:
        /* <DEDUP_REMOVED lines=307> */
.L_x_801:
        /* <DEDUP_REMOVED lines=22> */
.L_x_805:
[----:B------:R-:W2:Y:S02]  /*7d60*/  LDG.E.U8 R2, desc[UR36][R2.64] ;  /* 0x0000002402027981 */ /* 0x000ea4000c1e1100 */
[----:B--2---:R-:W-:-:S04]  /*7d70*/  I2FP.F32.U32 R0, R2 ;  /* 0x0000000200007245 */ /* 0x004fc80000201000 */
[----:B------:R-:W-:Y:S01]  /*7d80*/  F2FP.F16.F32.PACK_AB R0, RZ, R0 ;  /* 0x00000000ff00723e */ /* 0x000fe200000000ff */
[----:B------:R-:W-:Y:S06]  /*7d90*/  BRA `(.L_x_807) ;  /* 0x0000000c00887947 */ /* 0x000fec0003800000 */
.L_x_804:
        /* <DEDUP_REMOVED lines=10> */
.L_x_809:
[----:B------:R-:W2:Y:S02]  /*7e40*/  LDG.E R2, desc[UR36][R2.64] ;  /* 0x0000002402027981 */ /* 0x000ea4000c1e1900 */
[----:B--2---:R-:W-:-:S04]  /*7e50*/  I2FP.F32.S32 R0, R2 ;  /* 0x0000000200007245 */ /* 0x004fc80000201400 */
[----:B------:R-:W-:Y:S01]  /*7e60*/  F2FP.F16.F32.PACK_AB R0, RZ, R0 ;  /* 0x00000000ff00723e */ /* 0x000fe200000000ff */
[----:B------:R-:W-:Y:S06]  /*7e70*/  BRA `(.L_x_807) ;  /* 0x0000000c00507947 */ /* 0x000fec0003800000 */
.L_x_808:
[----:B------:R-:W2:Y:S02]  /*7e80*/  LDG.E.U16 R2, desc[UR36][R2.64] ;  /* 0x0000002402027981 */ /* 0x000ea4000c1e1500 */
[----:B--2---:R-:W0:Y:S02]  /*7e90*/  I2F.S16 R0, R2 ;  /* 0x0000000200007306 */ /* 0x004e240000101400 */
[----:B0-----:R-:W-:Y:S01]  /*7ea0*/  F2FP.F16.F32.PACK_AB R0, RZ, R0 ;  /* 0x00000000ff00723e */ /* 0x001fe200000000ff */
[----:B------:R-:W-:Y:S06]  /*7eb0*/  BRA `(.L_x_807) ;  /* 0x0000000c00407947 */ /* 0x000fec0003800000 */
.L_x_803:
        /* <DEDUP_REMOVED lines=9> */
.L_x_811:
[----:B------:R1:W5:Y:S01]  /*7f50*/  LDG.E.U16 R0, desc[UR36][R2.64] ;  /* 0x0000002402007981 */ /* 0x000362000c1e1500 */
[----:B------:R-:W-:Y:S05]  /*7f60*/  BRA `(.L_x_807) ;  /* 0x0000000c00147947 */ /* 0x000fea0003800000 */
.L_x_810:
        /* <DEDUP_REMOVED lines=9> */
.L_x_813:
[----:B------:R0:W5:Y:S01]  /*8000*/  LDG.E.U16 R0, desc[UR36][R2.64] ;  /* 0x0000002402007981 */ /* 0x000162000c1e1500 */
[----:B------:R-:W-:Y:S05]  /*8010*/  BRA `(.L_x_807) ;  /* 0x0000000800e87947 */ /* 0x000fea0003800000 */
.L_x_812:
        /* <DEDUP_REMOVED lines=8> */
.L_x_802:
        /* <DEDUP_REMOVED lines=13> */
.L_x_816:
        /* <DEDUP_REMOVED lines=8> */
.L_x_815:
        /* <DEDUP_REMOVED lines=28> */
.L_x_818:
        /* <DEDUP_REMOVED lines=15> */
.L_x_817:
[----:B------:R-:W2:Y:S02]  /*84a0*/  LDG.E.U16 R0, desc[UR36][R2.64] ;  /* 0x0000002402007981 */ /* 0x000ea4000c1e1500 */
[----:B--2---:R-:W-:-:S05]  /*84b0*/  IMAD.U32 R0, R0, 0x10000, RZ ;  /* 0x0001000000007824 */ /* 0x004fca00078e00ff */
[----:B------:R-:W-:Y:S01]  /*84c0*/  F2FP.F16.F32.PACK_AB R0, RZ, R0 ;  /* 0x00000000ff00723e */ /* 0x000fe200000000ff */
[----:B------:R-:W-:Y:S06]  /*84d0*/  BRA `(.L_x_807) ;  /* 0x0000000400b87947 */ /* 0x000fec0003800000 */
.L_x_814:
        /* <DEDUP_REMOVED lines=12> */
.L_x_821:
        /* <DEDUP_REMOVED lines=21> */
.L_x_825:
[----:B------:R-:W-:Y:S05]  /*86f0*/  BSYNC B1 ;  /* 0x0000000000017941 */ /* 0x000fea0003800000 */
.L_x_824:
[----:B------:R-:W-:Y:S01]  /*8700*/  LEA R3, R0, 0x3b800000, 0x17 ;  /* 0x3b80000000037811 */ /* 0x000fe200078eb8ff */
[----:B------:R-:W-:-:S05]  /*8710*/  IMAD.SHL.U32 R0, R2, 0x100000, RZ ;  /* 0x0010000002007824 */ /* 0x000fca00078e00ff */
[----:B------:R-:W-:-:S07]  /*8720*/  LOP3.LUT R0, R3, R0, R4, 0xfe, !PT ;  /* 0x0000000003007212 */ /* 0x000fce00078efe04 */
.L_x_823:
[----:B------:R-:W-:Y:S05]  /*8730*/  BSYNC B0 ;  /* 0x0000000000007941 */ /* 0x000fea0003800000 */
.L_x_822:
[----:B------:R-:W-:Y:S01]  /*8740*/  F2FP.F16.F32.PACK_AB R0, RZ, R0 ;  /* 0x00000000ff00723e */ /* 0x000fe200000000ff */
[----:B------:R-:W-:Y:S06]  /*8750*/  BRA `(.L_x_807) ;  /* 0x0000000400187947 */ /* 0x000fec0003800000 */
.L_x_820:
        /* <DEDUP_REMOVED lines=21> */
.L_x_829:
[----:B------:R-:W-:Y:S05]  /*88b0*/  BSYNC B1 ;  /* 0x0000000000017941 */ /* 0x000fea0003800000 */
.L_x_828:
[----:B------:R-:W-:Y:S01]  /*88c0*/  LEA R3, R0, 0x37800000, 0x17 ;  /* 0x3780000000037811 */ /* 0x000fe200078eb8ff */
[----:B------:R-:W-:-:S05]  /*88d0*/  IMAD.SHL.U32 R0, R2, 0x200000, RZ ;  /* 0x0020000002007824 */ /* 0x000fca00078e00ff */
[----:B------:R-:W-:-:S07]  /*88e0*/  LOP3.LUT R0, R3, R0, R4, 0xfe, !PT ;  /* 0x0000000003007212 */ /* 0x000fce00078efe04 */
.L_x_827:
[----:B------:R-:W-:Y:S05]  /*88f0*/  BSYNC B0 ;  /* 0x0000000000007941 */ /* 0x000fea0003800000 */
.L_x_826:
[----:B------:R-:W-:Y:S01]  /*8900*/  F2FP.F16.F32.PACK_AB R0, RZ, R0 ;  /* 0x00000000ff00723e */ /* 0x000fe200000000ff */
[----:B------:R-:W-:Y:S06]  /*8910*/  BRA `(.L_x_807) ;  /* 0x0000000000a87947 */ /* 0x000fec0003800000 */
.L_x_819:
        /* <DEDUP_REMOVED lines=14> */
.L_x_833:
[----:B------:R-:W-:Y:S05]  /*8a00*/  BSYNC B0 ;  /* 0x0000000000007941 */ /* 0x000fea0003800000 */
.L_x_832:
[----:B------:R-:W-:Y:S01]  /*8a10*/  F2FP.F16.F32.PACK_AB R0, RZ, R0 ;  /* 0x00000000ff00723e */ /* 0x000fe200000000ff */
[----:B------:R-:W-:Y:S06]  /*8a20*/  BRA `(.L_x_807) ;  /* 0x0000000000647947 */ /* 0x000fec0003800000 */
.L_x_806:
[----:B------:R-:W-:Y:S01]  /*8a30*/  MOV R2, 0x0 ;  /* 0x0000000000027802 */ /* 0x000fe20000000f00 */
[----:B------:R-:W-:Y:S01]  /*8a40*/  ULDC.64 UR4, c[0x4][0x158] ;  /* 0x0100560000047ab9 */ /* 0x000fe20000000a00 */
[----:B------:R-:W-:Y:S01]  /*8a50*/  ULDC.64 UR6, c[0x4][0x58] ;  /* 0x0100160000067ab9 */ /* 0x000fe20000000a00 */
[----:B------:R-:W-:Y:S02]  /*8a60*/  IMAD.U32 R4, RZ, RZ, UR4 ;  /* 0x00000004ff047e24 */ /* 0x000fe4000f8e00ff */
[----:B------:R-:W-:Y:S01]  /*8a70*/  IMAD.U32 R5, RZ, RZ, UR5 ;  /* 0x00000005ff057e24 */ /* 0x000fe2000f8e00ff */
[----:B------:R-:W0:Y:S01]  /*8a80*/  LDC.64 R2, c[0x4][R2] ;  /* 0x0100000002027b82 */ /* 0x000e220000000a00 */
[----:B------:R-:W-:Y:S01]  /*8a90*/  ULDC.64 UR4, c[0x4][0x160] ;  /* 0x0100580000047ab9 */ /* 0x000fe20000000a00 */
[----:B------:R-:W-:Y:S01]  /*8aa0*/  IMAD.U32 R10, RZ, RZ, UR6 ;  /* 0x00000006ff0a7e24 */ /* 0x000fe2000f8e00ff */
[----:B------:R-:W-:Y:S01]  /*8ab0*/  MOV R7, UR5 ;  /* 0x0000000500077c02 */ /* 0x000fe20008000f00 */
[----:B------:R-:W-:-:S02]  /*8ac0*/  IMAD.U32 R6, RZ, RZ, UR4 ;  /* 0x00000004ff067e24 */ /* 0x000fc4000f8e00ff */
[----:B------:R-:W-:Y:S02]  /*8ad0*/  IMAD.U32 R11, RZ, RZ, UR7 ;  /* 0x00000007ff0b7e24 */ /* 0x000fe4000f8e00ff */
[----:B------:R-:W-:Y:S02]  /*8ae0*/  IMAD.MOV.U32 R8, RZ, RZ, 0x4e ;  /* 0x0000004eff087424 */ /* 0x000fe400078e00ff */
[----:B------:R-:W-:Y:S02]  /*8af0*/  IMAD.MOV.U32 R12, RZ, RZ, 0x1 ;  /* 0x00000001ff0c7424 */ /* 0x000fe400078e00ff */
[----:B------:R-:W-:-:S07]  /*8b00*/  IMAD.MOV.U32 R13, RZ, RZ, RZ ;  /* 0x000000ffff0d7224 */ /* 0x000fce00078e00ff */
[----:B------:R-:W-:-:S07]  /*8b10*/  LEPC R20, `(.L_x_834) ;  /* 0x000000001014794e */ /* 0x000fce0000000000 */
[----:B0-----:R-:W-:Y:S05]  /*8b20*/  CALL.ABS.NOINC R2 ;  /* 0x0000000002007343 */ /* 0x001fea0003c00000 */
.L_x_834:
[----:B------:R-:W-:Y:S01]  /*8b30*/  PRMT R0, RZ, 0x7610, R0 ;  /* 0x00007610ff007816 */ /* 0x000fe20000000000 */
[----:B------:R-:W-:Y:S06]  /*8b40*/  BRA `(.L_x_807) ;  /* 0x00000000001c7947 */ /* 0x000fec0003800000 */
.L_x_831:
[----:B------:R-:W2:Y:S02]  /*8b50*/  LDG.E.64 R2, desc[UR36][R2.64] ;  /* 0x0000002402027981 */ /* 0x000ea4000c1e1b00 */
[----:B--2---:R-:W0:Y:S02]  /*8b60*/  I2F.U64 R0, R2 ;  /* 0x0000000200007312 */ /* 0x004e240000301000 */
[----:B0-----:R-:W-:Y:S01]  /*8b70*/  F2FP.F16.F32.PACK_AB R0, RZ, R0 ;  /* 0x00000000ff00723e */ /* 0x001fe200000000ff */
[----:B------:R-:W-:Y:S06]  /*8b80*/  BRA `(.L_x_807) ;  /* 0x00000000000c7947 */ /* 0x000fec0003800000 */
.L_x_830:
[----:B------:R-:W2:Y:S02]  /*8b90*/  LDG.E R2, desc[UR36][R2.64] ;  /* 0x0000002402027981 */ /* 0x000ea4000c1e1900 */
[----:B--2---:R-:W-:-:S04]  /*8ba0*/  I2FP.F32.U32 R0, R2 ;  /* 0x0000000200007245 */ /* 0x004fc80000201000 */
[----:B------:R-:W-:-:S07]  /*8bb0*/  F2FP.F16.F32.PACK_AB R0, RZ, R0 ;  /* 0x00000000ff00723e */ /* 0x000fce00000000ff */
.L_x_807:
        /* <DEDUP_REMOVED lines=44> */
.L_x_838:
[----:B------:R-:W-:-:S06]  /*8e80*/  HADD2.F32 R3, -RZ, R0.H0_H0 ;  /* 0x20000000ff037230 */ /* 0x000fcc0000004100 */
[----:B------:R-:W0:Y:S02]  /*8e90*/  F2I.S64.TRUNC R2, R3 ;  /* 0x0000000300027311 */ /* 0x000e24000020d900 */
[----:B0-----:R3:W-:Y:S01]  /*8ea0*/  STG.E.U8 desc[UR36][R16.64], R2 ;  /* 0x0000000210007986 */ /* 0x0017e2000c101124 */
[----:B------:R-:W-:Y:S05]  /*8eb0*/  BRA `(.L_x_840) ;  /* 0x0000000c00847947 */ /* 0x000fea0003800000 */
.L_x_837:
        /* <DEDUP_REMOVED lines=10> */
.L_x_842:
[----:B------:R-:W-:-:S04]  /*8f60*/  HADD2.F32 R0, -RZ, R0.H0_H0 ;  /* 0x20000000ff007230 */ /* 0x000fc80000004100 */
[----:B------:R-:W0:Y:S02]  /*8f70*/  F2I.FTZ.TRUNC.NTZ R3, R0 ;  /* 0x0000000000037305 */ /* 0x000e24000021f100 */
[----:B0-----:R2:W-:Y:S01]  /*8f80*/  STG.E desc[UR36][R16.64], R3 ;  /* 0x0000000310007986 */ /* 0x0015e2000c101924 */
[----:B------:R-:W-:Y:S05]  /*8f90*/  BRA `(.L_x_840) ;  /* 0x0000000c004c7947 */ /* 0x000fea0003800000 */
.L_x_841:
[----:B------:R-:W-:-:S04]  /*8fa0*/  HADD2.F32 R0, -RZ, R0.H0_H0 ;  /* 0x20000000ff007230 */ /* 0x000fc80000004100 */
[----:B------:R-:W0:Y:S02]  /*8fb0*/  F2I.FTZ.TRUNC.NTZ R3, R0 ;  /* 0x0000000000037305 */ /* 0x000e24000021f100 */
[----:B0-----:R0:W-:Y:S01]  /*8fc0*/  STG.E.U16 desc[UR36][R16.64], R3 ;  /* 0x0000000310007986 */ /* 0x0011e2000c101524 */
[----:B------:R-:W-:Y:S05]  /*8fd0*/  BRA `(.L_x_840) ;  /* 0x0000000c003c7947 */ /* 0x000fea0003800000 */
.L_x_836:
        /* <DEDUP_REMOVED lines=9> */
.L_x_844:
[----:B------:R0:W-:Y:S01]  /*9070*/  STG.E.U16 desc[UR36][R16.64], R0 ;  /* 0x0000000010007986 */ /* 0x0001e2000c101524 */
[----:B------:R-:W-:Y:S05]  /*9080*/  BRA `(.L_x_840) ;  /* 0x0000000c00107947 */ /* 0x000fea0003800000 */
.L_x_843:
        /* <DEDUP_REMOVED lines=10> */
.L_x_846:
[----:B------:R-:W-:-:S05]  /*9130*/  HADD2.F32 R0, -RZ, R0.H0_H0 ;  /* 0x20000000ff007230 */ /* 0x000fca0000004100 */
[----:B------:R-:W-:-:S04]  /*9140*/  F2FP.F16.F32.PACK_AB R0, RZ, R0 ;  /* 0x00000000ff00723e */ /* 0x000fc800000000ff */
[----:B------:R-:W-:-:S05]  /*9150*/  PRMT R0, R0, 0x5410, RZ ;  /* 0x0000541000007816 */ /* 0x000fca00000000ff */
[----:B------:R0:W-:Y:S01]  /*9160*/  STG.E desc[UR36][R16.64], R0 ;  /* 0x0000000010007986 */ /* 0x0001e2000c101924 */
[----:B------:R-:W-:Y:S05]  /*9170*/  BRA `(.L_x_840) ;  /* 0x0000000800d47947 */ /* 0x000fea0003800000 */
.L_x_845:
[----:B------:R-:W-:-:S05]  /*9180*/  HADD2.F32 R2, -RZ, R0.H0_H0 ;  /* 0x20000000ff027230 */ /* 0x000fca0000004100 */
[----:B------:R-:W-:-:S06]  /*9190*/  FMUL.FTZ R2, R2, 1 ;  /* 0x3f80000002027820 */ /* 0x000fcc0000410000 */
[----:B------:R-:W0:Y:S02]  /*91a0*/  F2F.F64.F32 R2, R2 ;  /* 0x0000000200027310 */ /* 0x000e240000201800 */
[----:B0-----:R0:W-:Y:S01]  /*91b0*/  STG.E.64 desc[UR36][R16.64], R2 ;  /* 0x0000000210007986 */ /* 0x0011e2000c101b24 */
[----:B------:R-:W-:Y:S05]  /*91c0*/  BRA `(.L_x_840) ;  /* 0x0000000800c07947 */ /* 0x000fea0003800000 */
.L_x_835:
        /* <DEDUP_REMOVED lines=13> */
.L_x_849:
[----:B------:R-:W-:Y:S01]  /*92a0*/  HADD2.F32 R0, -RZ, R0.H0_H0 ;  /* 0x20000000ff007230 */ /* 0x000fe20000004100 */
[----:B------:R-:W-:-:S04]  /*92b0*/  CS2R R6, SRZ ;  /* 0x0000000000067805 */ /* 0x000fc8000001ff00 */
[----:B------:R-:W-:-:S04]  /*92c0*/  FMUL.FTZ R0, R0, 1 ;  /* 0x3f80000000007820 */ /* 0x000fc80000410000 */
[----:B------:R-:W0:Y:S02]  /*92d0*/  F2F.F64.F32 R4, R0 ;  /* 0x0000000000047310 */ /* 0x000e240000201800 */
[----:B0-----:R0:W-:Y:S01]  /*92e0*/  STG.E.128 desc[UR36][R16.64], R4 ;  /* 0x0000000410007986 */ /* 0x0011e2000c101d24 */
[----:B------:R-:W-:Y:S05]  /*92f0*/  BRA `(.L_x_840) ;  /* 0x0000000800747947 */ /* 0x000fea0003800000 */
.L_x_848:
        /* <DEDUP_REMOVED lines=21> */
.L_x_853:
[----:B------:R-:W-:Y:S05]  /*9450*/  BSYNC B0 ;  /* 0x0000000000007941 */ /* 0x000fea0003800000 */
.L_x_852:
[----:B------:R-:W-:-:S05]  /*9460*/  LOP3.LUT R3, R0, R3, RZ, 0xfc, !PT ;  /* 0x0000000300037212 */ /* 0x000fca00078efcff */
[----:B------:R0:W-:Y:S01]  /*9470*/  STG.E.U8 desc[UR36][R16.64], R3 ;  /* 0x0000000310007986 */ /* 0x0001e2000c101124 */
[----:B------:R-:W-:Y:S05]  /*9480*/  BRA `(.L_x_840) ;  /* 0x0000000800107947 */ /* 0x000fea0003800000 */
.L_x_851:
        /* <DEDUP_REMOVED lines=13> */
.L_x_855:
[----:B------:R-:W-:Y:S01]  /*9560*/  IMAD.MOV.U32 R0, RZ, RZ, 0x7f ;  /* 0x0000007fff007424 */ /* 0x000fe200078e00ff */
[----:B------:R-:W-:-:S04]  /*9570*/  ISETP.GT.U32.AND P0, PT, R2, 0x7f800000, PT ;  /* 0x7f8000000200780c */ /* 0x000fc80003f04070 */
[----:B------:R-:W-:-:S09]  /*9580*/  SEL R0, R0, 0x7c, P0 ;  /* 0x0000007c00007807 */ /* 0x000fd20000000000 */
.L_x_856:
[----:B------:R-:W-:Y:S05]  /*9590*/  BSYNC B0 ;  /* 0x0000000000007941 */ /* 0x000fea0003800000 */
.L_x_854:
[----:B------:R-:W-:-:S04]  /*95a0*/  LOP3.LUT R2, R3, 0x80000000, RZ, 0xc0, !PT ;  /* 0x8000000003027812 */ /* 0x000fc800078ec0ff */
[----:B------:R-:W-:-:S04]  /*95b0*/  SHF.R.U32.HI R3, RZ, 0x18, R2 ;  /* 0x00000018ff037819 */ /* 0x000fc80000011602 */
[----:B------:R-:W-:-:S05]  /*95c0*/  LOP3.LUT R3, R0, R3, RZ, 0xfc, !PT ;  /* 0x0000000300037212 */ /* 0x000fca00078efcff */
[----:B------:R0:W-:Y:S01]  /*95d0*/  STG.E.U8 desc[UR36][R16.64], R3 ;  /* 0x0000000310007986 */ /* 0x0001e2000c101124 */
[----:B------:R-:W-:Y:S05]  /*95e0*/  BRA `(.L_x_840) ;  /* 0x0000000400b87947 */ /* 0x000fea0003800000 */
.L_x_850:
[----:B------:R-:W-:-:S05]  /*95f0*/  HADD2.F32 R0, -RZ, R0.H0_H0 ;  /* 0x20000000ff007230 */ /* 0x000fca0000004100 */
[----:B------:R-:W-:-:S05]  /*9600*/  F2FP.BF16.F32.PACK_AB R0, RZ, R0 ;  /* 0x00000000ff00723e */ /* 0x000fca00000010ff */
[----:B------:R0:W-:Y:S01]  /*9610*/  STG.E.U16 desc[UR36][R16.64], R0 ;  /* 0x0000000010007986 */ /* 0x0001e2000c101524 */
[----:B------:R-:W-:Y:S05]  /*9620*/  BRA `(.L_x_840) ;  /* 0x0000000400a87947 */ /* 0x000fea0003800000 */
.L_x_847:
        /* <DEDUP_REMOVED lines=12> */
.L_x_859:
        /* <DEDUP_REMOVED lines=17> */
.L_x_862:
[----:B------:R-:W-:-:S04]  /*9800*/  LOP3.LUT R2, R3, 0x80000000, RZ, 0xc0, !PT ;  /* 0x8000000003027812 */ /* 0x000fc800078ec0ff */
[----:B------:R-:W-:-:S04]  /*9810*/  SHF.R.U32.HI R3, RZ, 0x18, R2 ;  /* 0x00000018ff037819 */ /* 0x000fc80000011602 */
[----:B------:R-:W-:-:S04]  /*9820*/  LOP3.LUT R0, R0, R3, RZ, 0xfc, !PT ;  /* 0x0000000300007212 */ /* 0x000fc800078efcff */
[----:B------:R-:W-:-:S07]  /*9830*/  PRMT R8, R0, 0x7610, R8 ;  /* 0x0000761000087816 */ /* 0x000fce0000000008 */
.L_x_861:
[----:B------:R-:W-:Y:S05]  /*9840*/  BSYNC B0 ;  /* 0x0000000000007941 */ /* 0x000fea0003800000 */
.L_x_860:
[----:B------:R0:W-:Y:S01]  /*9850*/  STG.E.U8 desc[UR36][R16.64], R8 ;  /* 0x0000000810007986 */ /* 0x0001e2000c101124 */
[----:B------:R-:W-:Y:S05]  /*9860*/  BRA `(.L_x_840) ;  /* 0x0000000400187947 */ /* 0x000fea0003800000 */
.L_x_858:
        /* <DEDUP_REMOVED lines=17> */
.L_x_865:
[----:B------:R-:W-:-:S04]  /*9980*/  LOP3.LUT R2, R3, 0x80000000, RZ, 0xc0, !PT ;  /* 0x8000000003027812 */ /* 0x000fc800078ec0ff */
[----:B------:R-:W-:-:S04]  /*9990*/  SHF.R.U32.HI R3, RZ, 0x18, R2 ;  /* 0x00000018ff037819 */ /* 0x000fc80000011602 */
[----:B------:R-:W-:-:S04]  /*99a0*/  LOP3.LUT R0, R0, R3, RZ, 0xfc, !PT ;  /* 0x0000000300007212 */ /* 0x000fc800078efcff */
[----:B------:R-:W-:-:S07]  /*99b0*/  PRMT R8, R0, 0x7610, R8 ;  /* 0x0000761000087816 */ /* 0x000fce0000000008 */
.L_x_864:
[----:B------:R-:W-:Y:S05]  /*99c0*/  BSYNC B0 ;  /* 0x0000000000007941 */ /* 0x000fea0003800000 */
.L_x_863:
[----:B------:R0:W-:Y:S01]  /*99d0*/  STG.E.U8 desc[UR36][R16.64], R8 ;  /* 0x0000000810007986 */ /* 0x0001e2000c101124 */
[----:B------:R-:W-:Y:S05]  /*99e0*/  BRA `(.L_x_840) ;  /* 0x0000000000b87947 */ /* 0x000fea0003800000 */
.L_x_857:
        /* <DEDUP_REMOVED lines=22> */
.L_x_839:
        /* <DEDUP_REMOVED lines=16> */
.L_x_868:
[----:B------:R-:W-:Y:S05]  /*9c50*/  BRA `(.L_x_840) ;  /* 0x00000000001c7947 */ /* 0x000fea0003800000 */
.L_x_867:
[----:B------:R-:W-:-:S06]  /*9c60*/  HADD2.F32 R2, -RZ, R0.H0_H0 ;  /* 0x20000000ff027230 */ /* 0x000fcc0000004100 */
[----:B------:R-:W0:Y:S02]  /*9c70*/  F2I.U64.TRUNC R2, R2 ;  /* 0x0000000200027311 */ /* 0x000e24000020d800 */
[----:B0-----:R0:W-:Y:S01]  /*9c80*/  STG.E.64 desc[UR36][R16.64], R2 ;  /* 0x0000000210007986 */ /* 0x0011e2000c101b24 */
[----:B------:R-:W-:Y:S05]  /*9c90*/  BRA `(.L_x_840) ;  /* 0x00000000000c7947 */ /* 0x000fea0003800000 */
.L_x_866:
[----:B------:R-:W-:-:S04]  /*9ca0*/  HADD2.F32 R0, -RZ, R0.H0_H0 ;  /* 0x20000000ff007230 */ /* 0x000fc80000004100 */
[----:B------:R-:W0:Y:S02]  /*9cb0*/  F2I.FTZ.U32.TRUNC.NTZ R3, R0 ;  /* 0x0000000000037305 */ /* 0x000e24000021f000 */
[----:B0-----:R0:W-:Y:S02]  /*9cc0*/  STG.E desc[UR36][R16.64], R3 ;  /* 0x0000000310007986 */ /* 0x0011e4000c101924 */
.L_x_840:
[----:B------:R-:W-:-:S07]  /*9cd0*/  VIADD R19, R19, 0x80 ;  /* 0x0000008013137836 */ /* 0x000fce0000000000 */
.L_x_800:
[----:B------:R-:W-:Y:S05]  /*9ce0*/  BSYNC B6 ;  /* 0x0000000000067941 */ /* 0x000fea0003800000 */
.L_x_799:
        /* <DEDUP_REMOVED lines=306> */
.L_x_869:
        /* <DEDUP_REMOVED lines=22> */
.L_x_873:
[----:B------:R-:W2:Y:S02]  /*b170*/  LDG.E.U8 R2, desc[UR36][R2.64] ;  /* 0x0000002402027981 */ /* 0x000ea4000c1e1100 */
[----:B--2---:R-:W-:-:S04]  /*b180*/  I2FP.F32.U32 R0, R2 ;  /* 0x0000000200007245 */ /* 0x004fc80000201000 */
[----:B------:R-:W-:Y:S01]  /*b190*/  F2FP.F16.F32.PACK_AB R0, RZ, R0 ;  /* 0x00000000ff00723e */ /* 0x000fe200000000ff */
[----:B------:R-:W-:Y:S06]  /*b1a0*/  BRA `(.L_x_875) ;  /* 0x0000000c00887947 */ /* 0x000fec0003800000 */
.L_x_872:
        /* <DEDUP_REMOVED lines=10> */
.L_x_877:
[----:B------:R-:W2:Y:S02]  /*b250*/  LDG.E R2, desc[UR36][R2.64] ;  /* 0x0000002402027981 */ /* 0x000ea4000c1e1900 */
[----:B--2---:R-:W-:-:S04]  /*b260*/  I2FP.F32.S32 R0, R2 ;  /* 0x0000000200007245 */ /* 0x004fc80000201400 */
[----:B------:R-:W-:Y:S01]  /*b270*/  F2FP.F16.F32.PACK_AB R0, RZ, R0 ;  /* 0x00000000ff00723e */ /* 0x000fe200000000ff */
[----:B------:R-:W-:Y:S06]  /*b280*/  BRA `(.L_x_875) ;  /* 0x0000000c00507947 */ /* 0x000fec0003800000 */
.L_x_876:
[----:B------:R-:W2:Y:S02]  /*b290*/  LDG.E.U16 R2, desc[UR36][R2.64] ;  /* 0x0000002402027981 */ /* 0x000ea4000c1e1500 */
[----:B--2---:R-:W0:Y:S02]  /*b2a0*/  I2F.S16 R0, R2 ;  /* 0x0000000200007306 */ /* 0x004e240000101400 */
[----:B0-----:R-:W-:Y:S01]  /*b2b0*/  F2FP.F16.F32.PACK_AB R0, RZ, R0 ;  /* 0x00000000ff00723e */ /* 0x001fe200000000ff */
[----:B------:R-:W-:Y:S06]  /*b2c0*/  BRA `(.L_x_875) ;  /* 0x0000000c00407947 */ /* 0x000fec0003800000 */
.L_x_871:
        /* <DEDUP_REMOVED lines=9> */
.L_x_879:
[----:B------:R1:W5:Y:S01]  /*b360*/  LDG.E.U16 R0, desc[UR36][R2.64] ;  /* 0x0000002402007981 */ /* 0x000362000c1e1500 */
[----:B------:R-:W-:Y:S05]  /*b370*/  BRA `(.L_x_875) ;  /* 0x0000000c00147947 */ /* 0x000fea0003800000 */
.L_x_878:
        /* <DEDUP_REMOVED lines=9> */
.L_x_881:
[----:B------:R0:W5:Y:S01]  /*b410*/  LDG.E.U16 R0, desc[UR36][R2.64] ;  /* 0x0000002402007981 */ /* 0x000162000c1e1500 */
[----:B------:R-:W-:Y:S05]  /*b420*/  BRA `(.L_x_875) ;  /* 0x0000000800e87947 */ /* 0x000fea0003800000 */
.L_x_880:
        /* <DEDUP_REMOVED lines=8> */
.L_x_870:
        /* <DEDUP_REMOVED lines=13> */
.L_x_884:
        /* <DEDUP_REMOVED lines=8> */
.L_x_883:
        /* <DEDUP_REMOVED lines=28> */
.L_x_886:
        /* <DEDUP_REMOVED lines=15> */
.L_x_885:
[----:B------:R-:W2:Y:S02]  /*b8b0*/  LDG.E.U16 R0, desc[UR36][R2.64] ;  /* 0x0000002402007981 */ /* 0x000ea4000c1e1500 */
[----:B--2---:R-:W-:-:S05]  /*b8c0*/  IMAD.U32 R0, R0, 0x10000, RZ ;  /* 0x0001000000007824 */ /* 0x004fca00078e00ff */
[----:B------:R-:W-:Y:S01]  /*b8d0*/  F2FP.F16.F32.PACK_AB R0, RZ, R0 ;  /* 0x00000000ff00723e */ /* 0x000fe200000000ff */
[----:B------:R-:W-:Y:S06]  /*b8e0*/  BRA `(.L_x_875) ;  /* 0x0000000400b87947 */ /* 0x000fec0003800000 */
.L_x_882:
        /* <DEDUP_REMOVED lines=12> */
.L_x_889:
        /* <DEDUP_REMOVED lines=21> */
.L_x_893:
[----:B------:R-:W-:Y:S05]  /*bb00*/  BSYNC B1 ;  /* 0x0000000000017941 */ /* 0x000fea0003800000 */
.L_x_892:
[----:B------:R-:W-:Y:S01]  /*bb10*/  LEA R3, R0, 0x3b800000, 0x17 ;  /* 0x3b80000000037811 */ /* 0x000fe200078eb8ff */
[----:B------:R-:W-:-:S05]  /*bb20*/  IMAD.SHL.U32 R0, R2, 0x100000, RZ ;  /* 0x0010000002007824 */ /* 0x000fca00078e00ff */
[----:B------:R-:W-:-:S07]  /*bb30*/  LOP3.LUT R0, R3, R0, R4, 0xfe, !PT ;  /* 0x0000000003007212 */ /* 0x000fce00078efe04 */
.L_x_891:
[----:B------:R-:W-:Y:S05]  /*bb40*/  BSYNC B0 ;  /* 0x0000000000007941 */ /* 0x000fea0003800000 */
.L_x_890:
[----:B------:R-:W-:Y:S01]  /*bb50*/  F2FP.F16.F32.PACK_AB R0, RZ, R0 ;  /* 0x00000000ff00723e */ /* 0x000fe200000000ff */
[----:B------:R-:W-:Y:S06]  /*bb60*/  BRA `(.L_x_875) ;  /* 0x0000000400187947 */ /* 0x000fec0003800000 */
.L_x_888:
        /* <DEDUP_REMOVED lines=21> */
.L_x_897:
[----:B------:R-:W-:Y:S05]  /*bcc0*/  BSYNC B1 ;  /* 0x0000000000017941 */ /* 0x000fea0003800000 */
.L_x_896:
[----:B------:R-:W-:Y:S01]  /*bcd0*/  LEA R3, R0, 0x37800000, 0x17 ;  /* 0x3780000000037811 */ /* 0x000fe200078eb8ff */
[----:B------:R-:W-:-:S05]  /*bce0*/  IMAD.SHL.U32 R0, R2, 0x200000, RZ ;  /* 0x0020000002007824 */ /* 0x000fca00078e00ff */
[----:B------:R-:W-:-:S07]  /*bcf0*/  LOP3.LUT R0, R3, R0, R4, 0xfe, !PT ;  /* 0x0000000003007212 */ /* 0x000fce00078efe04 */
.L_x_895:
[----:B------:R-:W-:Y:S05]  /*bd00*/  BSYNC B0 ;  /* 0x0000000000007941 */ /* 0x000fea0003800000 */
.L_x_894:
[----:B------:R-:W-:Y:S01]  /*bd10*/  F2FP.F16.F32.PACK_AB R0, RZ, R0 ;  /* 0x00000000ff00723e */ /* 0x000fe200000000ff */
[----:B------:R-:W-:Y:S06]  /*bd20*/  BRA `(.L_x_875) ;  /* 0x0000000000a87947 */ /* 0x000fec0003800000 */
.L_x_887:
        /* <DEDUP_REMOVED lines=14> */
.L_x_901:
[----:B------:R-:W-:Y:S05]  /*be10*/  BSYNC B0 ;  /* 0x0000000000007941 */ /* 0x000fea0003800000 */
.L_x_900:
[----:B------:R-:W-:Y:S01]  /*be20*/  F2FP.F16.F32.PACK_AB R0, RZ, R0 ;  /* 0x00000000ff00723e */ /* 0x000fe200000000ff */
[----:B------:R-:W-:Y:S06]  /*be30*/  BRA `(.L_x_875) ;  /* 0x0000000000647947 */ /* 0x000fec0003800000 */
.L_x_874:
        /* <DEDUP_REMOVED lines=16> */
.L_x_902:
[----:B------:R-:W-:Y:S01]  /*bf40*/  PRMT R0, RZ, 0x7610, R0 ;  /* 0x00007610ff007816 */ /* 0x000fe20000000000 */
[----:B------:R-:W-:Y:S06]  /*bf50*/  BRA `(.L_x_875) ;  /* 0x00000000001c7947 */ /* 0x000fec0003800000 */
.L_x_899:
[----:B------:R-:W2:Y:S02]  /*bf60*/  LDG.E.64 R2, desc[UR36][R2.64] ;  /* 0x0000002402027981 */ /* 0x000ea4000c1e1b00 */
[----:B--2---:R-:W0:Y:S02]  /*bf70*/  I2F.U64 R0, R2 ;  /* 0x0000000200007312 */ /* 0x004e240000301000 */
[----:B0-----:R-:W-:Y:S01]  /*bf80*/  F2FP.F16.F32.PACK_AB R0, RZ, R0 ;  /* 0x00000000ff00723e */ /* 0x001fe200000000ff */
[----:B------:R-:W-:Y:S06]  /*bf90*/  BRA `(.L_x_875) ;  /* 0x00000000000c7947 */ /* 0x000fec0003800000 */
.L_x_898:
[----:B------:R-:W2:Y:S02]  /*bfa0*/  LDG.E R2, desc[UR36][R2.64] ;  /* 0x0000002402027981 */ /* 0x000ea4000c1e1900 */
[----:B--2---:R-:W-:-:S04]  /*bfb0*/  I2FP.F32.U32 R0, R2 ;  /* 0x0000000200007245 */ /* 0x004fc80000201000 */
[----:B------:R-:W-:-:S07]  /*bfc0*/  F2FP.F16.F32.PACK_AB R0, RZ, R0 ;  /* 0x00000000ff00723e */ /* 0x000fce00000000ff */
.L_x_875:
        /* <DEDUP_REMOVED lines=42> */
[----:B0-----:R-:W-:Y:S01]  /*c270*/  STG.E.U8 desc[UR36][R16.64], R3 ;  /* 0x0000000310007986 */ /* 0x001fe2000c101124 */
[----:B------:R-:W-:Y:S05]  /*c280*/  EXIT ;  /* 0x000000000000794d */ /* 0x000fea0003800000 */
.L_x_906:
[----:B------:R-:W-:-:S06]  /*c290*/  HADD2.F32 R3, -RZ, R0.H0_H0 ;  /* 0x20000000ff037230 */ /* 0x000fcc0000004100 */
[----:B------:R-:W0:Y:S02]  /*c2a0*/  F2I.S64.TRUNC R2, R3 ;  /* 0x0000000300027311 */ /* 0x000e24000020d900 */
[----:B0-----:R-:W-:Y:S01]  /*c2b0*/  STG.E.U8 desc[UR36][R16.64], R2 ;  /* 0x0000000210007986 */ /* 0x001fe2000c101124 */
[----:B------:R-:W-:Y:S05]  /*c2c0*/  EXIT ;  /* 0x000000000000794d */ /* 0x000fea0003800000 */
.L_x_905:
        /* <DEDUP_REMOVED lines=8> */
[----:B0-----:R-:W-:Y:S01]  /*c350*/  STG.E.64 desc[UR36][R16.64], R2 ;  /* 0x0000000210007986 */ /* 0x001fe2000c101b24 */
[----:B------:R-:W-:Y:S05]  /*c360*/  EXIT ;  /* 0x000000000000794d */ /* 0x000fea0003800000 */
.L_x_909:
[----:B------:R-:W-:-:S04]  /*c370*/  HADD2.F32 R0, -RZ, R0.H0_H0 ;  /* 0x20000000ff007230 */ /* 0x000fc80000004100 */
[----:B------:R-:W0:Y:S02]  /*c380*/  F2I.FTZ.TRUNC.NTZ R3, R0 ;  /* 0x0000000000037305 */ /* 0x000e24000021f100 */
[----:B0-----:R-:W-:Y:S01]  /*c390*/  STG.E desc[UR36][R16.64], R3 ;  /* 0x0000000310007986 */ /* 0x001fe2000c101924 */
[----:B------:R-:W-:Y:S05]  /*c3a0*/  EXIT ;  /* 0x000000000000794d */ /* 0x000fea0003800000 */
.L_x_908:
[----:B------:R-:W-:-:S04]  /*c3b0*/  HADD2.F32 R0, -RZ, R0.H0_H0 ;  /* 0x20000000ff007230 */ /* 0x000fc80000004100 */
[----:B------:R-:W0:Y:S02]  /*c3c0*/  F2I.FTZ.TRUNC.NTZ R3, R0 ;  /* 0x0000000000037305 */ /* 0x000e24000021f100 */
[----:B0-----:R-:W-:Y:S01]  /*c3d0*/  STG.E.U16 desc[UR36][R16.64], R3 ;  /* 0x0000000310007986 */ /* 0x001fe2000c101524 */
[----:B------:R-:W-:Y:S05]  /*c3e0*/  EXIT ;  /* 0x000000000000794d */ /* 0x000fea0003800000 */
.L_x_904:
[----:B------:R-:W-:-:S13]  /*c3f0*/  ISETP.GT.AND P0, PT, R2, 0x6, PT ;  /* 0x000000060200780c */ /* 0x000fda0003f04270 */
[----:B------:R-:W-:Y:S05]  /*c400*/  @P0 BRA `(.L_x_910) ;  /* 0x0000000000240947 */ /* 0x000fea0003800000 */
[----:B------:R-:W-:-:S13]  /*c410*/  ISETP.NE.AND P0, PT, R2, 0x5, PT ;  /* 0x000000050200780c */ /* 0x000fda0003f05270 */
[----:B------:R-:W-:Y:S05]  /*c420*/  @!P0 BRA `(.L_x_911) ;  /* 0x0000000000148947 */ /* 0x000fea0003800000 */
[----:B------:R-:W-:-:S13]  /*c430*/  ISETP.NE.AND P0, PT, R2, 0x6, PT ;  /* 0x000000060200780c */ /* 0x000fda0003f05270 */
[----:B------:R-:W-:Y:S05]  /*c440*/  @P0 BRA `(.L_x_907) ;  /* 0x0000000800c40947 */ /* 0x000fea0003800000 */
[----:B------:R-:W-:-:S05]  /*c450*/  HADD2.F32 R3, -RZ, R0.H0_H0 ;  /* 0x20000000ff037230 */ /* 0x000fca0000004100 */
[----:B------:R-:W-:Y:S01]  /*c460*/  STG.E desc[UR36][R16.64], R3 ;  /* 0x0000000310007986 */ /* 0x000fe2000c101924 */
[----:B------:R-:W-:Y:S05]  /*c470*/  EXIT ;  /* 0x000000000000794d */ /* 0x000fea0003800000 */
.L_x_911:
[----:B------:R-:W-:Y:S01]  /*c480*/  STG.E.U16 desc[UR36][R16.64], R0 ;  /* 0x0000000010007986 */ /* 0x000fe2000c101524 */
[----:B------:R-:W-:Y:S05]  /*c490*/  EXIT ;  /* 0x000000000000794d */ /* 0x000fea0003800000 */
.L_x_910:
        /* <DEDUP_REMOVED lines=8> */
[----:B------:R-:W-:Y:S01]  /*c520*/  STG.E.64 desc[UR36][R16.64], R2 ;  /* 0x0000000210007986 */ /* 0x000fe2000c101b24 */
[----:B------:R-:W-:Y:S05]  /*c530*/  EXIT ;  /* 0x000000000000794d */ /* 0x000fea0003800000 */
.L_x_913:
[----:B------:R-:W-:-:S05]  /*c540*/  HADD2.F32 R0, -RZ, R0.H0_H0 ;  /* 0x20000000ff007230 */ /* 0x000fca0000004100 */
[----:B------:R-:W-:-:S04]  /*c550*/  F2FP.F16.F32.PACK_AB R0, RZ, R0 ;  /* 0x00000000ff00723e */ /* 0x000fc800000000ff */
[----:B------:R-:W-:-:S05]  /*c560*/  PRMT R0, R0, 0x5410, RZ ;  /* 0x0000541000007816 */ /* 0x000fca00000000ff */
[----:B------:R-:W-:Y:S01]  /*c570*/  STG.E desc[UR36][R16.64], R0 ;  /* 0x0000000010007986 */ /* 0x000fe2000c101924 */
[----:B------:R-:W-:Y:S05]  /*c580*/  EXIT ;  /* 0x000000000000794d */ /* 0x000fea0003800000 */
.L_x_912:
[----:B------:R-:W-:-:S05]  /*c590*/  HADD2.F32 R2, -RZ, R0.H0_H0 ;  /* 0x20000000ff027230 */ /* 0x000fca0000004100 */
[----:B------:R-:W-:-:S06]  /*c5a0*/  FMUL.FTZ R2, R2, 1 ;  /* 0x3f80000002027820 */ /* 0x000fcc0000410000 */
[----:B------:R-:W0:Y:S02]  /*c5b0*/  F2F.F64.F32 R2, R2 ;  /* 0x0000000200027310 */ /* 0x000e240000201800 */
[----:B0-----:R-:W-:Y:S01]  /*c5c0*/  STG.E.64 desc[UR36][R16.64], R2 ;  /* 0x0000000210007986 */ /* 0x001fe2000c101b24 */
[----:B------:R-:W-:Y:S05]  /*c5d0*/  EXIT ;  /* 0x000000000000794d */ /* 0x000fea0003800000 */
.L_x_903:
        /* <DEDUP_REMOVED lines=11> */
[----:B------:R-:W-:Y:S01]  /*c690*/  STG.E.U8 desc[UR36][R16.64], R3 ;  /* 0x0000000310007986 */ /* 0x000fe2000c101124 */
[----:B------:R-:W-:Y:S05]  /*c6a0*/  EXIT ;  /* 0x000000000000794d */ /* 0x000fea0003800000 */
.L_x_916:
[----:B------:R-:W-:Y:S01]  /*c6b0*/  HADD2.F32 R0, -RZ, R0.H0_H0 ;  /* 0x20000000ff007230 */ /* 0x000fe20000004100 */
[----:B------:R-:W-:-:S04]  /*c6c0*/  CS2R R6, SRZ ;  /* 0x0000000000067805 */ /* 0x000fc8000001ff00 */
[----:B------:R-:W-:-:S04]  /*c6d0*/  FMUL.FTZ R0, R0, 1 ;  /* 0x3f80000000007820 */ /* 0x000fc80000410000 */
[----:B------:R-:W0:Y:S02]  /*c6e0*/  F2F.F64.F32 R4, R0 ;  /* 0x0000000000047310 */ /* 0x000e240000201800 */
[----:B0-----:R-:W-:Y:S01]  /*c6f0*/  STG.E.128 desc[UR36][R16.64], R4 ;  /* 0x0000000410007986 */ /* 0x001fe2000c101d24 */
[----:B------:R-:W-:Y:S05]  /*c700*/  EXIT ;  /* 0x000000000000794d */ /* 0x000fea0003800000 */
.L_x_915:
        /* <DEDUP_REMOVED lines=21> */
.L_x_920:
[----:B------:R-:W-:Y:S05]  /*c860*/  BSYNC B0 ;  /* 0x0000000000007941 */ /* 0x000fea0003800000 */
.L_x_919:
[----:B------:R-:W-:-:S05]  /*c870*/  LOP3.LUT R3, R0, R3, RZ, 0xfc, !PT ;  /* 0x0000000300037212 */ /* 0x000fca00078efcff */
[----:B------:R-:W-:Y:S01]  /*c880*/  STG.E.U8 desc[UR36][R16.64], R3 ;  /* 0x0000000310007986 */ /* 0x000fe2000c101124 */
[----:B------:R-:W-:Y:S05]  /*c890*/  EXIT ;  /* 0x000000000000794d */ /* 0x000fea0003800000 */
.L_x_918:
        /* <DEDUP_REMOVED lines=13> */
.L_x_922:
[----:B------:R-:W-:Y:S01]  /*c970*/  IMAD.MOV.U32 R0, RZ, RZ, 0x7f ;  /* 0x0000007fff007424 */ /* 0x000fe200078e00ff */
[----:B------:R-:W-:-:S04]  /*c980*/  ISETP.GT.U32.AND P0, PT, R2, 0x7f800000, PT ;  /* 0x7f8000000200780c */ /* 0x000fc80003f04070 */
[----:B------:R-:W-:-:S09]  /*c990*/  SEL R0, R0, 0x7c, P0 ;  /* 0x0000007c00007807 */ /* 0x000fd20000000000 */
.L_x_923:
[----:B------:R-:W-:Y:S05]  /*c9a0*/  BSYNC B0 ;  /* 0x0000000000007941 */ /* 0x000fea0003800000 */
.L_x_921:
[----:B------:R-:W-:-:S04]  /*c9b0*/  LOP3.LUT R2, R3, 0x80000000, RZ, 0xc0, !PT ;  /* 0x8000000003027812 */ /* 0x000fc800078ec0ff */
[----:B------:R-:W-:-:S04]  /*c9c0*/  SHF.R.U32.HI R3, RZ, 0x18, R2 ;  /* 0x00000018ff037819 */ /* 0x000fc80000011602 */
[----:B------:R-:W-:-:S05]  /*c9d0*/  LOP3.LUT R3, R0, R3, RZ, 0xfc, !PT ;  /* 0x0000000300037212 */ /* 0x000fca00078efcff */
[----:B------:R-:W-:Y:S01]  /*c9e0*/  STG.E.U8 desc[UR36][R16.64], R3 ;  /* 0x0000000310007986 */ /* 0x000fe2000c101124 */
[----:B------:R-:W-:Y:S05]  /*c9f0*/  EXIT ;  /* 0x000000000000794d */ /* 0x000fea0003800000 */
.L_x_917:
[----:B------:R-:W-:-:S05]  /*ca00*/  HADD2.F32 R0, -RZ, R0.H0_H0 ;  /* 0x20000000ff007230 */ /* 0x000fca0000004100 */
[----:B------:R-:W-:-:S05]  /*ca10*/  F2FP.BF16.F32.PACK_AB R0, RZ, R0 ;  /* 0x00000000ff00723e */ /* 0x000fca00000010ff */
[----:B------:R-:W-:Y:S01]  /*ca20*/  STG.E.U16 desc[UR36][R16.64], R0 ;  /* 0x0000000010007986 */ /* 0x000fe2000c101524 */
[----:B------:R-:W-:Y:S05]  /*ca30*/  EXIT ;  /* 0x000000000000794d */ /* 0x000fea0003800000 */
.L_x_914:
        /* <DEDUP_REMOVED lines=10> */
[----:B0-----:R-:W-:Y:S01]  /*cae0*/  STG.E.U16 desc[UR36][R16.64], R3 ;  /* 0x0000000310007986 */ /* 0x001fe2000c101524 */
[----:B------:R-:W-:Y:S05]  /*caf0*/  EXIT ;  /* 0x000000000000794d */ /* 0x000fea0003800000 */
.L_x_926:
        /* <DEDUP_REMOVED lines=17> */
.L_x_929:
[----:B------:R-:W-:-:S04]  /*cc10*/  LOP3.LUT R2, R3, 0x80000000, RZ, 0xc0, !PT ;  /* 0x8000000003027812 */ /* 0x000fc800078ec0ff */
[----:B------:R-:W-:-:S04]  /*cc20*/  SHF.R.U32.HI R3, RZ, 0x18, R2 ;  /* 0x00000018ff037819 */ /* 0x000fc80000011602 */
[----:B------:R-:W-:-:S04]  /*cc30*/  LOP3.LUT R0, R0, R3, RZ, 0xfc, !PT ;  /* 0x0000000300007212 */ /* 0x000fc800078efcff */
[----:B------:R-:W-:-:S07]  /*cc40*/  PRMT R8, R0, 0x7610, R8 ;  /* 0x0000761000087816 */ /* 0x000fce0000000008 */
.L_x_928:
[----:B------:R-:W-:Y:S05]  /*cc50*/  BSYNC B0 ;  /* 0x0000000000007941 */ /* 0x000fea0003800000 */
.L_x_927:
[----:B------:R-:W-:Y:S01]  /*cc60*/  STG.E.U8 desc[UR36][R16.64], R8 ;  /* 0x0000000810007986 */ /* 0x000fe2000c101124 */
[----:B------:R-:W-:Y:S05]  /*cc70*/  EXIT ;  /* 0x000000000000794d */ /* 0x000fea0003800000 */
.L_x_925:
        /* <DEDUP_REMOVED lines=17> */
.L_x_932:
[----:B------:R-:W-:-:S04]  /*cd90*/  LOP3.LUT R2, R3, 0x80000000, RZ, 0xc0, !PT ;  /* 0x8000000003027812 */ /* 0x000fc800078ec0ff */
[----:B------:R-:W-:-:S04]  /*cda0*/  SHF.R.U32.HI R3, RZ, 0x18, R2 ;  /* 0x00000018ff037819 */ /* 0x000fc80000011602 */
[----:B------:R-:W-:-:S04]  /*cdb0*/  LOP3.LUT R0, R0, R3, RZ, 0xfc, !PT ;  /* 0x0000000300007212 */ /* 0x000fc800078efcff */
[----:B------:R-:W-:-:S07]  /*cdc0*/  PRMT R8, R0, 0x7610, R8 ;  /* 0x0000761000087816 */ /* 0x000fce0000000008 */
.L_x_931:
[----:B------:R-:W-:Y:S05]  /*cdd0*/  BSYNC B0 ;  /* 0x0000000000007941 */ /* 0x000fea0003800000 */
.L_x_930:
[----:B------:R-:W-:Y:S01]  /*cde0*/  STG.E.U8 desc[UR36][R16.64], R8 ;  /* 0x0000000810007986 */ /* 0x000fe2000c101124 */
[----:B------:R-:W-:Y:S05]  /*cdf0*/  EXIT ;  /* 0x000000000000794d */ /* 0x000fea0003800000 */
.L_x_924:
        /* <DEDUP_REMOVED lines=22> */
.L_x_907:
        /* <DEDUP_REMOVED lines=16> */
.L_x_935:
[----:B------:R-:W-:Y:S05]  /*d060*/  EXIT ;  /* 0x000000000000794d */ /* 0x000fea0003800000 */
.L_x_934:
[----:B------:R-:W-:-:S06]  /*d070*/  HADD2.F32 R2, -RZ, R0.H0_H0 ;  /* 0x20000000ff027230 */ /* 0x000fcc0000004100 */
[----:B------:R-:W0:Y:S02]  /*d080*/  F2I.U64.TRUNC R2, R2 ;  /* 0x0000000200027311 */ /* 0x000e24000020d800 */
[----:B0-----:R-:W-:Y:S01]  /*d090*/  STG.E.64 desc[UR36][R16.64], R2 ;  /* 0x0000000210007986 */ /* 0x001fe2000c101b24 */
[----:B------:R-:W-:Y:S05]  /*d0a0*/  EXIT ;  /* 0x000000000000794d */ /* 0x000fea0003800000 */
.L_x_933:
[----:B------:R-:W-:-:S04]  /*d0b0*/  HADD2.F32 R0, -RZ, R0.H0_H0 ;  /* 0x20000000ff007230 */ /* 0x000fc80000004100 */
[----:B------:R-:W0:Y:S02]  /*d0c0*/  F2I.FTZ.U32.TRUNC.NTZ R3, R0 ;  /* 0x0000000000037305 */ /* 0x000e24000021f000 */
[----:B0-----:R-:W-:Y:S01]  /*d0d0*/  STG.E desc[UR36][R16.64], R3 ;  /* 0x0000000310007986 */ /* 0x001fe2000c101924 */
[----:B------:R-:W-:Y:S05]  /*d0e0*/  EXIT ;  /* 0x000000000000794d */ /* 0x000fea0003800000 */
.L_x_936:
        /* <DEDUP_REMOVED lines=9> */
.L_x_20831:


//--------------------- .text._ZN2at6native27unrolled_elementwise_kernelIZZZNS0_16asin_kernel_cudaERNS_18TensorIteratorBaseEENKUlvE0_clEvENKUlvE1_clEvEUlN3c104HalfEE_St5arrayIPcLm2EELi4E23TrivialOffsetCalculatorILi1EjESD_NS0_6memory12LoadWithCastILi1EEENSE_13StoreWithCastILi1EEEEEviT_T0_T2_T3_T4_T5_ --------------------------
	.section	.text._ZN2at6native27unrolled_elementwise_kernelIZZZNS0_16asin_kernel_cudaERNS_18TensorIteratorBaseEENKUlvE0_clEvENKUlvE1_clEvEUlN3c104HalfEE_St5arrayIPcLm2EELi4E23TrivialOffsetCalculatorILi1EjESD_NS0_6memory12LoadWithCastILi1EEENSE_13StoreWithCastILi1EEEEEviT_T0_T2_T3_T4_T5_,"ax",@progbits
	.align	128
        .global         _ZN2at6native27unrolled_elementwise_kernelIZZZNS0_16asin_kernel_cudaERNS_18TensorIteratorBaseEENKUlvE0_clEvENKUlvE1_clEvEUlN3c104HalfEE_St5arrayIPcLm2EELi4E23TrivialOffsetCalculatorILi1EjESD_NS0_6memory12LoadWithCastILi1EEENSE_13StoreWithCastILi1EEEEEviT_T0_T2_T3_T4_T5_
        .type           _ZN2at6native27unrolled_elementwise_kernelIZZZNS0_16asin_kernel_cudaERNS_18TensorIteratorBaseEENKUlvE0_clEvENKUlvE1_clEvEUlN3c104HalfEE_St5arrayIPcLm2EELi4E23TrivialOffsetCalculatorILi1EjESD_NS0_6memory12LoadWithCastILi1EEENSE_13StoreWithCastILi1EEEEEviT_T0_T2_T3_T4_T5_,@function
        .size           _ZN2at6native27unrolled_elementwise_kernelIZZZNS0_16asin_kernel_cudaERNS_18TensorIteratorBaseEENKUlvE0_clEvENKUlvE1_clEvEUlN3c104HalfEE_St5arrayIPcLm2EELi4E23TrivialOffsetCalculatorILi1EjESD_NS0_6memory12LoadWithCastILi1EEENSE_13StoreWithCastILi1EEEEEviT_T0_T2_T3_T4_T5_,(.L_x_20832 - _ZN2at6native27unrolled_elementwise_kernelIZZZNS0_16asin_kernel_cudaERNS_18TensorIteratorBaseEENKUlvE0_clEvENKUlvE1_clEvEUlN3c104HalfEE_St5arrayIPcLm2EELi4E23TrivialOffsetCalculatorILi1EjESD_NS0_6memory12LoadWithCastILi1EEENSE_13StoreWithCastILi1EEEEEviT_T0_T2_T3_T4_T5_)
        .other          _ZN2at6native27unrolled_elementwise_kernelIZZZNS0_16asin_kernel_cudaERNS_18TensorIteratorBaseEENKUlvE0_clEvENKUlvE1_clEvEUlN3c104HalfEE_St5arrayIPcLm2EELi4E23TrivialOffsetCalculatorILi1EjESD_NS0_6memory12LoadWithCastILi1EEENSE_13StoreWithCastILi1EEEEEviT_T0_T2_T3_T4_T5_,@"STO_CUDA_ENTRY STV_DEFAULT"
_ZN2at6native27unrolled_elementwise_kernelIZZZNS0_16asin_kernel_cudaERNS_18TensorIteratorBaseEENKUlvE0_clEvENKUlvE1_clEvEUlN3c104HalfEE_St5arrayIPcLm2EELi4E23TrivialOffsetCalculatorILi1EjESD_NS0_6memory12LoadWithCastILi1EEENSE_13StoreWithCastILi1EEEEEviT_T0_T2_T3_T4_T5_:
.text._ZN2at6native27unrolled_elementwise_kernelIZZZNS0_16asin_kernel_cudaERNS_18TensorIteratorBaseEENKUlvE0_clEvENKUlvE1_clEvEUlN3c104HalfEE_St5arrayIPcLm2EELi4E23TrivialOffsetCalculatorILi1EjESD_NS0_6memory12LoadWithCastILi1EEENSE_13StoreWithCastILi1EEEEEviT_T0_T2_T3_T4_T5_:
        /* <DEDUP_REMOVED lines=31> */
[----:B0-----:R-:W-:-:S04]  /*01f0*/  F2FP.F16.F32.PACK_AB R0, RZ, R0 ;  /* 0x00000000ff00723e */ /* 0x001fc800000000ff */
[----:B------:R-:W-:Y:S01]  /*0200*/  PRMT R25, R0, 0x7610, R25 ;  /* 0x0000761000197816 */ /* 0x000fe20000000019 */
[----:B------:R-:W-:Y:S06]  /*0210*/  BRA `(.L_x_944) ;  /* 0x0000000c00d47947 */ /* 0x000fec0003800000 */
.L_x_942:
[----:B------:R-:W2:Y:S02]  /*0220*/  LDG.E.U8 R2, desc[UR36][R2.64] ;  /* 0x0000002402027981 */ /* 0x000ea4000c1e1100 */
[----:B--2---:R-:W-:-:S04]  /*0230*/  I2FP.F32.U32 R0, R2 ;  /* 0x0000000200007245 */ /* 0x004fc80000201000 */
[----:B------:R-:W-:-:S04]  /*0240*/  F2FP.F16.F32.PACK_AB R0, RZ, R0 ;  /* 0x00000000ff00723e */ /* 0x000fc800000000ff */
[----:B------:R-:W-:Y:S01]  /*0250*/  PRMT R25, R0, 0x7610, R25 ;  /* 0x0000761000197816 */ /* 0x000fe20000000019 */
[----:B------:R-:W-:Y:S06]  /*0260*/  BRA `(.L_x_944) ;  /* 0x0000000c00c07947 */ /* 0x000fec0003800000 */
.L_x_941:
        /* <DEDUP_REMOVED lines=8> */
[----:B0-----:R-:W-:-:S04]  /*02f0*/  F2FP.F16.F32.PACK_AB R0, RZ, R0 ;  /* 0x00000000ff00723e */ /* 0x001fc800000000ff */
[----:B------:R-:W-:Y:S01]  /*0300*/  PRMT R25, R0, 0x7610, R25 ;  /* 0x0000761000197816 */ /* 0x000fe20000000019 */
[----:B------:R-:W-:Y:S06]  /*0310*/  BRA `(.L_x_944) ;  /* 0x0000000c00947947 */ /* 0x000fec0003800000 */
.L_x_946:
[----:B------:R-:W2:Y:S02]  /*0320*/  LDG.E R2, desc[UR36][R2.64] ;  /* 0x0000002402027981 */ /* 0x000ea4000c1e1900 */
[----:B--2---:R-:W-:-:S04]  /*0330*/  I2FP.F32.S32 R0, R2 ;  /* 0x0000000200007245 */ /* 0x004fc80000201400 */
[----:B------:R-:W-:-:S04]  /*0340*/  F2FP.F16.F32.PACK_AB R0, RZ, R0 ;  /* 0x00000000ff00723e */ /* 0x000fc800000000ff */
[----:B------:R-:W-:Y:S01]  /*0350*/  PRMT R25, R0, 0x7610, R25 ;  /* 0x0000761000197816 */ /* 0x000fe20000000019 */
[----:B------:R-:W-:Y:S06]  /*0360*/  BRA `(.L_x_944) ;  /* 0x0000000c00807947 */ /* 0x000fec0003800000 */
.L_x_945:
[----:B------:R-:W2:Y:S02]  /*0370*/  LDG.E.U16 R2, desc[UR36][R2.64] ;  /* 0x0000002402027981 */ /* 0x000ea4000c1e1500 */
[----:B--2---:R-:W0:Y:S02]  /*0380*/  I2F.S16 R0, R2 ;  /* 0x0000000200007306 */ /* 0x004e240000101400 */
[----:B0-----:R-:W-:-:S04]  /*0390*/  F2FP.F16.F32.PACK_AB R0, RZ, R0 ;  /* 0x00000000ff00723e */ /* 0x001fc800000000ff */
[----:B------:R-:W-:Y:S01]  /*03a0*/  PRMT R25, R0, 0x7610, R25 ;  /* 0x0000761000197816 */ /* 0x000fe20000000019 */
[----:B------:R-:W-:Y:S06]  /*03b0*/  BRA `(.L_x_944) ;  /* 0x0000000c006c7947 */ /* 0x000fec0003800000 */
.L_x_940:
        /* <DEDUP_REMOVED lines=9> */
.L_x_948:
[----:B------:R1:W5:Y:S01]  /*0450*/  LDG.E.U16 R25, desc[UR36][R2.64] ;  /* 0x0000002402197981 */ /* 0x000362000c1e1500 */
[----:B------:R-:W-:Y:S05]  /*0460*/  BRA `(.L_x_944) ;  /* 0x0000000c00407947 */ /* 0x000fea0003800000 */
.L_x_947:
        /* <DEDUP_REMOVED lines=9> */
.L_x_950:
[----:B------:R0:W5:Y:S01]  /*0500*/  LDG.E.U16 R25, desc[UR36][R2.64] ;  /* 0x0000002402197981 */ /* 0x000162000c1e1500 */
[----:B------:R-:W-:Y:S05]  /*0510*/  BRA `(.L_x_944) ;  /* 0x0000000c00147947 */ /* 0x000fea0003800000 */
.L_x_949:
[----:B------:R-:W2:Y:S01]  /*0520*/  LDG.E.64 R2, desc[UR36][R2.64] ;  /* 0x0000002402027981 */ /* 0x000ea2000c1e1b00 */
[----:B------:R-:W-:Y:S01]  /*0530*/  UMOV UR4, 0xf0000000 ;  /* 0xf000000000047882 */ /* 0x000fe20000000000 */
[----:B------:R-:W-:Y:S01]  /*0540*/  UMOV UR5, 0x380fffff ;  /* 0x380fffff00057882 */ /* 0x000fe20000000000 */
[----:B--2---:R-:W0:Y:S01]  /*0550*/  F2F.F32.F64 R0, R2 ;  /* 0x0000000200007310 */ /* 0x004e220000301000 */
[----:B------:R-:W-:-:S14]  /*0560*/  DSETP.GEU.AND P0, PT, |R2|, UR4, PT ;  /* 0x0000000402007e2a */ /* 0x000fdc000bf0e200 */
[----:B0-----:R-:W-:-:S05]  /*0570*/  @!P0 FMUL R0, R0, 1.175494350822287508e-38 ;  /* 0x0080000000008820 */ /* 0x001fca0000400000 */
[----:B------:R-:W-:-:S04]  /*0580*/  F2FP.F16.F32.PACK_AB R0, RZ, R0 ;  /* 0x00000000ff00723e */ /* 0x000fc800000000ff */
[----:B------:R-:W-:Y:S01]  /*0590*/  PRMT R25, R0, 0x7610, R25 ;  /* 0x0000761000197816 */ /* 0x000fe20000000019 */
[----:B------:R-:W-:Y:S06]  /*05a0*/  BRA `(.L_x_944) ;  /* 0x0000000800f07947 */ /* 0x000fec0003800000 */
.L_x_939:
        /* <DEDUP_REMOVED lines=11> */
[----:B------:R-:W-:-:S04]  /*0660*/  F2FP.F16.F32.PACK_AB R0, RZ, R0 ;  /* 0x00000000ff00723e */ /* 0x000fc800000000ff */
[----:B------:R-:W-:Y:S01]  /*0670*/  PRMT R25, R0, 0x7610, R25 ;  /* 0x0000761000197816 */ /* 0x000fe20000000019 */
[----:B------:R-:W-:Y:S06]  /*0680*/  BRA `(.L_x_944) ;  /* 0x0000000800b87947 */ /* 0x000fec0003800000 */
.L_x_953:
        /* <DEDUP_REMOVED lines=9> */
.L_x_952:
        /* <DEDUP_REMOVED lines=28> */
.L_x_955:
[----:B------:R-:W2:Y:S02]  /*08e0*/  LDG.E.U8 R3, desc[UR36][R2.64] ;  /* 0x0000002402037981 */ /* 0x000ea4000c1e1100 */
[----:B--2---:R-:W-:-:S05]  /*08f0*/  IMAD.SHL.U32 R0, R3, 0x2000000, RZ ;  /* 0x0200000003007824 */ /* 0x004fca00078e00ff */
[----:B------:R-:W-:-:S13]  /*0900*/  ISETP.GE.U32.AND P0, PT, R0, 0x8000000, PT ;  /* 0x080000000000780c */ /* 0x000fda0003f06070 */
[C---:B------:R-:W-:Y:S02]  /*0910*/  @P0 IMAD.SHL.U32 R4, R3.reuse, 0x200000, RZ ;  /* 0x0020000003040824 */ /* 0x040fe400078e00ff */
[C---:B------:R-:W-:Y:S02]  /*0920*/  @!P0 IMAD.SHL.U32 R0, R3.reuse, 0x100, RZ ;  /* 0x0000010003008824 */ /* 0x040fe400078e00ff */
[----:B------:R-:W-:Y:S01]  /*0930*/  IMAD.SHL.U32 R3, R3, 0x1000000, RZ ;  /* 0x0100000003037824 */ /* 0x000fe200078e00ff */
[----:B------:R-:W-:Y:S02]  /*0940*/  @P0 LOP3.LUT R4, R4, 0xfe00000, RZ, 0xc0, !PT ;  /* 0x0fe0000004040812 */ /* 0x000fe400078ec0ff */
        /* <DEDUP_REMOVED lines=9> */
.L_x_954:
[----:B------:R-:W2:Y:S02]  /*09e0*/  LDG.E.U16 R0, desc[UR36][R2.64] ;  /* 0x0000002402007981 */ /* 0x000ea4000c1e1500 */
[----:B--2---:R-:W-:-:S05]  /*09f0*/  IMAD.U32 R0, R0, 0x10000, RZ ;  /* 0x0001000000007824 */ /* 0x004fca00078e00ff */
[----:B------:R-:W-:-:S04]  /*0a00*/  F2FP.F16.F32.PACK_AB R0, RZ, R0 ;  /* 0x00000000ff00723e */ /* 0x000fc800000000ff */
[----:B------:R-:W-:Y:S01]  /*0a10*/  PRMT R25, R0, 0x7610, R25 ;  /* 0x0000761000197816 */ /* 0x000fe20000000019 */
[----:B------:R-:W-:Y:S06]  /*0a20*/  BRA `(.L_x_944) ;  /* 0x0000000400d07947 */ /* 0x000fec0003800000 */
.L_x_951:
        /* <DEDUP_REMOVED lines=10> */
[----:B------:R-:W-:-:S04]  /*0ad0*/  F2FP.F16.F32.PACK_AB R0, RZ, R0 ;  /* 0x00000000ff00723e */ /* 0x000fc800000000ff */
[----:B------:R-:W-:Y:S01]  /*0ae0*/  PRMT R25, R0, 0x7610, R25 ;  /* 0x0000761000197816 */ /* 0x000fe20000000019 */
[----:B------:R-:W-:Y:S06]  /*0af0*/  BRA `(.L_x_944) ;  /* 0x00000004009c7947 */ /* 0x000fec0003800000 */
.L_x_958:
        /* <DEDUP_REMOVED lines=21> */
.L_x_962:
[----:B------:R-:W-:Y:S05]  /*0c50*/  BSYNC B1 ;  /* 0x0000000000017941 */ /* 0x000fea0003800000 */
.L_x_961:
[----:B------:R-:W-:Y:S01]  /*0c60*/  LEA R3, R0, 0x3b800000, 0x17 ;  /* 0x3b80000000037811 */ /* 0x000fe200078eb8ff */
[----:B------:R-:W-:-:S05]  /*0c70*/  IMAD.SHL.U32 R0, R2, 0x100000, RZ ;  /* 0x0010000002007824 */ /* 0x000fca00078e00ff */
[----:B------:R-:W-:-:S07]  /*0c80*/  LOP3.LUT R0, R3, R0, R4, 0xfe, !PT ;  /* 0x0000000003007212 */ /* 0x000fce00078efe04 */
.L_x_960:
[----:B------:R-:W-:Y:S05]  /*0c90*/  BSYNC B0 ;  /* 0x0000000000007941 */ /* 0x000fea0003800000 */
.L_x_959:
[----:B------:R-:W-:-:S04]  /*0ca0*/  F2FP.F16.F32.PACK_AB R0, RZ, R0 ;  /* 0x00000000ff00723e */ /* 0x000fc800000000ff */
[----:B------:R-:W-:Y:S01]  /*0cb0*/  PRMT R25, R0, 0x7610, R25 ;  /* 0x0000761000197816 */ /* 0x000fe20000000019 */
[----:B------:R-:W-:Y:S06]  /*0cc0*/  BRA `(.L_x_944) ;  /* 0x0000000400287947 */ /* 0x000fec0003800000 */
.L_x_957:
        /* <DEDUP_REMOVED lines=21> */
.L_x_966:
[----:B------:R-:W-:Y:S05]  /*0e20*/  BSYNC B1 ;  /* 0x0000000000017941 */ /* 0x000fea0003800000 */
.L_x_965:
[----:B------:R-:W-:Y:S01]  /*0e30*/  LEA R3, R0, 0x37800000, 0x17 ;  /* 0x3780000000037811 */ /* 0x000fe200078eb8ff */
[----:B------:R-:W-:-:S05]  /*0e40*/  IMAD.SHL.U32 R0, R2, 0x200000, RZ ;  /* 0x0020000002007824 */ /* 0x000fca00078e00ff */
[----:B------:R-:W-:-:S07]  /*0e50*/  LOP3.LUT R0, R3, R0, R4, 0xfe, !PT ;  /* 0x0000000003007212 */ /* 0x000fce00078efe04 */
.L_x_964:
[----:B------:R-:W-:Y:S05]  /*0e60*/  BSYNC B0 ;  /* 0x0000000000007941 */ /* 0x000fea0003800000 */
.L_x_963:
[----:B------:R-:W-:-:S04]  /*0e70*/  F2FP.F16.F32.PACK_AB R0, RZ, R0 ;  /* 0x00000000ff00723e */ /* 0x000fc800000000ff */
[----:B------:R-:W-:Y:S01]  /*0e80*/  PRMT R25, R0, 0x7610, R25 ;  /* 0x0000761000197816 */ /* 0x000fe20000000019 */
[----:B------:R-:W-:Y:S06]  /*0e90*/  BRA `(.L_x_944) ;  /* 0x0000000000b47947 */ /* 0x000fec0003800000 */
.L_x_956:
        /* <DEDUP_REMOVED lines=14> */
.L_x_970:
[----:B------:R-:W-:Y:S05]  /*0f80*/  BSYNC B0 ;  /* 0x0000000000007941 */ /* 0x000fea0003800000 */
.L_x_969:
[----:B------:R-:W-:-:S04]  /*0f90*/  F2FP.F16.F32.PACK_AB R0, RZ, R0 ;  /* 0x00000000ff00723e */ /* 0x000fc800000000ff */
[----:B------:R-:W-:Y:S01]  /*0fa0*/  PRMT R25, R0, 0x7610, R25 ;  /* 0x0000761000197816 */ /* 0x000fe20000000019 */
[----:B------:R-:W-:Y:S06]  /*0fb0*/  BRA `(.L_x_944) ;  /* 0x00000000006c7947 */ /* 0x000fec0003800000 */
.L_x_943:
        /* <DEDUP_REMOVED lines=16> */
.L_x_971:
[----:B------:R-:W-:Y:S01]  /*10c0*/  PRMT R25, RZ, 0x7610, R25 ;  /* 0x00007610ff197816 */ /* 0x000fe20000000019 */
[----:B------:R-:W-:Y:S06]  /*10d0*/  BRA `(.L_x_944) ;  /* 0x0000000000247947 */ /* 0x000fec0003800000 */
.L_x_968:
[----:B------:R-:W2:Y:S02]  /*10e0*/  LDG.E.64 R2, desc[UR36][R2.64] ;  /* 0x0000002402027981 */ /* 0x000ea4000c1e1b00 */
[----:B--2---:R-:W0:Y:S02]  /*10f0*/  I2F.U64 R0, R2 ;  /* 0x0000000200007312 */ /* 0x004e240000301000 */
[----:B0-----:R-:W-:-:S04]  /*1100*/  F2FP.F16.F32.PACK_AB R0, RZ, R0 ;  /* 0x00000000ff00723e */ /* 0x001fc800000000ff */
[----:B------:R-:W-:Y:S01]  /*1110*/  PRMT R25, R0, 0x7610, R25 ;  /* 0x0000761000197816 */ /* 0x000fe20000000019 */
[----:B------:R-:W-:Y:S06]  /*1120*/  BRA `(.L_x_944) ;  /* 0x0000000000107947 */ /* 0x000fec0003800000 */
.L_x_967:
[----:B------:R-:W2:Y:S02]  /*1130*/  LDG.E R2, desc[UR36][R2.64] ;  /* 0x0000002402027981 */ /* 0x000ea4000c1e1900 */
[----:B--2---:R-:W-:-:S04]  /*1140*/  I2FP.F32.U32 R0, R2 ;  /* 0x0000000200007245 */ /* 0x004fc80000201000 */
[----:B------:R-:W-:-:S04]  /*1150*/  F2FP.F16.F32.PACK_AB R0, RZ, R0 ;  /* 0x00000000ff00723e */ /* 0x000fc800000000ff */
[----:B------:R-:W-:-:S07]  /*1160*/  PRMT R25, R0, 0x7610, R25 ;  /* 0x0000761000197816 */ /* 0x000fce0000000019 */
.L_x_944:
[----:B------:R-:W2:Y:S02]  /*1170*/  S2R R19, SR_TID.X ;  /* 0x0000000000137919 */ /* 0x000ea40000002100 */
[----:B--2---:R-:W-:-:S07]  /*1180*/  VIADD R19, R19, 0x80 ;  /* 0x0000008013137836 */ /* 0x004fce0000000000 */
.L_x_938:
[----:B------:R-:W-:Y:S05]  /*1190*/  BSYNC B6 ;  /* 0x0000000000067941 */ /* 0x000fea0003800000 */
.L_x_937:
[----:B------:R-:W-:Y:S01]  /*11a0*/  ISETP.GE.AND P0, PT, R19, R16, PT ;  /* 0x000000101300720c */ /* 0x000fe20003f06270 */
[----:B------:R-:W-:-:S12]  /*11b0*/  BSSY B6, `(.L_x_972) ;  /* 0x000010e000067945 */ /* 0x000fd80003800000 */
[----:B------:R-:W-:Y:S05]  /*11c0*/  @P0 BRA `(.L_x_973) ;  /* 0x0000001000300947 */ /* 0x000fea0003800000 */
[----:B01----:R-:W0:Y:S01]  /*11d0*/  LDC.64 R2, c[0x0][0x220] ;  /* 0x00008800ff027b82 */ /* 0x003e220000000a00 */
        /* <DEDUP_REMOVED lines=22> */
.L_x_977:
[----:B------:R-:W2:Y:S02]  /*1340*/  LDG.E.U8 R2, desc[UR36][R2.64] ;  /* 0x0000002402027981 */ /* 0x000ea4000c1e1100 */
[----:B--2---:R-:W-:-:S04]  /*1350*/  I2FP.F32.U32 R0, R2 ;  /* 0x0000000200007245 */ /* 0x004fc80000201000 */
[----:B------:R-:W-:-:S04]  /*1360*/  F2FP.F16.F32.PACK_AB R0, RZ, R0 ;  /* 0x00000000ff00723e */ /* 0x000fc800000000ff */
[----:B------:R-:W-:Y:S01]  /*1370*/  PRMT R24, R0, 0x7610, R24 ;  /* 0x0000761000187816 */ /* 0x000fe20000000018 */
[----:B------:R-:W-:Y:S06]  /*1380*/  BRA `(.L_x_979) ;  /* 0x0000000c00bc7947 */ /* 0x000fec0003800000 */
.L_x_976:
        /* <DEDUP_REMOVED lines=11> */
.L_x_981:
[----:B------:R-:W2:Y:S02]  /*1440*/  LDG.E R2, desc[UR36][R2.64] ;  /* 0x0000002402027981 */ /* 0x000ea4000c1e1900 */
[----:B--2---:R-:W-:-:S04]  /*1450*/  I2FP.F32.S32 R0, R2 ;  /* 0x0000000200007245 */ /* 0x004fc80000201400 */
[----:B------:R-:W-:-:S04]  /*1460*/  F2FP.F16.F32.PACK_AB R0, RZ, R0 ;  /* 0x00000000ff00723e */ /* 0x000fc800000000ff */
[----:B------:R-:W-:Y:S01]  /*1470*/  PRMT R24, R0, 0x7610, R24 ;  /* 0x0000761000187816 */ /* 0x000fe20000000018 */
[----:B------:R-:W-:Y:S06]  /*1480*/  BRA `(.L_x_979) ;  /* 0x0000000c007c7947 */ /* 0x000fec0003800000 */
.L_x_980:
[----:B------:R-:W2:Y:S02]  /*1490*/  LDG.E.U16 R2, desc[UR36][R2.64] ;  /* 0x0000002402027981 */ /* 0x000ea4000c1e1500 */
[----:B--2---:R-:W0:Y:S02]  /*14a0*/  I2F.S16 R0, R2 ;  /* 0x0000000200007306 */ /* 0x004e240000101400 */
[----:B0-----:R-:W-:-:S04]  /*14b0*/  F2FP.F16.F32.PACK_AB R0, RZ, R0 ;  /* 0x00000000ff00723e */ /* 0x001fc800000000ff */
[----:B------:R-:W-:Y:S01]  /*14c0*/  PRMT R24, R0, 0x7610, R24 ;  /* 0x0000761000187816 */ /* 0x000fe20000000018 */
[----:B------:R-:W-:Y:S06]  /*14d0*/  BRA `(.L_x_979) ;  /* 0x0000000c00687947 */ /* 0x000fec0003800000 */
.L_x_975:
        /* <DEDUP_REMOVED lines=9> */
.L_x_983:
[----:B------:R0:W5:Y:S01]  /*1570*/  LDG.E.U16 R24, desc[UR36][R2.64] ;  /* 0x0000002402187981 */ /* 0x000162000c1e1500 */
[----:B------:R-:W-:Y:S05]  /*1580*/  BRA `(.L_x_979) ;  /* 0x0000000c003c7947 */ /* 0x000fea0003800000 */
.L_x_982:
        /* <DEDUP_REMOVED lines=9> */
.L_x_985:
[----:B------:R1:W5:Y:S01]  /*1620*/  LDG.E.U16 R24, desc[UR36][R2.64] ;  /* 0x0000002402187981 */ /* 0x000362000c1e1500 */
[----:B------:R-:W-:Y:S05]  /*1630*/  BRA `(.L_x_979) ;  /* 0x0000000c00107947 */ /* 0x000fea0003800000 */
.L_x_984:
        /* <DEDUP_REMOVED lines=9> */
.L_x_974:
        /* <DEDUP_REMOVED lines=14> */
.L_x_988:
        /* <DEDUP_REMOVED lines=9> */
.L_x_987:
        /* <DEDUP_REMOVED lines=28> */
.L_x_990:
        /* <DEDUP_REMOVED lines=15> */
.L_x_989:
[----:B------:R-:W2:Y:S02]  /*1af0*/  LDG.E.U16 R0, desc[UR36][R2.64] ;  /* 0x0000002402007981 */ /* 0x000ea4000c1e1500 */
[----:B--2---:R-:W-:-:S05]  /*1b00*/  IMAD.U32 R0, R0, 0x10000, RZ ;  /* 0x0001000000007824 */ /* 0x004fca00078e00ff */
[----:B------:R-:W-:-:S04]  /*1b10*/  F2FP.F16.F32.PACK_AB R0, RZ, R0 ;  /* 0x00000000ff00723e */ /* 0x000fc800000000ff */
[----:B------:R-:W-:Y:S01]  /*1b20*/  PRMT R24, R0, 0x7610, R24 ;  /* 0x0000761000187816 */ /* 0x000fe20000000018 */
[----:B------:R-:W-:Y:S06]  /*1b30*/  BRA `(.L_x_979) ;  /* 0x0000000400d07947 */ /* 0x000fec0003800000 */
.L_x_986:
        /* <DEDUP_REMOVED lines=13> */
.L_x_993:
        /* <DEDUP_REMOVED lines=21> */
.L_x_997:
[----:B------:R-:W-:Y:S05]  /*1d60*/  BSYNC B1 ;  /* 0x0000000000017941 */ /* 0x000fea0003800000 */
.L_x_996:
[----:B------:R-:W-:Y:S01]  /*1d70*/  LEA R3, R0, 0x3b800000, 0x17 ;  /* 0x3b80000000037811 */ /* 0x000fe200078eb8ff */
[----:B------:R-:W-:-:S05]  /*1d80*/  IMAD.SHL.U32 R0, R2, 0x100000, RZ ;  /* 0x0010000002007824 */ /* 0x000fca00078e00ff */
[----:B------:R-:W-:-:S07]  /*1d90*/  LOP3.LUT R0, R3, R0, R4, 0xfe, !PT ;  /* 0x0000000003007212 */ /* 0x000fce00078efe04 */
.L_x_995:
[----:B------:R-:W-:Y:S05]  /*1da0*/  BSYNC B0 ;  /* 0x0000000000007941 */ /* 0x000fea0003800000 */
.L_x_994:
[----:B------:R-:W-:-:S04]  /*1db0*/  F2FP.F16.F32.PACK_AB R0, RZ, R0 ;  /* 0x00000000ff00723e */ /* 0x000fc800000000ff */
[----:B------:R-:W-:Y:S01]  /*1dc0*/  PRMT R24, R0, 0x7610, R24 ;  /* 0x0000761000187816 */ /* 0x000fe20000000018 */
[----:B------:R-:W-:Y:S06]  /*1dd0*/  BRA `(.L_x_979) ;  /* 0x0000000400287947 */ /* 0x000fec0003800000 */
.L_x_992:
        /* <DEDUP_REMOVED lines=21> */
.L_x_1001:
[----:B------:R-:W-:Y:S05]  /*1f30*/  BSYNC B1 ;  /* 0x0000000000017941 */ /* 0x000fea0003800000 */
.L_x_1000:
[----:B------:R-:W-:Y:S01]  /*1f40*/  LEA R3, R0, 0x37800000, 0x17 ;  /* 0x3780000000037811 */ /* 0x000fe200078eb8ff */
[----:B------:R-:W-:-:S05]  /*1f50*/  IMAD.SHL.U32 R0, R2, 0x200000, RZ ;  /* 0x0020000002007824 */ /* 0x000fca00078e00ff */
[----:B------:R-:W-:-:S07]  /*1f60*/  LOP3.LUT R0, R3, R0, R4, 0xfe, !PT ;  /* 0x0000000003007212 */ /* 0x000fce00078efe04 */
.L_x_999:
[----:B------:R-:W-:Y:S05]  /*1f70*/  BSYNC B0 ;  /* 0x0000000000007941 */ /* 0x000fea0003800000 */
.L_x_998:
[----:B------:R-:W-:-:S04]  /*1f80*/  F2FP.F16.F32.PACK_AB R0, RZ, R0 ;  /* 0x00000000ff00723e */ /* 0x000fc800000000ff */
[----:B------:R-:W-:Y:S01]  /*1f90*/  PRMT R24, R0, 0x7610, R24 ;  /* 0x0000761000187816 */ /* 0x000fe20000000018 */
[----:B------:R-:W-:Y:S06]  /*1fa0*/  BRA `(.L_x_979) ;  /* 0x0000000000b47947 */ /* 0x000fec0003800000 */
.L_x_991:
        /* <DEDUP_REMOVED lines=14> */
.L_x_1005:
[----:B------:R-:W-:Y:S05]  /*2090*/  BSYNC B0 ;  /* 0x0000000000007941 */ /* 0x000fea0003800000 */
.L_x_1004:
[----:B------:R-:W-:-:S04]  /*20a0*/  F2FP.F16.F32.PACK_AB R0, RZ, R0 ;  /* 0x00000000ff00723e */ /* 0x000fc800000000ff */
[----:B------:R-:W-:Y:S01]  /*20b0*/  PRMT R24, R0, 0x7610, R24 ;  /* 0x0000761000187816 */ /* 0x000fe20000000018 */
[----:B------:R-:W-:Y:S06]  /*20c0*/  BRA `(.L_x_979) ;  /* 0x00000000006c7947 */ /* 0x000fec0003800000 */
.L_x_978:
        /* <DEDUP_REMOVED lines=16> */
.L_x_1006:
[----:B------:R-:W-:Y:S01]  /*21d0*/  PRMT R24, RZ, 0x7610, R24 ;  /* 0x00007610ff187816 */ /* 0x000fe20000000018 */
[----:B------:R-:W-:Y:S06]  /*21e0*/  BRA `(.L_x_979) ;  /* 0x0000000000247947 */ /* 0x000fec0003800000 */
.L_x_1003:
[----:B------:R-:W2:Y:S02]  /*21f0*/  LDG.E.64 R2, desc[UR36][R2.64] ;  /* 0x0000002402027981 */ /* 0x000ea4000c1e1b00 */
[----:B--2---:R-:W0:Y:S02]  /*2200*/  I2F.U64 R0, R2 ;  /* 0x0000000200007312 */ /* 0x004e240000301000 */
[----:B0-----:R-:W-:-:S04]  /*2210*/  F2FP.F16.F32.PACK_AB R0, RZ, R0 ;  /* 0x00000000ff00723e */ /* 0x001fc800000000ff */
[----:B------:R-:W-:Y:S01]  /*2220*/  PRMT R24, R0, 0x7610, R24 ;  /* 0x0000761000187816 */ /* 0x000fe20000000018 */
[----:B------:R-:W-:Y:S06]  /*2230*/  BRA `(.L_x_979) ;  /* 0x0000000000107947 */ /* 0x000fec0003800000 */
.L_x_1002:
[----:B------:R-:W2:Y:S02]  /*2240*/  LDG.E R2, desc[UR36][R2.64] ;  /* 0x0000002402027981 */ /* 0x000ea4000c1e1900 */
[----:B--2---:R-:W-:-:S04]  /*2250*/  I2FP.F32.U32 R0, R2 ;  /* 0x0000000200007245 */ /* 0x004fc80000201000 */
[----:B------:R-:W-:-:S04]  /*2260*/  F2FP.F16.F32.PACK_AB R0, RZ, R0 ;  /* 0x00000000ff00723e */ /* 0x000fc800000000ff */
[----:B------:R-:W-:-:S07]  /*2270*/  PRMT R24, R0, 0x7610, R24 ;  /* 0x0000761000187816 */ /* 0x000fce0000000018 */
.L_x_979:
[----:B------:R-:W-:-:S07]  /*2280*/  VIADD R19, R19, 0x80 ;  /* 0x0000008013137836 */ /* 0x000fce0000000000 */
.L_x_973:
[----:B------:R-:W-:Y:S05]  /*2290*/  BSYNC B6 ;  /* 0x0000000000067941 */ /* 0x000fea0003800000 */
.L_x_972:
[----:B------:R-:W-:Y:S01]  /*22a0*/  ISETP.GE.AND P0, PT, R19, R16, PT ;  /* 0x000000101300720c */ /* 0x000fe20003f06270 */
[----:B------:R-:W-:Y:S01]  /*22b0*/  BSSY B6, `(.L_x_1007) ;  /* 0x000010f000067945 */ /* 0x000fe20003800000 */
[----:B------:R-:W-:Y:S02]  /*22c0*/  PRMT R22, RZ, 0x7610, R22 ;  /* 0x00007610ff167816 */ /* 0x000fe40000000016 */
[----:B01----:R-:W-:-:S09]  /*22d0*/  PRMT R2, RZ, 0x7610, R2 ;  /* 0x00007610ff027816 */ /* 0x003fd20000000002 */
[----:B------:R-:W-:Y:S05]  /*22e0*/  @P0 BRA `(.L_x_1008) ;  /* 0x00000010002c0947 */ /* 0x000fea0003800000 */
[----:B------:R-:W0:Y:S01]  /*22f0*/  LDC.64 R4, c[0x0][0x220] ;  /* 0x00008800ff047b82 */ /* 0x000e220000000a00 */
        /* <DEDUP_REMOVED lines=22> */
.L_x_1012:
[----:B------:R-:W2:Y:S02]  /*2460*/  LDG.E.U8 R4, desc[UR36][R4.64] ;  /* 0x0000002404047981 */ /* 0x000ea4000c1e1100 */
[----:B--2---:R-:W-:-:S04]  /*2470*/  I2FP.F32.U32 R0, R4 ;  /* 0x0000000400007245 */ /* 0x004fc80000201000 */
[----:B------:R-:W-:-:S04]  /*2480*/  F2FP.F16.F32.PACK_AB R0, RZ, R0 ;  /* 0x00000000ff00723e */ /* 0x000fc800000000ff */
[----:B------:R-:W-:Y:S01]  /*2490*/  PRMT R2, R0, 0x7610, R2 ;  /* 0x0000761000027816 */ /* 0x000fe20000000002 */
[----:B------:R-:W-:Y:S06]  /*24a0*/  BRA `(.L_x_1014) ;  /* 0x0000000c00b87947 */ /* 0x000fec0003800000 */
.L_x_1011:
        /* <DEDUP_REMOVED lines=11> */
.L_x_1016:
[----:B------:R-:W2:Y:S02]  /*2560*/  LDG.E R4, desc[UR36][R4.64] ;  /* 0x0000002404047981 */ /* 0x000ea4000c1e1900 */
[----:B--2---:R-:W-:-:S04]  /*2570*/  I2FP.F32.S32 R0, R4 ;  /* 0x0000000400007245 */ /* 0x004fc80000201400 */
[----:B------:R-:W-:-:S04]  /*2580*/  F2FP.F16.F32.PACK_AB R0, RZ, R0 ;  /* 0x00000000ff00723e */ /* 0x000fc800000000ff */
[----:B------:R-:W-:Y:S01]  /*2590*/  PRMT R2, R0, 0x7610, R2 ;  /* 0x0000761000027816 */ /* 0x000fe20000000002 */
[----:B------:R-:W-:Y:S06]  /*25a0*/  BRA `(.L_x_1014) ;  /* 0x0000000c00787947 */ /* 0x000fec0003800000 */
.L_x_1015:
[----:B------:R-:W2:Y:S02]  /*25b0*/  LDG.E.U16 R4, desc[UR36][R4.64] ;  /* 0x0000002404047981 */ /* 0x000ea4000c1e1500 */
[----:B--2---:R-:W0:Y:S02]  /*25c0*/  I2F.S16 R0, R4 ;  /* 0x0000000400007306 */ /* 0x004e240000101400 */
[----:B0-----:R-:W-:-:S04]  /*25d0*/  F2FP.F16.F32.PACK_AB R0, RZ, R0 ;  /* 0x00000000ff00723e */ /* 0x001fc800000000ff */
[----:B------:R-:W-:Y:S01]  /*25e0*/  PRMT R2, R0, 0x7610, R2 ;  /* 0x0000761000027816 */ /* 0x000fe20000000002 */
[----:B------:R-:W-:Y:S06]  /*25f0*/  BRA `(.L_x_1014) ;  /* 0x0000000c00647947 */ /* 0x000fec0003800000 */
.L_x_1010:
        /* <DEDUP_REMOVED lines=9> */
.L_x_1018:
[----:B------:R0:W5:Y:S01]  /*2690*/  LDG.E.U16 R2, desc[UR36][R4.64] ;  /* 0x0000002404027981 */ /* 0x000162000c1e1500 */
[----:B------:R-:W-:Y:S05]  /*26a0*/  BRA `(.L_x_1014) ;  /* 0x0000000c00387947 */ /* 0x000fea0003800000 */
.L_x_1017:
        /* <DEDUP_REMOVED lines=9> */
.L_x_1020:
[----:B------:R1:W5:Y:S01]  /*2740*/  LDG.E.U16 R2, desc[UR36][R4.64] ;  /* 0x0000002404027981 */ /* 0x000362000c1e1500 */
[----:B------:R-:W-:Y:S05]  /*2750*/  BRA `(.L_x_1014) ;  /* 0x0000000c000c7947 */ /* 0x000fea0003800000 */
.L_x_1019:
        /* <DEDUP_REMOVED lines=9> */
.L_x_1009:
        /* <DEDUP_REMOVED lines=14> */
.L_x_1023:
        /* <DEDUP_REMOVED lines=9> */
.L_x_1022:
        /* <DEDUP_REMOVED lines=11> */
[----:B------:R-:W-:-:S05]  /*2a10*/  VIADD R6, R2, 0x1000000 ;  /* 0x0100000002067836 */ /* 0x000fca0000000000 */
[----:B------:R-:W-:Y:S02]  /*2a20*/  SHF.R.S32.HI R6, RZ, 0x8, R6 ;  /* 0x00000008ff067819 */ /* 0x000fe40000011406 */
[----:B0-----:R-:W-:-:S04]  /*2a30*/  IADD3 R3, -R3, 0x1f, RZ ;  /* 0x0000001f03037810 */ /* 0x001fc80007ffe1ff */
[C---:B------:R-:W-:Y:S01]  /*2a40*/  ISETP.GT.U32.AND P0, PT, R3.reuse, 0x4, PT ;  /* 0x000000040300780c */ /* 0x040fe20003f04070 */
[----:B------:R-:W-:-:S05]  /*2a50*/  VIADD R3, R3, 0xfffffffc ;  /* 0xfffffffc03037836 */ /* 0x000fca0000000000 */
[----:B------:R-:W-:-:S04]  /*2a60*/  SEL R3, R3, RZ, P0 ;  /* 0x000000ff03037207 */ /* 0x000fc80000000000 */
[C---:B------:R-:W-:Y:S01]  /*2a70*/  SHF.L.U32 R4, R2.reuse, R3, RZ ;  /* 0x0000000302047219 */ /* 0x040fe200000006ff */
[----:B------:R-:W-:Y:S02]  /*2a80*/  IMAD R7, R3, R8, 0x3c000000 ;  /* 0x3c00000003077424 */ /* 0x000fe400078e0208 */
[----:B------:R-:W-:-:S03]  /*2a90*/  VIADD R3, R2, 0xffffffff ;  /* 0xffffffff02037836 */ /* 0x000fc60000000000 */
[----:B------:R-:W-:Y:S02]  /*2aa0*/  LEA.HI R7, R4, R7, RZ, 0x1c ;  /* 0x0000000704077211 */ /* 0x000fe400078fe0ff */
[----:B------:R-:W-:Y:S02]  /*2ab0*/  SHF.R.S32.HI R3, RZ, 0x1f, R3 ;  /* 0x0000001fff037819 */ /* 0x000fe40000011403 */
[----:B------:R-:W-:-:S04]  /*2ac0*/  LOP3.LUT R6, R7, 0x7f800000, R6, 0xf8, !PT ;  /* 0x7f80000007067812 */ /* 0x000fc800078ef806 */
[----:B------:R-:W-:-:S04]  /*2ad0*/  LOP3.LUT R3, R6, R3, RZ, 0x30, !PT ;  /* 0x0000000306037212 */ /* 0x000fc800078e30ff */
[----:B------:R-:W-:-:S04]  /*2ae0*/  LOP3.LUT R3, R3, 0x80000000, R0, 0xf8, !PT ;  /* 0x8000000003037812 */ /* 0x000fc800078ef800 */
[----:B------:R-:W-:-:S04]  /*2af0*/  F2FP.F16.F32.PACK_AB R3, RZ, R3 ;  /* 0x00000003ff03723e */ /* 0x000fc800000000ff */
[----:B------:R-:W-:Y:S01]  /*2b00*/  PRMT R2, R3, 0x7610, R2 ;  /* 0x0000761003027816 */ /* 0x000fe20000000002 */
[----:B------:R-:W-:Y:S06]  /*2b10*/  BRA `(.L_x_1014) ;  /* 0x00000008001c7947 */ /* 0x000fec0003800000 */
.L_x_1025:
[----:B------:R-:W2:Y:S02]  /*2b20*/  LDG.E.U8 R3, desc[UR36][R4.64] ;  /* 0x0000002404037981 */ /* 0x000ea4000c1e1100 */
[----:B--2---:R-:W-:-:S05]  /*2b30*/  IMAD.SHL.U32 R0, R3, 0x2000000, RZ ;  /* 0x0200000003007824 */ /* 0x004fca00078e00ff */
[----:B------:R-:W-:-:S13]  /*2b40*/  ISETP.GE.U32.AND P0, PT, R0, 0x8000000, PT ;  /* 0x080000000000780c */ /* 0x000fda0003f06070 */
[C---:B------:R-:W-:Y:S02]  /*2b50*/  @!P0 IMAD.SHL.U32 R0, R3.reuse, 0x100, RZ ;  /* 0x0000010003008824 */ /* 0x040fe400078e00ff */
[C---:B------:R-:W-:Y:S02]  /*2b60*/  @P0 IMAD.SHL.U32 R2, R3.reuse, 0x200000, RZ ;  /* 0x0020000003020824 */ /* 0x040fe400078e00ff */
[----:B------:R-:W-:Y:S01]  /*2b70*/  IMAD.SHL.U32 R3, R3, 0x1000000, RZ ;  /* 0x0100000003037824 */ /* 0x000fe200078e00ff */
[----:B------:R-:W-:Y:S02]  /*2b80*/  @!P0 LOP3.LUT R0, R0, 0x7f00, RZ, 0xc0, !PT ;  /* 0x00007f0000008812 */ /* 0x000fe400078ec0ff */
[----:B------:R-:W-:Y:S02]  /*2b90*/  @P0 LOP3.LUT R2, R2, 0x70000000, RZ, 0xfc, !PT ;  /* 0x7000000002020812 */ /* 0x000fe400078efcff */
[----:B------:R-:W-:-:S03]  /*2ba0*/  @!P0 LOP3.LUT R0, R0, 0x3f000000, RZ, 0xfc, !PT ;  /* 0x3f00000000008812 */ /* 0x000fc600078efcff */
[----:B------:R-:W-:Y:S02]  /*2bb0*/  @P0 FMUL.FTZ R2, R2, 1.9259299443872358531e-34 ;  /* 0x0780000002020820 */ /* 0x000fe40000410000 */
[----:B------:R-:W-:-:S05]  /*2bc0*/  @!P0 FADD.FTZ R2, R0, -0.5 ;  /* 0xbf00000000028421 */ /* 0x000fca0000010000 */
[----:B------:R-:W-:-:S04]  /*2bd0*/  LOP3.LUT R2, R2, 0x80000000, R3, 0xf8, !PT ;  /* 0x8000000002027812 */ /* 0x000fc800078ef803 */
[----:B------:R-:W-:Y:S01]  /*2be0*/  F2FP.F16.F32.PACK_AB R2, RZ, R2 ;  /* 0x00000002ff02723e */ /* 0x000fe200000000ff */
[----:B------:R-:W-:Y:S06]  /*2bf0*/  BRA `(.L_x_1014) ;  /* 0x0000000400e47947 */ /* 0x000fec0003800000 */
.L_x_1024:
[----:B------:R-:W2:Y:S02]  /*2c00*/  LDG.E.U16 R0, desc[UR36][R4.64] ;  /* 0x0000002404007981 */ /* 0x000ea4000c1e1500 */
[----:B--2---:R-:W-:-:S05]  /*2c10*/  IMAD.U32 R0, R0, 0x10000, RZ ;  /* 0x0001000000007824 */ /* 0x004fca00078e00ff */
[----:B------:R-:W-:-:S04]  /*2c20*/  F2FP.F16.F32.PACK_AB R0, RZ, R0 ;  /* 0x00000000ff00723e */ /* 0x000fc800000000ff */
[----:B------:R-:W-:Y:S01]  /*2c30*/  PRMT R2, R0, 0x7610, R2 ;  /* 0x0000761000027816 */ /* 0x000fe20000000002 */
[----:B------:R-:W-:Y:S06]  /*2c40*/  BRA `(.L_x_1014) ;  /* 0x0000000400d07947 */ /* 0x000fec0003800000 */
.L_x_1021:
        /* <DEDUP_REMOVED lines=13> */
.L_x_1028:
        /* <DEDUP_REMOVED lines=21> */
.L_x_1032:
[----:B------:R-:W-:Y:S05]  /*2e70*/  BSYNC B1 ;  /* 0x0000000000017941 */ /* 0x000fea0003800000 */
.L_x_1031:
[----:B------:R-:W-:Y:S01]  /*2e80*/  LEA R3, R0, 0x3b800000, 0x17 ;  /* 0x3b80000000037811 */ /* 0x000fe200078eb8ff */
[----:B------:R-:W-:-:S05]  /*2e90*/  IMAD.SHL.U32 R0, R2, 0x100000, RZ ;  /* 0x0010000002007824 */ /* 0x000fca00078e00ff */
[----:B------:R-:W-:-:S07]  /*2ea0*/  LOP3.LUT R0, R3, R0, R4, 0xfe, !PT ;  /* 0x0000000003007212 */ /* 0x000fce00078efe04 */
.L_x_1030:
[----:B------:R-:W-:Y:S05]  /*2eb0*/  BSYNC B0 ;  /* 0x0000000000007941 */ /* 0x000fea0003800000 */
.L_x_1029:
[----:B------:R-:W-:-:S04]  /*2ec0*/  F2FP.F16.F32.PACK_AB R0, RZ, R0 ;  /* 0x00000000ff00723e */ /* 0x000fc800000000ff */
[----:B------:R-:W-:Y:S01]  /*2ed0*/  PRMT R2, R0, 0x7610, R2 ;  /* 0x0000761000027816 */ /* 0x000fe20000000002 */
[----:B------:R-:W-:Y:S06]  /*2ee0*/  BRA `(.L_x_1014) ;  /* 0x0000000400287947 */ /* 0x000fec0003800000 */
.L_x_1027:
        /* <DEDUP_REMOVED lines=21> */
.L_x_1036:
[----:B------:R-:W-:Y:S05]  /*3040*/  BSYNC B1 ;  /* 0x0000000000017941 */ /* 0x000fea0003800000 */
.L_x_1035:
[----:B------:R-:W-:Y:S01]  /*3050*/  LEA R3, R0, 0x37800000, 0x17 ;  /* 0x3780000000037811 */ /* 0x000fe200078eb8ff */
[----:B------:R-:W-:-:S05]  /*3060*/  IMAD.SHL.U32 R0, R2, 0x200000, RZ ;  /* 0x0020000002007824 */ /* 0x000fca00078e00ff */
[----:B------:R-:W-:-:S07]  /*3070*/  LOP3.LUT R0, R3, R0, R4, 0xfe, !PT ;  /* 0x0000000003007212 */ /* 0x000fce00078efe04 */
.L_x_1034:
[----:B------:R-:W-:Y:S05]  /*3080*/  BSYNC B0 ;  /* 0x0000000000007941 */ /* 0x000fea0003800000 */
.L_x_1033:
[----:B------:R-:W-:-:S04]  /*3090*/  F2FP.F16.F32.PACK_AB R0, RZ, R0 ;  /* 0x00000000ff00723e */ /* 0x000fc800000000ff */
[----:B------:R-:W-:Y:S01]  /*30a0*/  PRMT R2, R0, 0x7610, R2 ;  /* 0x0000761000027816 */ /* 0x000fe20000000002 */
[----:B------:R-:W-:Y:S06]  /*30b0*/  BRA `(.L_x_1014) ;  /* 0x0000000000b47947 */ /* 0x000fec0003800000 */
.L_x_1026:
        /* <DEDUP_REMOVED lines=14> */
.L_x_1040:
[----:B------:R-:W-:Y:S05]  /*31a0*/  BSYNC B0 ;  /* 0x0000000000007941 */ /* 0x000fea0003800000 */
.L_x_1039:
[----:B------:R-:W-:-:S04]  /*31b0*/  F2FP.F16.F32.PACK_AB R0, RZ, R0 ;  /* 0x00000000ff00723e */ /* 0x000fc800000000ff */
[----:B------:R-:W-:Y:S01]  /*31c0*/  PRMT R2, R0, 0x7610, R2 ;  /* 0x0000761000027816 */ /* 0x000fe20000000002 */
[----:B------:R-:W-:Y:S06]  /*31d0*/  BRA `(.L_x_1014) ;  /* 0x00000000006c7947 */ /* 0x000fec0003800000 */
.L_x_1013:
        /* <DEDUP_REMOVED lines=16> */
.L_x_1041:
[----:B------:R-:W-:Y:S01]  /*32e0*/  PRMT R2, RZ, 0x7610, R2 ;  /* 0x00007610ff027816 */ /* 0x000fe20000000002 */
[----:B------:R-:W-:Y:S06]  /*32f0*/  BRA `(.L_x_1014) ;  /* 0x0000000000247947 */ /* 0x000fec0003800000 */
.L_x_1038:
[----:B------:R-:W2:Y:S02]  /*3300*/  LDG.E.64 R4, desc[UR36][R4.64] ;  /* 0x0000002404047981 */ /* 0x000ea4000c1e1b00 */
[----:B--2---:R-:W0:Y:S02]  /*3310*/  I2F.U64 R0, R4 ;  /* 0x0000000400007312 */ /* 0x004e240000301000 */
[----:B0-----:R-:W-:-:S04]  /*3320*/  F2FP.F16.F32.PACK_AB R0, RZ, R0 ;  /* 0x00000000ff00723e */ /* 0x001fc800000000ff */
[----:B------:R-:W-:Y:S01]  /*3330*/  PRMT R2, R0, 0x7610, R2 ;  /* 0x0000761000027816 */ /* 0x000fe20000000002 */
[----:B------:R-:W-:Y:S06]  /*3340*/  BRA `(.L_x_1014) ;  /* 0x0000000000107947 */ /* 0x000fec0003800000 */
.L_x_1037:
[----:B------:R-:W2:Y:S02]  /*3350*/  LDG.E R4, desc[UR36][R4.64] ;  /* 0x0000002404047981 */ /* 0x000ea4000c1e1900 */
[----:B--2---:R-:W-:-:S04]  /*3360*/  I2FP.F32.U32 R0, R4 ;  /* 0x0000000400007245 */ /* 0x004fc80000201000 */
[----:B------:R-:W-:-:S04]  /*3370*/  F2FP.F16.F32.PACK_AB R0, RZ, R0 ;  /* 0x00000000ff00723e */ /* 0x000fc800000000ff */
[----:B------:R-:W-:-:S07]  /*3380*/  PRMT R2, R0, 0x7610, R2 ;  /* 0x0000761000027816 */ /* 0x000fce0000000002 */
.L_x_1014:
[----:B------:R-:W-:-:S07]  /*3390*/  VIADD R19, R19, 0x80 ;  /* 0x0000008013137836 */ /* 0x000fce0000000000 */
.L_x_1008:
[----:B------:R-:W-:Y:S05]  /*33a0*/  BSYNC B6 ;  /* 0x0000000000067941 */ /* 0x000fea0003800000 */
.L_x_1007:
[----:B------:R-:W-:Y:S01]  /*33b0*/  ISETP.GE.AND P0, PT, R19, R16, PT ;  /* 0x000000101300720c */ /* 0x000fe20003f06270 */
[----:B------:R-:W-:-:S12]  /*33c0*/  BSSY B6, `(.L_x_1042) ;  /* 0x000010c000067945 */ /* 0x000fd80003800000 */
[----:B------:R-:W-:Y:S05]  /*33d0*/  @P0 BRA `(.L_x_1043) ;  /* 0x0000001000280947 */ /* 0x000fea0003800000 */
[----:B01----:R-:W0:Y:S01]  /*33e0*/  LDC.64 R4, c[0x0][0x220] ;  /* 0x00008800ff047b82 */ /* 0x003e220000000a00 */
        /* <DEDUP_REMOVED lines=21> */
.L_x_1047:
[----:B------:R-:W2:Y:S02]  /*3540*/  LDG.E.U8 R4, desc[UR36][R4.64] ;  /* 0x0000002404047981 */ /* 0x000ea4000c1e1100 */
[----:B--2---:R-:W-:-:S04]  /*3550*/  I2FP.F32.U32 R0, R4 ;  /* 0x0000000400007245 */ /* 0x004fc80000201000 */
[----:B------:R-:W-:-:S04]  /*3560*/  F2FP.F16.F32.PACK_AB R0, RZ, R0 ;  /* 0x00000000ff00723e */ /* 0x000fc800000000ff */
[----:B------:R-:W-:Y:S01]  /*3570*/  PRMT R22, R0, 0x7610, R22 ;  /* 0x0000761000167816 */ /* 0x000fe20000000016 */
[----:B------:R-:W-:Y:S06]  /*3580*/  BRA `(.L_x_1043) ;  /* 0x0000000c00bc7947 */ /* 0x000fec0003800000 */
.L_x_1046:
        /* <DEDUP_REMOVED lines=11> */
.L_x_1050:
[----:B------:R-:W2:Y:S02]  /*3640*/  LDG.E R4, desc[UR36][R4.64] ;  /* 0x0000002404047981 */ /* 0x000ea4000c1e1900 */
[----:B--2---:R-:W-:-:S04]  /*3650*/  I2FP.F32.S32 R0, R4 ;  /* 0x0000000400007245 */ /* 0x004fc80000201400 */
[----:B------:R-:W-:-:S04]  /*3660*/  F2FP.F16.F32.PACK_AB R0, RZ, R0 ;  /* 0x00000000ff00723e */ /* 0x000fc800000000ff */
[----:B------:R-:W-:Y:S01]  /*3670*/  PRMT R22, R0, 0x7610, R22 ;  /* 0x0000761000167816 */ /* 0x000fe20000000016 */
[----:B------:R-:W-:Y:S06]  /*3680*/  BRA `(.L_x_1043) ;  /* 0x0000000c007c7947 */ /* 0x000fec0003800000 */
.L_x_1049:
[----:B------:R-:W2:Y:S02]  /*3690*/  LDG.E.U16 R4, desc[UR36][R4.64] ;  /* 0x0000002404047981 */ /* 0x000ea4000c1e1500 */
[----:B--2---:R-:W0:Y:S02]  /*36a0*/  I2F.S16 R0, R4 ;  /* 0x0000000400007306 */ /* 0x004e240000101400 */
[----:B0-----:R-:W-:-:S04]  /*36b0*/  F2FP.F16.F32.PACK_AB R0, RZ, R0 ;  /* 0x00000000ff00723e */ /* 0x001fc800000000ff */
[----:B------:R-:W-:Y:S01]  /*36c0*/  PRMT R22, R0, 0x7610, R22 ;  /* 0x0000761000167816 */ /* 0x000fe20000000016 */
[----:B------:R-:W-:Y:S06]  /*36d0*/  BRA `(.L_x_1043) ;  /* 0x0000000c00687947 */ /* 0x000fec0003800000 */
.L_x_1045:
        /* <DEDUP_REMOVED lines=9> */
.L_x_1052:
[----:B------:R2:W5:Y:S01]  /*3770*/  LDG.E.U16 R22, desc[UR36][R4.64] ;  /* 0x0000002404167981 */ /* 0x000562000c1e1500 */
[----:B------:R-:W-:Y:S05]  /*3780*/  BRA `(.L_x_1043) ;  /* 0x0000000c003c7947 */ /* 0x000fea0003800000 */
.L_x_1051:
        /* <DEDUP_REMOVED lines=9> */
.L_x_1054:
[----:B------:R3:W5:Y:S01]  /*3820*/  LDG.E.U16 R22, desc[UR36][R4.64] ;  /* 0x0000002404167981 */ /* 0x000762000c1e1500 */
[----:B------:R-:W-:Y:S05]  /*3830*/  BRA `(.L_x_1043) ;  /* 0x0000000c00107947 */ /* 0x000fea0003800000 */
.L_x_1053:
        /* <DEDUP_REMOVED lines=9> */
.L_x_1044:
        /* <DEDUP_REMOVED lines=14> */
.L_x_1057:
        /* <DEDUP_REMOVED lines=9> */
.L_x_1056:
        /* <DEDUP_REMOVED lines=28> */
.L_x_1059:
        /* <DEDUP_REMOVED lines=12> */
[----:B------:R-:W-:-:S04]  /*3cc0*/  F2FP.F16.F32.PACK_AB R0, RZ, R0 ;  /* 0x00000000ff00723e */ /* 0x000fc800000000ff */
[----:B------:R-:W-:Y:S01]  /*3cd0*/  PRMT R22, R0, 0x7610, R22 ;  /* 0x0000761000167816 */ /* 0x000fe20000000016 */
[----:B------:R-:W-:Y:S06]  /*3ce0*/  BRA `(.L_x_1043) ;  /* 0x0000000400e47947 */ /* 0x000fec0003800000 */
.L_x_1058:
[----:B------:R-:W2:Y:S02]  /*3cf0*/  LDG.E.U16 R0, desc[UR36][R4.64] ;  /* 0x0000002404007981 */ /* 0x000ea4000c1e1500 */
[----:B--2---:R-:W-:-:S05]  /*3d00*/  IMAD.U32 R0, R0, 0x10000, RZ ;  /* 0x0001000000007824 */ /* 0x004fca00078e00ff */
[----:B------:R-:W-:-:S04]  /*3d10*/  F2FP.F16.F32.PACK_AB R0, RZ, R0 ;  /* 0x00000000ff00723e */ /* 0x000fc800000000ff */
[----:B------:R-:W-:Y:S01]  /*3d20*/  PRMT R22, R0, 0x7610, R22 ;  /* 0x0000761000167816 */ /* 0x000fe20000000016 */
[----:B------:R-:W-:Y:S06]  /*3d30*/  BRA `(.L_x_1043) ;  /* 0x0000000400d07947 */ /* 0x000fec0003800000 */
.L_x_1055:
        /* <DEDUP_REMOVED lines=13> */
.L_x_1062:
        /* <DEDUP_REMOVED lines=21> */
.L_x_1066:
[----:B------:R-:W-:Y:S05]  /*3f60*/  BSYNC B1 ;  /* 0x0000000000017941 */ /* 0x000fea0003800000 */
.L_x_1065:
[----:B------:R-:W-:Y:S01]  /*3f70*/  LEA R5, R0, 0x3b800000, 0x17 ;  /* 0x3b80000000057811 */ /* 0x000fe200078eb8ff */
[----:B------:R-:W-:-:S05]  /*3f80*/  IMAD.SHL.U32 R0, R3, 0x100000, RZ ;  /* 0x0010000003007824 */ /* 0x000fca00078e00ff */
[----:B------:R-:W-:-:S07]  /*3f90*/  LOP3.LUT R0, R5, R0, R6, 0xfe, !PT ;  /* 0x0000000005007212 */ /* 0x000fce00078efe06 */
.L_x_1064:
[----:B------:R-:W-:Y:S05]  /*3fa0*/  BSYNC B0 ;  /* 0x0000000000007941 */ /* 0x000fea0003800000 */
.L_x_1063:
[----:B------:R-:W-:-:S04]  /*3fb0*/  F2FP.F16.F32.PACK_AB R0, RZ, R0 ;  /* 0x00000000ff00723e */ /* 0x000fc800000000ff */
[----:B------:R-:W-:Y:S01]  /*3fc0*/  PRMT R22, R0, 0x7610, R22 ;  /* 0x0000761000167816 */ /* 0x000fe20000000016 */
[----:B------:R-:W-:Y:S06]  /*3fd0*/  BRA `(.L_x_1043) ;  /* 0x0000000400287947 */ /* 0x000fec0003800000 */
.L_x_1061:
        /* <DEDUP_REMOVED lines=21> */
.L_x_1070:
[----:B------:R-:W-:Y:S05]  /*4130*/  BSYNC B1 ;  /* 0x0000000000017941 */ /* 0x000fea0003800000 */
.L_x_1069:
[----:B------:R-:W-:Y:S01]  /*4140*/  LEA R5, R0, 0x37800000, 0x17 ;  /* 0x3780000000057811 */ /* 0x000fe200078eb8ff */
[----:B------:R-:W-:-:S05]  /*4150*/  IMAD.SHL.U32 R0, R3, 0x200000, RZ ;  /* 0x0020000003007824 */ /* 0x000fca00078e00ff */
[----:B------:R-:W-:-:S07]  /*4160*/  LOP3.LUT R0, R5, R0, R6, 0xfe, !PT ;  /* 0x0000000005007212 */ /* 0x000fce00078efe06 */
.L_x_1068:
[----:B------:R-:W-:Y:S05]  /*4170*/  BSYNC B0 ;  /* 0x0000000000007941 */ /* 0x000fea0003800000 */
.L_x_1067:
[----:B------:R-:W-:-:S04]  /*4180*/  F2FP.F16.F32.PACK_AB R0, RZ, R0 ;  /* 0x00000000ff00723e */ /* 0x000fc800000000ff */
[----:B------:R-:W-:Y:S01]  /*4190*/  PRMT R22, R0, 0x7610, R22 ;  /* 0x0000761000167816 */ /* 0x000fe20000000016 */
[----:B------:R-:W-:Y:S06]  /*41a0*/  BRA `(.L_x_1043) ;  /* 0x0000000000b47947 */ /* 0x000fec0003800000 */
.L_x_1060:
        /* <DEDUP_REMOVED lines=14> */
.L_x_1074:
[----:B------:R-:W-:Y:S05]  /*4290*/  BSYNC B0 ;  /* 0x0000000000007941 */ /* 0x000fea0003800000 */
.L_x_1073:
[----:B------:R-:W-:-:S04]  /*42a0*/  F2FP.F16.F32.PACK_AB R0, RZ, R0 ;  /* 0x00000000ff00723e */ /* 0x000fc800000000ff */
[----:B------:R-:W-:Y:S01]  /*42b0*/  PRMT R22, R0, 0x7610, R22 ;  /* 0x0000761000167816 */ /* 0x000fe20000000016 */
[----:B------:R-:W-:Y:S06]  /*42c0*/  BRA `(.L_x_1043) ;  /* 0x00000000006c7947 */ /* 0x000fec0003800000 */
.L_x_1048:
        /* <DEDUP_REMOVED lines=16> */
.L_x_1075:
[----:B------:R-:W-:Y:S01]  /*43d0*/  PRMT R22, RZ, 0x7610, R22 ;  /* 0x00007610ff167816 */ /* 0x000fe20000000016 */
[----:B------:R-:W-:Y:S06]  /*43e0*/  BRA `(.L_x_1043) ;  /* 0x0000000000247947 */ /* 0x000fec0003800000 */
.L_x_1072:
[----:B------:R-:W2:Y:S02]  /*43f0*/  LDG.E.64 R4, desc[UR36][R4.64] ;  /* 0x0000002404047981 */ /* 0x000ea4000c1e1b00 */
[----:B--2---:R-:W0:Y:S02]  /*4400*/  I2F.U64 R0, R4 ;  /* 0x0000000400007312 */ /* 0x004e240000301000 */
[----:B0-----:R-:W-:-:S04]  /*4410*/  F2FP.F16.F32.PACK_AB R0, RZ, R0 ;  /* 0x00000000ff00723e */ /* 0x001fc800000000ff */
[----:B------:R-:W-:Y:S01]  /*4420*/  PRMT R22, R0, 0x7610, R22 ;  /* 0x0000761000167816 */ /* 0x000fe20000000016 */
[----:B------:R-:W-:Y:S06]  /*4430*/  BRA `(.L_x_1043) ;  /* 0x0000000000107947 */ /* 0x000fec0003800000 */
.L_x_1071:
[----:B------:R-:W2:Y:S02]  /*4440*/  LDG.E R4, desc[UR36][R4.64] ;  /* 0x0000002404047981 */ /* 0x000ea4000c1e1900 */
[----:B--2---:R-:W-:-:S04]  /*4450*/  I2FP.F32.U32 R0, R4 ;  /* 0x0000000400007245 */ /* 0x004fc80000201000 */
[----:B------:R-:W-:-:S04]  /*4460*/  F2FP.F16.F32.PACK_AB R0, RZ, R0 ;  /* 0x00000000ff00723e */ /* 0x000fc800000000ff */
[----:B------:R-:W-:-:S07]  /*4470*/  PRMT R22, R0, 0x7610, R22 ;  /* 0x0000761000167816 */ /* 0x000fce0000000016 */
.L_x_1043:
[----:B------:R-:W-:Y:S05]  /*4480*/  BSYNC B6 ;  /* 0x0000000000067941 */ /* 0x000fea0003800000 */
.L_x_1042:
[----:B------:R-:W4:Y:S01]  /*4490*/  S2R R19, SR_TID.X ;  /* 0x0000000000137919 */ /* 0x000f220000002100 */
[----:B------:R-:W0:Y:S01]  /*44a0*/  LDC.U8 R18, c[0x0][0x234] ;  /* 0x00008d00ff127b82 */ /* 0x000e220000000000 */
[----:B------:R-:W-:Y:S01]  /*44b0*/  BSSY B0, `(.L_x_1076) ;  /* 0x0000024000007945 */ /* 0x000fe20003800000 */
[CC--:B----4-:R-:W-:Y:S01]  /*44c0*/  ISETP.GE.AND P1, PT, R19.reuse, R16.reuse, PT ;  /* 0x000000101300720c */ /* 0x0d0fe20003f26270 */
[C---:B------:R-:W-:Y:S02]  /*44d0*/  VIADD R3, R19.reuse, 0x100 ;  /* 0x0000010013037836 */ /* 0x040fe40000000000 */
[C---:B0123--:R-:W-:Y:S02]  /*44e0*/  VIADD R5, R19.reuse, 0x180 ;  /* 0x0000018013057836 */ /* 0x04ffe40000000000 */
[----:B------:R-:W-:Y:S01]  /*44f0*/  VIADD R23, R19, 0x80 ;  /* 0x0000008013177836 */ /* 0x000fe20000000000 */
[-C--:B------:R-:W-:Y:S02]  /*4500*/  ISETP.GE.AND P2, PT, R3, R16.reuse, PT ;  /* 0x000000100300720c */ /* 0x080fe40003f46270 */
[----:B------:R-:W-:-:S02]  /*4510*/  ISETP.GE.AND P0, PT, R5, R16, PT ;  /* 0x000000100500720c */ /* 0x000fc40003f06270 */
[----:B------:R-:W-:-:S03]  /*4520*/  ISETP.GE.AND P3, PT, R23, R16, PT ;  /* 0x000000101700720c */ /* 0x000fc60003f66270 */
[----:B------:R-:W-:Y:S10]  /*4530*/  @P1 BRA `(.L_x_1077) ;  /* 0x00000000006c1947 */ /* 0x000ff40003800000 */
[----:B-----5:R-:W-:Y:S02]  /*4540*/  HADD2.F32 R25, -RZ, R25.H0_H0 ;  /* 0x20000019ff197230 */ /* 0x020fe40000004100 */
[----:B------:R-:W-:-:S03]  /*4550*/  IMAD.MOV.U32 R3, RZ, RZ, 0x3f000000 ;  /* 0x3f000000ff037424 */ /* 0x000fc600078e00ff */
        /* <DEDUP_REMOVED lines=17> */
[----:B------:R-:W-:-:S03]  /*4670*/  IMAD.MOV.U32 R4, RZ, RZ, 0x3fd774eb ;  /* 0x3fd774ebff047424 */ /* 0x000fc600078e00ff */
[----:B------:R-:W-:-:S04]  /*4680*/  FFMA.FTZ R0, R0, R5, R0 ;  /* 0x0000000500007223 */ /* 0x000fc80000010000 */
[----:B------:R-:W-:-:S04]  /*4690*/  FMUL.FTZ R3, R0, -2 ;  /* 0xc000000000037820 */ /* 0x000fc80000410000 */
[----:B------:R-:W-:-:S05]  /*46a0*/  @P4 FFMA.FTZ R0, R4, 0.93318945169448852539, R3 ;  /* 0x3f6ee58104004823 */ /* 0x000fca0000010003 */
[C---:B------:R-:W-:Y:S02]  /*46b0*/  FSETP.GTU.FTZ.AND P4, PT, R0.reuse, +INF , PT ;  /* 0x7f8000000000780b */ /* 0x040fe40003f9c000 */
[----:B------:R-:W-:-:S04]  /*46c0*/  LOP3.LUT R25, R0, 0x80000000, R25, 0xb8, !PT ;  /* 0x8000000000197812 */ /* 0x000fc800078eb819 */
[----:B------:R-:W-:-:S04]  /*46d0*/  FSEL R0, R25, R0, !P4 ;  /* 0x0000000019007208 */ /* 0x000fc80006000000 */
[----:B------:R-:W-:-:S07]  /*46e0*/  F2FP.F16.F32.PACK_AB R0, RZ, R0 ;  /* 0x00000000ff00723e */ /* 0x000fce00000000ff */
.L_x_1077:
[----:B------:R-:W-:Y:S05]  /*46f0*/  BSYNC B0 ;  /* 0x0000000000007941 */ /* 0x000fea0003800000 */
.L_x_1076:
[----:B------:R-:W-:Y:S04]  /*4700*/  BSSY B0, `(.L_x_1078) ;  /* 0x000001d000007945 */ /* 0x000fe80003800000 */
[----:B------:R-:W-:Y:S05]  /*4710*/  @P3 BRA `(.L_x_1079) ;  /* 0x00000000006c3947 */ /* 0x000fea0003800000 */
        /* <DEDUP_REMOVED lines=27> */
.L_x_1079:
[----:B------:R-:W-:Y:S05]  /*48d0*/  BSYNC B0 ;  /* 0x0000000000007941 */ /* 0x000fea0003800000 */
.L_x_1078:
        /* <DEDUP_REMOVED lines=29> */
.L_x_1081:
[----:B------:R-:W-:Y:S05]  /*4ab0*/  BSYNC B0 ;  /* 0x0000000000007941 */ /* 0x000fea0003800000 */
.L_x_1080:
        /* <DEDUP_REMOVED lines=28> */
[----:B------:R-:W-:-:S07]  /*4c80*/  F2FP.F16.F32.PACK_AB R22, RZ, R22 ;  /* 0x00000016ff16723e */ /* 0x000fce00000000ff */
.L_x_1083:
[----:B------:R-:W-:Y:S05]  /*4c90*/  BSYNC B0 ;  /* 0x0000000000007941 */ /* 0x000fea0003800000 */
.L_x_1082:
[----:B------:R-:W-:Y:S04]  /*4ca0*/  BSSY B6, `(.L_x_1084) ;  /* 0x0000112000067945 */ /* 0x000fe80003800000 */
[----:B------:R-:W-:Y:S05]  /*4cb0*/  @P1 BRA `(.L_x_1085) ;  /* 0x0000001000401947 */ /* 0x000fea0003800000 */
[----:B-----5:R-:W0:Y:S01]  /*4cc0*/  LDC.64 R2, c[0x0][0x218] ;  /* 0x00008600ff027b82 */ /* 0x020e220000000a00 */
        /* <DEDUP_REMOVED lines=16> */
[----:B------:R-:W-:Y:S02]  /*4dd0*/  HADD2.F32 R0, -RZ, R0.H0_H0 ;  /* 0x20000000ff007230 */ /* 0x000fe40000004100 */
[----:B------:R-:W-:Y:S02]  /*4de0*/  IMAD.MOV.U32 R19, RZ, RZ, R23 ;  /* 0x000000ffff137224 */ /* 0x000fe400078e0017 */
[----:B------:R-:W0:Y:S02]  /*4df0*/  F2I.FTZ.TRUNC.NTZ R5, R0 ;  /* 0x0000000000057305 */ /* 0x000e24000021f100 */
[----:B0-----:R3:W-:Y:S01]  /*4e00*/  STG.E.U8 desc[UR36][R2.64], R5 ;  /* 0x0000000502007986 */ /* 0x0017e2000c101124 */
[----:B------:R-:W-:Y:S05]  /*4e10*/  BRA `(.L_x_1085) ;  /* 0x0000000c00e87947 */ /* 0x000fea0003800000 */
.L_x_1089:
[----:B------:R-:W-:Y:S02]  /*4e20*/  HADD2.F32 R5, -RZ, R0.H0_H0 ;  /* 0x20000000ff057230 */ /* 0x000fe40000004100 */
[----:B------:R-:W-:-:S04]  /*4e30*/  IMAD.MOV.U32 R19, RZ, RZ, R23 ;  /* 0x000000ffff137224 */ /* 0x000fc800078e0017 */
[----:B------:R-:W0:Y:S02]  /*4e40*/  F2I.S64.TRUNC R4, R5 ;  /* 0x0000000500047311 */ /* 0x000e24000020d900 */
[----:B0-----:R4:W-:Y:S01]  /*4e50*/  STG.E.U8 desc[UR36][R2.64], R4 ;  /* 0x0000000402007986 */ /* 0x0019e2000c101124 */
[----:B------:R-:W-:Y:S05]  /*4e60*/  BRA `(.L_x_1085) ;  /* 0x0000000c00d47947 */ /* 0x000fea0003800000 */
.L_x_1088:
[----:B------:R-:W-:-:S13]  /*4e70*/  ISETP.NE.AND P0, PT, R4, 0x2, PT ;  /* 0x000000020400780c */ /* 0x000fda0003f05270 */
[----:B------:R-:W-:Y:S05]  /*4e80*/  @!P0 BRA `(.L_x_1091) ;  /* 0x0000000000388947 */ /* 0x000fea0003800000 */
[----:B------:R-:W-:-:S13]  /*4e90*/  ISETP.NE.AND P0, PT, R4, 0x3, PT ;  /* 0x000000030400780c */ /* 0x000fda0003f05270 */
[----:B------:R-:W-:Y:S05]  /*4ea0*/  @!P0 BRA `(.L_x_1092) ;  /* 0x00000000001c8947 */ /* 0x000fea0003800000 */
[----:B------:R-:W-:-:S13]  /*4eb0*/  ISETP.NE.AND P0, PT, R4, 0x4, PT ;  /* 0x000000040400780c */ /* 0x000fda0003f05270 */
[----:B------:R-:W-:Y:S05]  /*4ec0*/  @P0 BRA `(.L_x_1090) ;  /* 0x0000000c00500947 */ /* 0x000fea0003800000 */
[----:B------:R-:W-:Y:S02]  /*4ed0*/  HADD2.F32 R4, -RZ, R0.H0_H0 ;  /* 0x20000000ff047230 */ /* 0x000fe40000004100 */
[----:B------:R-:W-:-:S04]  /*4ee0*/  IMAD.MOV.U32 R19, RZ, RZ, R23 ;  /* 0x000000ffff137224 */ /* 0x000fc800078e0017 */
[----:B------:R-:W0:Y:S02]  /*4ef0*/  F2I.S64.TRUNC R4, R4 ;  /* 0x0000000400047311 */ /* 0x000e24000020d900 */
[----:B0-----:R1:W-:Y:S01]  /*4f00*/  STG.E.64 desc[UR36][R2.64], R4 ;  /* 0x0000000402007986 */ /* 0x0013e2000c101b24 */
[----:B------:R-:W-:Y:S05]  /*4f10*/  BRA `(.L_x_1085) ;  /* 0x0000000c00a87947 */ /* 0x000fea0003800000 */
.L_x_1092:
[----:B------:R-:W-:Y:S02]  /*4f20*/  HADD2.F32 R0, -RZ, R0.H0_H0 ;  /* 0x20000000ff007230 */ /* 0x000fe40000004100 */
[----:B------:R-:W-:Y:S02]  /*4f30*/  IMAD.MOV.U32 R19, RZ, RZ, R23 ;  /* 0x000000ffff137224 */ /* 0x000fe400078e0017 */
[----:B------:R-:W0:Y:S02]  /*4f40*/  F2I.FTZ.TRUNC.NTZ R5, R0 ;  /* 0x0000000000057305 */ /* 0x000e24000021f100 */
[----:B0-----:R2:W-:Y:S01]  /*4f50*/  STG.E desc[UR36][R2.64], R5 ;  /* 0x0000000502007986 */ /* 0x0015e2000c101924 */
[----:B------:R-:W-:Y:S05]  /*4f60*/  BRA `(.L_x_1085) ;  /* 0x0000000c00947947 */ /* 0x000fea0003800000 */
.L_x_1091:
[----:B------:R-:W-:Y:S02]  /*4f70*/  HADD2.F32 R0, -RZ, R0.H0_H0 ;  /* 0x20000000ff007230 */ /* 0x000fe40000004100 */
[----:B------:R-:W-:Y:S02]  /*4f80*/  IMAD.MOV.U32 R19, RZ, RZ, R23 ;  /* 0x000000ffff137224 */ /* 0x000fe400078e0017 */
[----:B------:R-:W0:Y:S02]  /*4f90*/  F2I.FTZ.TRUNC.NTZ R5, R0 ;  /* 0x0000000000057305 */ /* 0x000e24000021f100 */
[----:B0-----:R0:W-:Y:S01]  /*4fa0*/  STG.E.U16 desc[UR36][R2.64], R5 ;  /* 0x0000000502007986 */ /* 0x0011e2000c101524 */
[----:B------:R-:W-:Y:S05]  /*4fb0*/  BRA `(.L_x_1085) ;  /* 0x0000000c00807947 */ /* 0x000fea0003800000 */
.L_x_1087:
[----:B------:R-:W-:-:S13]  /*4fc0*/  ISETP.GT.AND P0, PT, R4, 0x6, PT ;  /* 0x000000060400780c */ /* 0x000fda0003f04270 */
[----:B------:R-:W-:Y:S05]  /*4fd0*/  @P0 BRA `(.L_x_1093) ;  /* 0x00000000002c0947 */ /* 0x000fea0003800000 */
[----:B------:R-:W-:-:S13]  /*4fe0*/  ISETP.NE.AND P0, PT, R4, 0x5, PT ;  /* 0x000000050400780c */ /* 0x000fda0003f05270 */
[----:B------:R-:W-:Y:S05]  /*4ff0*/  @!P0 BRA `(.L_x_1094) ;  /* 0x0000000000188947 */ /* 0x000fea0003800000 */
[----:B------:R-:W-:-:S13]  /*5000*/  ISETP.NE.AND P0, PT, R4, 0x6, PT ;  /* 0x000000060400780c */ /* 0x000fda0003f05270 */
[----:B------:R-:W-:Y:S05]  /*5010*/  @P0 BRA `(.L_x_1090) ;  /* 0x0000000800fc0947 */ /* 0x000fea0003800000 */
[----:B------:R-:W-:Y:S02]  /*5020*/  HADD2.F32 R5, -RZ, R0.H0_H0 ;  /* 0x20000000ff057230 */ /* 0x000fe40000004100 */
[----:B------:R-:W-:-:S03]  /*5030*/  IMAD.MOV.U32 R19, RZ, RZ, R23 ;  /* 0x000000ffff137224 */ /* 0x000fc600078e0017 */
[----:B------:R0:W-:Y:S01]  /*5040*/  STG.E desc[UR36][R2.64], R5 ;  /* 0x0000000502007986 */ /* 0x0001e2000c101924 */
[----:B------:R-:W-:Y:S05]  /*5050*/  BRA `(.L_x_1085) ;  /* 0x0000000c00587947 */ /* 0x000fea0003800000 */
.L_x_1094:
[----:B------:R0:W-:Y:S01]  /*5060*/  STG.E.U16 desc[UR36][R2.64], R0 ;  /* 0x0000000002007986 */ /* 0x0001e2000c101524 */
[----:B------:R-:W-:Y:S01]  /*5070*/  IMAD.MOV.U32 R19, RZ, RZ, R23 ;  /* 0x000000ffff137224 */ /* 0x000fe200078e0017 */
[----:B------:R-:W-:Y:S06]  /*5080*/  BRA `(.L_x_1085) ;  /* 0x0000000c004c7947 */ /* 0x000fec0003800000 */
.L_x_1093:
[----:B------:R-:W-:-:S13]  /*5090*/  ISETP.NE.AND P0, PT, R4, 0x7, PT ;  /* 0x000000070400780c */ /* 0x000fda0003f05270 */
[----:B------:R-:W-:Y:S05]  /*50a0*/  @!P0 BRA `(.L_x_1095) ;  /* 0x00000000003c8947 */ /* 0x000fea0003800000 */
[----:B------:R-:W-:-:S13]  /*50b0*/  ISETP.NE.AND P0, PT, R4, 0x8, PT ;  /* 0x000000080400780c */ /* 0x000fda0003f05270 */
[----:B------:R-:W-:Y:S05]  /*50c0*/  @!P0 BRA `(.L_x_1096) ;  /* 0x00000000001c8947 */ /* 0x000fea0003800000 */
[----:B------:R-:W-:-:S13]  /*50d0*/  ISETP.NE.AND P0, PT, R4, 0x9, PT ;  /* 0x000000090400780c */ /* 0x000fda0003f05270 */
[----:B------:R-:W-:Y:S05]  /*50e0*/  @P0 BRA `(.L_x_1090) ;  /* 0x0000000800c80947 */ /* 0x000fea0003800000 */
[----:B------:R-:W-:Y:S02]  /*50f0*/  HADD2.F32 R4, -RZ, R0.H0_H0 ;  /* 0x20000000ff047230 */ /* 0x000fe40000004100 */
[----:B------:R-:W-:Y:S02]  /*5100*/  IMAD.MOV.U32 R5, RZ, RZ, RZ ;  /* 0x000000ffff057224 */ /* 0x000fe400078e00ff */
[----:B------:R-:W-:-:S03]  /*5110*/  IMAD.MOV.U32 R19, RZ, RZ, R23 ;  /* 0x000000ffff137224 */ /* 0x000fc600078e0017 */
[----:B------:R0:W-:Y:S01]  /*5120*/  STG.E.64 desc[UR36][R2.64], R4 ;  /* 0x0000000402007986 */ /* 0x0001e2000c101b24 */
[----:B------:R-:W-:Y:S05]  /*5130*/  BRA `(.L_x_1085) ;  /* 0x0000000c00207947 */ /* 0x000fea0003800000 */
.L_x_1096:
[----:B------:R-:W-:Y:S02]  /*5140*/  HADD2.F32 R0, -RZ, R0.H0_H0 ;  /* 0x20000000ff007230 */ /* 0x000fe40000004100 */
[----:B------:R-:W-:-:S03]  /*5150*/  IMAD.MOV.U32 R19, RZ, RZ, R23 ;  /* 0x000000ffff137224 */ /* 0x000fc600078e0017 */
[----:B------:R-:W-:-:S04]  /*5160*/  F2FP.F16.F32.PACK_AB R0, RZ, R0 ;  /* 0x00000000ff00723e */ /* 0x000fc800000000ff */
[----:B------:R-:W-:-:S05]  /*5170*/  PRMT R0, R0, 0x5410, RZ ;  /* 0x0000541000007816 */ /* 0x000fca00000000ff */
[----:B------:R0:W-:Y:S01]  /*5180*/  STG.E desc[UR36][R2.64], R0 ;  /* 0x0000000002007986 */ /* 0x0001e2000c101924 */
[----:B------:R-:W-:Y:S05]  /*5190*/  BRA `(.L_x_1085) ;  /* 0x0000000c00087947 */ /* 0x000fea0003800000 */
.L_x_1095:
[----:B------:R-:W-:Y:S02]  /*51a0*/  HADD2.F32 R4, -RZ, R0.H0_H0 ;  /* 0x20000000ff047230 */ /* 0x000fe40000004100 */
[----:B------:R-:W-:-:S03]  /*51b0*/  IMAD.MOV.U32 R19, RZ, RZ, R23 ;  /* 0x000000ffff137224 */ /* 0x000fc600078e0017 */
[----:B------:R-:W-:-:S06]  /*51c0*/  FMUL.FTZ R4, R4, 1 ;  /* 0x3f80000004047820 */ /* 0x000fcc0000410000 */
[----:B------:R-:W0:Y:S02]  /*51d0*/  F2F.F64.F32 R4, R4 ;  /* 0x0000000400047310 */ /* 0x000e240000201800 */
[----:B0-----:R0:W-:Y:S01]  /*51e0*/  STG.E.64 desc[UR36][R2.64], R4 ;  /* 0x0000000402007986 */ /* 0x0011e2000c101b24 */
[----:B------:R-:W-:Y:S05]  /*51f0*/  BRA `(.L_x_1085) ;  /* 0x0000000800f07947 */ /* 0x000fea0003800000 */
.L_x_1086:
        /* <DEDUP_REMOVED lines=10> */
[----:B------:R-:W-:-:S04]  /*52a0*/  FSETP.NEU.FTZ.AND P0, PT, R0, RZ, PT ;  /* 0x000000ff0000720b */ /* 0x000fc80003f1d000 */
[----:B------:R-:W-:-:S05]  /*52b0*/  SEL R5, RZ, 0x1, !P0 ;  /* 0x00000001ff057807 */ /* 0x000fca0004000000 */
[----:B------:R0:W-:Y:S01]  /*52c0*/  STG.E.U8 desc[UR36][R2.64], R5 ;  /* 0x0000000502007986 */ /* 0x0001e2000c101124 */
[----:B------:R-:W-:Y:S05]  /*52d0*/  BRA `(.L_x_1085) ;  /* 0x0000000800b87947 */ /* 0x000fea0003800000 */
.L_x_1099:
[----:B------:R-:W-:Y:S01]  /*52e0*/  HADD2.F32 R0, -RZ, R0.H0_H0 ;  /* 0x20000000ff007230 */ /* 0x000fe20000004100 */
[----:B------:R-:W-:Y:S01]  /*52f0*/  CS2R R6, SRZ ;  /* 0x0000000000067805 */ /* 0x000fe2000001ff00 */
[----:B------:R-:W-:-:S03]  /*5300*/  IMAD.MOV.U32 R19, RZ, RZ, R23 ;  /* 0x000000ffff137224 */ /* 0x000fc600078e0017 */
[----:B------:R-:W-:-:S04]  /*5310*/  FMUL.FTZ R0, R0, 1 ;  /* 0x3f80000000007820 */ /* 0x000fc80000410000 */
[----:B------:R-:W0:Y:S02]  /*5320*/  F2F.F64.F32 R4, R0 ;  /* 0x0000000000047310 */ /* 0x000e240000201800 */
[----:B0-----:R0:W-:Y:S01]  /*5330*/  STG.E.128 desc[UR36][R2.64], R4 ;  /* 0x0000000402007986 */ /* 0x0011e2000c101d24 */
[----:B------:R-:W-:Y:S05]  /*5340*/  BRA `(.L_x_1085) ;  /* 0x00000008009c7947 */ /* 0x000fea0003800000 */
.L_x_1098:
        /* <DEDUP_REMOVED lines=21> */
.L_x_1103:
[----:B------:R-:W-:Y:S05]  /*54a0*/  BSYNC B0 ;  /* 0x0000000000007941 */ /* 0x000fea0003800000 */
.L_x_1102:
[----:B------:R-:W-:Y:S01]  /*54b0*/  LOP3.LUT R5, R0, R5, RZ, 0xfc, !PT ;  /* 0x0000000500057212 */ /* 0x000fe200078efcff */
[----:B------:R-:W-:-:S04]  /*54c0*/  IMAD.MOV.U32 R19, RZ, RZ, R23 ;  /* 0x000000ffff137224 */ /* 0x000fc800078e0017 */
[----:B------:R0:W-:Y:S01]  /*54d0*/  STG.E.U8 desc[UR36][R2.64], R5 ;  /* 0x0000000502007986 */ /* 0x0001e2000c101124 */
[----:B------:R-:W-:Y:S05]  /*54e0*/  BRA `(.L_x_1085) ;  /* 0x0000000800347947 */ /* 0x000fea0003800000 */
.L_x_1101:
        /* <DEDUP_REMOVED lines=13> */
.L_x_1105:
[----:B------:R-:W-:Y:S01]  /*55c0*/  IMAD.MOV.U32 R0, RZ, RZ, 0x7f ;  /* 0x0000007fff007424 */ /* 0x000fe200078e00ff */
[----:B------:R-:W-:-:S04]  /*55d0*/  ISETP.GT.U32.AND P0, PT, R4, 0x7f800000, PT ;  /* 0x7f8000000400780c */ /* 0x000fc80003f04070 */
[----:B------:R-:W-:-:S09]  /*55e0*/  SEL R0, R0, 0x7c, P0 ;  /* 0x0000007c00007807 */ /* 0x000fd20000000000 */
.L_x_1106:
[----:B------:R-:W-:Y:S05]  /*55f0*/  BSYNC B0 ;  /* 0x0000000000007941 */ /* 0x000fea0003800000 */
.L_x_1104:
[----:B------:R-:W-:Y:S01]  /*5600*/  LOP3.LUT R4, R5, 0x80000000, RZ, 0xc0, !PT ;  /* 0x8000000005047812 */ /* 0x000fe200078ec0ff */
[----:B------:R-:W-:-:S03]  /*5610*/  IMAD.MOV.U32 R19, RZ, RZ, R23 ;  /* 0x000000ffff137224 */ /* 0x000fc600078e0017 */
[----:B------:R-:W-:-:S04]  /*5620*/  SHF.R.U32.HI R5, RZ, 0x18, R4 ;  /* 0x00000018ff057819 */ /* 0x000fc80000011604 */
[----:B------:R-:W-:-:S05]  /*5630*/  LOP3.LUT R5, R0, R5, RZ, 0xfc, !PT ;  /* 0x0000000500057212 */ /* 0x000fca00078efcff */
[----:B------:R0:W-:Y:S01]  /*5640*/  STG.E.U8 desc[UR36][R2.64], R5 ;  /* 0x0000000502007986 */ /* 0x0001e2000c101124 */
[----:B------:R-:W-:Y:S05]  /*5650*/  BRA `(.L_x_1085) ;  /* 0x0000000400d87947 */ /* 0x000fea0003800000 */
.L_x_1100:
[----:B------:R-:W-:Y:S02]  /*5660*/  HADD2.F32 R0, -RZ, R0.H0_H0 ;  /* 0x20000000ff007230 */ /* 0x000fe40000004100 */
[----:B------:R-:W-:-:S03]  /*5670*/  IMAD.MOV.U32 R19, RZ, RZ, R23 ;  /* 0x000000ffff137224 */ /* 0x000fc600078e0017 */
[----:B------:R-:W-:-:S05]  /*5680*/  F2FP.BF16.F32.PACK_AB R0, RZ, R0 ;  /* 0x00000000ff00723e */ /* 0x000fca00000010ff */
[----:B------:R0:W-:Y:S01]  /*5690*/  STG.E.U16 desc[UR36][R2.64], R0 ;  /* 0x0000000002007986 */ /* 0x0001e2000c101524 */
[----:B------:R-:W-:Y:S05]  /*56a0*/  BRA `(.L_x_1085) ;  /* 0x0000000400c47947 */ /* 0x000fea0003800000 */
.L_x_1097:
        /* <DEDUP_REMOVED lines=10> */
[----:B------:R-:W0:Y:S02]  /*5750*/  F2I.FTZ.U32.TRUNC.NTZ R5, R5 ;  /* 0x0000000500057305 */ /* 0x000e24000021f000 */
[----:B0-----:R0:W-:Y:S01]  /*5760*/  STG.E.U16 desc[UR36][R2.64], R5 ;  /* 0x0000000502007986 */ /* 0x0011e2000c101524 */
[----:B------:R-:W-:Y:S05]  /*5770*/  BRA `(.L_x_1085) ;  /* 0x0000000400907947 */ /* 0x000fea0003800000 */
.L_x_1109:
        /* <DEDUP_REMOVED lines=17> */
.L_x_1112:
[----:B------:R-:W-:-:S04]  /*5890*/  LOP3.LUT R0, R7, 0x80000000, RZ, 0xc0, !PT ;  /* 0x8000000007007812 */ /* 0x000fc800078ec0ff */
[----:B------:R-:W-:-:S04]  /*58a0*/  SHF.R.U32.HI R5, RZ, 0x18, R0 ;  /* 0x00000018ff057819 */ /* 0x000fc80000011600 */
[----:B------:R-:W-:-:S04]  /*58b0*/  LOP3.LUT R4, R4, R5, RZ, 0xfc, !PT ;  /* 0x0000000504047212 */ /* 0x000fc800078efcff */
[----:B------:R-:W-:-:S07]  /*58c0*/  PRMT R0, R4, 0x7610, R0 ;  /* 0x0000761004007816 */ /* 0x000fce0000000000 */
.L_x_1111:
[----:B------:R-:W-:Y:S05]  /*58d0*/  BSYNC B0 ;  /* 0x0000000000007941 */ /* 0x000fea0003800000 */
.L_x_1110:
[----:B------:R0:W-:Y:S01]  /*58e0*/  STG.E.U8 desc[UR36][R2.64], R0 ;  /* 0x0000000002007986 */ /* 0x0001e2000c101124 */
[----:B------:R-:W-:Y:S01]  /*58f0*/  IMAD.MOV.U32 R19, RZ, RZ, R23 ;  /* 0x000000ffff137224 */ /* 0x000fe200078e0017 */
[----:B------:R-:W-:Y:S06]  /*5900*/  BRA `(.L_x_1085) ;  /* 0x00000004002c7947 */ /* 0x000fec0003800000 */
.L_x_1108:
        /* <DEDUP_REMOVED lines=17> */
.L_x_1115:
[----:B------:R-:W-:-:S04]  /*5a20*/  LOP3.LUT R0, R7, 0x80000000, RZ, 0xc0, !PT ;  /* 0x8000000007007812 */ /* 0x000fc800078ec0ff */
[----:B------:R-:W-:-:S04]  /*5a30*/  SHF.R.U32.HI R5, RZ, 0x18, R0 ;  /* 0x00000018ff057819 */ /* 0x000fc80000011600 */
[----:B------:R-:W-:-:S04]  /*5a40*/  LOP3.LUT R4, R4, R5, RZ, 0xfc, !PT ;  /* 0x0000000504047212 */ /* 0x000fc800078efcff */
[----:B------:R-:W-:-:S07]  /*5a50*/  PRMT R0, R4, 0x7610, R0 ;  /* 0x0000761004007816 */ /* 0x000fce0000000000 */
.L_x_1114:
[----:B------:R-:W-:Y:S05]  /*5a60*/  BSYNC B0 ;  /* 0x0000000000007941 */ /* 0x000fea0003800000 */
.L_x_1113:
[----:B------:R0:W-:Y:S01]  /*5a70*/  STG.E.U8 desc[UR36][R2.64], R0 ;  /* 0x0000000002007986 */ /* 0x0001e2000c101124 */
[----:B------:R-:W-:Y:S01]  /*5a80*/  IMAD.MOV.U32 R19, RZ, RZ, R23 ;  /* 0x000000ffff137224 */ /* 0x000fe200078e0017 */
[----:B------:R-:W-:Y:S06]  /*5a90*/  BRA `(.L_x_1085) ;  /* 0x0000000000c87947 */ /* 0x000fec0003800000 */
.L_x_1107:
[----:B------:R-:W-:-:S13]  /*5aa0*/  ISETP.NE.AND P0, PT, R4, 0x1c, PT ;  /* 0x0000001c0400780c */ /* 0x000fda0003f05270 */
[----:B------:R-:W-:Y:S05]  /*5ab0*/  @!P0 BRA `(.L_x_1116) ;  /* 0x0000000000b08947 */ /* 0x000fea0003800000 */
[----:B------:R-:W-:-:S13]  /*5ac0*/  ISETP.NE.AND P0, PT, R4, 0x1d, PT ;  /* 0x0000001d0400780c */ /* 0x000fda0003f05270 */
[----:B------:R-:W-:Y:S05]  /*5ad0*/  @!P0 BRA `(.L_x_1117) ;  /* 0x0000000000948947 */ /* 0x000fea0003800000 */
[----:B------:R-:W-:-:S13]  /*5ae0*/  ISETP.NE.AND P0, PT, R4, 0x2c, PT ;  /* 0x0000002c0400780c */ /* 0x000fda0003f05270 */
[----:B------:R-:W-:Y:S05]  /*5af0*/  @P0 BRA `(.L_x_1090) ;  /* 0x0000000000440947 */ /* 0x000fea0003800000 */
[----:B------:R-:W-:Y:S02]  /*5b00*/  HADD2.F32 R5, -RZ, R0.H0_H0 ;  /* 0x20000000ff057230 */ /* 0x000fe40000004100 */
        /* <DEDUP_REMOVED lines=16> */
.L_x_1090:
        /* <DEDUP_REMOVED lines=16> */
.L_x_1118:
[----:B------:R-:W-:Y:S01]  /*5d10*/  IMAD.MOV.U32 R19, RZ, RZ, R23 ;  /* 0x000000ffff137224 */ /* 0x000fe200078e0017 */
[----:B------:R-:W-:Y:S06]  /*5d20*/  BRA `(.L_x_1085) ;  /* 0x0000000000247947 */ /* 0x000fec0003800000 */
.L_x_1117:
[----:B------:R-:W-:Y:S02]  /*5d30*/  HADD2.F32 R4, -RZ, R0.H0_H0 ;  /* 0x20000000ff047230 */ /* 0x000fe40000004100 */
[----:B------:R-:W-:-:S04]  /*5d40*/  IMAD.MOV.U32 R19, RZ, RZ, R23 ;  /* 0x000000ffff137224 */ /* 0x000fc800078e0017 */
[----:B------:R-:W0:Y:S02]  /*5d50*/  F2I.U64.TRUNC R4, R4 ;  /* 0x0000000400047311 */ /* 0x000e24000020d800 */
[----:B0-----:R0:W-:Y:S01]  /*5d60*/  STG.E.64 desc[UR36][R2.64], R4 ;  /* 0x0000000402007986 */ /* 0x0011e2000c101b24 */
[----:B------:R-:W-:Y:S05]  /*5d70*/  BRA `(.L_x_1085) ;  /* 0x0000000000107947 */ /* 0x000fea0003800000 */
.L_x_1116:
[----:B------:R-:W-:Y:S02]  /*5d80*/  HADD2.F32 R0, -RZ, R0.H0_H0 ;  /* 0x20000000ff007230 */ /* 0x000fe40000004100 */
[----:B------:R-:W-:Y:S02]  /*5d90*/  IMAD.MOV.U32 R19, RZ, RZ, R23 ;  /* 0x000000ffff137224 */ /* 0x000fe400078e0017 */
[----:B------:R-:W0:Y:S02]  /*5da0*/  F2I.FTZ.U32.TRUNC.NTZ R5, R0 ;  /* 0x0000000000057305 */ /* 0x000e24000021f000 */
[----:B0-----:R0:W-:Y:S03]  /*5db0*/  STG.E desc[UR36][R2.64], R5 ;  /* 0x0000000502007986 */ /* 0x0011e6000c101924 */
.L_x_1085:
[----:B------:R-:W-:Y:S05]  /*5dc0*/  BSYNC B6 ;  /* 0x0000000000067941 */ /* 0x000fea0003800000 */
.L_x_1084:
[----:B------:R-:W-:Y:S01]  /*5dd0*/  ISETP.GE.AND P0, PT, R19, R16, PT ;  /* 0x000000101300720c */ /* 0x000fe20003f06270 */
[----:B------:R-:W-:-:S12]  /*5de0*/  BSSY B6, `(.L_x_1119) ;  /* 0x00001fc000067945 */ /* 0x000fd80003800000 */
[----:B------:R-:W-:Y:S05]  /*5df0*/  @P0 BRA `(.L_x_1120) ;  /* 0x0000001c00e80947 */ /* 0x000fea0003800000 */
[----:B012345:R-:W0:Y:S01]  /*5e00*/  LDC.64 R2, c[0x0][0x218] ;  /* 0x00008600ff027b82 */ /* 0x03fe220000000a00 */
        /* <DEDUP_REMOVED lines=17> */
[----:B------:R-:W-:-:S06]  /*5f20*/  HADD2.F32 R25, -RZ, R25.H0_H0 ;  /* 0x20000019ff197230 */ /* 0x000fcc0000004100 */
[----:B------:R-:W0:Y:S02]  /*5f30*/  F2I.FTZ.TRUNC.NTZ R25, R25 ;  /* 0x0000001900197305 */ /* 0x000e24000021f100 */
[----:B0-----:R3:W-:Y:S01]  /*5f40*/  STG.E.U8 desc[UR36][R2.64], R25 ;  /* 0x0000001902007986 */ /* 0x0017e2000c101124 */
[----:B------:R-:W-:Y:S05]  /*5f50*/  BRA `(.L_x_1126) ;  /* 0x0000000c00947947 */ /* 0x000fea0003800000 */
.L_x_1124:
[----:B------:R-:W-:-:S06]  /*5f60*/  HADD2.F32 R5, -RZ, R25.H0_H0 ;  /* 0x20000019ff057230 */ /* 0x000fcc0000004100 */
[----:B------:R-:W0:Y:S02]  /*5f70*/  F2I.S64.TRUNC R4, R5 ;  /* 0x0000000500047311 */ /* 0x000e24000020d900 */
[----:B0-----:R4:W-:Y:S01]  /*5f80*/  STG.E.U8 desc[UR36][R2.64], R4 ;  /* 0x0000000402007986 */ /* 0x0019e2000c101124 */
[----:B------:R-:W-:Y:S05]  /*5f90*/  BRA `(.L_x_1126) ;  /* 0x0000000c00847947 */ /* 0x000fea0003800000 */
.L_x_1123:
        /* <DEDUP_REMOVED lines=10> */
.L_x_1128:
[----:B------:R-:W-:-:S06]  /*6040*/  HADD2.F32 R25, -RZ, R25.H0_H0 ;  /* 0x20000019ff197230 */ /* 0x000fcc0000004100 */
[----:B------:R-:W0:Y:S02]  /*6050*/  F2I.FTZ.TRUNC.NTZ R25, R25 ;  /* 0x0000001900197305 */ /* 0x000e24000021f100 */
[----:B0-----:R2:W-:Y:S01]  /*6060*/  STG.E desc[UR36][R2.64], R25 ;  /* 0x0000001902007986 */ /* 0x0015e2000c101924 */
[----:B------:R-:W-:Y:S05]  /*6070*/  BRA `(.L_x_1126) ;  /* 0x0000000c004c7947 */ /* 0x000fea0003800000 */
.L_x_1127:
[----:B------:R-:W-:-:S06]  /*6080*/  HADD2.F32 R25, -RZ, R25.H0_H0 ;  /* 0x20000019ff197230 */ /* 0x000fcc0000004100 */
[----:B------:R-:W0:Y:S02]  /*6090*/  F2I.FTZ.TRUNC.NTZ R25, R25 ;  /* 0x0000001900197305 */ /* 0x000e24000021f100 */
[----:B0-----:R0:W-:Y:S01]  /*60a0*/  STG.E.U16 desc[UR36][R2.64], R25 ;  /* 0x0000001902007986 */ /* 0x0011e2000c101524 */
[----:B------:R-:W-:Y:S05]  /*60b0*/  BRA `(.L_x_1126) ;  /* 0x0000000c003c7947 */ /* 0x000fea0003800000 */
.L_x_1122:
        /* <DEDUP_REMOVED lines=9> */
.L_x_1130:
[----:B------:R0:W-:Y:S01]  /*6150*/  STG.E.U16 desc[UR36][R2.64], R25 ;  /* 0x0000001902007986 */ /* 0x0001e2000c101524 */
[----:B------:R-:W-:Y:S05]  /*6160*/  BRA `(.L_x_1126) ;  /* 0x0000000c00107947 */ /* 0x000fea0003800000 */
.L_x_1129:
        /* <DEDUP_REMOVED lines=10> */
.L_x_1132:
[----:B------:R-:W-:-:S05]  /*6210*/  HADD2.F32 R0, -RZ, R25.H0_H0 ;  /* 0x20000019ff007230 */ /* 0x000fca0000004100 */
[----:B------:R-:W-:-:S04]  /*6220*/  F2FP.F16.F32.PACK_AB R0, RZ, R0 ;  /* 0x00000000ff00723e */ /* 0x000fc800000000ff */
[----:B------:R-:W-:-:S05]  /*6230*/  PRMT R0, R0, 0x5410, RZ ;  /* 0x0000541000007816 */ /* 0x000fca00000000ff */
[----:B------:R0:W-:Y:S01]  /*6240*/  STG.E desc[UR36][R2.64], R0 ;  /* 0x0000000002007986 */ /* 0x0001e2000c101924 */
[----:B------:R-:W-:Y:S05]  /*6250*/  BRA `(.L_x_1126) ;  /* 0x0000000800d47947 */ /* 0x000fea0003800000 */
.L_x_1131:
[----:B------:R-:W-:-:S05]  /*6260*/  HADD2.F32 R4, -RZ, R25.H0_H0 ;  /* 0x20000019ff047230 */ /* 0x000fca0000004100 */
[----:B------:R-:W-:-:S06]  /*6270*/  FMUL.FTZ R4, R4, 1 ;  /* 0x3f80000004047820 */ /* 0x000fcc0000410000 */
[----:B------:R-:W0:Y:S02]  /*6280*/  F2F.F64.F32 R4, R4 ;  /* 0x0000000400047310 */ /* 0x000e240000201800 */
[----:B0-----:R0:W-:Y:S01]  /*6290*/  STG.E.64 desc[UR36][R2.64], R4 ;  /* 0x0000000402007986 */ /* 0x0011e2000c101b24 */
[----:B------:R-:W-:Y:S05]  /*62a0*/  BRA `(.L_x_1126) ;  /* 0x0000000800c07947 */ /* 0x000fea0003800000 */
.L_x_1121:
        /* <DEDUP_REMOVED lines=13> */
.L_x_1135:
[----:B------:R-:W-:Y:S01]  /*6380*/  HADD2.F32 R25, -RZ, R25.H0_H0 ;  /* 0x20000019ff197230 */ /* 0x000fe20000004100 */
[----:B------:R-:W-:-:S04]  /*6390*/  CS2R R6, SRZ ;  /* 0x0000000000067805 */ /* 0x000fc8000001ff00 */
[----:B------:R-:W-:-:S06]  /*63a0*/  FMUL.FTZ R4, R25, 1 ;  /* 0x3f80000019047820 */ /* 0x000fcc0000410000 */
[----:B------:R-:W0:Y:S02]  /*63b0*/  F2F.F64.F32 R4, R4 ;  /* 0x0000000400047310 */ /* 0x000e240000201800 */
[----:B0-----:R0:W-:Y:S01]  /*63c0*/  STG.E.128 desc[UR36][R2.64], R4 ;  /* 0x0000000402007986 */ /* 0x0011e2000c101d24 */
[----:B------:R-:W-:Y:S05]  /*63d0*/  BRA `(.L_x_1126) ;  /* 0x0000000800747947 */ /* 0x000fea0003800000 */
.L_x_1134:
        /* <DEDUP_REMOVED lines=21> */
.L_x_1139:
[----:B------:R-:W-:Y:S05]  /*6530*/  BSYNC B0 ;  /* 0x0000000000007941 */ /* 0x000fea0003800000 */
.L_x_1138:
[----:B------:R-:W-:-:S05]  /*6540*/  LOP3.LUT R5, R0, R5, RZ, 0xfc, !PT ;  /* 0x0000000500057212 */ /* 0x000fca00078efcff */
[----:B------:R0:W-:Y:S01]  /*6550*/  STG.E.U8 desc[UR36][R2.64], R5 ;  /* 0x0000000502007986 */ /* 0x0001e2000c101124 */
[----:B------:R-:W-:Y:S05]  /*6560*/  BRA `(.L_x_1126) ;  /* 0x0000000800107947 */ /* 0x000fea0003800000 */
.L_x_1137:
        /* <DEDUP_REMOVED lines=13> */
.L_x_1141:
[----:B------:R-:W-:Y:S01]  /*6640*/  IMAD.MOV.U32 R0, RZ, RZ, 0x7f ;  /* 0x0000007fff007424 */ /* 0x000fe200078e00ff */
[----:B------:R-:W-:-:S04]  /*6650*/  ISETP.GT.U32.AND P0, PT, R4, 0x7f800000, PT ;  /* 0x7f8000000400780c */ /* 0x000fc80003f04070 */
[----:B------:R-:W-:-:S09]  /*6660*/  SEL R0, R0, 0x7c, P0 ;  /* 0x0000007c00007807 */ /* 0x000fd20000000000 */
.L_x_1142:
[----:B------:R-:W-:Y:S05]  /*6670*/  BSYNC B0 ;  /* 0x0000000000007941 */ /* 0x000fea0003800000 */
.L_x_1140:
[----:B------:R-:W-:-:S04]  /*6680*/  LOP3.LUT R4, R25, 0x80000000, RZ, 0xc0, !PT ;  /* 0x8000000019047812 */ /* 0x000fc800078ec0ff */
[----:B------:R-:W-:-:S04]  /*6690*/  SHF.R.U32.HI R5, RZ, 0x18, R4 ;  /* 0x00000018ff057819 */ /* 0x000fc80000011604 */
[----:B------:R-:W-:-:S05]  /*66a0*/  LOP3.LUT R5, R0, R5, RZ, 0xfc, !PT ;  /* 0x0000000500057212 */ /* 0x000fca00078efcff */
[----:B------:R0:W-:Y:S01]  /*66b0*/  STG.E.U8 desc[UR36][R2.64], R5 ;  /* 0x0000000502007986 */ /* 0x0001e2000c101124 */
[----:B------:R-:W-:Y:S05]  /*66c0*/  BRA `(.L_x_1126) ;  /* 0x0000000400b87947 */ /* 0x000fea0003800000 */
.L_x_1136:
[----:B------:R-:W-:-:S05]  /*66d0*/  HADD2.F32 R0, -RZ, R25.H0_H0 ;  /* 0x20000019ff007230 */ /* 0x000fca0000004100 */
[----:B------:R-:W-:-:S05]  /*66e0*/  F2FP.BF16.F32.PACK_AB R0, RZ, R0 ;  /* 0x00000000ff00723e */ /* 0x000fca00000010ff */
[----:B------:R0:W-:Y:S01]  /*66f0*/  STG.E.U16 desc[UR36][R2.64], R0 ;  /* 0x0000000002007986 */ /* 0x0001e2000c101524 */
[----:B------:R-:W-:Y:S05]  /*6700*/  BRA `(.L_x_1126) ;  /* 0x0000000400a87947 */ /* 0x000fea0003800000 */
.L_x_1133:
        /* <DEDUP_REMOVED lines=12> */
.L_x_1145:
        /* <DEDUP_REMOVED lines=17> */
.L_x_1148:
[----:B------:R-:W-:-:S04]  /*68e0*/  LOP3.LUT R0, R25, 0x80000000, RZ, 0xc0, !PT ;  /* 0x8000000019007812 */ /* 0x000fc800078ec0ff */
[----:B------:R-:W-:-:S04]  /*68f0*/  SHF.R.U32.HI R5, RZ, 0x18, R0 ;  /* 0x00000018ff057819 */ /* 0x000fc80000011600 */
[----:B------:R-:W-:-:S04]  /*6900*/  LOP3.LUT R4, R4, R5, RZ, 0xfc, !PT ;  /* 0x0000000504047212 */ /* 0x000fc800078efcff */
[----:B------:R-:W-:-:S07]  /*6910*/  PRMT R0, R4, 0x7610, R0 ;  /* 0x0000761004007816 */ /* 0x000fce0000000000 */
.L_x_1147:
[----:B------:R-:W-:Y:S05]  /*6920*/  BSYNC B0 ;  /* 0x0000000000007941 */ /* 0x000fea0003800000 */
.L_x_1146:
[----:B------:R0:W-:Y:S01]  /*6930*/  STG.E.U8 desc[UR36][R2.64], R0 ;  /* 0x0000000002007986 */ /* 0x0001e2000c101124 */
[----:B------:R-:W-:Y:S05]  /*6940*/  BRA `(.L_x_1126) ;  /* 0x0000000400187947 */ /* 0x000fea0003800000 */
.L_x_1144:
        /* <DEDUP_REMOVED lines=17> */
.L_x_1151:
[----:B------:R-:W-:-:S04]  /*6a60*/  LOP3.LUT R0, R25, 0x80000000, RZ, 0xc0, !PT ;  /* 0x8000000019007812 */ /* 0x000fc800078ec0ff */
[----:B------:R-:W-:-:S04]  /*6a70*/  SHF.R.U32.HI R5, RZ, 0x18, R0 ;  /* 0x00000018ff057819 */ /* 0x000fc80000011600 */
[----:B------:R-:W-:-:S04]  /*6a80*/  LOP3.LUT R4, R4, R5, RZ, 0xfc, !PT ;  /* 0x0000000504047212 */ /* 0x000fc800078efcff */
[----:B------:R-:W-:-:S07]  /*6a90*/  PRMT R0, R4, 0x7610, R0 ;  /* 0x0000761004007816 */ /* 0x000fce0000000000 */
.L_x_1150:
[----:B------:R-:W-:Y:S05]  /*6aa0*/  BSYNC B0 ;  /* 0x0000000000007941 */ /* 0x000fea0003800000 */
.L_x_1149:
[----:B------:R0:W-:Y:S01]  /*6ab0*/  STG.E.U8 desc[UR36][R2.64], R0 ;  /* 0x0000000002007986 */ /* 0x0001e2000c101124 */
[----:B------:R-:W-:Y:S05]  /*6ac0*/  BRA `(.L_x_1126) ;  /* 0x0000000000b87947 */ /* 0x000fea0003800000 */
.L_x_1143:
[----:B------:R-:W-:-:S13]  /*6ad0*/  ISETP.NE.AND P0, PT, R0, 0x1c, PT ;  /* 0x0000001c0000780c */ /* 0x000fda0003f05270 */
[----:B------:R-:W-:Y:S05]  /*6ae0*/  @!P0 BRA `(.L_x_1152) ;  /* 0x0000000000a48947 */ /* 0x000fea0003800000 */
[----:B------:R-:W-:-:S13]  /*6af0*/  ISETP.NE.AND P0, PT, R0, 0x1d, PT ;  /* 0x0000001d0000780c */ /* 0x000fda0003f05270 */
[----:B------:R-:W-:Y:S05]  /*6b00*/  @!P0 BRA `(.L_x_1153) ;  /* 0x00000000008c8947 */ /* 0x000fea0003800000 */
[----:B------:R-:W-:-:S13]  /*6b10*/  ISETP.NE.AND P0, PT, R0, 0x2c, PT ;  /* 0x0000002c0000780c */ /* 0x000fda0003f05270 */
[----:B------:R-:W-:Y:S05]  /*6b20*/  @P0 BRA `(.L_x_1125) ;  /* 0x0000000000400947 */ /* 0x000fea0003800000 */
[----:B------:R-:W-:Y:S02]  /*6b30*/  HADD2.F32 R25, -RZ, R25.H0_H0 ;  /* 0x20000019ff197230 */ /* 0x000fe40000004100 */
        /* <DEDUP_REMOVED lines=15> */
.L_x_1125:
        /* <DEDUP_REMOVED lines=16> */
.L_x_1154:
[----:B------:R-:W-:Y:S05]  /*6d30*/  BRA `(.L_x_1126) ;  /* 0x00000000001c7947 */ /* 0x000fea0003800000 */
.L_x_1153:
[----:B------:R-:W-:-:S06]  /*6d40*/  HADD2.F32 R4, -RZ, R25.H0_H0 ;  /* 0x20000019ff047230 */ /* 0x000fcc0000004100 */
[----:B------:R-:W0:Y:S02]  /*6d50*/  F2I.U64.TRUNC R4, R4 ;  /* 0x0000000400047311 */ /* 0x000e24000020d800 */
[----:B0-----:R0:W-:Y:S01]  /*6d60*/  STG.E.64 desc[UR36][R2.64], R4 ;  /* 0x0000000402007986 */ /* 0x0011e2000c101b24 */
[----:B------:R-:W-:Y:S05]  /*6d70*/  BRA `(.L_x_1126) ;  /* 0x00000000000c7947 */ /* 0x000fea0003800000 */
.L_x_1152:
[----:B------:R-:W-:-:S06]  /*6d80*/  HADD2.F32 R25, -RZ, R25.H0_H0 ;  /* 0x20000019ff197230 */ /* 0x000fcc0000004100 */
[----:B------:R-:W0:Y:S02]  /*6d90*/  F2I.FTZ.U32.TRUNC.NTZ R25, R25 ;  /* 0x0000001900197305 */ /* 0x000e24000021f000 */
[----:B0-----:R0:W-:Y:S02]  /*6da0*/  STG.E desc[UR36][R2.64], R25 ;  /* 0x0000001902007986 */ /* 0x0011e4000c101924 */
.L_x_1126:
[----:B------:R-:W-:-:S05]  /*6db0*/  VIADD R19, R19, 0x80 ;  /* 0x0000008013137836 */ /* 0x000fca0000000000 */
[----:B------:R-:W-:-:S13]  /*6dc0*/  ISETP.GE.AND P0, PT, R19, R16, PT ;  /* 0x000000101300720c */ /* 0x000fda0003f06270 */
[----:B------:R-:W-:Y:S05]  /*6dd0*/  @P0 BRA `(.L_x_1120) ;  /* 0x0000000c00f00947 */ /* 0x000fea0003800000 */
[----:B01234-:R-:W0:Y:S01]  /*6de0*/  LDC.64 R2, c[0x0][0x218] ;  /* 0x00008600ff027b82 */ /* 0x01fe220000000a00 */
        /* <DEDUP_REMOVED lines=21> */
.L_x_1158:
[----:B------:R-:W-:-:S06]  /*6f40*/  HADD2.F32 R5, -RZ, R24.H0_H0 ;  /* 0x20000018ff057230 */ /* 0x000fcc0000004100 */
[----:B------:R-:W0:Y:S02]  /*6f50*/  F2I.S64.TRUNC R4, R5 ;  /* 0x0000000500047311 */ /* 0x000e24000020d900 */
[----:B0-----:R0:W-:Y:S01]  /*6f60*/  STG.E.U8 desc[UR36][R2.64], R4 ;  /* 0x0000000402007986 */ /* 0x0011e2000c101124 */
[----:B------:R-:W-:Y:S05]  /*6f70*/  BRA `(.L_x_1160) ;  /* 0x0000000c00847947 */ /* 0x000fea0003800000 */
.L_x_1157:
        /* <DEDUP_REMOVED lines=10> */
.L_x_1162:
[----:B------:R-:W-:-:S04]  /*7020*/  HADD2.F32 R24, -RZ, R24.H0_H0 ;  /* 0x20000018ff187230 */ /* 0x000fc80000004100 */
[----:B------:R-:W0:Y:S02]  /*7030*/  F2I.FTZ.TRUNC.NTZ R5, R24 ;  /* 0x0000001800057305 */ /* 0x000e24000021f100 */
[----:B0-----:R0:W-:Y:S01]  /*7040*/  STG.E desc[UR36][R2.64], R5 ;  /* 0x0000000502007986 */ /* 0x0011e2000c101924 */
[----:B------:R-:W-:Y:S05]  /*7050*/  BRA `(.L_x_1160) ;  /* 0x0000000c004c7947 */ /* 0x000fea0003800000 */
.L_x_1161:
[----:B------:R-:W-:-:S04]  /*7060*/  HADD2.F32 R24, -RZ, R24.H0_H0 ;  /* 0x20000018ff187230 */ /* 0x000fc80000004100 */
[----:B------:R-:W0:Y:S02]  /*7070*/  F2I.FTZ.TRUNC.NTZ R5, R24 ;  /* 0x0000001800057305 */ /* 0x000e24000021f100 */
[----:B0-----:R0:W-:Y:S01]  /*7080*/  STG.E.U16 desc[UR36][R2.64], R5 ;  /* 0x0000000502007986 */ /* 0x0011e2000c101524 */
[----:B------:R-:W-:Y:S05]  /*7090*/  BRA `(.L_x_1160) ;  /* 0x0000000c003c7947 */ /* 0x000fea0003800000 */
.L_x_1156:
        /* <DEDUP_REMOVED lines=9> */
.L_x_1164:
[----:B------:R0:W-:Y:S01]  /*7130*/  STG.E.U16 desc[UR36][R2.64], R24 ;  /* 0x0000001802007986 */ /* 0x0001e2000c101524 */
[----:B------:R-:W-:Y:S05]  /*7140*/  BRA `(.L_x_1160) ;  /* 0x0000000c00107947 */ /* 0x000fea0003800000 */
.L_x_1163:
        /* <DEDUP_REMOVED lines=10> */
.L_x_1166:
[----:B------:R-:W-:-:S05]  /*71f0*/  HADD2.F32 R0, -RZ, R24.H0_H0 ;  /* 0x20000018ff007230 */ /* 0x000fca0000004100 */
[----:B------:R-:W-:-:S04]  /*7200*/  F2FP.F16.F32.PACK_AB R0, RZ, R0 ;  /* 0x00000000ff00723e */ /* 0x000fc800000000ff */
[----:B------:R-:W-:-:S05]  /*7210*/  PRMT R0, R0, 0x5410, RZ ;  /* 0x0000541000007816 */ /* 0x000fca00000000ff */
[----:B------:R0:W-:Y:S01]  /*7220*/  STG.E desc[UR36][R2.64], R0 ;  /* 0x0000000002007986 */ /* 0x0001e2000c101924 */
[----:B------:R-:W-:Y:S05]  /*7230*/  BRA `(.L_x_1160) ;  /* 0x0000000800d47947 */ /* 0x000fea0003800000 */
.L_x_1165:
[----:B------:R-:W-:-:S05]  /*7240*/  HADD2.F32 R4, -RZ, R24.H0_H0 ;  /* 0x20000018ff047230 */ /* 0x000fca0000004100 */
[----:B------:R-:W-:-:S06]  /*7250*/  FMUL.FTZ R4, R4, 1 ;  /* 0x3f80000004047820 */ /* 0x000fcc0000410000 */
[----:B------:R-:W0:Y:S02]  /*7260*/  F2F.F64.F32 R4, R4 ;  /* 0x0000000400047310 */ /* 0x000e240000201800 */
[----:B0-----:R0:W-:Y:S01]  /*7270*/  STG.E.64 desc[UR36][R2.64], R4 ;  /* 0x0000000402007986 */ /* 0x0011e2000c101b24 */
[----:B------:R-:W-:Y:S05]  /*7280*/  BRA `(.L_x_1160) ;  /* 0x0000000800c07947 */ /* 0x000fea0003800000 */
.L_x_1155:
        /* <DEDUP_REMOVED lines=13> */
.L_x_1169:
[----:B------:R-:W-:Y:S01]  /*7360*/  HADD2.F32 R24, -RZ, R24.H0_H0 ;  /* 0x20000018ff187230 */ /* 0x000fe20000004100 */
[----:B------:R-:W-:-:S04]  /*7370*/  CS2R R6, SRZ ;  /* 0x0000000000067805 */ /* 0x000fc8000001ff00 */
[----:B------:R-:W-:-:S06]  /*7380*/  FMUL.FTZ R4, R24, 1 ;  /* 0x3f80000018047820 */ /* 0x000fcc0000410000 */
[----:B------:R-:W0:Y:S02]  /*7390*/  F2F.F64.F32 R4, R4 ;  /* 0x0000000400047310 */ /* 0x000e240000201800 */
[----:B0-----:R0:W-:Y:S01]  /*73a0*/  STG.E.128 desc[UR36][R2.64], R4 ;  /* 0x0000000402007986 */ /* 0x0011e2000c101d24 */
[----:B------:R-:W-:Y:S05]  /*73b0*/  BRA `(.L_x_1160) ;  /* 0x0000000800747947 */ /* 0x000fea0003800000 */
.L_x_1168:
        /* <DEDUP_REMOVED lines=21> */
.L_x_1173:
[----:B------:R-:W-:Y:S05]  /*7510*/  BSYNC B0 ;  /* 0x0000000000007941 */ /* 0x000fea0003800000 */
.L_x_1172:
[----:B------:R-:W-:-:S05]  /*7520*/  LOP3.LUT R5, R0, R5, RZ, 0xfc, !PT ;  /* 0x0000000500057212 */ /* 0x000fca00078efcff */
[----:B------:R0:W-:Y:S01]  /*7530*/  STG.E.U8 desc[UR36][R2.64], R5 ;  /* 0x0000000502007986 */ /* 0x0001e2000c101124 */
[----:B------:R-:W-:Y:S05]  /*7540*/  BRA `(.L_x_1160) ;  /* 0x0000000800107947 */ /* 0x000fea0003800000 */
.L_x_1171:
        /* <DEDUP_REMOVED lines=13> */
.L_x_1175:
[----:B------:R-:W-:Y:S01]  /*7620*/  IMAD.MOV.U32 R0, RZ, RZ, 0x7f ;  /* 0x0000007fff007424 */ /* 0x000fe200078e00ff */
[----:B------:R-:W-:-:S04]  /*7630*/  ISETP.GT.U32.AND P0, PT, R4, 0x7f800000, PT ;  /* 0x7f8000000400780c */ /* 0x000fc80003f04070 */
[----:B------:R-:W-:-:S09]  /*7640*/  SEL R0, R0, 0x7c, P0 ;  /* 0x0000007c00007807 */ /* 0x000fd20000000000 */
.L_x_1176:
[----:B------:R-:W-:Y:S05]  /*7650*/  BSYNC B0 ;  /* 0x0000000000007941 */ /* 0x000fea0003800000 */
.L_x_1174:
[----:B------:R-:W-:-:S04]  /*7660*/  LOP3.LUT R4, R5, 0x80000000, RZ, 0xc0, !PT ;  /* 0x8000000005047812 */ /* 0x000fc800078ec0ff */
[----:B------:R-:W-:-:S04]  /*7670*/  SHF.R.U32.HI R5, RZ, 0x18, R4 ;  /* 0x00000018ff057819 */ /* 0x000fc80000011604 */
[----:B------:R-:W-:-:S05]  /*7680*/  LOP3.LUT R5, R0, R5, RZ, 0xfc, !PT ;  /* 0x0000000500057212 */ /* 0x000fca00078efcff */
[----:B------:R0:W-:Y:S01]  /*7690*/  STG.E.U8 desc[UR36][R2.64], R5 ;  /* 0x0000000502007986 */ /* 0x0001e2000c101124 */
[----:B------:R-:W-:Y:S05]  /*76a0*/  BRA `(.L_x_1160) ;  /* 0x0000000400b87947 */ /* 0x000fea0003800000 */
.L_x_1170:
[----:B------:R-:W-:-:S05]  /*76b0*/  HADD2.F32 R0, -RZ, R24.H0_H0 ;  /* 0x20000018ff007230 */ /* 0x000fca0000004100 */
[----:B------:R-:W-:-:S05]  /*76c0*/  F2FP.BF16.F32.PACK_AB R0, RZ, R0 ;  /* 0x00000000ff00723e */ /* 0x000fca00000010ff */
[----:B------:R0:W-:Y:S01]  /*76d0*/  STG.E.U16 desc[UR36][R2.64], R0 ;  /* 0x0000000002007986 */ /* 0x0001e2000c101524 */
[----:B------:R-:W-:Y:S05]  /*76e0*/  BRA `(.L_x_1160) ;  /* 0x0000000400a87947 */ /* 0x000fea0003800000 */
.L_x_1167:
        /* <DEDUP_REMOVED lines=12> */
.L_x_1179:
        /* <DEDUP_REMOVED lines=17> */
.L_x_1182:
[----:B------:R-:W-:-:S04]  /*78c0*/  LOP3.LUT R0, R7, 0x80000000, RZ, 0xc0, !PT ;  /* 0x8000000007007812 */ /* 0x000fc800078ec0ff */
[----:B------:R-:W-:-:S04]  /*78d0*/  SHF.R.U32.HI R5, RZ, 0x18, R0 ;  /* 0x00000018ff057819 */ /* 0x000fc80000011600 */
[----:B------:R-:W-:-:S04]  /*78e0*/  LOP3.LUT R4, R4, R5, RZ, 0xfc, !PT ;  /* 0x0000000504047212 */ /* 0x000fc800078efcff */
[----:B------:R-:W-:-:S07]  /*78f0*/  PRMT R0, R4, 0x7610, R0 ;  /* 0x0000761004007816 */ /* 0x000fce0000000000 */
.L_x_1181:
[----:B------:R-:W-:Y:S05]  /*7900*/  BSYNC B0 ;  /* 0x0000000000007941 */ /* 0x000fea0003800000 */
.L_x_1180:
[----:B------:R3:W-:Y:S01]  /*7910*/  STG.E.U8 desc[UR36][R2.64], R0 ;  /* 0x0000000002007986 */ /* 0x0007e2000c101124 */
[----:B------:R-:W-:Y:S05]  /*7920*/  BRA `(.L_x_1160) ;  /* 0x0000000400187947 */ /* 0x000fea0003800000 */
.L_x_1178:
        /* <DEDUP_REMOVED lines=17> */
.L_x_1185:
[----:B------:R-:W-:-:S04]  /*7a40*/  LOP3.LUT R0, R7, 0x80000000, RZ, 0xc0, !PT ;  /* 0x8000000007007812 */ /* 0x000fc800078ec0ff */
[----:B------:R-:W-:-:S04]  /*7a50*/  SHF.R.U32.HI R5, RZ, 0x18, R0 ;  /* 0x00000018ff057819 */ /* 0x000fc80000011600 */
[----:B------:R-:W-:-:S04]  /*7a60*/  LOP3.LUT R4, R4, R5, RZ, 0xfc, !PT ;  /* 0x0000000504047212 */ /* 0x000fc800078efcff */
[----:B------:R-:W-:-:S07]  /*7a70*/  PRMT R0, R4, 0x7610, R0 ;  /* 0x0000761004007816 */ /* 0x000fce0000000000 */
.L_x_1184:
[----:B------:R-:W-:Y:S05]  /*7a80*/  BSYNC B0 ;  /* 0x0000000000007941 */ /* 0x000fea0003800000 */
.L_x_1183:
[----:B------:R0:W-:Y:S01]  /*7a90*/  STG.E.U8 desc[UR36][R2.64], R0 ;  /* 0x0000000002007986 */ /* 0x0001e2000c101124 */
[----:B------:R-:W-:Y:S05]  /*7aa0*/  BRA `(.L_x_1160) ;  /* 0x0000000000b87947 */ /* 0x000fea0003800000 */
.L_x_1177:
        /* <DEDUP_REMOVED lines=22> */
.L_x_1159:
        /* <DEDUP_REMOVED lines=16> */
.L_x_1188:
[----:B------:R-:W-:Y:S05]  /*7d10*/  BRA `(.L_x_1160) ;  /* 0x00000000001c7947 */ /* 0x000fea0003800000 */
.L_x_1187:
[----:B------:R-:W-:-:S06]  /*7d20*/  HADD2.F32 R4, -RZ, R24.H0_H0 ;  /* 0x20000018ff047230 */ /* 0x000fcc0000004100 */
[----:B------:R-:W0:Y:S02]  /*7d30*/  F2I.U64.TRUNC R4, R4 ;  /* 0x0000000400047311 */ /* 0x000e24000020d800 */
[----:B0-----:R1:W-:Y:S01]  /*7d40*/  STG.E.64 desc[UR36][R2.64], R4 ;  /* 0x0000000402007986 */ /* 0x0013e2000c101b24 */
[----:B------:R-:W-:Y:S05]  /*7d50*/  BRA `(.L_x_1160) ;  /* 0x00000000000c7947 */ /* 0x000fea0003800000 */
.L_x_1186:
[----:B------:R-:W-:-:S04]  /*7d60*/  HADD2.F32 R24, -RZ, R24.H0_H0 ;  /* 0x20000018ff187230 */ /* 0x000fc80000004100 */
[----:B------:R-:W0:Y:S02]  /*7d70*/  F2I.FTZ.U32.TRUNC.NTZ R5, R24 ;  /* 0x0000001800057305 */ /* 0x000e24000021f000 */
[----:B0-----:R2:W-:Y:S02]  /*7d80*/  STG.E desc[UR36][R2.64], R5 ;  /* 0x0000000502007986 */ /* 0x0015e4000c101924 */
.L_x_1160:
[----:B------:R-:W-:-:S07]  /*7d90*/  VIADD R19, R19, 0x80 ;  /* 0x0000008013137836 */ /* 0x000fce0000000000 */
.L_x_1120:
[----:B------:R-:W-:Y:S05]  /*7da0*/  BSYNC B6 ;  /* 0x0000000000067941 */ /* 0x000fea0003800000 */
.L_x_1119:
[----:B------:R-:W-:-:S13]  /*7db0*/  ISETP.GE.AND P0, PT, R19, R16, PT ;  /* 0x000000101300720c */ /* 0x000fda0003f06270 */
[----:B------:R-:W-:Y:S05]  /*7dc0*/  @P0 EXIT ;  /* 0x000000000000094d */ /* 0x000fea0003800000 */
[----:B012345:R-:W0:Y:S01]  /*7dd0*/  LDC.64 R2, c[0x0][0x218] ;  /* 0x00008600ff027b82 */ /* 0x03fe220000000a00 */
        /* <DEDUP_REMOVED lines=20> */
.L_x_1192:
[----:B------:R-:W-:-:S06]  /*7f20*/  HADD2.F32 R5, -RZ, R22.H0_H0 ;  /* 0x20000016ff057230 */ /* 0x000fcc0000004100 */
[----:B------:R-:W0:Y:S02]  /*7f30*/  F2I.S64.TRUNC R4, R5 ;  /* 0x0000000500047311 */ /* 0x000e24000020d900 */
[----:B0-----:R-:W-:Y:S01]  /*7f40*/  STG.E.U8 desc[UR36][R2.64], R4 ;  /* 0x0000000402007986 */ /* 0x001fe2000c101124 */
[----:B------:R-:W-:Y:S05]  /*7f50*/  EXIT ;  /* 0x000000000000794d */ /* 0x000fea0003800000 */
.L_x_1191:
        /* <DEDUP_REMOVED lines=10> */
.L_x_1195:
[----:B------:R-:W-:-:S04]  /*8000*/  HADD2.F32 R22, -RZ, R22.H0_H0 ;  /* 0x20000016ff167230 */ /* 0x000fc80000004100 */
[----:B------:R-:W0:Y:S02]  /*8010*/  F2I.FTZ.TRUNC.NTZ R5, R22 ;  /* 0x0000001600057305 */ /* 0x000e24000021f100 */
[----:B0-----:R-:W-:Y:S01]  /*8020*/  STG.E desc[UR36][R2.64], R5 ;  /* 0x0000000502007986 */ /* 0x001fe2000c101924 */
[----:B------:R-:W-:Y:S05]  /*8030*/  EXIT ;  /* 0x000000000000794d */ /* 0x000fea0003800000 */
.L_x_1194:
[----:B------:R-:W-:-:S04]  /*8040*/  HADD2.F32 R22, -RZ, R22.H0_H0 ;  /* 0x20000016ff167230 */ /* 0x000fc80000004100 */
[----:B------:R-:W0:Y:S02]  /*8050*/  F2I.FTZ.TRUNC.NTZ R5, R22 ;  /* 0x0000001600057305 */ /* 0x000e24000021f100 */
[----:B0-----:R-:W-:Y:S01]  /*8060*/  STG.E.U16 desc[UR36][R2.64], R5 ;  /* 0x0000000502007986 */ /* 0x001fe2000c101524 */
[----:B------:R-:W-:Y:S05]  /*8070*/  EXIT ;  /* 0x000000000000794d */ /* 0x000fea0003800000 */
.L_x_1190:
        /* <DEDUP_REMOVED lines=9> */
.L_x_1197:
[----:B------:R-:W-:Y:S01]  /*8110*/  STG.E.U16 desc[UR36][R2.64], R22 ;  /* 0x0000001602007986 */ /* 0x000fe2000c101524 */
[----:B------:R-:W-:Y:S05]  /*8120*/  EXIT ;  /* 0x000000000000794d */ /* 0x000fea0003800000 */
.L_x_1196:
        /* <DEDUP_REMOVED lines=10> */
.L_x_1199:
[----:B------:R-:W-:-:S05]  /*81d0*/  HADD2.F32 R0, -RZ, R22.H0_H0 ;  /* 0x20000016ff007230 */ /* 0x000fca0000004100 */
[----:B------:R-:W-:-:S04]  /*81e0*/  F2FP.F16.F32.PACK_AB R0, RZ, R0 ;  /* 0x00000000ff00723e */ /* 0x000fc800000000ff */
[----:B------:R-:W-:-:S05]  /*81f0*/  PRMT R0, R0, 0x5410, RZ ;  /* 0x0000541000007816 */ /* 0x000fca00000000ff */
[----:B------:R-:W-:Y:S01]  /*8200*/  STG.E desc[UR36][R2.64], R0 ;  /* 0x0000000002007986 */ /* 0x000fe2000c101924 */
[----:B------:R-:W-:Y:S05]  /*8210*/  EXIT ;  /* 0x000000000000794d */ /* 0x000fea0003800000 */
.L_x_1198:
[----:B------:R-:W-:-:S05]  /*8220*/  HADD2.F32 R4, -RZ, R22.H0_H0 ;  /* 0x20000016ff047230 */ /* 0x000fca0000004100 */
[----:B------:R-:W-:-:S06]  /*8230*/  FMUL.FTZ R4, R4, 1 ;  /* 0x3f80000004047820 */ /* 0x000fcc0000410000 */
[----:B------:R-:W0:Y:S02]  /*8240*/  F2F.F64.F32 R4, R4 ;  /* 0x0000000400047310 */ /* 0x000e240000201800 */
[----:B0-----:R-:W-:Y:S01]  /*8250*/  STG.E.64 desc[UR36][R2.64], R4 ;  /* 0x0000000402007986 */ /* 0x001fe2000c101b24 */
[----:B------:R-:W-:Y:S05]  /*8260*/  EXIT ;  /* 0x000000000000794d */ /* 0x000fea0003800000 */
.L_x_1189:
        /* <DEDUP_REMOVED lines=13> */
.L_x_1202:
[----:B------:R-:W-:Y:S01]  /*8340*/  HADD2.F32 R22, -RZ, R22.H0_H0 ;  /* 0x20000016ff167230 */ /* 0x000fe20000004100 */
[----:B------:R-:W-:-:S04]  /*8350*/  CS2R R6, SRZ ;  /* 0x0000000000067805 */ /* 0x000fc8000001ff00 */
[----:B------:R-:W-:-:S06]  /*8360*/  FMUL.FTZ R4, R22, 1 ;  /* 0x3f80000016047820 */ /* 0x000fcc0000410000 */
[----:B------:R-:W0:Y:S02]  /*8370*/  F2F.F64.F32 R4, R4 ;  /* 0x0000000400047310 */ /* 0x000e240000201800 */
[----:B0-----:R-:W-:Y:S01]  /*8380*/  STG.E.128 desc[UR36][R2.64], R4 ;  /* 0x0000000402007986 */ /* 0x001fe2000c101d24 */
[----:B------:R-:W-:Y:S05]  /*8390*/  EXIT ;  /* 0x000000000000794d */ /* 0x000fea0003800000 */
.L_x_1201:
        /* <DEDUP_REMOVED lines=21> */
.L_x_1206:
[----:B------:R-:W-:Y:S05]  /*84f0*/  BSYNC B0 ;  /* 0x0000000000007941 */ /* 0x000fea0003800000 */
.L_x_1205:
[----:B------:R-:W-:-:S05]  /*8500*/  LOP3.LUT R5, R0, R5, RZ, 0xfc, !PT ;  /* 0x0000000500057212 */ /* 0x000fca00078efcff */
[----:B------:R-:W-:Y:S01]  /*8510*/  STG.E.U8 desc[UR36][R2.64], R5 ;  /* 0x0000000502007986 */ /* 0x000fe2000c101124 */
[----:B------:R-:W-:Y:S05]  /*8520*/  EXIT ;  /* 0x000000000000794d */ /* 0x000fea0003800000 */
.L_x_1204:
        /* <DEDUP_REMOVED lines=13> */
.L_x_1208:
[----:B------:R-:W-:Y:S01]  /*8600*/  IMAD.MOV.U32 R0, RZ, RZ, 0x7f ;  /* 0x0000007fff007424 */ /* 0x000fe200078e00ff */
[----:B------:R-:W-:-:S04]  /*8610*/  ISETP.GT.U32.AND P0, PT, R4, 0x7f800000, PT ;  /* 0x7f8000000400780c */ /* 0x000fc80003f04070 */
[----:B------:R-:W-:-:S09]  /*8620*/  SEL R0, R0, 0x7c, P0 ;  /* 0x0000007c00007807 */ /* 0x000fd20000000000 */
.L_x_1209:
[----:B------:R-:W-:Y:S05]  /*8630*/  BSYNC B0 ;  /* 0x0000000000007941 */ /* 0x000fea0003800000 */
.L_x_1207:
[----:B------:R-:W-:-:S04]  /*8640*/  LOP3.LUT R4, R5, 0x80000000, RZ, 0xc0, !PT ;  /* 0x8000000005047812 */ /* 0x000fc800078ec0ff */
[----:B------:R-:W-:-:S04]  /*8650*/  SHF.R.U32.HI R5, RZ, 0x18, R4 ;  /* 0x00000018ff057819 */ /* 0x000fc80000011604 */
[----:B------:R-:W-:-:S05]  /*8660*/  LOP3.LUT R5, R0, R5, RZ, 0xfc, !PT ;  /* 0x0000000500057212 */ /* 0x000fca00078efcff */
[----:B------:R-:W-:Y:S01]  /*8670*/  STG.E.U8 desc[UR36][R2.64], R5 ;  /* 0x0000000502007986 */ /* 0x000fe2000c101124 */
[----:B------:R-:W-:Y:S05]  /*8680*/  EXIT ;  /* 0x000000000000794d */ /* 0x000fea0003800000 */
.L_x_1203:
[----:B------:R-:W-:-:S05]  /*8690*/  HADD2.F32 R0, -RZ, R22.H0_H0 ;  /* 0x20000016ff007230 */ /* 0x000fca0000004100 */
[----:B------:R-:W-:-:S05]  /*86a0*/  F2FP.BF16.F32.PACK_AB R0, RZ, R0 ;  /* 0x00000000ff00723e */ /* 0x000fca00000010ff */
[----:B------:R-:W-:Y:S01]  /*86b0*/  STG.E.U16 desc[UR36][R2.64], R0 ;  /* 0x0000000002007986 */ /* 0x000fe2000c101524 */
[----:B------:R-:W-:Y:S05]  /*86c0*/  EXIT ;  /* 0x000000000000794d */ /* 0x000fea0003800000 */
.L_x_1200:
        /* <DEDUP_REMOVED lines=12> */
.L_x_1212:
        /* <DEDUP_REMOVED lines=17> */
.L_x_1215:
[----:B------:R-:W-:-:S04]  /*88a0*/  LOP3.LUT R0, R7, 0x80000000, RZ, 0xc0, !PT ;  /* 0x8000000007007812 */ /* 0x000fc800078ec0ff */
[----:B------:R-:W-:-:S04]  /*88b0*/  SHF.R.U32.HI R5, RZ, 0x18, R0 ;  /* 0x00000018ff057819 */ /* 0x000fc80000011600 */
[----:B------:R-:W-:-:S04]  /*88c0*/  LOP3.LUT R4, R4, R5, RZ, 0xfc, !PT ;  /* 0x0000000504047212 */ /* 0x000fc800078efcff */
[----:B------:R-:W-:-:S07]  /*88d0*/  PRMT R0, R4, 0x7610, R0 ;  /* 0x0000761004007816 */ /* 0x000fce0000000000 */
.L_x_1214:
[----:B------:R-:W-:Y:S05]  /*88e0*/  BSYNC B0 ;  /* 0x0000000000007941 */ /* 0x000fea0003800000 */
.L_x_1213:
[----:B------:R-:W-:Y:S01]  /*88f0*/  STG.E.U8 desc[UR36][R2.64], R0 ;  /* 0x0000000002007986 */ /* 0x000fe2000c101124 */
[----:B------:R-:W-:Y:S05]  /*8900*/  EXIT ;  /* 0x000000000000794d */ /* 0x000fea0003800000 */
.L_x_1211:
        /* <DEDUP_REMOVED lines=17> */
.L_x_1218:
[----:B------:R-:W-:-:S04]  /*8a20*/  LOP3.LUT R0, R7, 0x80000000, RZ, 0xc0, !PT ;  /* 0x8000000007007812 */ /* 0x000fc800078ec0ff */
[----:B------:R-:W-:-:S04]  /*8a30*/  SHF.R.U32.HI R5, RZ, 0x18, R0 ;  /* 0x00000018ff057819 */ /* 0x000fc80000011600 */
[----:B------:R-:W-:-:S04]  /*8a40*/  LOP3.LUT R4, R4, R5, RZ, 0xfc, !PT ;  /* 0x0000000504047212 */ /* 0x000fc800078efcff */
[----:B------:R-:W-:-:S07]  /*8a50*/  PRMT R0, R4, 0x7610, R0 ;  /* 0x0000761004007816 */ /* 0x000fce0000000000 */
.L_x_1217:
[----:B------:R-:W-:Y:S05]  /*8a60*/  BSYNC B0 ;  /* 0x0000000000007941 */ /* 0x000fea0003800000 */
.L_x_1216:
[----:B------:R-:W-:Y:S01]  /*8a70*/  STG.E.U8 desc[UR36][R2.64], R0 ;  /* 0x0000000002007986 */ /* 0x000fe2000c101124 */
[----:B------:R-:W-:Y:S05]  /*8a80*/  EXIT ;  /* 0x000000000000794d */ /* 0x000fea0003800000 */
.L_x_1210:
        /* <DEDUP_REMOVED lines=22> */
.L_x_1193:
        /* <DEDUP_REMOVED lines=16> */
.L_x_1221:
[----:B------:R-:W-:Y:S05]  /*8cf0*/  EXIT ;  /* 0x000000000000794d */ /* 0x000fea0003800000 */
.L_x_1220:
[----:B------:R-:W-:-:S06]  /*8d00*/  HADD2.F32 R4, -RZ, R22.H0_H0 ;  /* 0x20000016ff047230 */ /* 0x000fcc0000004100 */
[----:B------:R-:W0:Y:S02]  /*8d10*/  F2I.U64.TRUNC R4, R4 ;  /* 0x0000000400047311 */ /* 0x000e24000020d800 */
[----:B0-----:R-:W-:Y:S01]  /*8d20*/  STG.E.64 desc[UR36][R2.64], R4 ;  /* 0x0000000402007986 */ /* 0x001fe2000c101b24 */
[----:B------:R-:W-:Y:S05]  /*8d30*/  EXIT ;  /* 0x000000000000794d */ /* 0x000fea0003800000 */
.L_x_1219:
[----:B------:R-:W-:-:S04]  /*8d40*/  HADD2.F32 R22, -RZ, R22.H0_H0 ;  /* 0x20000016ff167230 */ /* 0x000fc80000004100 */
[----:B------:R-:W0:Y:S02]  /*8d50*/  F2I.FTZ.U32.TRUNC.NTZ R5, R22 ;  /* 0x0000001600057305 */ /* 0x000e24000021f000 */
[----:B0-----:R-:W-:Y:S01]  /*8d60*/  STG.E desc[UR36][R2.64], R5 ;  /* 0x0000000502007986 */ /* 0x001fe2000c101924 */
[----:B------:R-:W-:Y:S05]  /*8d70*/  EXIT ;  /* 0x000000000000794d */ /* 0x000fea0003800000 */
.L_x_1222:
        /* <DEDUP_REMOVED lines=16> */
.L_x_20832:


//--------------------- .text._ZN2at6native18elementwise_kernelILi128ELi4EZNS0_22gpu_kernel_impl_nocastIZZZNS0_16asin_kernel_cudaERNS_18TensorIteratorBaseEENKUlvE0_clEvENKUlvE1_clEvEUlN3c104HalfEE_EEvS4_RKT_EUliE_EEviT1_ --------------------------
	.section	.text._ZN2at6native18elementwise_kernelILi128ELi4EZNS0_22gpu_kernel_impl_nocastIZZZNS0_16asin_kernel_cudaERNS_18TensorIteratorBaseEENKUlvE0_clEvENKUlvE1_clEvEUlN3c104HalfEE_EEvS4_RKT_EUliE_EEviT1_,"ax",@progbits
	.align	128
        .global         _ZN2at6native18elementwise_kernelILi128ELi4EZNS0_22gpu_kernel_impl_nocastIZZZNS0_16asin_kernel_cudaERNS_18TensorIteratorBaseEENKUlvE0_clEvENKUlvE1_clEvEUlN3c104HalfEE_EEvS4_RKT_EUliE_EEviT1_
        .type           _ZN2at6native18elementwise_kernelILi128ELi4EZNS0_22gpu_kernel_impl_nocastIZZZNS0_16asin_kernel_cudaERNS_18TensorIteratorBaseEENKUlvE0_clEvENKUlvE1_clEvEUlN3c104HalfEE_EEvS4_RKT_EUliE_EEviT1_,@function
        .size           _ZN2at6native18elementwise_kernelILi128ELi4EZNS0_22gpu_kernel_impl_nocastIZZZNS0_16asin_kernel_cudaERNS_18TensorIteratorBaseEENKUlvE0_clEvENKUlvE1_clEvEUlN3c104HalfEE_EEvS4_RKT_EUliE_EEviT1_,(.L_x_20833 - _ZN2at6native18elementwise_kernelILi128ELi4EZNS0_22gpu_kernel_impl_nocastIZZZNS0_16asin_kernel_cudaERNS_18TensorIteratorBaseEENKUlvE0_clEvENKUlvE1_clEvEUlN3c104HalfEE_EEvS4_RKT_EUliE_EEviT1_)
        .other          _ZN2at6native18elementwise_kernelILi128ELi4EZNS0_22gpu_kernel_impl_nocastIZZZNS0_16asin_kernel_cudaERNS_18TensorIteratorBaseEENKUlvE0_clEvENKUlvE1_clEvEUlN3c104HalfEE_EEvS4_RKT_EUliE_EEviT1_,@"STO_CUDA_ENTRY STV_DEFAULT"
_ZN2at6native18elementwise_kernelILi128ELi4EZNS0_22gpu_kernel_impl_nocastIZZZNS0_16asin_kernel_cudaERNS_18TensorIteratorBaseEENKUlvE0_clEvENKUlvE1_clEvEUlN3c104HalfEE_EEvS4_RKT_EUliE_EEviT1_:
.text._ZN2at6native18elementwise_kernelILi128ELi4EZNS0_22gpu_kernel_impl_nocastIZZZNS0_16asin_kernel_cudaERNS_18TensorIteratorBaseEENKUlvE0_clEvENKUlvE1_clEvEUlN3c104HalfEE_EEvS4_RKT_EUliE_EEviT1_:
        /* <DEDUP_REMOVED lines=311> */
.L_x_1225:
        /* <DEDUP_REMOVED lines=8> */
[----:B--2---:R-:W-:-:S05]  /*13f0*/  HADD2.F32 R2, -RZ, R4.H0_H0 ;  /* 0x20000004ff027230 */ /* 0x004fca0000004100 */
        /* <DEDUP_REMOVED lines=24> */
[----:B------:R-:W-:-:S03]  /*1580*/  F2FP.F16.F32.PACK_AB R5, RZ, R5 ;  /* 0x00000005ff05723e */ /* 0x000fc600000000ff */
[----:B------:R-:W-:-:S05]  /*1590*/  IMAD.X R3, RZ, RZ, UR9, P0 ;  /* 0x00000009ff037e24 */ /* 0x000fca00080e06ff */
[----:B------:R0:W-:Y:S03]  /*15a0*/  STG.E.U16 desc[UR4][R2.64], R5 ;  /* 0x0000000502007986 */ /* 0x0001e6000c101504 */
.L_x_1224:
[----:B------:R-:W-:Y:S05]  /*15b0*/  BSYNC B0 ;  /* 0x0000000000007941 */ /* 0x000fea0003800000 */
.L_x_1223:
        /* <DEDUP_REMOVED lines=305> */
.L_x_1228:
        /* <DEDUP_REMOVED lines=33> */
[----:B------:R-:W-:Y:S02]  /*2ae0*/  F2FP.F16.F32.PACK_AB R5, RZ, R5 ;  /* 0x00000005ff05723e */ /* 0x000fe400000000ff */
        /* <DEDUP_REMOVED lines=306> */
.L_x_1229:
        /* <DEDUP_REMOVED lines=34> */
[----:B------:R-:W-:-:S05]  /*4030*/  IADD3.X R3, RZ, UR9, RZ, P0, !PT ;  /* 0x00000009ff037c10 */ /* 0x000fca00087fe4ff */
[----:B------:R2:W-:Y:S04]  /*4040*/  STG.E.U16 desc[UR4][R2.64], R5 ;  /* 0x0000000502007986 */ /* 0x0005e8000c101504 */
.L_x_1227:
[----:B------:R-:W-:Y:S05]  /*4050*/  BSYNC B0 ;  /* 0x0000000000007941 */ /* 0x000fea0003800000 */
.L_x_1226:
[----:B------:R-:W-:-:S13]  /*4060*/  ISETP.GE.AND P0, PT, R0, UR6, PT ;  /* 0x0000000600007c0c */ /* 0x000fda000bf06270 */
[----:B------:R-:W-:Y:S05]  /*4070*/  @P0 EXIT ;  /* 0x000000000000094d */ /* 0x000fea0003800000 */
[----:B------:R-:W3:Y:S01]  /*4080*/  LDC R8, c[0x0][0x218] ;  /* 0x00008600ff087b82 */ /* 0x000ee20000000800 */
[----:B012---:R-:W-:Y:S02]  /*4090*/  CS2R R2, SRZ ;  /* 0x0000000000027805 */ /* 0x007fe4000001ff00 */
[----:B---3--:R-:W-:-:S13]  /*40a0*/  ISETP.NE.AND P0, PT, R8, RZ, PT ;  /* 0x000000ff0800720c */ /* 0x008fda0003f05270 */
[----:B------:R-:W-:Y:S05]  /*40b0*/  @!P0 BRA `(.L_x_1230) ;  /* 0x0000001000a88947 */ /* 0x000fea0003800000 */
[----:B------:R-:W-:Y:S01]  /*40c0*/  HFMA2.MMA R2, -RZ, RZ, 0, 0 ;  /* 0x00000000ff027435 */ /* 0x000fe200000001ff */
[----:B------:R-:W-:Y:S01]  /*40d0*/  MOV R3, R0 ;  /* 0x0000000000037202 */ /* 0x000fe20000000f00 */
[----:B------:R-:W-:Y:S01]  /*40e0*/  ULDC.64 UR6, c[0x0][0x220] ;  /* 0x0000880000067ab9 */ /* 0x000fe20000000a00 */
[----:B------:R-:W-:-:S07]  /*40f0*/  ISETP.NE.AND P0, PT, R8, 0x1, PT ;  /* 0x000000010800780c */ /* 0x000fce0003f05270 */
        /* <DEDUP_REMOVED lines=294> */
.L_x_1230:
[----:B------:R-:W-:Y:S02]  /*5360*/  ULDC.64 UR6, c[0x0][0x418] ;  /* 0x0001060000067ab9 */ /* 0x000fe40000000a00 */
[----:B------:R-:W-:-:S04]  /*5370*/  IADD3 R4, P0, R2, UR6, RZ ;  /* 0x0000000602047c10 */ /* 0x000fc8000ff1e0ff */
[----:B------:R-:W-:Y:S01]  /*5380*/  IADD3.X R5, RZ, UR7, RZ, P0, !PT ;  /* 0x00000007ff057c10 */ /* 0x000fe200087fe4ff */
[----:B------:R-:W-:-:S04]  /*5390*/  ULDC.64 UR6, c[0x0][0x410] ;  /* 0x0001040000067ab9 */ /* 0x000fc80000000a00 */
[----:B------:R0:W2:Y:S01]  /*53a0*/  LDG.E.U16 R4, desc[UR4][R4.64] ;  /* 0x0000000404047981 */ /* 0x0000a2000c1e1500 */
[----:B------:R-:W-:Y:S02]  /*53b0*/  MOV R7, 0x3f000000 ;  /* 0x3f00000000077802 */ /* 0x000fe40000000f00 */
        /* <DEDUP_REMOVED lines=28> */
[----:B------:R-:W-:Y:S01]  /*5580*/  STG.E.U16 desc[UR4][R2.64], R0 ;  /* 0x0000000002007986 */ /* 0x000fe2000c101504 */
[----:B------:R-:W-:Y:S05]  /*5590*/  EXIT ;  /* 0x000000000000794d */ /* 0x000fea0003800000 */
.L_x_1231:
        /* <DEDUP_REMOVED lines=14> */
.L_x_20833:


//--------------------- .text._ZN2at6native27unrolled_elementwise_kernelIZZZNS0_16asin_kernel_cudaERNS_18TensorIteratorBaseEENKUlvE0_clEvENKUlvE1_clEvEUlN3c104HalfEE_St5arrayIPcLm2EELi4E23TrivialOffsetCalculatorILi1EjESD_NS0_6memory15LoadWithoutCastENSE_16StoreWithoutCastEEEviT_T0_T2_T3_T4_T5_ --------------------------
	.section	.text._ZN2at6native27unrolled_elementwise_kernelIZZZNS0_16asin_kernel_cudaERNS_18TensorIteratorBaseEENKUlvE0_clEvENKUlvE1_clEvEUlN3c104HalfEE_St5arrayIPcLm2EELi4E23TrivialOffsetCalculatorILi1EjESD_NS0_6memory15LoadWithoutCastENSE_16StoreWithoutCastEEEviT_T0_T2_T3_T4_T5_,"ax",@progbits
	.align	128
        .global         _ZN2at6native27unrolled_elementwise_kernelIZZZNS0_16asin_kernel_cudaERNS_18TensorIteratorBaseEENKUlvE0_clEvENKUlvE1_clEvEUlN3c104HalfEE_St5arrayIPcLm2EELi4E23TrivialOffsetCalculatorILi1EjESD_NS0_6memory15LoadWithoutCastENSE_16StoreWithoutCastEEEviT_T0_T2_T3_T4_T5_
        .type           _ZN2at6native27unrolled_elementwise_kernelIZZZNS0_16asin_kernel_cudaERNS_18TensorIteratorBaseEENKUlvE0_clEvENKUlvE1_clEvEUlN3c104HalfEE_St5arrayIPcLm2EELi4E23TrivialOffsetCalculatorILi1EjESD_NS0_6memory15LoadWithoutCastENSE_16StoreWithoutCastEEEviT_T0_T2_T3_T4_T5_,@function
        .size           _ZN2at6native27unrolled_elementwise_kernelIZZZNS0_16asin_kernel_cudaERNS_18TensorIteratorBaseEENKUlvE0_clEvENKUlvE1_clEvEUlN3c104HalfEE_St5arrayIPcLm2EELi4E23TrivialOffsetCalculatorILi1EjESD_NS0_6memory15LoadWithoutCastENSE_16StoreWithoutCastEEEviT_T0_T2_T3_T4_T5_,(.L_x_20834 - _ZN2at6native27unrolled_elementwise_kernelIZZZNS0_16asin_kernel_cudaERNS_18TensorIteratorBaseEENKUlvE0_clEvENKUlvE1_clEvEUlN3c104HalfEE_St5arrayIPcLm2EELi4E23TrivialOffsetCalculatorILi1EjESD_NS0_6memory15LoadWithoutCastENSE_16StoreWithoutCastEEEviT_T0_T2_T3_T4_T5_)
        .other          _ZN2at6native27unrolled_elementwise_kernelIZZZNS0_16asin_kernel_cudaERNS_18TensorIteratorBaseEENKUlvE0_clEvENKUlvE1_clEvEUlN3c104HalfEE_St5arrayIPcLm2EELi4E23TrivialOffsetCalculatorILi1EjESD_NS0_6memory15LoadWithoutCastENSE_16StoreWithoutCastEEEviT_T0_T2_T3_T4_T5_,@"STO_CUDA_ENTRY STV_DEFAULT"
_ZN2at6native27unrolled_elementwise_kernelIZZZNS0_16asin_kernel_cudaERNS_18TensorIteratorBaseEENKUlvE0_clEvENKUlvE1_clEvEUlN3c104HalfEE_St5arrayIPcLm2EELi4E23TrivialOffsetCalculatorILi1EjESD_NS0_6memory15LoadWithoutCastENSE_16StoreWithoutCastEEEviT_T0_T2_T3_T4_T5_:
.text._ZN2at6native27unrolled_elementwise_kernelIZZZNS0_16asin_kernel_cudaERNS_18TensorIteratorBaseEENKUlvE0_clEvENKUlvE1_clEvEUlN3c104HalfEE_St5arrayIPcLm2EELi4E23TrivialOffsetCalculatorILi1EjESD_NS0_6memory15LoadWithoutCastENSE_16StoreWithoutCastEEEviT_T0_T2_T3_T4_T5_:
        /* <DEDUP_REMOVED lines=23> */
[----:B------:R3:W5:Y:S01]  /*0170*/  @!P1 LDG.E.U16 R8, desc[UR4][R10.64] ;  /* 0x000000040a089981 */ /* 0x000762000c1e1500 */
[----:B------:R-:W-:Y:S02]  /*0180*/  @!P0 LEA R9, R0, R3, 0x9 ;  /* 0x0000000300098211 */ /* 0x000fe400078e48ff */
[----:B------:R-:W-:Y:S01]  /*0190*/  PRMT R18, RZ, 0x7610, R18 ;  /* 0x00007610ff127816 */ /* 0x000fe20000000012 */
        /* <DEDUP_REMOVED lines=23> */
[----:B-----5:R-:W-:-:S05]  /*0310*/  HADD2.F32 R18, -RZ, R18.H0_H0 ;  /* 0x20000012ff127230 */ /* 0x020fca0000004100 */
        /* <DEDUP_REMOVED lines=24> */
[----:B------:R-:W-:-:S07]  /*04a0*/  F2FP.F16.F32.PACK_AB R3, RZ, R3 ;  /* 0x00000003ff03723e */ /* 0x000fce00000000ff */
.L_x_1233:
[----:B------:R-:W-:Y:S05]  /*04b0*/  BSYNC B0 ;  /* 0x0000000000007941 */ /* 0x000fea0003800000 */
.L_x_1232:
[----:B------:R-:W-:Y:S04]  /*04c0*/  BSSY B0, `(.L_x_1234) ;  /* 0x000001d000007945 */ /* 0x000fe80003800000 */
[----:B------:R-:W-:Y:S05]  /*04d0*/  @P4 BRA `(.L_x_1235) ;  /* 0x00000000006c4947 */ /* 0x000fea0003800000 */
[----:B-----5:R-:W-:Y:S01]  /*04e0*/  HADD2.F32 R8, -RZ, R8.H0_H0 ;  /* 0x20000008ff087230 */ /* 0x020fe20000004100 */
[----:B------:R-:W-:-:S04]  /*04f0*/  MOV R11, 0x3f000000 ;  /* 0x3f000000000b7802 */ /* 0x000fc80000000f00 */
        /* <DEDUP_REMOVED lines=25> */
.L_x_1235:
[----:B------:R-:W-:Y:S05]  /*0690*/  BSYNC B0 ;  /* 0x0000000000007941 */ /* 0x000fea0003800000 */
.L_x_1234:
[----:B------:R-:W-:Y:S04]  /*06a0*/  BSSY B0, `(.L_x_1236) ;  /* 0x000001d000007945 */ /* 0x000fe80003800000 */
[----:B------:R-:W-:Y:S05]  /*06b0*/  @P3 BRA `(.L_x_1237) ;  /* 0x00000000006c3947 */ /* 0x000fea0003800000 */
        /* <DEDUP_REMOVED lines=27> */
.L_x_1237:
[----:B------:R-:W-:Y:S05]  /*0870*/  BSYNC B0 ;  /* 0x0000000000007941 */ /* 0x000fea0003800000 */
.L_x_1236:
        /* <DEDUP_REMOVED lines=29> */
.L_x_1239:
[----:B------:R-:W-:Y:S05]  /*0a50*/  BSYNC B0 ;  /* 0x0000000000007941 */ /* 0x000fea0003800000 */
.L_x_1238:
        /* <DEDUP_REMOVED lines=13> */
.L_x_1241:
[----:B------:R-:W-:Y:S05]  /*0b30*/  BSYNC B0 ;  /* 0x0000000000007941 */ /* 0x000fea0003800000 */
.L_x_1240:
[----:B------:R-:W-:-:S13]  /*0b40*/  ISETP.GE.AND P0, PT, R9, R2, PT ;  /* 0x000000020900720c */ /* 0x000fda0003f06270 */
[----:B------:R-:W-:Y:S05]  /*0b50*/  @P0 EXIT ;  /* 0x000000000000094d */ /* 0x000fea0003800000 */
[----:B0-----:R-:W0:Y:S01]  /*0b60*/  LDC.64 R2, c[0x0][0x218] ;  /* 0x00008600ff027b82 */ /* 0x001e220000000a00 */
[----:B------:R-:W-:-:S05]  /*0b70*/  LEA R9, R0, R9, 0x9 ;  /* 0x0000000900097211 */ /* 0x000fca00078e48ff */
[----:B0-----:R-:W-:-:S05]  /*0b80*/  IMAD.WIDE.U32 R2, R9, 0x2, R2 ;  /* 0x0000000209027825 */ /* 0x001fca00078e0002 */
[----:B-----5:R-:W-:Y:S01]  /*0b90*/  STG.E.U16 desc[UR4][R2.64], R4 ;  /* 0x0000000402007986 */ /* 0x020fe2000c101504 */
[----:B------:R-:W-:Y:S05]  /*0ba0*/  EXIT ;  /* 0x000000000000794d */ /* 0x000fea0003800000 */
.L_x_1242:
        /* <DEDUP_REMOVED lines=13> */
.L_x_20834:


//--------------------- .text._ZN2at6native29vectorized_elementwise_kernelILi2EZZZNS0_16asin_kernel_cudaERNS_18TensorIteratorBaseEENKUlvE0_clEvENKUlvE1_clEvEUlN3c104HalfEE_St5arrayIPcLm2EEEEviT0_T1_ --------------------------
	.section	.text._ZN2at6native29vectorized_elementwise_kernelILi2EZZZNS0_16asin_kernel_cudaERNS_18TensorIteratorBaseEENKUlvE0_clEvENKUlvE1_clEvEUlN3c104HalfEE_St5arrayIPcLm2EEEEviT0_T1_,"ax",@progbits
	.align	128
        .global         _ZN2at6native29vectorized_elementwise_kernelILi2EZZZNS0_16asin_kernel_cudaERNS_18TensorIteratorBaseEENKUlvE0_clEvENKUlvE1_clEvEUlN3c104HalfEE_St5arrayIPcLm2EEEEviT0_T1_
        .type           _ZN2at6native29vectorized_elementwise_kernelILi2EZZZNS0_16asin_kernel_cudaERNS_18TensorIteratorBaseEENKUlvE0_clEvENKUlvE1_clEvEUlN3c104HalfEE_St5arrayIPcLm2EEEEviT0_T1_,@function
        .size           _ZN2at6native29vectorized_elementwise_kernelILi2EZZZNS0_16asin_kernel_cudaERNS_18TensorIteratorBaseEENKUlvE0_clEvENKUlvE1_clEvEUlN3c104HalfEE_St5arrayIPcLm2EEEEviT0_T1_,(.L_x_20835 - _ZN2at6native29vectorized_elementwise_kernelILi2EZZZNS0_16asin_kernel_cudaERNS_18TensorIteratorBaseEENKUlvE0_clEvENKUlvE1_clEvEUlN3c104HalfEE_St5arrayIPcLm2EEEEviT0_T1_)
        .other          _ZN2at6native29vectorized_elementwise_kernelILi2EZZZNS0_16asin_kernel_cudaERNS_18TensorIteratorBaseEENKUlvE0_clEvENKUlvE1_clEvEUlN3c104HalfEE_St5arrayIPcLm2EEEEviT0_T1_,@"STO_CUDA_ENTRY STV_DEFAULT"
_ZN2at6native29vectorized_elementwise_kernelILi2EZZZNS0_16asin_kernel_cudaERNS_18TensorIteratorBaseEENKUlvE0_clEvENKUlvE1_clEvEUlN3c104HalfEE_St5arrayIPcLm2EEEEviT0_T1_:
.text._ZN2at6native29vectorized_elementwise_kernelILi2EZZZNS0_16asin_kernel_cudaERNS_18TensorIteratorBaseEENKUlvE0_clEvENKUlvE1_clEvEUlN3c104HalfEE_St5arrayIPcLm2EEEEviT0_T1_:
        /* <DEDUP_REMOVED lines=17> */
[----:B--2---:R-:W-:-:S02]  /*0110*/  HADD2.F32 R3, -RZ, R2.H0_H0 ;  /* 0x20000002ff037230 */ /* 0x004fc40000004100 */
[----:B------:R-:W-:-:S03]  /*0120*/  HADD2.F32 R2, -RZ, R2.H1_H1 ;  /* 0x30000002ff027230 */ /* 0x000fc60000004100 */
[C---:B------:R-:W-:Y:S01]  /*0130*/  FADD.FTZ R10, |R3|.reuse, -RZ ;  /* 0x800000ff030a7221 */ /* 0x040fe20000010200 */
[C---:B------:R-:W-:Y:S01]  /*0140*/  FSETP.GT.FTZ.AND P3, PT, |R3|.reuse, 0.56000000238418579102, PT ;  /* 0x3f0f5c290300780b */ /* 0x040fe20003f74200 */
[C---:B------:R-:W-:Y:S01]  /*0150*/  FADD.FTZ R6, |R2|.reuse, -RZ ;  /* 0x800000ff02067221 */ /* 0x040fe20000010200 */
[----:B------:R-:W-:Y:S01]  /*0160*/  FSETP.GT.FTZ.AND P2, PT, |R2|, 0.56000000238418579102, PT ;  /* 0x3f0f5c290200780b */ /* 0x000fe20003f54200 */
[-C--:B------:R-:W-:Y:S01]  /*0170*/  FFMA.FTZ R8, -R10, R13.reuse, 0.5 ;  /* 0x3f0000000a087423 */ /* 0x080fe2000001010d */
[----:B------:R-:W-:Y:S01]  /*0180*/  FSETP.NEU.FTZ.AND P0, PT, |R3|, 1, PT ;  /* 0x3f8000000300780b */ /* 0x000fe20003f1d200 */
[----:B------:R-:W-:Y:S01]  /*0190*/  FFMA.FTZ R12, -R6, R13, 0.5 ;  /* 0x3f000000060c7423 */ /* 0x000fe2000001010d */
[----:B------:R-:W-:Y:S01]  /*01a0*/  FSETP.NEU.FTZ.AND P1, PT, |R2|, 1, PT ;  /* 0x3f8000000200780b */ /* 0x000fe20003f3d200 */
[----:B------:R-:W0:Y:S08]  /*01b0*/  MUFU.RSQ R11, R8 ;  /* 0x00000008000b7308 */ /* 0x000e300000001400 */
[----:B------:R-:W1:Y:S01]  /*01c0*/  MUFU.RSQ R15, R12 ;  /* 0x0000000c000f7308 */ /* 0x000e620000001400 */
[----:B0-----:R-:W-:Y:S01]  /*01d0*/  FMUL.FTZ R4, R8, R11 ;  /* 0x0000000b08047220 */ /* 0x001fe20000410000 */
[----:B------:R-:W-:Y:S01]  /*01e0*/  FMUL.FTZ R11, R11, 0.5 ;  /* 0x3f0000000b0b7820 */ /* 0x000fe20000410000 */
[----:B---3--:R-:W-:-:S03]  /*01f0*/  HADD2.F32 R8, -RZ, R17.H0_H0 ;  /* 0x20000011ff087230 */ /* 0x008fc60000004100 */
[----:B------:R-:W-:Y:S02]  /*0200*/  FFMA.FTZ R11, -R4, R11, 0.5 ;  /* 0x3f000000040b7423 */ /* 0x000fe4000001010b */
[----:B------:R-:W-:Y:S01]  /*0210*/  FADD.FTZ R18, |R8|, -RZ ;  /* 0x800000ff08127221 */ /* 0x000fe20000010200 */
[----:B-1----:R-:W-:Y:S01]  /*0220*/  FMUL.FTZ R5, R12, R15 ;  /* 0x0000000f0c057220 */ /* 0x002fe20000410000 */
[----:B------:R-:W-:Y:S01]  /*0230*/  FMUL.FTZ R16, R15, 0.5 ;  /* 0x3f0000000f107820 */ /* 0x000fe20000410000 */
[----:B------:R-:W-:Y:S01]  /*0240*/  FFMA.FTZ R11, R4, R11, R4 ;  /* 0x0000000b040b7223 */ /* 0x000fe20000010004 */
[----:B------:R-:W-:Y:S02]  /*0250*/  HADD2.F32 R4, -RZ, R17.H1_H1 ;  /* 0x30000011ff047230 */ /* 0x000fe40000004100 */
[----:B------:R-:W-:Y:S01]  /*0260*/  FFMA.FTZ R12, -R18, R13, 0.5 ;  /* 0x3f000000120c7423 */ /* 0x000fe2000001010d */
[----:B------:R-:W-:Y:S01]  /*0270*/  FFMA.FTZ R16, -R5, R16, 0.5 ;  /* 0x3f00000005107423 */ /* 0x000fe20000010110 */
[----:B------:R-:W-:-:S02]  /*0280*/  @P3 FSEL R10, R11, RZ, P0 ;  /* 0x000000ff0b0a3208 */ /* 0x000fc40000000000 */
[----:B------:R-:W0:Y:S01]  /*0290*/  MUFU.RSQ R15, R12 ;  /* 0x0000000c000f7308 */ /* 0x000e220000001400 */
[----:B------:R-:W-:Y:S01]  /*02a0*/  FFMA.FTZ R16, R5, R16, R5 ;  /* 0x0000001005107223 */ /* 0x000fe20000010005 */
[----:B------:R-:W-:Y:S01]  /*02b0*/  MOV R5, 0x3d4dd2f7 ;  /* 0x3d4dd2f700057802 */ /* 0x000fe20000000f00 */
[----:B------:R-:W-:Y:S01]  /*02c0*/  FMUL.FTZ R22, R10, R10 ;  /* 0x0000000a0a167220 */ /* 0x000fe20000410000 */
[----:B------:R-:W-:Y:S02]  /*02d0*/  FSETP.GT.FTZ.AND P0, PT, |R4|, 0.56000000238418579102, PT ;  /* 0x3f0f5c290400780b */ /* 0x000fe40003f14200 */
[----:B------:R-:W-:Y:S01]  /*02e0*/  @P2 FSEL R6, R16, RZ, P1 ;  /* 0x000000ff10062208 */ /* 0x000fe20000800000 */
[----:B------:R-:W-:Y:S01]  /*02f0*/  FFMA.FTZ R11, R22, R5, 0.018773360177874565125 ;  /* 0x3c99ca97160b7423 */ /* 0x000fe20000010005 */
[----:B------:R-:W-:Y:S01]  /*0300*/  FADD.FTZ R16, |R4|, -RZ ;  /* 0x800000ff04107221 */ /* 0x000fe20000010200 */
[----:B------:R-:W-:Y:S02]  /*0310*/  FSETP.GT.FTZ.AND P1, PT, |R8|, 0.56000000238418579102, PT ;  /* 0x3f0f5c290800780b */ /* 0x000fe40003f34200 */
[----:B------:R-:W-:Y:S01]  /*0320*/  FFMA.FTZ R11, R22, R11, 0.046769052743911743164 ;  /* 0x3d3f90e8160b7423 */ /* 0x000fe2000001000b */
[----:B------:R-:W-:Y:S01]  /*0330*/  FFMA.FTZ R17, -R16, R13, 0.5 ;  /* 0x3f00000010117423 */ /* 0x000fe2000001010d */
[----:B------:R-:W-:Y:S01]  /*0340*/  FMUL.FTZ R24, R6, R6 ;  /* 0x0000000606187220 */ /* 0x000fe20000410000 */
[----:B------:R-:W-:Y:S01]  /*0350*/  FSETP.NEU.FTZ.AND P4, PT, |R4|, 1, PT ;  /* 0x3f8000000400780b */ /* 0x000fe20003f9d200 */
[----:B------:R-:W-:Y:S01]  /*0360*/  FFMA.FTZ R11, R22, R11, 0.074823014438152313232 ;  /* 0x3d993ccf160b7423 */ /* 0x000fe2000001000b */
[----:B------:R-:W1:Y:S01]  /*0370*/  MUFU.RSQ R20, R17 ;  /* 0x0000001100147308 */ /* 0x000e620000001400 */
[----:B------:R-:W-:Y:S01]  /*0380*/  FFMA.FTZ R19, R24, R5, 0.018773360177874565125 ;  /* 0x3c99ca9718137423 */ /* 0x000fe20000010005 */
[----:B0-----:R-:W-:Y:S01]  /*0390*/  FMUL.FTZ R12, R12, R15 ;  /* 0x0000000f0c0c7220 */ /* 0x001fe20000410000 */
[----:B------:R-:W-:Y:S01]  /*03a0*/  FFMA.FTZ R11, R22, R11, 0.16667181253433227539 ;  /* 0x3e2aac04160b7423 */ /* 0x000fe2000001000b */
[----:B------:R-:W-:Y:S01]  /*03b0*/  FMUL.FTZ R15, R15, 0.5 ;  /* 0x3f0000000f0f7820 */ /* 0x000fe20000410000 */
[----:B------:R-:W-:-:S02]  /*03c0*/  FFMA.FTZ R19, R24, R19, 0.046769052743911743164 ;  /* 0x3d3f90e818137423 */ /* 0x000fc40000010013 */
[----:B------:R-:W-:Y:S02]  /*03d0*/  FMUL.FTZ R11, R22, R11 ;  /* 0x0000000b160b7220 */ /* 0x000fe40000410000 */
[----:B------:R-:W-:Y:S02]  /*03e0*/  FFMA.FTZ R19, R24, R19, 0.074823014438152313232 ;  /* 0x3d993ccf18137423 */ /* 0x000fe40000010013 */
[----:B------:R-:W-:Y:S01]  /*03f0*/  FFMA.FTZ R22, R10, R11, R10 ;  /* 0x0000000b0a167223 */ /* 0x000fe2000001000a */
[----:B------:R-:W-:Y:S01]  /*0400*/  HFMA2.MMA R11, -RZ, RZ, 1.9599609375, 20144 ;  /* 0x3fd774ebff0b7435 */ /* 0x000fe200000001ff */
[----:B------:R-:W-:Y:S02]  /*0410*/  FFMA.FTZ R19, R24, R19, 0.16667181253433227539 ;  /* 0x3e2aac0418137423 */ /* 0x000fe40000010013 */
[----:B------:R-:W-:Y:S01]  /*0420*/  FMUL.FTZ R10, R22, -2 ;  /* 0xc0000000160a7820 */ /* 0x000fe20000410000 */
[----:B-1----:R-:W-:Y:S01]  /*0430*/  FMUL.FTZ R21, R17, R20 ;  /* 0x0000001411157220 */ /* 0x002fe20000410000 */
[----:B------:R-:W-:Y:S01]  /*0440*/  FFMA.FTZ R17, -R12, R15, 0.5 ;  /* 0x3f0000000c117423 */ /* 0x000fe2000001010f */
[----:B------:R-:W-:Y:S01]  /*0450*/  FMUL.FTZ R19, R24, R19 ;  /* 0x0000001318137220 */ /* 0x000fe20000410000 */
[----:B------:R-:W-:-:S03]  /*0460*/  FMUL.FTZ R20, R20, 0.5 ;  /* 0x3f00000014147820 */ /* 0x000fc60000410000 */
[----:B------:R-:W-:Y:S01]  /*0470*/  @P3 FFMA.FTZ R22, R11, 0.93318945169448852539, R10 ;  /* 0x3f6ee5810b163823 */ /* 0x000fe2000001000a */
[----:B------:R-:W-:Y:S01]  /*0480*/  FFMA.FTZ R17, R12, R17, R12 ;  /* 0x000000110c117223 */ /* 0x000fe2000001000c */
[----:B------:R-:W-:Y:S01]  /*0490*/  FSETP.NEU.FTZ.AND P3, PT, |R8|, 1, PT ;  /* 0x3f8000000800780b */ /* 0x000fe20003f7d200 */
[--C-:B----4-:R-:W-:Y:S02]  /*04a0*/  HADD2.F32 R10, -RZ, R9.reuse.H0_H0 ;  /* 0x20000009ff0a7230 */ /* 0x110fe40000004100 */
[----:B------:R-:W-:Y:S01]  /*04b0*/  FFMA.FTZ R15, R6, R19, R6 ;  /* 0x00000013060f7223 */ /* 0x000fe20000010006 */
[----:B------:R-:W-:Y:S01]  /*04c0*/  FFMA.FTZ R20, -R21, R20, 0.5 ;  /* 0x3f00000015147423 */ /* 0x000fe20000010114 */
[----:B------:R-:W-:Y:S01]  /*04d0*/  @P1 FSEL R18, R17, RZ, P3 ;  /* 0x000000ff11121208 */ /* 0x000fe20001800000 */
[----:B------:R-:W-:Y:S02]  /*04e0*/  HADD2.F32 R9, -RZ, R9.H1_H1 ;  /* 0x30000009ff097230 */ /* 0x000fe40000004100 */
[----:B------:R-:W-:Y:S01]  /*04f0*/  FADD.FTZ R12, |R10|, -RZ ;  /* 0x800000ff0a0c7221 */ /* 0x000fe20000010200 */
[----:B------:R-:W-:Y:S01]  /*0500*/  FMUL.FTZ R6, R15, -2 ;  /* 0xc00000000f067820 */ /* 0x000fe20000410000 */
[----:B------:R-:W-:Y:S01]  /*0510*/  FFMA.FTZ R20, R21, R20, R21 ;  /* 0x0000001415147223 */ /* 0x000fe20000010015 */
[----:B------:R-:W-:Y:S01]  /*0520*/  FMUL.FTZ R24, R18, R18 ;  /* 0x0000001212187220 */ /* 0x000fe20000410000 */
[----:B------:R-:W-:Y:S01]  /*0530*/  FFMA.FTZ R26, -R12, R13, 0.5 ;  /* 0x3f0000000c1a7423 */ /* 0x000fe2000001010d */
[----:B------:R-:W-:Y:S01]  /*0540*/  @P2 FFMA.FTZ R15, R11, 0.93318945169448852539, R6 ;  /* 0x3f6ee5810b0f2823 */ /* 0x000fe20000010006 */
[----:B------:R-:W-:Y:S01]  /*0550*/  LOP3.LUT R17, R22, 0x80000000, R3, 0xb8, !PT ;  /* 0x8000000016117812 */ /* 0x000fe200078eb803 */
[----:B------:R-:W-:Y:S01]  /*0560*/  FFMA.FTZ R19, R24, R5, 0.018773360177874565125 ;  /* 0x3c99ca9718137423 */ /* 0x000fe20000010005 */
[----:B------:R-:W-:Y:S01]  /*0570*/  @P0 FSEL R16, R20, RZ, P4 ;  /* 0x000000ff14100208 */ /* 0x000fe20002000000 */
[----:B------:R-:W0:Y:S01]  /*0580*/  MUFU.RSQ R3, R26 ;  /* 0x0000001a00037308 */ /* 0x000e220000001400 */
[----:B------:R-:W-:Y:S01]  /*0590*/  FSETP.GTU.FTZ.AND P2, PT, R22, +INF , PT ;  /* 0x7f8000001600780b */ /* 0x000fe20003f5c000 */
[----:B------:R-:W-:Y:S01]  /*05a0*/  FADD.FTZ R6, |R9|, -RZ ;  /* 0x800000ff09067221 */ /* 0x000fe20000010200 */
[----:B------:R-:W-:Y:S01]  /*05b0*/  FFMA.FTZ R21, R24, R19, 0.046769052743911743164 ;  /* 0x3d3f90e818157423 */ /* 0x000fe20000010013 */
[----:B------:R-:W-:-:S02]  /*05c0*/  LOP3.LUT R2, R15, 0x80000000, R2, 0xb8, !PT ;  /* 0x800000000f027812 */ /* 0x000fc400078eb802 */
[----:B------:R-:W-:Y:S01]  /*05d0*/  FSEL R17, R17, R22, !P2 ;  /* 0x0000001611117208 */ /* 0x000fe20005000000 */
[----:B------:R-:W-:Y:S01]  /*05e0*/  FMUL.FTZ R22, R16, R16 ;  /* 0x0000001010167220 */ /* 0x000fe20000410000 */
[----:B------:R-:W-:Y:S01]  /*05f0*/  FFMA.FTZ R19, -R6, R13, 0.5 ;  /* 0x3f00000006137423 */ /* 0x000fe2000001010d */
[----:B------:R-:W-:Y:S01]  /*0600*/  FSETP.GTU.FTZ.AND P2, PT, R15, +INF , PT ;  /* 0x7f8000000f00780b */ /* 0x000fe20003f5c000 */
[----:B------:R-:W-:Y:S01]  /*0610*/  FFMA.FTZ R21, R24, R21, 0.074823014438152313232 ;  /* 0x3d993ccf18157423 */ /* 0x000fe20000010015 */
[----:B------:R-:W-:Y:S01]  /*0620*/  FFMA.FTZ R23, R22, R5, 0.018773360177874565125 ;  /* 0x3c99ca9716177423 */ /* 0x000fe20000010005 */
[----:B------:R-:W1:Y:S01]  /*0630*/  MUFU.RSQ R20, R19 ;  /* 0x0000001300147308 */ /* 0x000e620000001400 */
[----:B------:R-:W-:Y:S01]  /*0640*/  FSEL R2, R2, R15, !P2 ;  /* 0x0000000f02027208 */ /* 0x000fe20005000000 */
[----:B------:R-:W-:Y:S01]  /*0650*/  FFMA.FTZ R21, R24, R21, 0.16667181253433227539 ;  /* 0x3e2aac0418157423 */ /* 0x000fe20000010015 */
[----:B------:R-:W-:Y:S01]  /*0660*/  FFMA.FTZ R23, R22, R23, 0.046769052743911743164 ;  /* 0x3d3f90e816177423 */ /* 0x000fe20000010017 */
[----:B------:R-:W-:Y:S01]  /*0670*/  FSETP.GT.FTZ.AND P2, PT, |R10|, 0.56000000238418579102, PT ;  /* 0x3f0f5c290a00780b */ /* 0x000fe20003f54200 */
[----:B0-----:R-:W-:Y:S01]  /*0680*/  FMUL.FTZ R26, R26, R3 ;  /* 0x000000031a1a7220 */ /* 0x001fe20000410000 */
[----:B------:R-:W-:Y:S01]  /*0690*/  FMUL.FTZ R25, R3, 0.5 ;  /* 0x3f00000003197820 */ /* 0x000fe20000410000 */
[----:B------:R-:W-:Y:S01]  /*06a0*/  FFMA.FTZ R23, R22, R23, 0.074823014438152313232 ;  /* 0x3d993ccf16177423 */ /* 0x000fe20000010017 */
[----:B------:R-:W-:Y:S01]  /*06b0*/  F2FP.F16.F32.PACK_AB R15, R2, R17 ;  /* 0x00000011020f723e */ /* 0x000fe200000000ff */
[----:B------:R-:W-:Y:S01]  /*06c0*/  FMUL.FTZ R21, R24, R21 ;  /* 0x0000001518157220 */ /* 0x000fe20000410000 */
[----:B------:R-:W-:Y:S01]  /*06d0*/  FFMA.FTZ R25, -R26, R25, 0.5 ;  /* 0x3f0000001a197423 */ /* 0x000fe20000010119 */
[----:B------:R-:W-:Y:S01]  /*06e0*/  FFMA.FTZ R23, R22, R23, 0.16667181253433227539 ;  /* 0x3e2aac0416177423 */ /* 0x000fe20000010017 */
[--C-:B-----5:R-:W-:Y:S01]  /*06f0*/  HADD2.F32 R17, -RZ, R14.reuse.H0_H0 ;  /* 0x2000000eff117230 */ /* 0x120fe20000004100 */
[----:B------:R-:W0:Y:S01]  /*0700*/  LDC.64 R2, c[0x0][0x218] ;  /* 0x00008600ff027b82 */ /* 0x000e220000000a00 */
[----:B------:R-:W-:-:S02]  /*0710*/  HADD2.F32 R14, -RZ, R14.H1_H1 ;  /* 0x3000000eff0e7230 */ /* 0x000fc40000004100 */
[----:B------:R-:W-:Y:S01]  /*0720*/  FMUL.FTZ R23, R22, R23 ;  /* 0x0000001716177220 */ /* 0x000fe20000410000 */
[----:B------:R-:W-:Y:S01]  /*0730*/  FFMA.FTZ R22, R26, R25, R26 ;  /* 0x000000191a167223 */ /* 0x000fe2000001001a */
[----:B-1----:R-:W-:Y:S01]  /*0740*/  FMUL.FTZ R25, R19, R20 ;  /* 0x0000001413197220 */ /* 0x002fe20000410000 */
[----:B------:R-:W-:Y:S01]  /*0750*/  FFMA.FTZ R21, R18, R21, R18 ;  /* 0x0000001512157223 */ /* 0x000fe20000010012 */
[----:B------:R-:W-:Y:S01]  /*0760*/  FMUL.FTZ R20, R20, 0.5 ;  /* 0x3f00000014147820 */ /* 0x000fe20000410000 */
[----:B------:R-:W-:Y:S01]  /*0770*/  FADD.FTZ R18, |R17|, -RZ ;  /* 0x800000ff11127221 */ /* 0x000fe20000010200 */
[----:B------:R-:W-:Y:S01]  /*0780*/  FFMA.FTZ R23, R16, R23, R16 ;  /* 0x0000001710177223 */ /* 0x000fe20000010010 */
[----:B------:R-:W-:Y:S01]  /*0790*/  FADD.FTZ R16, |R14|, -RZ ;  /* 0x800000ff0e107221 */ /* 0x000fe20000010200 */
[----:B------:R-:W-:Y:S01]  /*07a0*/  FFMA.FTZ R20, -R25, R20, 0.5 ;  /* 0x3f00000019147423 */ /* 0x000fe20000010114 */
[-C--:B------:R-:W-:Y:S01]  /*07b0*/  FFMA.FTZ R24, -R18, R13.reuse, 0.5 ;  /* 0x3f00000012187423 */ /* 0x080fe2000001010d */
[----:B------:R-:W-:Y:S01]  /*07c0*/  FMUL.FTZ R26, R21, -2 ;  /* 0xc0000000151a7820 */ /* 0x000fe20000410000 */
[----:B------:R-:W-:Y:S01]  /*07d0*/  FFMA.FTZ R13, -R16, R13, 0.5 ;  /* 0x3f000000100d7423 */ /* 0x000fe2000001010d */
[----:B------:R-:W-:Y:S01]  /*07e0*/  FFMA.FTZ R25, R25, R20, R25 ;  /* 0x0000001419197223 */ /* 0x000fe20000010019 */
[----:B------:R-:W1:Y:S01]  /*07f0*/  MUFU.RSQ R19, R24 ;  /* 0x0000001800137308 */ /* 0x000e620000001400 */
[----:B------:R-:W-:Y:S01]  /*0800*/  @P1 FFMA.FTZ R21, R11, 0.93318945169448852539, R26 ;  /* 0x3f6ee5810b151823 */ /* 0x000fe2000001001a */
[----:B------:R-:W-:-:S02]  /*0810*/  FSETP.GT.FTZ.AND P1, PT, |R9|, 0.56000000238418579102, PT ;  /* 0x3f0f5c290900780b */ /* 0x000fc40003f34200 */
[----:B------:R-:W-:Y:S02]  /*0820*/  FSETP.GT.FTZ.AND P3, PT, |R14|, 0.56000000238418579102, PT ;  /* 0x3f0f5c290e00780b */ /* 0x000fe40003f74200 */
[----:B------:R-:W-:Y:S02]  /*0830*/  FSETP.NEU.FTZ.AND P5, PT, |R9|, 1, PT ;  /* 0x3f8000000900780b */ /* 0x000fe40003fbd200 */
[----:B------:R-:W2:Y:S01]  /*0840*/  MUFU.RSQ R20, R13 ;  /* 0x0000000d00147308 */ /* 0x000ea20000001400 */
[----:B0-----:R-:W-:-:S04]  /*0850*/  IMAD.WIDE.U32 R2, R0, 0x2, R2 ;  /* 0x0000000200027825 */ /* 0x001fc800078e0002 */
[----:B------:R-:W-:Y:S01]  /*0860*/  FMUL.FTZ R0, R23, -2 ;  /* 0xc000000017007820 */ /* 0x000fe20000410000 */
[----:B------:R-:W-:Y:S02]  /*0870*/  FSETP.NEU.FTZ.AND P4, PT, |R10|, 1, PT ;  /* 0x3f8000000a00780b */ /* 0x000fe40003f9d200 */
[----:B------:R-:W-:Y:S01]  /*0880*/  FSETP.NEU.FTZ.AND P6, PT, |R14|, 1, PT ;  /* 0x3f8000000e00780b */ /* 0x000fe20003fdd200 */
[----:B------:R-:W-:Y:S01]  /*0890*/  @P0 FFMA.FTZ R23, R11, 0.93318945169448852539, R0 ;  /* 0x3f6ee5810b170823 */ /* 0x000fe20000010000 */
[----:B------:R-:W-:Y:S01]  /*08a0*/  FSETP.GT.FTZ.AND P0, PT, |R17|, 0.56000000238418579102, PT ;  /* 0x3f0f5c291100780b */ /* 0x000fe20003f14200 */
[----:B------:R-:W-:-:S04]  /*08b0*/  IMAD.WIDE R2, R7, 0x4, R2 ;  /* 0x0000000407027825 */ /* 0x000fc800078e0202 */
[----:B-1----:R-:W-:Y:S01]  /*08c0*/  FMUL.FTZ R24, R24, R19 ;  /* 0x0000001318187220 */ /* 0x002fe20000410000 */
[----:B------:R-:W-:Y:S01]  /*08d0*/  FMUL.FTZ R19, R19, 0.5 ;  /* 0x3f00000013137820 */ /* 0x000fe20000410000 */
[----:B------:R-:W-:Y:S02]  /*08e0*/  @P1 FSEL R6, R25, RZ, P5 ;  /* 0x000000ff19061208 */ /* 0x000fe40002800000 */
[----:B------:R-:W-:Y:S01]  /*08f0*/  @P2 FSEL R12, R22, RZ, P4 ;  /* 0x000000ff160c2208 */ /* 0x000fe20002000000 */
[----:B------:R-:W-:Y:S01]  /*0900*/  FFMA.FTZ R19, -R24, R19, 0.5 ;  /* 0x3f00000018137423 */ /* 0x000fe20000010113 */
[----:B------:R-:W-:Y:S01]  /*0910*/  FSETP.NEU.FTZ.AND P5, PT, |R17|, 1, PT ;  /* 0x3f8000001100780b */ /* 0x000fe20003fbd200 */
[----:B------:R-:W-:Y:S01]  /*0920*/  FMUL.FTZ R22, R6, R6 ;  /* 0x0000000606167220 */ /* 0x000fe20000410000 */
[----:B--2---:R-:W-:Y:S01]  /*0930*/  FMUL.FTZ R13, R13, R20 ;  /* 0x000000140d0d7220 */ /* 0x004fe20000410000 */
[----:B------:R-:W-:Y:S01]  /*0940*/  FMUL.FTZ R20, R20, 0.5 ;  /* 0x3f00000014147820 */ /* 0x000fe20000410000 */
[----:B------:R-:W-:Y:S01]  /*0950*/  FFMA.FTZ R19, R24, R19, R24 ;  /* 0x0000001318137223 */ /* 0x000fe20000010018 */
[----:B------:R-:W-:Y:S01]  /*0960*/  LOP3.LUT R8, R21, 0x80000000, R8, 0xb8, !PT ;  /* 0x8000000015087812 */ /* 0x000fe200078eb808 */
[----:B------:R-:W-:Y:S01]  /*0970*/  FMUL.FTZ R0, R12, R12 ;  /* 0x0000000c0c007220 */ /* 0x000fe20000410000 */
[----:B------:R-:W-:Y:S01]  /*0980*/  FFMA.FTZ R20, -R13, R20, 0.5 ;  /* 0x3f0000000d147423 */ /* 0x000fe20000010114 */
[----:B------:R-:W-:Y:S01]  /*0990*/  FSETP.GTU.FTZ.AND P4, PT, R21, +INF , PT ;  /* 0x7f8000001500780b */ /* 0x000fe20003f9c000 */
[----:B------:R-:W-:Y:S01]  /*09a0*/  STG.E desc[UR4][R2.64], R15 ;  /* 0x0000000f02007986 */ /* 0x000fe2000c101904 */
[----:B------:R-:W-:Y:S01]  /*09b0*/  @P0 FSEL R18, R19, RZ, P5 ;  /* 0x000000ff13120208 */ /* 0x000fe20002800000 */
[----:B------:R-:W-:Y:S01]  /*09c0*/  FFMA.FTZ R20, R13, R20, R13 ;  /* 0x000000140d147223 */ /* 0x000fe2000001000d */
[----:B------:R-:W-:Y:S01]  /*09d0*/  FSEL R21, R8, R21, !P4 ;  /* 0x0000001508157208 */ /* 0x000fe20006000000 */
[-C--:B------:R-:W-:Y:S01]  /*09e0*/  FFMA.FTZ R13, R0, R5.reuse, 0.018773360177874565125 ;  /* 0x3c99ca97000d7423 */ /* 0x080fe20000010005 */
[----:B------:R-:W-:Y:S01]  /*09f0*/  FFMA.FTZ R19, R22, R5, 0.018773360177874565125 ;  /* 0x3c99ca9716137423 */ /* 0x000fe20000010005 */
[----:B------:R-:W-:Y:S01]  /*0a00*/  FMUL.FTZ R8, R18, R18 ;  /* 0x0000001212087220 */ /* 0x000fe20000410000 */
[----:B------:R-:W-:Y:S01]  /*0a10*/  @P3 FSEL R16, R20, RZ, P6 ;  /* 0x000000ff14103208 */ /* 0x000fe20003000000 */
[----:B------:R-:W-:Y:S01]  /*0a20*/  FFMA.FTZ R13, R0, R13, 0.046769052743911743164 ;  /* 0x3d3f90e8000d7423 */ /* 0x000fe2000001000d */
[----:B------:R-:W-:Y:S01]  /*0a30*/  FFMA.FTZ R19, R22, R19, 0.046769052743911743164 ;  /* 0x3d3f90e816137423 */ /* 0x000fe20000010013 */
[----:B------:R-:W-:Y:S01]  /*0a40*/  FFMA.FTZ R25, R8, R5, 0.018773360177874565125 ;  /* 0x3c99ca9708197423 */ /* 0x000fe20000010005 */
[----:B------:R-:W-:Y:S01]  /*0a50*/  LOP3.LUT R4, R23, 0x80000000, R4, 0xb8, !PT ;  /* 0x8000000017047812 */ /* 0x000fe200078eb804 */
        /* <DEDUP_REMOVED lines=14> */
[----:B------:R-:W-:Y:S01]  /*0b40*/  FMUL.FTZ R25, R8, R25 ;  /* 0x0000001908197220 */ /* 0x000fe20000410000 */
[----:B------:R-:W-:Y:S01]  /*0b50*/  FFMA.FTZ R6, R6, R19, R6 ;  /* 0x0000001306067223 */ /* 0x000fe20000010006 */
[----:B------:R-:W-:Y:S01]  /*0b60*/  FFMA.FTZ R27, R20, R27, 0.16667181253433227539 ;  /* 0x3e2aac04141b7423 */ /* 0x000fe2000001001b */
[----:B------:R-:W-:Y:S01]  /*0b70*/  FMUL.FTZ R0, R5, -2 ;  /* 0xc000000005007820 */ /* 0x000fe20000410000 */
[----:B------:R-:W-:-:S02]  /*0b80*/  FFMA.FTZ R18, R18, R25, R18 ;  /* 0x0000001912127223 */ /* 0x000fc40000010012 */
[----:B------:R-:W-:Y:S01]  /*0b90*/  FMUL.FTZ R27, R20, R27 ;  /* 0x0000001b141b7220 */ /* 0x000fe20000410000 */
[----:B------:R-:W-:Y:S01]  /*0ba0*/  @P2 FFMA.FTZ R5, R11, 0.93318945169448852539, R0 ;  /* 0x3f6ee5810b052823 */ /* 0x000fe20000010000 */
[----:B------:R-:W-:Y:S01]  /*0bb0*/  FMUL.FTZ R0, R6, -2 ;  /* 0xc000000006007820 */ /* 0x000fe20000410000 */
[----:B------:R-:W-:Y:S01]  /*0bc0*/  FMUL.FTZ R8, R18, -2 ;  /* 0xc000000012087820 */ /* 0x000fe20000410000 */
[----:B------:R-:W-:Y:S01]  /*0bd0*/  FFMA.FTZ R27, R16, R27, R16 ;  /* 0x0000001b101b7223 */ /* 0x000fe20000010010 */
[----:B------:R-:W-:Y:S01]  /*0be0*/  FSETP.GTU.FTZ.AND P2, PT, R23, +INF , PT ;  /* 0x7f8000001700780b */ /* 0x000fe20003f5c000 */
[C---:B------:R-:W-:Y:S01]  /*0bf0*/  @P1 FFMA.FTZ R6, R11.reuse, 0.93318945169448852539, R0 ;  /* 0x3f6ee5810b061823 */ /* 0x040fe20000010000 */
[----:B------:R-:W-:Y:S01]  /*0c00*/  @P0 FFMA.FTZ R18, R11, 0.93318945169448852539, R8 ;  /* 0x3f6ee5810b120823 */ /* 0x000fe20000010008 */
[----:B------:R-:W-:Y:S01]  /*0c10*/  FMUL.FTZ R12, R27, -2 ;  /* 0xc00000001b0c7820 */ /* 0x000fe20000410000 */
[----:B------:R-:W-:Y:S02]  /*0c20*/  FSEL R4, R4, R23, !P2 ;  /* 0x0000001704047208 */ /* 0x000fe40005000000 */
[----:B------:R-:W-:Y:S01]  /*0c30*/  LOP3.LUT R10, R5, 0x80000000, R10, 0xb8, !PT ;  /* 0x80000000050a7812 */ /* 0x000fe200078eb80a */
[----:B------:R-:W-:Y:S01]  /*0c40*/  @P3 FFMA.FTZ R27, R11, 0.93318945169448852539, R12 ;  /* 0x3f6ee5810b1b3823 */ /* 0x000fe2000001000c */
[----:B------:R-:W-:-:S02]  /*0c50*/  FSETP.GTU.FTZ.AND P0, PT, R5, +INF , PT ;  /* 0x7f8000000500780b */ /* 0x000fc40003f1c000 */
[C---:B------:R-:W-:Y:S02]  /*0c60*/  LOP3.LUT R9, R6.reuse, 0x80000000, R9, 0xb8, !PT ;  /* 0x8000000006097812 */ /* 0x040fe400078eb809 */
[----:B------:R-:W-:Y:S02]  /*0c70*/  FSETP.GTU.FTZ.AND P1, PT, R6, +INF , PT ;  /* 0x7f8000000600780b */ /* 0x000fe40003f3c000 */
[C---:B------:R-:W-:Y:S02]  /*0c80*/  LOP3.LUT R17, R18.reuse, 0x80000000, R17, 0xb8, !PT ;  /* 0x8000000012117812 */ /* 0x040fe400078eb811 */
[----:B------:R-:W-:Y:S02]  /*0c90*/  FSETP.GTU.FTZ.AND P2, PT, R18, +INF , PT ;  /* 0x7f8000001200780b */ /* 0x000fe40003f5c000 */
[C---:B------:R-:W-:Y:S02]  /*0ca0*/  LOP3.LUT R14, R27.reuse, 0x80000000, R14, 0xb8, !PT ;  /* 0x800000001b0e7812 */ /* 0x040fe400078eb80e */
[----:B------:R-:W-:-:S02]  /*0cb0*/  FSETP.GTU.FTZ.AND P3, PT, R27, +INF , PT ;  /* 0x7f8000001b00780b */ /* 0x000fc40003f7c000 */
[----:B------:R-:W-:Y:S02]  /*0cc0*/  FSEL R10, R10, R5, !P0 ;  /* 0x000000050a0a7208 */ /* 0x000fe40004000000 */
[----:B------:R-:W-:Y:S02]  /*0cd0*/  FSEL R9, R9, R6, !P1 ;  /* 0x0000000609097208 */ /* 0x000fe40004800000 */
[----:B------:R-:W-:Y:S02]  /*0ce0*/  FSEL R17, R17, R18, !P2 ;  /* 0x0000001211117208 */ /* 0x000fe40005000000 */
[----:B------:R-:W-:Y:S02]  /*0cf0*/  FSEL R14, R14, R27, !P3 ;  /* 0x0000001b0e0e7208 */ /* 0x000fe40005800000 */
[----:B------:R-:W-:Y:S02]  /*0d00*/  F2FP.F16.F32.PACK_AB R21, R4, R21 ;  /* 0x000000150415723e */ /* 0x000fe400000000ff */
[----:B------:R-:W-:-:S02]  /*0d10*/  F2FP.F16.F32.PACK_AB R9, R9, R10 ;  /* 0x0000000a0909723e */ /* 0x000fc400000000ff */
[----:B------:R-:W-:Y:S01]  /*0d20*/  F2FP.F16.F32.PACK_AB R17, R14, R17 ;  /* 0x000000110e11723e */ /* 0x000fe200000000ff */
[----:B------:R-:W-:Y:S04]  /*0d30*/  STG.E desc[UR4][R2.64+0x200], R21 ;  /* 0x0002001502007986 */ /* 0x000fe8000c101904 */
[----:B------:R-:W-:Y:S04]  /*0d40*/  STG.E desc[UR4][R2.64+0x400], R9 ;  /* 0x0004000902007986 */ /* 0x000fe8000c101904 */
[----:B------:R-:W-:Y:S01]  /*0d50*/  STG.E desc[UR4][R2.64+0x600], R17 ;  /* 0x0006001102007986 */ /* 0x000fe2000c101904 */
[----:B------:R-:W-:Y:S05]  /*0d60*/  EXIT ;  /* 0x000000000000794d */ /* 0x000fea0003800000 */
.L_x_1243:
        /* <DEDUP_REMOVED lines=69> */
[----:B-----5:R-:W-:Y:S01]  /*11c0*/  HADD2.F32 R2, -RZ, R23.H0_H0 ;  /* 0x20000017ff027230 */ /* 0x020fe20000004100 */
[----:B------:R-:W-:-:S04]  /*11d0*/  HFMA2.MMA R13, -RZ, RZ, 1.9599609375, 20144 ;  /* 0x3fd774ebff0d7435 */ /* 0x000fc800000001ff */
        /* <DEDUP_REMOVED lines=24> */
.L_x_1245:
[----:B------:R-:W-:Y:S05]  /*1360*/  BSYNC B0 ;  /* 0x0000000000007941 */ /* 0x000fea0003800000 */
.L_x_1244:
[-C--:B------:R-:W-:Y:S01]  /*1370*/  ISETP.GE.AND P5, PT, R3, R8.reuse, PT ;  /* 0x000000080300720c */ /* 0x080fe20003fa6270 */
[----:B------:R-:W-:Y:S01]  /*1380*/  BSSY B0, `(.L_x_1246) ;  /* 0x000001f000007945 */ /* 0x000fe20003800000 */
[----:B------:R-:W-:Y:S02]  /*1390*/  ISETP.GE.AND P4, PT, R5, R8, PT ;  /* 0x000000080500720c */ /* 0x000fe40003f86270 */
[----:B------:R-:W-:-:S09]  /*13a0*/  IADD3 R5, R9, 0x300, RZ ;  /* 0x0000030009057810 */ /* 0x000fd20007ffe0ff */
        /* <DEDUP_REMOVED lines=27> */
[----:B------:R-:W-:-:S07]  /*1560*/  F2FP.F16.F32.PACK_AB R4, RZ, R4 ;  /* 0x00000004ff04723e */ /* 0x000fce00000000ff */
.L_x_1247:
[----:B------:R-:W-:Y:S05]  /*1570*/  BSYNC B0 ;  /* 0x0000000000007941 */ /* 0x000fea0003800000 */
.L_x_1246:
[----:B------:R-:W-:Y:S01]  /*1580*/  BSSY B0, `(.L_x_1248) ;  /* 0x000001f000007945 */ /* 0x000fe20003800000 */
[----:B------:R-:W-:Y:S02]  /*1590*/  ISETP.GE.AND P5, PT, R5, R8, PT ;  /* 0x000000080500720c */ /* 0x000fe40003fa6270 */
[----:B-----5:R-:W-:Y:S01]  /*15a0*/  IADD3 R7, R9, 0x380, RZ ;  /* 0x0000038009077810 */ /* 0x020fe20007ffe0ff */
[----:B------:R-:W-:Y:S10]  /*15b0*/  @P3 BRA `(.L_x_1249) ;  /* 0x00000000006c3947 */ /* 0x000ff40003800000 */
[----:B------:R-:W-:Y:S01]  /*15c0*/  HFMA2.MMA R10, -RZ, RZ, 1.75, 0 ;  /* 0x3f000000ff0a7435 */ /* 0x000fe200000001ff */
[----:B------:R-:W-:-:S05]  /*15d0*/  HADD2.F32 R6, -RZ, R6.H0_H0 ;  /* 0x20000006ff067230 */ /* 0x000fca0000004100 */
        /* <DEDUP_REMOVED lines=25> */
.L_x_1249:
[----:B------:R-:W-:Y:S05]  /*1770*/  BSYNC B0 ;  /* 0x0000000000007941 */ /* 0x000fea0003800000 */
.L_x_1248:
[----:B------:R-:W-:Y:S01]  /*1780*/  ISETP.GE.AND P3, PT, R7, R8, PT ;  /* 0x000000080700720c */ /* 0x000fe20003f66270 */
[----:B------:R-:W-:Y:S01]  /*1790*/  BSSY B0, `(.L_x_1250) ;  /* 0x000001f000007945 */ /* 0x000fe20003800000 */
[----:B------:R-:W-:-:S05]  /*17a0*/  @!P0 IADD3 R7, R0, R9, RZ ;  /* 0x0000000900078210 */ /* 0x000fca0007ffe0ff */
[----:B------:R-:W-:Y:S01]  /*17b0*/  @!P0 IMAD.WIDE.U32 R16, R7, 0x2, R16 ;  /* 0x0000000207108825 */ /* 0x000fe200078e0010 */
[----:B------:R-:W-:Y:S06]  /*17c0*/  @P1 BRA `(.L_x_1251) ;  /* 0x00000000006c1947 */ /* 0x000fec0003800000 */
[----:B------:R-:W-:Y:S01]  /*17d0*/  HADD2.F32 R22, -RZ, R22.H0_H0 ;  /* 0x20000016ff167230 */ /* 0x000fe20000004100 */
        /* <DEDUP_REMOVED lines=26> */
.L_x_1251:
[----:B------:R-:W-:Y:S05]  /*1980*/  BSYNC B0 ;  /* 0x0000000000007941 */ /* 0x000fea0003800000 */
.L_x_1250:
[----:B------:R-:W-:Y:S04]  /*1990*/  BSSY B0, `(.L_x_1252) ;  /* 0x000001d000007945 */ /* 0x000fe80003800000 */
[----:B------:R-:W-:Y:S05]  /*19a0*/  @P2 BRA `(.L_x_1253) ;  /* 0x00000000006c2947 */ /* 0x000fea0003800000 */
        /* <DEDUP_REMOVED lines=27> */
.L_x_1253:
[----:B------:R-:W-:Y:S05]  /*1b60*/  BSYNC B0 ;  /* 0x0000000000007941 */ /* 0x000fea0003800000 */
.L_x_1252:
[----:B------:R-:W-:Y:S04]  /*1b70*/  BSSY B0, `(.L_x_1254) ;  /* 0x000001d000007945 */ /* 0x000fe80003800000 */
[----:B------:R-:W-:Y:S05]  /*1b80*/  @P4 BRA `(.L_x_1255) ;  /* 0x00000000006c4947 */ /* 0x000fea0003800000 */
        /* <DEDUP_REMOVED lines=27> */
.L_x_1255:
[----:B------:R-:W-:Y:S05]  /*1d40*/  BSYNC B0 ;  /* 0x0000000000007941 */ /* 0x000fea0003800000 */
.L_x_1254:
        /* <DEDUP_REMOVED lines=29> */
.L_x_1257:
[----:B------:R-:W-:Y:S05]  /*1f20*/  BSYNC B0 ;  /* 0x0000000000007941 */ /* 0x000fea0003800000 */
.L_x_1256:
        /* <DEDUP_REMOVED lines=29> */
.L_x_1259:
[----:B------:R-:W-:Y:S05]  /*2100*/  BSYNC B0 ;  /* 0x0000000000007941 */ /* 0x000fea0003800000 */
.L_x_1258:
        /* <DEDUP_REMOVED lines=18> */
.L_x_1262:
[----:B------:R-:W-:-:S13]  /*2230*/  ISETP.GE.AND P0, PT, R9, R8, PT ;  /* 0x000000080900720c */ /* 0x000fda0003f06270 */
[----:B------:R-:W-:Y:S05]  /*2240*/  @P0 BRA `(.L_x_1264) ;  /* 0x0000000000300947 */ /* 0x000fea0003800000 */
[----:B0-----:R-:W0:Y:S01]  /*2250*/  LDC.64 R2, c[0x0][0x218] ;  /* 0x00008600ff027b82 */ /* 0x001e220000000a00 */
[----:B------:R-:W-:Y:S02]  /*2260*/  IADD3 R5, R0, R9, RZ ;  /* 0x0000000900057210 */ /* 0x000fe40007ffe0ff */
[----:B------:R-:W-:-:S03]  /*2270*/  IADD3 R9, R9, 0x80, RZ ;  /* 0x0000008009097810 */ /* 0x000fc60007ffe0ff */
[----:B0-----:R-:W-:-:S05]  /*2280*/  IMAD.WIDE.U32 R2, R5, 0x2, R2 ;  /* 0x0000000205027825 */ /* 0x001fca00078e0002 */
[----:B------:R1:W-:Y:S02]  /*2290*/  STG.E.U16 desc[UR4][R2.64], R6 ;  /* 0x0000000602007986 */ /* 0x0003e4000c101504 */
.L_x_1263:
[----:B------:R-:W-:-:S13]  /*22a0*/  ISETP.GE.AND P0, PT, R9, R8, PT ;  /* 0x000000080900720c */ /* 0x000fda0003f06270 */
[----:B------:R-:W-:Y:S05]  /*22b0*/  @P0 BRA `(.L_x_1265) ;  /* 0x0000000000340947 */ /* 0x000fea0003800000 */
[----:B01----:R-:W0:Y:S01]  /*22c0*/  LDC.64 R2, c[0x0][0x218] ;  /* 0x00008600ff027b82 */ /* 0x003e220000000a00 */
[----:B------:R-:W-:Y:S02]  /*22d0*/  IADD3 R5, R0, R9, RZ ;  /* 0x0000000900057210 */ /* 0x000fe40007ffe0ff */
[----:B------:R-:W-:-:S03]  /*22e0*/  IADD3 R9, R9, 0x80, RZ ;  /* 0x0000008009097810 */ /* 0x000fc60007ffe0ff */
[----:B0-----:R-:W-:-:S05]  /*22f0*/  IMAD.WIDE.U32 R2, R5, 0x2, R2 ;  /* 0x0000000205027825 */ /* 0x001fca00078e0002 */
[----:B------:R1:W-:Y:S02]  /*2300*/  STG.E.U16 desc[UR4][R2.64], R7 ;  /* 0x0000000702007986 */ /* 0x0003e4000c101504 */
.L_x_1264:
        /* <DEDUP_REMOVED lines=8> */
.L_x_1265:
[----:B------:R-:W-:Y:S05]  /*2390*/  BSYNC B1 ;  /* 0x0000000000017941 */ /* 0x000fea0003800000 */
.L_x_1261:
[----:B------:R-:W-:-:S13]  /*23a0*/  ISETP.GE.AND P0, PT, R9, R8, PT ;  /* 0x000000080900720c */ /* 0x000fda0003f06270 */
[----:B012---:R-:W0:Y:S01]  /*23b0*/  @!P0 LDC.64 R2, c[0x0][0x218] ;  /* 0x00008600ff028b82 */ /* 0x007e220000000a00 */
[----:B------:R-:W-:Y:S02]  /*23c0*/  @!P0 IADD3 R5, R0, R9, RZ ;  /* 0x0000000900058210 */ /* 0x000fe40007ffe0ff */
[----:B------:R-:W-:-:S03]  /*23d0*/  @!P0 IADD3 R9, R9, 0x80, RZ ;  /* 0x0000008009098810 */ /* 0x000fc60007ffe0ff */
[----:B0-----:R-:W-:-:S05]  /*23e0*/  @!P0 IMAD.WIDE.U32 R2, R5, 0x2, R2 ;  /* 0x0000000205028825 */ /* 0x001fca00078e0002 */
[----:B------:R2:W-:Y:S02]  /*23f0*/  @!P0 STG.E.U16 desc[UR4][R2.64], R11 ;  /* 0x0000000b02008986 */ /* 0x0005e4000c101504 */
.L_x_1266:
[----:B------:R-:W-:Y:S05]  /*2400*/  BSYNC B0 ;  /* 0x0000000000007941 */ /* 0x000fea0003800000 */
.L_x_1260:
        /* <DEDUP_REMOVED lines=8> */
.L_x_1267:
        /* <DEDUP_REMOVED lines=15> */
.L_x_20835:


//--------------------- .text._ZN2at6native29vectorized_elementwise_kernelILi4EZZZNS0_16asin_kernel_cudaERNS_18TensorIteratorBaseEENKUlvE0_clEvENKUlvE1_clEvEUlN3c104HalfEE_St5arrayIPcLm2EEEEviT0_T1_ --------------------------
	.section	.text._ZN2at6native29vectorized_elementwise_kernelILi4EZZZNS0_16asin_kernel_cudaERNS_18TensorIteratorBaseEENKUlvE0_clEvENKUlvE1_clEvEUlN3c104HalfEE_St5arrayIPcLm2EEEEviT0_T1_,"ax",@progbits
	.align	128
        .global         _ZN2at6native29vectorized_elementwise_kernelILi4EZZZNS0_16asin_kernel_cudaERNS_18TensorIteratorBaseEENKUlvE0_clEvENKUlvE1_clEvEUlN3c104HalfEE_St5arrayIPcLm2EEEEviT0_T1_
        .type           _ZN2at6native29vectorized_elementwise_kernelILi4EZZZNS0_16asin_kernel_cudaERNS_18TensorIteratorBaseEENKUlvE0_clEvENKUlvE1_clEvEUlN3c104HalfEE_St5arrayIPcLm2EEEEviT0_T1_,@function
        .size           _ZN2at6native29vectorized_elementwise_kernelILi4EZZZNS0_16asin_kernel_cudaERNS_18TensorIteratorBaseEENKUlvE0_clEvENKUlvE1_clEvEUlN3c104HalfEE_St5arrayIPcLm2EEEEviT0_T1_,(.L_x_20836 - _ZN2at6native29vectorized_elementwise_kernelILi4EZZZNS0_16asin_kernel_cudaERNS_18TensorIteratorBaseEENKUlvE0_clEvENKUlvE1_clEvEUlN3c104HalfEE_St5arrayIPcLm2EEEEviT0_T1_)
        .other          _ZN2at6native29vectorized_elementwise_kernelILi4EZZZNS0_16asin_kernel_cudaERNS_18TensorIteratorBaseEENKUlvE0_clEvENKUlvE1_clEvEUlN3c104HalfEE_St5arrayIPcLm2EEEEviT0_T1_,@"STO_CUDA_ENTRY STV_DEFAULT"
_ZN2at6native29vectorized_elementwise_kernelILi4EZZZNS0_16asin_kernel_cudaERNS_18TensorIteratorBaseEENKUlvE0_clEvENKUlvE1_clEvEUlN3c104HalfEE_St5arrayIPcLm2EEEEviT0_T1_:
.text._ZN2at6native29vectorized_elementwise_kernelILi4EZZZNS0_16asin_kernel_cudaERNS_18TensorIteratorBaseEENKUlvE0_clEvENKUlvE1_clEvEUlN3c104HalfEE_St5arrayIPcLm2EEEEviT0_T1_:
        /* <DEDUP_REMOVED lines=15> */
[--C-:B--2---:R-:W-:Y:S02]  /*00f0*/  HADD2.F32 R14, -RZ, R16.reuse.H0_H0 ;  /* 0x20000010ff0e7230 */ /* 0x104fe40000004100 */
[----:B------:R-:W-:Y:S02]  /*0100*/  HADD2.F32 R16, -RZ, R16.H1_H1 ;  /* 0x30000010ff107230 */ /* 0x000fe40000004100 */
[----:B------:R-:W-:-:S02]  /*0110*/  HADD2.F32 R12, -RZ, R17.H1_H1 ;  /* 0x30000011ff0c7230 */ /* 0x000fc40000004100 */
[----:B------:R-:W-:Y:S01]  /*0120*/  FADD.FTZ R20, |R14|, -RZ ;  /* 0x800000ff0e147221 */ /* 0x000fe20000010200 */
[----:B------:R-:W-:Y:S02]  /*0130*/  HADD2.F32 R13, -RZ, R17.H0_H0 ;  /* 0x20000011ff0d7230 */ /* 0x000fe40000004100 */
[----:B------:R-:W-:Y:S01]  /*0140*/  FADD.FTZ R4, |R16|, -RZ ;  /* 0x800000ff10047221 */ /* 0x000fe20000010200 */
[----:B------:R-:W-:Y:S01]  /*0150*/  FSETP.GT.FTZ.AND P3, PT, |R14|, 0.56000000238418579102, PT ;  /* 0x3f0f5c290e00780b */ /* 0x000fe20003f74200 */
[-C--:B------:R-:W-:Y:S01]  /*0160*/  FFMA.FTZ R7, -R20, R11.reuse, 0.5 ;  /* 0x3f00000014077423 */ /* 0x080fe2000001010b */
[----:B0-----:R-:W-:Y:S01]  /*0170*/  FADD.FTZ R8, |R12|, -RZ ;  /* 0x800000ff0c087221 */ /* 0x001fe20000010200 */
[-C--:B------:R-:W-:Y:S01]  /*0180*/  FFMA.FTZ R15, -R4, R11.reuse, 0.5 ;  /* 0x3f000000040f7423 */ /* 0x080fe2000001010b */
[----:B------:R-:W-:Y:S01]  /*0190*/  FADD.FTZ R18, |R13|, -RZ ;  /* 0x800000ff0d127221 */ /* 0x000fe20000010200 */
[----:B------:R-:W0:Y:S01]  /*01a0*/  MUFU.RSQ R10, R7 ;  /* 0x00000007000a7308 */ /* 0x000e220000001400 */
[-C--:B------:R-:W-:Y:S01]  /*01b0*/  FFMA.FTZ R26, -R8, R11.reuse, 0.5 ;  /* 0x3f000000081a7423 */ /* 0x080fe2000001010b */
[----:B------:R-:W-:Y:S01]  /*01c0*/  FSETP.GT.FTZ.AND P2, PT, |R16|, 0.56000000238418579102, PT ;  /* 0x3f0f5c291000780b */ /* 0x000fe20003f54200 */
[----:B------:R-:W-:Y:S01]  /*01d0*/  FFMA.FTZ R17, -R18, R11, 0.5 ;  /* 0x3f00000012117423 */ /* 0x000fe2000001010b */
[----:B------:R-:W-:-:S02]  /*01e0*/  FSETP.GT.FTZ.AND P0, PT, |R12|, 0.56000000238418579102, PT ;  /* 0x3f0f5c290c00780b */ /* 0x000fc40003f14200 */
[----:B------:R-:W-:Y:S02]  /*01f0*/  FSETP.NEU.FTZ.AND P4, PT, |R14|, 1, PT ;  /* 0x3f8000000e00780b */ /* 0x000fe40003f9d200 */
[----:B------:R-:W1:Y:S01]  /*0200*/  MUFU.RSQ R22, R15 ;  /* 0x0000000f00167308 */ /* 0x000e620000001400 */
[C---:B------:R-:W-:Y:S02]  /*0210*/  FSETP.GT.FTZ.AND P1, PT, |R13|.reuse, 0.56000000238418579102, PT ;  /* 0x3f0f5c290d00780b */ /* 0x040fe40003f34200 */
[----:B------:R-:W-:Y:S02]  /*0220*/  FSETP.NEU.FTZ.AND P6, PT, |R12|, 1, PT ;  /* 0x3f8000000c00780b */ /* 0x000fe40003fdd200 */
[----:B------:R-:W-:-:S03]  /*0230*/  FSETP.NEU.FTZ.AND P5, PT, |R13|, 1, PT ;  /* 0x3f8000000d00780b */ /* 0x000fc60003fbd200 */
[----:B------:R-:W2:Y:S01]  /*0240*/  MUFU.RSQ R5, R26 ;  /* 0x0000001a00057308 */ /* 0x000ea20000001400 */
[----:B0-----:R-:W-:Y:S01]  /*0250*/  FMUL.FTZ R9, R7, R10 ;  /* 0x0000000a07097220 */ /* 0x001fe20000410000 */
[----:B------:R-:W-:-:S04]  /*0260*/  FMUL.FTZ R10, R10, 0.5 ;  /* 0x3f0000000a0a7820 */ /* 0x000fc80000410000 */
[----:B------:R-:W-:Y:S02]  /*0270*/  FFMA.FTZ R10, -R9, R10, 0.5 ;  /* 0x3f000000090a7423 */ /* 0x000fe4000001010a */
[----:B------:R-:W0:Y:S01]  /*0280*/  MUFU.RSQ R24, R17 ;  /* 0x0000001100187308 */ /* 0x000e220000001400 */
[----:B-1----:R-:W-:Y:S01]  /*0290*/  FMUL.FTZ R15, R15, R22 ;  /* 0x000000160f0f7220 */ /* 0x002fe20000410000 */
        /* <DEDUP_REMOVED lines=8> */
[----:B------:R-:W-:Y:S01]  /*0320*/  FSETP.NEU.FTZ.AND P4, PT, |R16|, 1, PT ;  /* 0x3f8000001000780b */ /* 0x000fe20003f9d200 */
[----:B------:R-:W-:Y:S01]  /*0330*/  FMUL.FTZ R15, R20, R20 ;  /* 0x00000014140f7220 */ /* 0x000fe20000410000 */
[----:B------:R-:W-:-:S02]  /*0340*/  FFMA.FTZ R5, -R26, R5, 0.5 ;  /* 0x3f0000001a057423 */ /* 0x000fc40000010105 */
[----:B------:R-:W-:Y:S01]  /*0350*/  @P2 FSEL R4, R22, RZ, P4 ;  /* 0x000000ff16042208 */ /* 0x000fe20002000000 */
[----:B0-----:R-:W-:Y:S01]  /*0360*/  FMUL.FTZ R17, R17, R24 ;  /* 0x0000001811117220 */ /* 0x001fe20000410000 */
[----:B------:R-:W-:Y:S01]  /*0370*/  FMUL.FTZ R24, R24, 0.5 ;  /* 0x3f00000018187820 */ /* 0x000fe20000410000 */
[----:B------:R-:W-:Y:S01]  /*0380*/  FFMA.FTZ R5, R26, R5, R26 ;  /* 0x000000051a057223 */ /* 0x000fe2000001001a */
[----:B------:R-:W-:Y:S01]  /*0390*/  FFMA.FTZ R22, R15, R10, 0.018773360177874565125 ;  /* 0x3c99ca970f167423 */ /* 0x000fe2000001000a */
[----:B------:R-:W-:Y:S01]  /*03a0*/  FMUL.FTZ R9, R4, R4 ;  /* 0x0000000404097220 */ /* 0x000fe20000410000 */
[----:B------:R-:W-:Y:S02]  /*03b0*/  FFMA.FTZ R24, -R17, R24, 0.5 ;  /* 0x3f00000011187423 */ /* 0x000fe40000010118 */
[----:B------:R-:W-:Y:S01]  /*03c0*/  @P0 FSEL R8, R5, RZ, P6 ;  /* 0x000000ff05080208 */ /* 0x000fe20003000000 */
[----:B------:R-:W-:Y:S01]  /*03d0*/  FFMA.FTZ R22, R15, R22, 0.046769052743911743164 ;  /* 0x3d3f90e80f167423 */ /* 0x000fe20000010016 */
[----:B------:R-:W-:-:S03]  /*03e0*/  FFMA.FTZ R24, R17, R24, R17 ;  /* 0x0000001811187223 */ /* 0x000fc60000010011 */
[----:B------:R-:W-:Y:S01]  /*03f0*/  FMUL.FTZ R5, R8, R8 ;  /* 0x0000000808057220 */ /* 0x000fe20000410000 */
[----:B------:R-:W-:Y:S01]  /*0400*/  FFMA.FTZ R22, R15, R22, 0.074823014438152313232 ;  /* 0x3d993ccf0f167423 */ /* 0x000fe20000010016 */
[----:B------:R-:W-:Y:S01]  /*0410*/  @P1 FSEL R18, R24, RZ, P5 ;  /* 0x000000ff18121208 */ /* 0x000fe20002800000 */
[-C--:B------:R-:W-:Y:S01]  /*0420*/  FFMA.FTZ R24, R9, R10.reuse, 0.018773360177874565125 ;  /* 0x3c99ca9709187423 */ /* 0x080fe2000001000a */
[----:B------:R-:W-:Y:S01]  /*0430*/  FFMA.FTZ R28, R5, R10, 0.018773360177874565125 ;  /* 0x3c99ca97051c7423 */ /* 0x000fe2000001000a */
[----:B------:R-:W-:Y:S02]  /*0440*/  FFMA.FTZ R22, R15, R22, 0.16667181253433227539 ;  /* 0x3e2aac040f167423 */ /* 0x000fe40000010016 */
[----:B------:R-:W-:Y:S01]  /*0450*/  FMUL.FTZ R7, R18, R18 ;  /* 0x0000001212077220 */ /* 0x000fe20000410000 */
[----:B------:R-:W-:Y:S01]  /*0460*/  FFMA.FTZ R24, R9, R24, 0.046769052743911743164 ;  /* 0x3d3f90e809187423 */ /* 0x000fe20000010018 */
[----:B------:R-:W-:Y:S01]  /*0470*/  FFMA.FTZ R28, R5, R28, 0.046769052743911743164 ;  /* 0x3d3f90e8051c7423 */ /* 0x000fe2000001001c */
[----:B------:R-:W-:Y:S01]  /*0480*/  FMUL.FTZ R15, R15, R22 ;  /* 0x000000160f0f7220 */ /* 0x000fe20000410000 */
[----:B------:R-:W-:Y:S01]  /*0490*/  FFMA.FTZ R26, R7, R10, 0.018773360177874565125 ;  /* 0x3c99ca97071a7423 */ /* 0x000fe2000001000a */
[----:B------:R-:W-:Y:S01]  /*04a0*/  FFMA.FTZ R24, R9, R24, 0.074823014438152313232 ;  /* 0x3d993ccf09187423 */ /* 0x000fe20000010018 */
[----:B------:R-:W-:Y:S01]  /*04b0*/  FFMA.FTZ R28, R5, R28, 0.074823014438152313232 ;  /* 0x3d993ccf051c7423 */ /* 0x000fe2000001001c */
[----:B------:R-:W-:Y:S01]  /*04c0*/  FFMA.FTZ R15, R20, R15, R20 ;  /* 0x0000000f140f7223 */ /* 0x000fe20000010014 */
[----:B------:R-:W-:Y:S01]  /*04d0*/  FFMA.FTZ R26, R7, R26, 0.046769052743911743164 ;  /* 0x3d3f90e8071a7423 */ /* 0x000fe2000001001a */
[----:B------:R-:W-:Y:S01]  /*04e0*/  FFMA.FTZ R24, R9, R24, 0.16667181253433227539 ;  /* 0x3e2aac0409187423 */ /* 0x000fe20000010018 */
[----:B------:R-:W-:-:S02]  /*04f0*/  FFMA.FTZ R28, R5, R28, 0.16667181253433227539 ;  /* 0x3e2aac04051c7423 */ /* 0x000fc4000001001c */
[----:B------:R-:W-:Y:S01]  /*0500*/  FFMA.FTZ R26, R7, R26, 0.074823014438152313232 ;  /* 0x3d993ccf071a7423 */ /* 0x000fe2000001001a */
[----:B------:R-:W-:Y:S01]  /*0510*/  FMUL.FTZ R9, R9, R24 ;  /* 0x0000001809097220 */ /* 0x000fe20000410000 */
[----:B------:R-:W-:Y:S01]  /*0520*/  FMUL.FTZ R17, R5, R28 ;  /* 0x0000001c05117220 */ /* 0x000fe20000410000 */
[----:B------:R-:W-:Y:S01]  /*0530*/  HFMA2.MMA R5, -RZ, RZ, 1.9599609375, 20144 ;  /* 0x3fd774ebff057435 */ /* 0x000fe200000001ff */
[C---:B------:R-:W-:Y:S01]  /*0540*/  FFMA.FTZ R26, R7.reuse, R26, 0.16667181253433227539 ;  /* 0x3e2aac04071a7423 */ /* 0x040fe2000001001a */
[----:B------:R-:W-:Y:S01]  /*0550*/  FFMA.FTZ R23, R4, R9, R4 ;  /* 0x0000000904177223 */ /* 0x000fe20000010004 */
[--C-:B---3--:R-:W-:Y:S02]  /*0560*/  HADD2.F32 R4, -RZ, R2.reuse.H0_H0 ;  /* 0x20000002ff047230 */ /* 0x108fe40000004100 */
[----:B------:R-:W-:Y:S01]  /*0570*/  FFMA.FTZ R17, R8, R17, R8 ;  /* 0x0000001108117223 */ /* 0x000fe20000010008 */
[----:B------:R-:W-:Y:S01]  /*0580*/  FMUL.FTZ R7, R7, R26 ;  /* 0x0000001a07077220 */ /* 0x000fe20000410000 */
[----:B------:R-:W-:-:S02]  /*0590*/  HADD2.F32 R9, -RZ, R2.H1_H1 ;  /* 0x30000002ff097230 */ /* 0x000fc40000004100 */
[----:B------:R-:W-:Y:S01]  /*05a0*/  FMUL.FTZ R2, R15, -2 ;  /* 0xc00000000f027820 */ /* 0x000fe20000410000 */
[----:B------:R-:W-:Y:S01]  /*05b0*/  FMUL.FTZ R20, R23, -2 ;  /* 0xc000000017147820 */ /* 0x000fe20000410000 */
[----:B------:R-:W-:Y:S01]  /*05c0*/  FFMA.FTZ R18, R18, R7, R18 ;  /* 0x0000000712127223 */ /* 0x000fe20000010012 */
[----:B------:R-:W-:Y:S01]  /*05d0*/  FADD.FTZ R7, |R4|, -RZ ;  /* 0x800000ff04077221 */ /* 0x000fe20000010200 */
[C---:B------:R-:W-:Y:S01]  /*05e0*/  @P3 FFMA.FTZ R15, R5.reuse, 0.93318945169448852539, R2 ;  /* 0x3f6ee581050f3823 */ /* 0x040fe20000010002 */
[----:B------:R-:W-:Y:S01]  /*05f0*/  @P2 FFMA.FTZ R23, R5, 0.93318945169448852539, R20 ;  /* 0x3f6ee58105172823 */ /* 0x000fe20000010014 */
[----:B------:R-:W-:Y:S01]  /*0600*/  FMUL.FTZ R22, R18, -2 ;  /* 0xc000000012167820 */ /* 0x000fe20000410000 */
[-C--:B------:R-:W-:Y:S01]  /*0610*/  FFMA.FTZ R2, -R7, R11.reuse, 0.5 ;  /* 0x3f00000007027423 */ /* 0x080fe2000001010b */
[----:B------:R-:W-:Y:S01]  /*0620*/  FADD.FTZ R8, |R9|, -RZ ;  /* 0x800000ff09087221 */ /* 0x000fe20000010200 */
[C---:B------:R-:W-:Y:S01]  /*0630*/  LOP3.LUT R20, R15.reuse, 0x80000000, R14, 0xb8, !PT ;  /* 0x800000000f147812 */ /* 0x040fe200078eb80e */
[--C-:B------:R-:W-:Y:S01]  /*0640*/  HADD2.F32 R14, -RZ, R3.reuse.H0_H0 ;  /* 0x20000003ff0e7230 */ /* 0x100fe20000004100 */
[----:B------:R-:W-:Y:S01]  /*0650*/  FSETP.GTU.FTZ.AND P2, PT, R15, +INF , PT ;  /* 0x7f8000000f00780b */ /* 0x000fe20003f5c000 */
[----:B------:R-:W0:Y:S01]  /*0660*/  MUFU.RSQ R19, R2 ;  /* 0x0000000200137308 */ /* 0x000e220000001400 */
[----:B------:R-:W-:Y:S01]  /*0670*/  @P1 FFMA.FTZ R18, R5, 0.93318945169448852539, R22 ;  /* 0x3f6ee58105121823 */ /* 0x000fe20000010016 */
[C---:B------:R-:W-:Y:S01]  /*0680*/  LOP3.LUT R22, R23.reuse, 0x80000000, R16, 0xb8, !PT ;  /* 0x8000000017167812 */ /* 0x040fe200078eb810 */
[----:B------:R-:W-:Y:S01]  /*0690*/  FFMA.FTZ R21, -R8, R11, 0.5 ;  /* 0x3f00000008157423 */ /* 0x000fe2000001010b */
[----:B------:R-:W-:Y:S01]  /*06a0*/  FSEL R15, R20, R15, !P2 ;  /* 0x0000000f140f7208 */ /* 0x000fe20005000000 */
[----:B------:R-:W-:Y:S01]  /*06b0*/  HADD2.F32 R20, -RZ, R3.H1_H1 ;  /* 0x30000003ff147230 */ /* 0x000fe20000004100 */
[----:B------:R-:W-:Y:S01]  /*06c0*/  FSETP.GTU.FTZ.AND P1, PT, R23, +INF , PT ;  /* 0x7f8000001700780b */ /* 0x000fe20003f3c000 */
[----:B------:R-:W-:Y:S01]  /*06d0*/  FADD.FTZ R16, |R14|, -RZ ;  /* 0x800000ff0e107221 */ /* 0x000fe20000010200 */
[----:B------:R-:W-:Y:S01]  /*06e0*/  LOP3.LUT R13, R18, 0x80000000, R13, 0xb8, !PT ;  /* 0x80000000120d7812 */ /* 0x000fe200078eb80d */
[----:B------:R-:W1:Y:S01]  /*06f0*/  MUFU.RSQ R26, R21 ;  /* 0x00000015001a7308 */ /* 0x000e620000001400 */
[----:B------:R-:W-:Y:S01]  /*0700*/  FADD.FTZ R24, |R20|, -RZ ;  /* 0x800000ff14187221 */ /* 0x000fe20000010200 */
[----:B------:R-:W-:Y:S01]  /*0710*/  FSEL R22, R22, R23, !P1 ;  /* 0x0000001716167208 */ /* 0x000fe20004800000 */
[-C--:B------:R-:W-:Y:S01]  /*0720*/  FFMA.FTZ R3, -R16, R11.reuse, 0.5 ;  /* 0x3f00000010037423 */ /* 0x080fe2000001010b */
[----:B------:R-:W-:Y:S01]  /*0730*/  FSETP.GTU.FTZ.AND P1, PT, R18, +INF , PT ;  /* 0x7f8000001200780b */ /* 0x000fe20003f3c000 */
[----:B------:R-:W-:Y:S01]  /*0740*/  FFMA.FTZ R11, -R24, R11, 0.5 ;  /* 0x3f000000180b7423 */ /* 0x000fe2000001010b */
[----:B------:R-:W-:-:S02]  /*0750*/  FSETP.NEU.FTZ.AND P2, PT, |R4|, 1, PT ;  /* 0x3f8000000400780b */ /* 0x000fc40003f5d200 */
[----:B------:R-:W-:Y:S01]  /*0760*/  FSEL R18, R13, R18, !P1 ;  /* 0x000000120d127208 */ /* 0x000fe20004800000 */
[----:B------:R-:W2:Y:S01]  /*0770*/  MUFU.RSQ R28, R3 ;  /* 0x00000003001c7308 */ /* 0x000ea20000001400 */
[----:B0-----:R-:W-:Y:S01]  /*0780*/  FMUL.FTZ R13, R2, R19 ;  /* 0x00000013020d7220 */ /* 0x001fe20000410000 */
[----:B------:R-:W-:Y:S01]  /*0790*/  FMUL.FTZ R19, R19, 0.5 ;  /* 0x3f00000013137820 */ /* 0x000fe20000410000 */
[----:B------:R-:W-:Y:S02]  /*07a0*/  FSETP.GT.FTZ.AND P1, PT, |R4|, 0.56000000238418579102, PT ;  /* 0x3f0f5c290400780b */ /* 0x000fe40003f34200 */
[----:B------:R-:W-:Y:S01]  /*07b0*/  FSETP.GT.FTZ.AND P3, PT, |R9|, 0.56000000238418579102, PT ;  /* 0x3f0f5c290900780b */ /* 0x000fe20003f74200 */
[----:B------:R-:W-:Y:S01]  /*07c0*/  FFMA.FTZ R19, -R13, R19, 0.5 ;  /* 0x3f0000000d137423 */ /* 0x000fe20000010113 */
[----:B------:R-:W-:Y:S01]  /*07d0*/  FSETP.NEU.FTZ.AND P5, PT, |R14|, 1, PT ;  /* 0x3f8000000e00780b */ /* 0x000fe20003fbd200 */
[----:B------:R-:W0:Y:S01]  /*07e0*/  MUFU.RSQ R2, R11 ;  /* 0x0000000b00027308 */ /* 0x000e220000001400 */
[----:B-1----:R-:W-:Y:S01]  /*07f0*/  FMUL.FTZ R21, R21, R26 ;  /* 0x0000001a15157220 */ /* 0x002fe20000410000 */
[----:B------:R-:W-:Y:S01]  /*0800*/  FFMA.FTZ R19, R13, R19, R13 ;  /* 0x000000130d137223 */ /* 0x000fe2000001000d */
[----:B------:R-:W-:Y:S01]  /*0810*/  FMUL.FTZ R23, R26, 0.5 ;  /* 0x3f0000001a177820 */ /* 0x000fe20000410000 */
[----:B------:R-:W-:Y:S01]  /*0820*/  FMUL.FTZ R26, R17, -2 ;  /* 0xc0000000111a7820 */ /* 0x000fe20000410000 */
[----:B------:R-:W-:-:S02]  /*0830*/  FSETP.NEU.FTZ.AND P4, PT, |R9|, 1, PT ;  /* 0x3f8000000900780b */ /* 0x000fc40003f9d200 */
[----:B------:R-:W-:Y:S01]  /*0840*/  FFMA.FTZ R13, -R21, R23, 0.5 ;  /* 0x3f000000150d7423 */ /* 0x000fe20000010117 */
[----:B------:R-:W-:Y:S01]  /*0850*/  @P1 FSEL R7, R19, RZ, P2 ;  /* 0x000000ff13071208 */ /* 0x000fe20001000000 */
[----:B--2---:R-:W-:Y:S01]  /*0860*/  FMUL.FTZ R3, R3, R28 ;  /* 0x0000001c03037220 */ /* 0x004fe20000410000 */
[----:B------:R-:W-:Y:S01]  /*0870*/  @P0 FFMA.FTZ R17, R5, 0.93318945169448852539, R26 ;  /* 0x3f6ee58105110823 */ /* 0x000fe2000001001a */
[----:B------:R-:W-:Y:S01]  /*0880*/  FMUL.FTZ R28, R28, 0.5 ;  /* 0x3f0000001c1c7820 */ /* 0x000fe20000410000 */
[----:B------:R-:W-:Y:S01]  /*0890*/  FSETP.GT.FTZ.AND P2, PT, |R14|, 0.56000000238418579102, PT ;  /* 0x3f0f5c290e00780b */ /* 0x000fe20003f54200 */
[----:B------:R-:W-:Y:S01]  /*08a0*/  FFMA.FTZ R13, R21, R13, R21 ;  /* 0x0000000d150d7223 */ /* 0x000fe20000010015 */
[C---:B------:R-:W-:Y:S01]  /*08b0*/  FSETP.GT.FTZ.AND P0, PT, |R20|.reuse, 0.56000000238418579102, PT ;  /* 0x3f0f5c291400780b */ /* 0x040fe20003f14200 */
[----:B------:R-:W-:Y:S01]  /*08c0*/  FFMA.FTZ R28, -R3, R28, 0.5 ;  /* 0x3f000000031c7423 */ /* 0x000fe2000001011c */
[----:B------:R-:W-:Y:S01]  /*08d0*/  FSETP.NEU.FTZ.AND P6, PT, |R20|, 1, PT ;  /* 0x3f8000001400780b */ /* 0x000fe20003fdd200 */
[----:B0-----:R-:W-:Y:S01]  /*08e0*/  FMUL.FTZ R11, R11, R2 ;  /* 0x000000020b0b7220 */ /* 0x001fe20000410000 */
[----:B------:R-:W-:Y:S01]  /*08f0*/  FMUL.FTZ R2, R2, 0.5 ;  /* 0x3f00000002027820 */ /* 0x000fe20000410000 */
[----:B------:R-:W-:Y:S01]  /*0900*/  FFMA.FTZ R28, R3, R28, R3 ;  /* 0x0000001c031c7223 */ /* 0x000fe20000010003 */
[----:B------:R-:W-:Y:S01]  /*0910*/  FMUL.FTZ R3, R7, R7 ;  /* 0x0000000707037220 */ /* 0x000fe20000410000 */
[----:B------:R-:W-:Y:S01]  /*0920*/  @P3 FSEL R8, R13, RZ, P4 ;  /* 0x000000ff0d083208 */ /* 0x000fe20002000000 */
[----:B------:R-:W-:Y:S01]  /*0930*/  FFMA.FTZ R2, -R11, R2, 0.5 ;  /* 0x3f0000000b027423 */ /* 0x000fe20000010102 */
[----:B------:R-:W-:-:S02]  /*0940*/  LOP3.LUT R12, R17, 0x80000000, R12, 0xb8, !PT ;  /* 0x80000000110c7812 */ /* 0x000fc400078eb80c */
[----:B------:R-:W-:Y:S01]  /*0950*/  @P2 FSEL R16, R28, RZ, P5 ;  /* 0x000000ff1c102208 */ /* 0x000fe20002800000 */
[----:B------:R-:W-:Y:S01]  /*0960*/  FFMA.FTZ R11, R11, R2, R11 ;  /* 0x000000020b0b7223 */ /* 0x000fe2000001000b */
[----:B------:R-:W-:Y:S01]  /*0970*/  FFMA.FTZ R2, R3, R10, 0.018773360177874565125 ;  /* 0x3c99ca9703027423 */ /* 0x000fe2000001000a */
[----:B------:R-:W-:Y:S01]  /*0980*/  FSETP.GTU.FTZ.AND P4, PT, R17, +INF , PT ;  /* 0x7f8000001100780b */ /* 0x000fe20003f9c000 */
[----:B------:R-:W-:Y:S01]  /*0990*/  FMUL.FTZ R19, R8, R8 ;  /* 0x0000000808137220 */ /* 0x000fe20000410000 */
[----:B------:R-:W-:Y:S01]  /*09a0*/  FMUL.FTZ R13, R16, R16 ;  /* 0x00000010100d7220 */ /* 0x000fe20000410000 */
[----:B------:R-:W-:Y:S01]  /*09b0*/  @P0 FSEL R24, R11, RZ, P6 ;  /* 0x000000ff0b180208 */ /* 0x000fe20003000000 */
[----:B------:R-:W-:Y:S01]  /*09c0*/  FFMA.FTZ R2, R3, R2, 0.046769052743911743164 ;  /* 0x3d3f90e803027423 */ /* 0x000fe20000010002 */
[----:B------:R-:W-:Y:S01]  /*09d0*/  FSEL R17, R12, R17, !P4 ;  /* 0x000000110c117208 */ /* 0x000fe20006000000 */
[-C--:B------:R-:W-:Y:S01]  /*09e0*/  FFMA.FTZ R26, R13, R10.reuse, 0.018773360177874565125 ;  /* 0x3c99ca970d1a7423 */ /* 0x080fe2000001000a */
[----:B------:R-:W-:Y:S01]  /*09f0*/  FFMA.FTZ R12, R19, R10, 0.018773360177874565125 ;  /* 0x3c99ca97130c7423 */ /* 0x000fe2000001000a */
[----:B------:R-:W-:Y:S01]  /*0a00*/  FMUL.FTZ R11, R24, R24 ;  /* 0x00000018180b7220 */ /* 0x000fe20000410000 */
[----:B------:R-:W-:Y:S01]  /*0a10*/  FFMA.FTZ R2, R3, R2, 0.074823014438152313232 ;  /* 0x3d993ccf03027423 */ /* 0x000fe20000010002 */
[----:B------:R-:W-:Y:S01]  /*0a20*/  FFMA.FTZ R26, R13, R26, 0.046769052743911743164 ;  /* 0x3d3f90e80d1a7423 */ /* 0x000fe2000001001a */
[----:B------:R-:W-:Y:S01]  /*0a30*/  FFMA.FTZ R12, R19, R12, 0.046769052743911743164 ;  /* 0x3d3f90e8130c7423 */ /* 0x000fe2000001000c */
[----:B------:R-:W-:Y:S01]  /*0a40*/  FFMA.FTZ R28, R11, R10, 0.018773360177874565125 ;  /* 0x3c99ca970b1c7423 */ /* 0x000fe2000001000a */
[----:B------:R-:W-:Y:S01]  /*0a50*/  FFMA.FTZ R2, R3, R2, 0.16667181253433227539 ;  /* 0x3e2aac0403027423 */ /* 0x000fe20000010002 */
[----:B------:R-:W-:Y:S01]  /*0a60*/  FFMA.FTZ R26, R13, R26, 0.074823014438152313232 ;  /* 0x3d993ccf0d1a7423 */ /* 0x000fe2000001001a */
[----:B------:R-:W-:Y:S01]  /*0a70*/  FFMA.FTZ R12, R19, R12, 0.074823014438152313232 ;  /* 0x3d993ccf130c7423 */ /* 0x000fe2000001000c */
[----:B------:R-:W-:Y:S01]  /*0a80*/  FFMA.FTZ R28, R11, R28, 0.046769052743911743164 ;  /* 0x3d3f90e80b1c7423 */ /* 0x000fe2000001001c */
[----:B------:R-:W-:Y:S01]  /*0a90*/  FMUL.FTZ R10, R3, R2 ;  /* 0x00000002030a7220 */ /* 0x000fe20000410000 */
[----:B------:R-:W-:Y:S01]  /*0aa0*/  FFMA.FTZ R26, R13, R26, 0.16667181253433227539 ;  /* 0x3e2aac040d1a7423 */ /* 0x000fe2000001001a */
[----:B------:R-:W0:Y:S01]  /*0ab0*/  LDC.64 R2, c[0x0][0x218] ;  /* 0x00008600ff027b82 */ /* 0x000e220000000a00 */
[----:B------:R-:W-:Y:S01]  /*0ac0*/  FFMA.FTZ R28, R11, R28, 0.074823014438152313232 ;  /* 0x3d993ccf0b1c7423 */ /* 0x000fe2000001001c */
[----:B------:R-:W-:Y:S01]  /*0ad0*/  FFMA.FTZ R12, R19, R12, 0.16667181253433227539 ;  /* 0x3e2aac04130c7423 */ /* 0x000fe2000001000c */
[----:B------:R-:W-:Y:S01]  /*0ae0*/  FMUL.FTZ R13, R13, R26 ;  /* 0x0000001a0d0d7220 */ /* 0x000fe20000410000 */
[----:B------:R-:W-:Y:S01]  /*0af0*/  FFMA.FTZ R7, R7, R10, R7 ;  /* 0x0000000a07077223 */ /* 0x000fe20000010007 */
[----:B------:R-:W-:Y:S01]  /*0b00*/  FFMA.FTZ R28, R11, R28, 0.16667181253433227539 ;  /* 0x3e2aac040b1c7423 */ /* 0x000fe2000001001c */
[----:B------:R-:W-:Y:S01]  /*0b10*/  FMUL.FTZ R19, R19, R12 ;  /* 0x0000000c13137220 */ /* 0x000fe20000410000 */
[----:B------:R-:W-:Y:S01]  /*0b20*/  F2FP.F16.F32.PACK_AB R17, R17, R18 ;  /* 0x000000121111723e */ /* 0x000fe200000000ff */
[----:B------:R-:W-:Y:S01]  /*0b30*/  FMUL.FTZ R10, R7, -2 ;  /* 0xc0000000070a7820 */ /* 0x000fe20000410000 */
[----:B------:R-:W-:Y:S01]  /*0b40*/  FMUL.FTZ R21, R11, R28 ;  /* 0x0000001c0b157220 */ /* 0x000fe20000410000 */
[----:B------:R-:W-:Y:S01]  /*0b50*/  FFMA.FTZ R11, R16, R13, R16 ;  /* 0x0000000d100b7223 */ /* 0x000fe20000010010 */
[----:B------:R-:W-:Y:S01]  /*0b60*/  FFMA.FTZ R8, R8, R19, R8 ;  /* 0x0000001308087223 */ /* 0x000fe20000010008 */
[----:B------:R-:W-:Y:S01]  /*0b70*/  @P1 FFMA.FTZ R7, R5, 0.93318945169448852539, R10 ;  /* 0x3f6ee58105071823 */ /* 0x000fe2000001000a */
[----:B------:R-:W-:Y:S01]  /*0b80*/  FFMA.FTZ R13, R24, R21, R24 ;  /* 0x00000015180d7223 */ /* 0x000fe20000010018 */
[----:B------:R-:W-:Y:S01]  /*0b90*/  FMUL.FTZ R16, R11, -2 ;  /* 0xc00000000b107820 */ /* 0x000fe20000410000 */
[----:B------:R-:W-:-:S02]  /*0ba0*/  FMUL.FTZ R12, R8, -2 ;  /* 0xc0000000080c7820 */ /* 0x000fc40000410000 */
[----:B------:R-:W-:Y:S01]  /*0bb0*/  FMUL.FTZ R24, R13, -2 ;  /* 0xc00000000d187820 */ /* 0x000fe20000410000 */
[C---:B------:R-:W-:Y:S01]  /*0bc0*/  @P2 FFMA.FTZ R11, R5.reuse, 0.93318945169448852539, R16 ;  /* 0x3f6ee581050b2823 */ /* 0x040fe20000010010 */
[----:B------:R-:W-:Y:S01]  /*0bd0*/  @P3 FFMA.FTZ R8, R5, 0.93318945169448852539, R12 ;  /* 0x3f6ee58105083823 */ /* 0x000fe2000001000c */
[----:B------:R-:W-:Y:S01]  /*0be0*/  LOP3.LUT R4, R7, 0x80000000, R4, 0xb8, !PT ;  /* 0x8000000007047812 */ /* 0x000fe200078eb804 */
[----:B------:R-:W-:Y:S01]  /*0bf0*/  @P0 FFMA.FTZ R13, R5, 0.93318945169448852539, R24 ;  /* 0x3f6ee581050d0823 */ /* 0x000fe20000010018 */
[----:B------:R-:W-:Y:S02]  /*0c00*/  FSETP.GTU.FTZ.AND P0, PT, R7, +INF , PT ;  /* 0x7f8000000700780b */ /* 0x000fe40003f1c000 */
[----:B------:R-:W-:Y:S01]  /*0c10*/  LOP3.LUT R9, R8, 0x80000000, R9, 0xb8, !PT ;  /* 0x8000000008097812 */ /* 0x000fe200078eb809 */
[----:B0-----:R-:W-:Y:S01]  /*0c20*/  IMAD.WIDE.U32 R2, R0, 0x2, R2 ;  /* 0x0000000200027825 */ /* 0x001fe200078e0002 */
[----:B------:R-:W-:Y:S02]  /*0c30*/  FSETP.GTU.FTZ.AND P1, PT, R8, +INF , PT ;  /* 0x7f8000000800780b */ /* 0x000fe40003f3c000 */
[----:B------:R-:W-:-:S02]  /*0c40*/  LOP3.LUT R14, R11, 0x80000000, R14, 0xb8, !PT ;  /* 0x800000000b0e7812 */ /* 0x000fc400078eb80e */
[----:B------:R-:W-:Y:S01]  /*0c50*/  FSETP.GTU.FTZ.AND P2, PT, R11, +INF , PT ;  /* 0x7f8000000b00780b */ /* 0x000fe20003f5c000 */
[----:B------:R-:W-:Y:S01]  /*0c60*/  IMAD.WIDE R2, R6, 0x8, R2 ;  /* 0x0000000806027825 */ /* 0x000fe200078e0202 */
[C---:B------:R-:W-:Y:S02]  /*0c70*/  LOP3.LUT R20, R13.reuse, 0x80000000, R20, 0xb8, !PT ;  /* 0x800000000d147812 */ /* 0x040fe400078eb814 */
[----:B------:R-:W-:Y:S02]  /*0c80*/  FSETP.GTU.FTZ.AND P3, PT, R13, +INF , PT ;  /* 0x7f8000000d00780b */ /* 0x000fe40003f7c000 */
[----:B------:R-:W-:Y:S02]  /*0c90*/  FSEL R4, R4, R7, !P0 ;  /* 0x0000000704047208 */ /* 0x000fe40004000000 */
[----:B------:R-:W-:Y:S02]  /*0ca0*/  FSEL R9, R9, R8, !P1 ;  /* 0x0000000809097208 */ /* 0x000fe40004800000 */
[----:B------:R-:W-:-:S02]  /*0cb0*/  FSEL R14, R14, R11, !P2 ;  /* 0x0000000b0e0e7208 */ /* 0x000fc40005000000 */
[----:B------:R-:W-:Y:S02]  /*0cc0*/  FSEL R13, R20, R13, !P3 ;  /* 0x0000000d140d7208 */ /* 0x000fe40005800000 */
[----:B------:R-:W-:Y:S02]  /*0cd0*/  F2FP.F16.F32.PACK_AB R16, R22, R15 ;  /* 0x0000000f1610723e */ /* 0x000fe400000000ff */
[----:B------:R-:W-:Y:S02]  /*0ce0*/  F2FP.F16.F32.PACK_AB R4, R9, R4 ;  /* 0x000000040904723e */ /* 0x000fe400000000ff */
[----:B------:R-:W-:Y:S01]  /*0cf0*/  F2FP.F16.F32.PACK_AB R5, R13, R14 ;  /* 0x0000000e0d05723e */ /* 0x000fe200000000ff */
[----:B------:R-:W-:Y:S04]  /*0d00*/  STG.E.64 desc[UR4][R2.64], R16 ;  /* 0x0000001002007986 */ /* 0x000fe8000c101b04 */
[----:B------:R-:W-:Y:S01]  /*0d10*/  STG.E.64 desc[UR4][R2.64+0x400], R4 ;  /* 0x0004000402007986 */ /* 0x000fe2000c101b04 */
[----:B------:R-:W-:Y:S05]  /*0d20*/  EXIT ;  /* 0x000000000000794d */ /* 0x000fea0003800000 */
.L_x_1268:
        /* <DEDUP_REMOVED lines=95> */
.L_x_1270:
[----:B------:R-:W-:Y:S05]  /*1320*/  BSYNC B0 ;  /* 0x0000000000007941 */ /* 0x000fea0003800000 */
.L_x_1269:
        /* <DEDUP_REMOVED lines=32> */
.L_x_1272:
[----:B------:R-:W-:Y:S05]  /*1530*/  BSYNC B0 ;  /* 0x0000000000007941 */ /* 0x000fea0003800000 */
.L_x_1271:
        /* <DEDUP_REMOVED lines=31> */
.L_x_1274:
[----:B------:R-:W-:Y:S05]  /*1730*/  BSYNC B0 ;  /* 0x0000000000007941 */ /* 0x000fea0003800000 */
.L_x_1273:
        /* <DEDUP_REMOVED lines=32> */
.L_x_1276:
[----:B------:R-:W-:Y:S05]  /*1940*/  BSYNC B0 ;  /* 0x0000000000007941 */ /* 0x000fea0003800000 */
.L_x_1275:
        /* <DEDUP_REMOVED lines=29> */
.L_x_1278:
[----:B------:R-:W-:Y:S05]  /*1b20*/  BSYNC B0 ;  /* 0x0000000000007941 */ /* 0x000fea0003800000 */
.L_x_1277:
        /* <DEDUP_REMOVED lines=29> */
.L_x_1280:
[----:B------:R-:W-:Y:S05]  /*1d00*/  BSYNC B0 ;  /* 0x0000000000007941 */ /* 0x000fea0003800000 */
.L_x_1279:
        /* <DEDUP_REMOVED lines=29> */
.L_x_1282:
[----:B------:R-:W-:Y:S05]  /*1ee0*/  BSYNC B0 ;  /* 0x0000000000007941 */ /* 0x000fea0003800000 */
.L_x_1281:
        /* <DEDUP_REMOVED lines=29> */
.L_x_1284:
[----:B------:R-:W-:Y:S05]  /*20c0*/  BSYNC B0 ;  /* 0x0000000000007941 */ /* 0x000fea0003800000 */
.L_x_1283:
        /* <DEDUP_REMOVED lines=18> */
.L_x_1287:
[----:B------:R-:W-:-:S13]  /*21f0*/  ISETP.GE.AND P0, PT, R9, R8, PT ;  /* 0x000000080900720c */ /* 0x000fda0003f06270 */
[----:B------:R-:W-:Y:S05]  /*2200*/  @P0 BRA `(.L_x_1289) ;  /* 0x0000000000300947 */ /* 0x000fea0003800000 */
[----:B0-----:R-:W0:Y:S01]  /*2210*/  LDC.64 R2, c[0x0][0x218] ;  /* 0x00008600ff027b82 */ /* 0x001e220000000a00 */
[----:B------:R-:W-:Y:S02]  /*2220*/  IADD3 R5, R0, R9, RZ ;  /* 0x0000000900057210 */ /* 0x000fe40007ffe0ff */
[----:B------:R-:W-:-:S03]  /*2230*/  IADD3 R9, R9, 0x80, RZ ;  /* 0x0000008009097810 */ /* 0x000fc60007ffe0ff */
[----:B0-----:R-:W-:-:S05]  /*2240*/  IMAD.WIDE.U32 R2, R5, 0x2, R2 ;  /* 0x0000000205027825 */ /* 0x001fca00078e0002 */
[----:B------:R1:W-:Y:S02]  /*2250*/  STG.E.U16 desc[UR4][R2.64], R6 ;  /* 0x0000000602007986 */ /* 0x0003e4000c101504 */
.L_x_1288:
[----:B------:R-:W-:-:S13]  /*2260*/  ISETP.GE.AND P0, PT, R9, R8, PT ;  /* 0x000000080900720c */ /* 0x000fda0003f06270 */
[----:B------:R-:W-:Y:S05]  /*2270*/  @P0 BRA `(.L_x_1290) ;  /* 0x0000000000340947 */ /* 0x000fea0003800000 */
[----:B01----:R-:W0:Y:S01]  /*2280*/  LDC.64 R2, c[0x0][0x218] ;  /* 0x00008600ff027b82 */ /* 0x003e220000000a00 */
[----:B------:R-:W-:Y:S02]  /*2290*/  IADD3 R5, R0, R9, RZ ;  /* 0x0000000900057210 */ /* 0x000fe40007ffe0ff */
[----:B------:R-:W-:-:S03]  /*22a0*/  IADD3 R9, R9, 0x80, RZ ;  /* 0x0000008009097810 */ /* 0x000fc60007ffe0ff */
[----:B0-----:R-:W-:-:S05]  /*22b0*/  IMAD.WIDE.U32 R2, R5, 0x2, R2 ;  /* 0x0000000205027825 */ /* 0x001fca00078e0002 */
[----:B------:R1:W-:Y:S02]  /*22c0*/  STG.E.U16 desc[UR4][R2.64], R7 ;  /* 0x0000000702007986 */ /* 0x0003e4000c101504 */
.L_x_1289:
        /* <DEDUP_REMOVED lines=8> */
.L_x_1290:
[----:B------:R-:W-:Y:S05]  /*2350*/  BSYNC B1 ;  /* 0x0000000000017941 */ /* 0x000fea0003800000 */
.L_x_1286:
[----:B------:R-:W-:-:S13]  /*2360*/  ISETP.GE.AND P0, PT, R9, R8, PT ;  /* 0x000000080900720c */ /* 0x000fda0003f06270 */
[----:B012---:R-:W0:Y:S01]  /*2370*/  @!P0 LDC.64 R2, c[0x0][0x218] ;  /* 0x00008600ff028b82 */ /* 0x007e220000000a00 */
[----:B------:R-:W-:Y:S02]  /*2380*/  @!P0 IADD3 R5, R0, R9, RZ ;  /* 0x0000000900058210 */ /* 0x000fe40007ffe0ff */
[----:B------:R-:W-:-:S03]  /*2390*/  @!P0 IADD3 R9, R9, 0x80, RZ ;  /* 0x0000008009098810 */ /* 0x000fc60007ffe0ff */
[----:B0-----:R-:W-:-:S05]  /*23a0*/  @!P0 IMAD.WIDE.U32 R2, R5, 0x2, R2 ;  /* 0x0000000205028825 */ /* 0x001fca00078e0002 */
[----:B------:R2:W-:Y:S02]  /*23b0*/  @!P0 STG.E.U16 desc[UR4][R2.64], R11 ;  /* 0x0000000b02008986 */ /* 0x0005e4000c101504 */
.L_x_1291:
[----:B------:R-:W-:Y:S05]  /*23c0*/  BSYNC B0 ;  /* 0x0000000000007941 */ /* 0x000fea0003800000 */
.L_x_1285:
        /* <DEDUP_REMOVED lines=8> */
.L_x_1292:
        /* <DEDUP_REMOVED lines=11> */
.L_x_20836:


//--------------------- .text._ZN2at6native29vectorized_elementwise_kernelILi8EZZZNS0_16asin_kernel_cudaERNS_18TensorIteratorBaseEENKUlvE0_clEvENKUlvE1_clEvEUlN3c104HalfEE_St5arrayIPcLm2EEEEviT0_T1_ --------------------------
	.section	.text._ZN2at6native29vectorized_elementwise_kernelILi8EZZZNS0_16asin_kernel_cudaERNS_18TensorIteratorBaseEENKUlvE0_clEvENKUlvE1_clEvEUlN3c104HalfEE_St5arrayIPcLm2EEEEviT0_T1_,"ax",@progbits
	.align	128
        .global         _ZN2at6native29vectorized_elementwise_kernelILi8EZZZNS0_16asin_kernel_cudaERNS_18TensorIteratorBaseEENKUlvE0_clEvENKUlvE1_clEvEUlN3c104HalfEE_St5arrayIPcLm2EEEEviT0_T1_
        .type           _ZN2at6native29vectorized_elementwise_kernelILi8EZZZNS0_16asin_kernel_cudaERNS_18TensorIteratorBaseEENKUlvE0_clEvENKUlvE1_clEvEUlN3c104HalfEE_St5arrayIPcLm2EEEEviT0_T1_,@function
        .size           _ZN2at6native29vectorized_elementwise_kernelILi8EZZZNS0_16asin_kernel_cudaERNS_18TensorIteratorBaseEENKUlvE0_clEvENKUlvE1_clEvEUlN3c104HalfEE_St5arrayIPcLm2EEEEviT0_T1_,(.L_x_20837 - _ZN2at6native29vectorized_elementwise_kernelILi8EZZZNS0_16asin_kernel_cudaERNS_18TensorIteratorBaseEENKUlvE0_clEvENKUlvE1_clEvEUlN3c104HalfEE_St5arrayIPcLm2EEEEviT0_T1_)
        .other          _ZN2at6native29vectorized_elementwise_kernelILi8EZZZNS0_16asin_kernel_cudaERNS_18TensorIteratorBaseEENKUlvE0_clEvENKUlvE1_clEvEUlN3c104HalfEE_St5arrayIPcLm2EEEEviT0_T1_,@"STO_CUDA_ENTRY STV_DEFAULT"
_ZN2at6native29vectorized_elementwise_kernelILi8EZZZNS0_16asin_kernel_cudaERNS_18TensorIteratorBaseEENKUlvE0_clEvENKUlvE1_clEvEUlN3c104HalfEE_St5arrayIPcLm2EEEEviT0_T1_:
.text._ZN2at6native29vectorized_elementwise_kernelILi8EZZZNS0_16asin_kernel_cudaERNS_18TensorIteratorBaseEENKUlvE0_clEvENKUlvE1_clEvEUlN3c104HalfEE_St5arrayIPcLm2EEEEviT0_T1_:
        /* <DEDUP_REMOVED lines=14> */
[--C-:B--2---:R-:W-:Y:S02]  /*00e0*/  HADD2.F32 R0, -RZ, R4.reuse.H0_H0 ;  /* 0x20000004ff007230 */ /* 0x104fe40000004100 */
[----:B------:R-:W-:Y:S02]  /*00f0*/  HADD2.F32 R9, -RZ, R4.H1_H1 ;  /* 0x30000004ff097230 */ /* 0x000fe40000004100 */
[--C-:B------:R-:W-:Y:S02]  /*0100*/  HADD2.F32 R4, -RZ, R5.reuse.H0_H0 ;  /* 0x20000005ff047230 */ /* 0x100fe40000004100 */
[----:B------:R-:W-:Y:S01]  /*0110*/  FADD.FTZ R15, |R0|, -RZ ;  /* 0x800000ff000f7221 */ /* 0x000fe20000010200 */
[----:B------:R-:W-:Y:S02]  /*0120*/  HADD2.F32 R12, -RZ, R5.H1_H1 ;  /* 0x30000005ff0c7230 */ /* 0x000fe40000004100 */
[----:B------:R-:W-:Y:S01]  /*0130*/  FADD.FTZ R13, |R9|, -RZ ;  /* 0x800000ff090d7221 */ /* 0x000fe20000010200 */
[----:B------:R-:W-:-:S02]  /*0140*/  HADD2.F32 R5, -RZ, R6.H0_H0 ;  /* 0x20000006ff057230 */ /* 0x000fc40000004100 */
[----:B------:R-:W-:Y:S01]  /*0150*/  FADD.FTZ R11, |R4|, -RZ ;  /* 0x800000ff040b7221 */ /* 0x000fe20000010200 */
[-C--:B------:R-:W-:Y:S01]  /*0160*/  FFMA.FTZ R16, -R15, R8.reuse, 0.5 ;  /* 0x3f0000000f107423 */ /* 0x080fe20000010108 */
[----:B------:R-:W-:Y:S01]  /*0170*/  FADD.FTZ R19, |R12|, -RZ ;  /* 0x800000ff0c137221 */ /* 0x000fe20000010200 */
[-C--:B------:R-:W-:Y:S01]  /*0180*/  FFMA.FTZ R18, -R13, R8.reuse, 0.5 ;  /* 0x3f0000000d127423 */ /* 0x080fe20000010108 */
[-C--:B------:R-:W-:Y:S01]  /*0190*/  FFMA.FTZ R21, -R11, R8.reuse, 0.5 ;  /* 0x3f0000000b157423 */ /* 0x080fe20000010108 */
[----:B------:R-:W0:Y:S01]  /*01a0*/  MUFU.RSQ R23, R16 ;  /* 0x0000001000177308 */ /* 0x000e220000001400 */
[-C--:B------:R-:W-:Y:S01]  /*01b0*/  FFMA.FTZ R25, -R19, R8.reuse, 0.5 ;  /* 0x3f00000013197423 */ /* 0x080fe20000010108 */
[----:B------:R-:W-:Y:S01]  /*01c0*/  FADD.FTZ R17, |R5|, -RZ ;  /* 0x800000ff05117221 */ /* 0x000fe20000010200 */
[C---:B------:R-:W-:Y:S02]  /*01d0*/  FSETP.GT.FTZ.AND P6, PT, |R9|.reuse, 0.56000000238418579102, PT ;  /* 0x3f0f5c290900780b */ /* 0x040fe40003fd4200 */
[----:B------:R-:W-:Y:S01]  /*01e0*/  FSETP.NEU.FTZ.AND P2, PT, |R9|, 1, PT ;  /* 0x3f8000000900780b */ /* 0x000fe20003f5d200 */
[----:B------:R-:W-:Y:S01]  /*01f0*/  FFMA.FTZ R20, -R17, R8, 0.5 ;  /* 0x3f00000011147423 */ /* 0x000fe20000010108 */
[----:B------:R-:W-:Y:S01]  /*0200*/  FSETP.GT.FTZ.AND P0, PT, |R0|, 0.56000000238418579102, PT ;  /* 0x3f0f5c290000780b */ /* 0x000fe20003f14200 */
[----:B------:R-:W1:Y:S01]  /*0210*/  MUFU.RSQ R10, R21 ;  /* 0x00000015000a7308 */ /* 0x000e620000001400 */
[----:B------:R-:W-:-:S02]  /*0220*/  FSETP.GT.FTZ.AND P4, PT, |R12|, 0.56000000238418579102, PT ;  /* 0x3f0f5c290c00780b */ /* 0x000fc40003f94200 */
[----:B------:R-:W-:Y:S02]  /*0230*/  FSETP.GT.FTZ.AND P5, PT, |R4|, 0.56000000238418579102, PT ;  /* 0x3f0f5c290400780b */ /* 0x000fe40003fb4200 */
[----:B------:R-:W-:Y:S02]  /*0240*/  FSETP.NEU.FTZ.AND P1, PT, |R0|, 1, PT ;  /* 0x3f8000000000780b */ /* 0x000fe40003f3d200 */
[----:B------:R-:W-:Y:S01]  /*0250*/  FSETP.GT.FTZ.AND P3, PT, |R5|, 0.56000000238418579102, PT ;  /* 0x3f0f5c290500780b */ /* 0x000fe20003f74200 */
[----:B------:R-:W2:Y:S01]  /*0260*/  MUFU.RSQ R22, R25 ;  /* 0x0000001900167308 */ /* 0x000ea20000001400 */
[----:B0-----:R-:W-:Y:S01]  /*0270*/  FMUL.FTZ R16, R16, R23 ;  /* 0x0000001710107220 */ /* 0x001fe20000410000 */
[----:B------:R-:W-:-:S04]  /*0280*/  FMUL.FTZ R27, R23, 0.5 ;  /* 0x3f000000171b7820 */ /* 0x000fc80000410000 */
[----:B------:R-:W-:Y:S02]  /*0290*/  FFMA.FTZ R27, -R16, R27, 0.5 ;  /* 0x3f000000101b7423 */ /* 0x000fe4000001011b */
[----:B------:R-:W0:Y:S01]  /*02a0*/  MUFU.RSQ R23, R20 ;  /* 0x0000001400177308 */ /* 0x000e220000001400 */
[----:B-1----:R-:W-:Y:S01]  /*02b0*/  FMUL.FTZ R14, R21, R10 ;  /* 0x0000000a150e7220 */ /* 0x002fe20000410000 */
[----:B------:R-:W-:Y:S01]  /*02c0*/  FMUL.FTZ R21, R10, 0.5 ;  /* 0x3f0000000a157820 */ /* 0x000fe20000410000 */
[----:B------:R-:W-:Y:S02]  /*02d0*/  HADD2.F32 R10, -RZ, R6.H1_H1 ;  /* 0x30000006ff0a7230 */ /* 0x000fe40000004100 */
[----:B------:R-:W-:Y:S01]  /*02e0*/  FFMA.FTZ R16, R16, R27, R16 ;  /* 0x0000001b10107223 */ /* 0x000fe20000010010 */
[--C-:B------:R-:W-:Y:S02]  /*02f0*/  HADD2.F32 R6, -RZ, R7.reuse.H0_H0 ;  /* 0x20000007ff067230 */ /* 0x100fe40000004100 */
[C---:B------:R-:W-:Y:S01]  /*0300*/  FFMA.FTZ R21, -R14.reuse, R21, 0.5 ;  /* 0x3f0000000e157423 */ /* 0x040fe20000010115 */
[----:B------:R-:W-:Y:S01]  /*0310*/  HADD2.F32 R7, -RZ, R7.H1_H1 ;  /* 0x30000007ff077230 */ /* 0x000fe20000004100 */
[----:B------:R-:W1:Y:S01]  /*0320*/  MUFU.RSQ R29, R18 ;  /* 0x00000012001d7308 */ /* 0x000e620000001400 */
[----:B--2---:R-:W-:Y:S01]  /*0330*/  FMUL.FTZ R24, R25, R22 ;  /* 0x0000001619187220 */ /* 0x004fe20000410000 */
[----:B------:R-:W-:Y:S01]  /*0340*/  FFMA.FTZ R14, R14, R21, R14 ;  /* 0x000000150e0e7223 */ /* 0x000fe2000001000e */
[----:B------:R-:W-:Y:S01]  /*0350*/  FADD.FTZ R21, |R10|, -RZ ;  /* 0x800000ff0a157221 */ /* 0x000fe20000010200 */
[----:B------:R-:W-:Y:S01]  /*0360*/  FMUL.FTZ R25, R22, 0.5 ;  /* 0x3f00000016197820 */ /* 0x000fe20000410000 */
[----:B------:R-:W-:-:S02]  /*0370*/  @P0 FSEL R15, R16, RZ, P1 ;  /* 0x000000ff100f0208 */ /* 0x000fc40000800000 */
[----:B------:R-:W-:Y:S01]  /*0380*/  FFMA.FTZ R22, -R21, R8, 0.5 ;  /* 0x3f00000015167423 */ /* 0x000fe20000010108 */
[----:B------:R-:W-:Y:S01]  /*0390*/  FSETP.NEU.FTZ.AND P1, PT, |R4|, 1, PT ;  /* 0x3f8000000400780b */ /* 0x000fe20003f3d200 */
[----:B0-----:R-:W-:Y:S01]  /*03a0*/  FMUL.FTZ R20, R20, R23 ;  /* 0x0000001714147220 */ /* 0x001fe20000410000 */
[----:B------:R-:W-:Y:S01]  /*03b0*/  FMUL.FTZ R27, R23, 0.5 ;  /* 0x3f000000171b7820 */ /* 0x000fe20000410000 */
[----:B------:R-:W-:Y:S01]  /*03c0*/  FFMA.FTZ R23, -R24, R25, 0.5 ;  /* 0x3f00000018177423 */ /* 0x000fe20000010119 */
[----:B------:R-:W-:Y:S01]  /*03d0*/  MOV R16, 0x3d4dd2f7 ;  /* 0x3d4dd2f700107802 */ /* 0x000fe20000000f00 */
[----:B------:R-:W0:Y:S01]  /*03e0*/  MUFU.RSQ R25, R22 ;  /* 0x0000001600197308 */ /* 0x000e220000001400 */
[----:B------:R-:W-:Y:S01]  /*03f0*/  FFMA.FTZ R27, -R20, R27, 0.5 ;  /* 0x3f000000141b7423 */ /* 0x000fe2000001011b */
[----:B------:R-:W-:Y:S01]  /*0400*/  FFMA.FTZ R24, R24, R23, R24 ;  /* 0x0000001718187223 */ /* 0x000fe20000010018 */
[----:B------:R-:W-:Y:S01]  /*0410*/  FADD.FTZ R23, |R6|, -RZ ;  /* 0x800000ff06177221 */ /* 0x000fe20000010200 */
[----:B-1----:R-:W-:Y:S01]  /*0420*/  FMUL.FTZ R18, R18, R29 ;  /* 0x0000001d12127220 */ /* 0x002fe20000410000 */
[----:B------:R-:W-:Y:S01]  /*0430*/  FMUL.FTZ R29, R29, 0.5 ;  /* 0x3f0000001d1d7820 */ /* 0x000fe20000410000 */
[----:B------:R-:W-:Y:S01]  /*0440*/  @P5 FSEL R11, R14, RZ, P1 ;  /* 0x000000ff0e0b5208 */ /* 0x000fe20000800000 */
[----:B------:R-:W-:Y:S01]  /*0450*/  FFMA.FTZ R20, R20, R27, R20 ;  /* 0x0000001b14147223 */ /* 0x000fe20000010014 */
[----:B------:R-:W-:Y:S01]  /*0460*/  FSETP.NEU.FTZ.AND P1, PT, |R5|, 1, PT ;  /* 0x3f8000000500780b */ /* 0x000fe20003f3d200 */
[----:B------:R-:W-:Y:S01]  /*0470*/  FFMA.FTZ R29, -R18, R29, 0.5 ;  /* 0x3f000000121d7423 */ /* 0x000fe2000001011d */
[----:B------:R-:W-:-:S02]  /*0480*/  P2R R27, PR, RZ, 0x40 ;  /* 0x00000040ff1b7803 */ /* 0x000fc40000000000 */
[----:B------:R-:W-:Y:S01]  /*0490*/  @P3 FSEL R17, R20, RZ, P1 ;  /* 0x000000ff14113208 */ /* 0x000fe20000800000 */
[----:B------:R-:W-:Y:S01]  /*04a0*/  FFMA.FTZ R18, R18, R29, R18 ;  /* 0x0000001d12127223 */ /* 0x000fe20000010012 */
[----:B------:R-:W-:Y:S01]  /*04b0*/  FSETP.NEU.FTZ.AND P1, PT, |R10|, 1, PT ;  /* 0x3f8000000a00780b */ /* 0x000fe20003f3d200 */
[----:B------:R-:W-:Y:S01]  /*04c0*/  FMUL.FTZ R20, R11, R11 ;  /* 0x0000000b0b147220 */ /* 0x000fe20000410000 */
[----:B0-----:R-:W-:Y:S02]  /*04d0*/  FMUL.FTZ R22, R22, R25 ;  /* 0x0000001916167220 */ /* 0x001fe40000410000 */
[----:B------:R-:W-:Y:S01]  /*04e0*/  @P6 FSEL R13, R18, RZ, P2 ;  /* 0x000000ff120d6208 */ /* 0x000fe20001000000 */
[----:B------:R-:W-:Y:S01]  /*04f0*/  FFMA.FTZ R18, -R23, R8, 0.5 ;  /* 0x3f00000017127423 */ /* 0x000fe20000010108 */
[----:B------:R-:W-:Y:S01]  /*0500*/  FMUL.FTZ R29, R25, 0.5 ;  /* 0x3f000000191d7820 */ /* 0x000fe20000410000 */
[----:B------:R-:W-:Y:S02]  /*0510*/  FSETP.NEU.FTZ.AND P2, PT, |R12|, 1, PT ;  /* 0x3f8000000c00780b */ /* 0x000fe40003f5d200 */
[----:B------:R-:W0:Y:S01]  /*0520*/  MUFU.RSQ R25, R18 ;  /* 0x0000001200197308 */ /* 0x000e220000001400 */
[----:B------:R-:W-:Y:S01]  /*0530*/  FFMA.FTZ R29, -R22, R29, 0.5 ;  /* 0x3f000000161d7423 */ /* 0x000fe2000001011d */
[----:B------:R-:W-:-:S02]  /*0540*/  @P4 FSEL R19, R24, RZ, P2 ;  /* 0x000000ff18134208 */ /* 0x000fc40001000000 */
[----:B------:R-:W-:Y:S01]  /*0550*/  FSETP.GT.FTZ.AND P2, PT, |R10|, 0.56000000238418579102, PT ;  /* 0x3f0f5c290a00780b */ /* 0x000fe20003f54200 */
[----:B------:R-:W-:Y:S01]  /*0560*/  FFMA.FTZ R22, R22, R29, R22 ;  /* 0x0000001d16167223 */ /* 0x000fe20000010016 */
[----:B------:R-:W-:Y:S01]  /*0570*/  FMUL.FTZ R29, R15, R15 ;  /* 0x0000000f0f1d7220 */ /* 0x000fe20000410000 */
[----:B------:R-:W-:-:S03]  /*0580*/  FSETP.NEU.FTZ.AND P6, PT, |R7|, 1, PT ;  /* 0x3f8000000700780b */ /* 0x000fc60003fdd200 */
[----:B------:R-:W-:-:S04]  /*0590*/  FFMA.FTZ R14, R29, R16, 0.018773360177874565125 ;  /* 0x3c99ca971d0e7423 */ /* 0x000fc80000010010 */
[----:B------:R-:W-:Y:S01]  /*05a0*/  FFMA.FTZ R14, R29, R14, 0.046769052743911743164 ;  /* 0x3d3f90e81d0e7423 */ /* 0x000fe2000001000e */
[----:B0-----:R-:W-:Y:S01]  /*05b0*/  FMUL.FTZ R18, R18, R25 ;  /* 0x0000001912127220 */ /* 0x001fe20000410000 */
[----:B------:R-:W-:Y:S02]  /*05c0*/  FMUL.FTZ R25, R25, 0.5 ;  /* 0x3f00000019197820 */ /* 0x000fe40000410000 */
[C---:B------:R-:W-:Y:S01]  /*05d0*/  FFMA.FTZ R14, R29.reuse, R14, 0.074823014438152313232 ;  /* 0x3d993ccf1d0e7423 */ /* 0x040fe2000001000e */
[----:B------:R-:W-:Y:S01]  /*05e0*/  @P2 FSEL R21, R22, RZ, P1 ;  /* 0x000000ff16152208 */ /* 0x000fe20000800000 */
[----:B------:R-:W-:Y:S01]  /*05f0*/  FFMA.FTZ R22, R20, R16, 0.018773360177874565125 ;  /* 0x3c99ca9714167423 */ /* 0x000fe20000010010 */
[----:B------:R-:W-:Y:S01]  /*0600*/  FFMA.FTZ R25, -R18, R25, 0.5 ;  /* 0x3f00000012197423 */ /* 0x000fe20000010119 */
[----:B------:R-:W-:Y:S01]  /*0610*/  FFMA.FTZ R14, R29, R14, 0.16667181253433227539 ;  /* 0x3e2aac041d0e7423 */ /* 0x000fe2000001000e */
[----:B------:R-:W-:Y:S01]  /*0620*/  FSETP.GT.FTZ.AND P1, PT, |R6|, 0.56000000238418579102, PT ;  /* 0x3f0f5c290600780b */ /* 0x000fe20003f34200 */
[----:B------:R-:W-:Y:S01]  /*0630*/  FFMA.FTZ R22, R20, R22, 0.046769052743911743164 ;  /* 0x3d3f90e814167423 */ /* 0x000fe20000010016 */
[----:B------:R-:W-:Y:S01]  /*0640*/  FFMA.FTZ R25, R18, R25, R18 ;  /* 0x0000001912197223 */ /* 0x000fe20000010012 */
[----:B------:R-:W-:Y:S01]  /*0650*/  FMUL.FTZ R18, R13, R13 ;  /* 0x0000000d0d127220 */ /* 0x000fe20000410000 */
[----:B------:R-:W-:Y:S01]  /*0660*/  FMUL.FTZ R14, R29, R14 ;  /* 0x0000000e1d0e7220 */ /* 0x000fe20000410000 */
[----:B------:R-:W-:-:S02]  /*0670*/  FFMA.FTZ R22, R20, R22, 0.074823014438152313232 ;  /* 0x3d993ccf14167423 */ /* 0x000fc40000010016 */
[----:B------:R-:W-:Y:S01]  /*0680*/  FFMA.FTZ R29, R18, R16, 0.018773360177874565125 ;  /* 0x3c99ca97121d7423 */ /* 0x000fe20000010010 */
[----:B------:R-:W-:Y:S01]  /*0690*/  FFMA.FTZ R15, R15, R14, R15 ;  /* 0x0000000e0f0f7223 */ /* 0x000fe2000001000f */
[----:B------:R-:W-:Y:S02]  /*06a0*/  FFMA.FTZ R22, R20, R22, 0.16667181253433227539 ;  /* 0x3e2aac0414167423 */ /* 0x000fe40000010016 */
[----:B------:R-:W-:Y:S02]  /*06b0*/  FFMA.FTZ R29, R18, R29, 0.046769052743911743164 ;  /* 0x3d3f90e8121d7423 */ /* 0x000fe4000001001d */
[----:B------:R-:W-:Y:S01]  /*06c0*/  FMUL.FTZ R20, R20, R22 ;  /* 0x0000001614147220 */ /* 0x000fe20000410000 */
[----:B------:R-:W-:Y:S01]  /*06d0*/  FMUL.FTZ R22, R19, R19 ;  /* 0x0000001313167220 */ /* 0x000fe20000410000 */
[----:B------:R-:W-:Y:S02]  /*06e0*/  FFMA.FTZ R29, R18, R29, 0.074823014438152313232 ;  /* 0x3d993ccf121d7423 */ /* 0x000fe4000001001d */
[----:B------:R-:W-:Y:S01]  /*06f0*/  FFMA.FTZ R11, R11, R20, R11 ;  /* 0x000000140b0b7223 */ /* 0x000fe2000001000b */
[----:B------:R-:W-:Y:S01]  /*0700*/  FFMA.FTZ R14, R22, R16, 0.018773360177874565125 ;  /* 0x3c99ca97160e7423 */ /* 0x000fe20000010010 */
[----:B------:R-:W-:-:S03]  /*0710*/  FFMA.FTZ R29, R18, R29, 0.16667181253433227539 ;  /* 0x3e2aac04121d7423 */ /* 0x000fc6000001001d */
[----:B------:R-:W-:Y:S01]  /*0720*/  FFMA.FTZ R14, R22, R14, 0.046769052743911743164 ;  /* 0x3d3f90e8160e7423 */ /* 0x000fe2000001000e */
[----:B------:R-:W-:Y:S01]  /*0730*/  FMUL.FTZ R18, R18, R29 ;  /* 0x0000001d12127220 */ /* 0x000fe20000410000 */
[----:B------:R-:W-:Y:S02]  /*0740*/  FMUL.FTZ R29, R17, R17 ;  /* 0x00000011111d7220 */ /* 0x000fe40000410000 */
[C---:B------:R-:W-:Y:S01]  /*0750*/  FFMA.FTZ R14, R22.reuse, R14, 0.074823014438152313232 ;  /* 0x3d993ccf160e7423 */ /* 0x040fe2000001000e */
[----:B------:R-:W-:Y:S01]  /*0760*/  FFMA.FTZ R18, R13, R18, R13 ;  /* 0x000000120d127223 */ /* 0x000fe2000001000d */
[C---:B------:R-:W-:Y:S02]  /*0770*/  FFMA.FTZ R24, R29.reuse, R16, 0.018773360177874565125 ;  /* 0x3c99ca971d187423 */ /* 0x040fe40000010010 */
[----:B------:R-:W-:Y:S01]  /*0780*/  FFMA.FTZ R14, R22, R14, 0.16667181253433227539 ;  /* 0x3e2aac04160e7423 */ /* 0x000fe2000001000e */
[----:B------:R-:W-:Y:S01]  /*0790*/  FMUL.FTZ R13, R18, -2 ;  /* 0xc0000000120d7820 */ /* 0x000fe20000410000 */
[----:B------:R-:W-:-:S02]  /*07a0*/  FFMA.FTZ R24, R29, R24, 0.046769052743911743164 ;  /* 0x3d3f90e81d187423 */ /* 0x000fc40000010018 */
[----:B------:R-:W-:Y:S01]  /*07b0*/  FMUL.FTZ R22, R22, R14 ;  /* 0x0000000e16167220 */ /* 0x000fe20000410000 */
[----:B------:R-:W-:Y:S01]  /*07c0*/  HFMA2.MMA R14, -RZ, RZ, 1.9599609375, 20144 ;  /* 0x3fd774ebff0e7435 */ /* 0x000fe200000001ff */
[----:B------:R-:W-:Y:S02]  /*07d0*/  FFMA.FTZ R24, R29, R24, 0.074823014438152313232 ;  /* 0x3d993ccf1d187423 */ /* 0x000fe40000010018 */
[----:B------:R-:W-:Y:S02]  /*07e0*/  FFMA.FTZ R19, R19, R22, R19 ;  /* 0x0000001613137223 */ /* 0x000fe40000010013 */
[----:B------:R-:W-:-:S04]  /*07f0*/  FFMA.FTZ R24, R29, R24, 0.16667181253433227539 ;  /* 0x3e2aac041d187423 */ /* 0x000fc80000010018 */
[----:B------:R-:W-:Y:S01]  /*0800*/  FMUL.FTZ R24, R29, R24 ;  /* 0x000000181d187220 */ /* 0x000fe20000410000 */
[----:B------:R-:W-:-:S03]  /*0810*/  FMUL.FTZ R29, R15, -2 ;  /* 0xc00000000f1d7820 */ /* 0x000fc60000410000 */
[----:B------:R-:W-:Y:S01]  /*0820*/  FFMA.FTZ R24, R17, R24, R17 ;  /* 0x0000001811187223 */ /* 0x000fe20000010011 */
[----:B------:R-:W-:Y:S01]  /*0830*/  @P0 FFMA.FTZ R15, R14, 0.93318945169448852539, R29 ;  /* 0x3f6ee5810e0f0823 */ /* 0x000fe2000001001d */
[----:B------:R-:W-:Y:S01]  /*0840*/  FSETP.NEU.FTZ.AND P0, PT, |R6|, 1, PT ;  /* 0x3f8000000600780b */ /* 0x000fe20003f1d200 */
[----:B------:R-:W-:-:S03]  /*0850*/  FMUL.FTZ R29, R21, R21 ;  /* 0x00000015151d7220 */ /* 0x000fc60000410000 */
[----:B------:R-:W-:Y:S01]  /*0860*/  @P1 FSEL R23, R25, RZ, P0 ;  /* 0x000000ff19171208 */ /* 0x000fe20000000000 */
[----:B------:R-:W-:Y:S01]  /*0870*/  FFMA.FTZ R26, R29, R16, 0.018773360177874565125 ;  /* 0x3c99ca971d1a7423 */ /* 0x000fe20000010010 */
[----:B------:R-:W-:Y:S02]  /*0880*/  FSETP.GT.FTZ.AND P0, PT, |R7|, 0.56000000238418579102, PT ;  /* 0x3f0f5c290700780b */ /* 0x000fe40003f14200 */
[----:B------:R-:W-:Y:S01]  /*0890*/  LOP3.LUT R0, R15, 0x80000000, R0, 0xb8, !PT ;  /* 0x800000000f007812 */ /* 0x000fe200078eb800 */
[----:B------:R-:W-:Y:S01]  /*08a0*/  FMUL.FTZ R25, R23, R23 ;  /* 0x0000001717197220 */ /* 0x000fe20000410000 */
[----:B------:R-:W-:-:S03]  /*08b0*/  FFMA.FTZ R26, R29, R26, 0.046769052743911743164 ;  /* 0x3d3f90e81d1a7423 */ /* 0x000fc6000001001a */
[----:B------:R-:W-:Y:S01]  /*08c0*/  FFMA.FTZ R28, R25, R16, 0.018773360177874565125 ;  /* 0x3c99ca97191c7423 */ /* 0x000fe20000010010 */
[----:B------:R-:W-:-:S03]  /*08d0*/  FFMA.FTZ R26, R29, R26, 0.074823014438152313232 ;  /* 0x3d993ccf1d1a7423 */ /* 0x000fc6000001001a */
[----:B------:R-:W-:Y:S01]  /*08e0*/  FFMA.FTZ R28, R25, R28, 0.046769052743911743164 ;  /* 0x3d3f90e8191c7423 */ /* 0x000fe2000001001c */
[----:B------:R-:W-:-:S03]  /*08f0*/  FFMA.FTZ R26, R29, R26, 0.16667181253433227539 ;  /* 0x3e2aac041d1a7423 */ /* 0x000fc6000001001a */
[----:B------:R-:W-:Y:S01]  /*0900*/  FFMA.FTZ R28, R25, R28, 0.074823014438152313232 ;  /* 0x3d993ccf191c7423 */ /* 0x000fe2000001001c */
[----:B------:R-:W-:-:S03]  /*0910*/  FMUL.FTZ R26, R29, R26 ;  /* 0x0000001a1d1a7220 */ /* 0x000fc60000410000 */
[----:B------:R-:W-:Y:S01]  /*0920*/  FFMA.FTZ R28, R25, R28, 0.16667181253433227539 ;  /* 0x3e2aac04191c7423 */ /* 0x000fe2000001001c */
[----:B------:R-:W-:-:S03]  /*0930*/  FFMA.FTZ R21, R21, R26, R21 ;  /* 0x0000001a15157223 */ /* 0x000fc60000010015 */
[----:B------:R-:W-:Y:S01]  /*0940*/  FMUL.FTZ R28, R25, R28 ;  /* 0x0000001c191c7220 */ /* 0x000fe20000410000 */
[----:B------:R-:W-:-:S03]  /*0950*/  FADD.FTZ R25, |R7|, -RZ ;  /* 0x800000ff07197221 */ /* 0x000fc60000010200 */
[----:B------:R-:W-:Y:S01]  /*0960*/  FFMA.FTZ R23, R23, R28, R23 ;  /* 0x0000001c17177223 */ /* 0x000fe20000010017 */
[----:B------:R-:W-:-:S04]  /*0970*/  FFMA.FTZ R29, -R25, R8, 0.5 ;  /* 0x3f000000191d7423 */ /* 0x000fc80000010108 */
[----:B------:R-:W0:Y:S02]  /*0980*/  MUFU.RSQ R8, R29 ;  /* 0x0000001d00087308 */ /* 0x000e240000001400 */
[----:B0-----:R-:W-:Y:S01]  /*0990*/  FMUL.FTZ R29, R29, R8 ;  /* 0x000000081d1d7220 */ /* 0x001fe20000410000 */
[----:B------:R-:W-:-:S04]  /*09a0*/  FMUL.FTZ R8, R8, 0.5 ;  /* 0x3f00000008087820 */ /* 0x000fc80000410000 */
[----:B------:R-:W-:-:S04]  /*09b0*/  FFMA.FTZ R8, -R29, R8, 0.5 ;  /* 0x3f0000001d087423 */ /* 0x000fc80000010108 */
[----:B------:R-:W-:-:S05]  /*09c0*/  FFMA.FTZ R8, R29, R8, R29 ;  /* 0x000000081d087223 */ /* 0x000fca000001001d */
[----:B------:R-:W-:Y:S02]  /*09d0*/  @P0 FSEL R25, R8, RZ, P6 ;  /* 0x000000ff08190208 */ /* 0x000fe40003000000 */
[----:B------:R-:W-:-:S03]  /*09e0*/  ISETP.NE.AND P6, PT, R27, RZ, PT ;  /* 0x000000ff1b00720c */ /* 0x000fc60003fc5270 */
[----:B------:R-:W-:-:S04]  /*09f0*/  FMUL.FTZ R27, R25, R25 ;  /* 0x00000019191b7220 */ /* 0x000fc80000410000 */
[----:B------:R-:W-:-:S04]  /*0a00*/  FFMA.FTZ R16, R27, R16, 0.018773360177874565125 ;  /* 0x3c99ca971b107423 */ /* 0x000fc80000010010 */
[C---:B------:R-:W-:Y:S02]  /*0a10*/  FFMA.FTZ R16, R27.reuse, R16, 0.046769052743911743164 ;  /* 0x3d3f90e81b107423 */ /* 0x040fe40000010010 */
[----:B------:R-:W-:Y:S01]  /*0a20*/  @P6 FFMA.FTZ R18, R14, 0.93318945169448852539, R13 ;  /* 0x3f6ee5810e126823 */ /* 0x000fe2000001000d */
[----:B------:R-:W-:Y:S01]  /*0a30*/  FMUL.FTZ R13, R24, -2 ;  /* 0xc0000000180d7820 */ /* 0x000fe20000410000 */
[----:B------:R-:W-:-:S03]  /*0a40*/  FFMA.FTZ R16, R27, R16, 0.074823014438152313232 ;  /* 0x3d993ccf1b107423 */ /* 0x000fc60000010010 */
[----:B------:R-:W-:Y:S01]  /*0a50*/  @P3 FFMA.FTZ R24, R14, 0.93318945169448852539, R13 ;  /* 0x3f6ee5810e183823 */ /* 0x000fe2000001000d */
[C---:B------:R-:W-:Y:S01]  /*0a60*/  FFMA.FTZ R8, R27.reuse, R16, 0.16667181253433227539 ;  /* 0x3e2aac041b087423 */ /* 0x040fe20000010010 */
[----:B------:R-:W-:Y:S01]  /*0a70*/  LOP3.LUT R9, R18, 0x80000000, R9, 0xb8, !PT ;  /* 0x8000000012097812 */ /* 0x000fe200078eb809 */
[----:B------:R-:W0:Y:S02]  /*0a80*/  LDC.64 R16, c[0x0][0x218] ;  /* 0x00008600ff107b82 */ /* 0x000e240000000a00 */
[----:B------:R-:W-:Y:S01]  /*0a90*/  FMUL.FTZ R8, R27, R8 ;  /* 0x000000081b087220 */ /* 0x000fe20000410000 */
[----:B------:R-:W-:Y:S01]  /*0aa0*/  FMUL.FTZ R27, R19, -2 ;  /* 0xc0000000131b7820 */ /* 0x000fe20000410000 */
[----:B------:R-:W-:Y:S02]  /*0ab0*/  LOP3.LUT R5, R24, 0x80000000, R5, 0xb8, !PT ;  /* 0x8000000018057812 */ /* 0x000fe400078eb805 */
[----:B------:R-:W-:Y:S01]  /*0ac0*/  FFMA.FTZ R8, R25, R8, R25 ;  /* 0x0000000819087223 */ /* 0x000fe20000010019 */
[----:B------:R-:W-:Y:S01]  /*0ad0*/  FMUL.FTZ R25, R11, -2 ;  /* 0xc00000000b197820 */ /* 0x000fe20000410000 */
[----:B------:R-:W-:Y:S01]  /*0ae0*/  @P4 FFMA.FTZ R19, R14, 0.93318945169448852539, R27 ;  /* 0x3f6ee5810e134823 */ /* 0x000fe2000001001b */
[----:B------:R-:W-:Y:S01]  /*0af0*/  FMUL.FTZ R27, R23, -2 ;  /* 0xc0000000171b7820 */ /* 0x000fe20000410000 */
[----:B------:R-:W-:Y:S01]  /*0b00*/  FMUL.FTZ R29, R8, -2 ;  /* 0xc0000000081d7820 */ /* 0x000fe20000410000 */
[C---:B------:R-:W-:Y:S01]  /*0b10*/  @P5 FFMA.FTZ R11, R14.reuse, 0.93318945169448852539, R25 ;  /* 0x3f6ee5810e0b5823 */ /* 0x040fe20000010019 */
[----:B------:R-:W-:Y:S01]  /*0b20*/  FMUL.FTZ R25, R21, -2 ;  /* 0xc000000015197820 */ /* 0x000fe20000410000 */
[C---:B------:R-:W-:Y:S01]  /*0b30*/  @P1 FFMA.FTZ R23, R14.reuse, 0.93318945169448852539, R27 ;  /* 0x3f6ee5810e171823 */ /* 0x040fe2000001001b */
[C---:B------:R-:W-:Y:S01]  /*0b40*/  @P0 FFMA.FTZ R8, R14.reuse, 0.93318945169448852539, R29 ;  /* 0x3f6ee5810e080823 */ /* 0x040fe2000001001d */
[----:B------:R-:W-:Y:S01]  /*0b50*/  FSETP.GTU.FTZ.AND P0, PT, R15, +INF , PT ;  /* 0x7f8000000f00780b */ /* 0x000fe20003f1c000 */
[----:B------:R-:W-:Y:S01]  /*0b60*/  @P2 FFMA.FTZ R21, R14, 0.93318945169448852539, R25 ;  /* 0x3f6ee5810e152823 */ /* 0x000fe20000010019 */
[----:B------:R-:W-:-:S02]  /*0b70*/  FSETP.GTU.FTZ.AND P1, PT, R18, +INF , PT ;  /* 0x7f8000001200780b */ /* 0x000fc40003f3c000 */
[C---:B------:R-:W-:Y:S02]  /*0b80*/  LOP3.LUT R4, R11.reuse, 0x80000000, R4, 0xb8, !PT ;  /* 0x800000000b047812 */ /* 0x040fe400078eb804 */
[----:B------:R-:W-:Y:S02]  /*0b90*/  FSETP.GTU.FTZ.AND P2, PT, R11, +INF , PT ;  /* 0x7f8000000b00780b */ /* 0x000fe40003f5c000 */
[----:B------:R-:W-:Y:S01]  /*0ba0*/  LOP3.LUT R12, R19, 0x80000000, R12, 0xb8, !PT ;  /* 0x80000000130c7812 */ /* 0x000fe200078eb80c */
[----:B0-----:R-:W-:Y:S01]  /*0bb0*/  IMAD.WIDE.U32 R16, R3, 0x2, R16 ;  /* 0x0000000203107825 */ /* 0x001fe200078e0010 */
[----:B------:R-:W-:Y:S02]  /*0bc0*/  FSETP.GTU.FTZ.AND P3, PT, R19, +INF , PT ;  /* 0x7f8000001300780b */ /* 0x000fe40003f7c000 */
[----:B------:R-:W-:Y:S02]  /*0bd0*/  FSEL R15, R0, R15, !P0 ;  /* 0x0000000f000f7208 */ /* 0x000fe40004000000 */
[----:B------:R-:W-:Y:S01]  /*0be0*/  FSEL R18, R9, R18, !P1 ;  /* 0x0000001209127208 */ /* 0x000fe20004800000 */
[----:B------:R-:W-:Y:S01]  /*0bf0*/  IMAD.WIDE R16, R2, 0x10, R16 ;  /* 0x0000001002107825 */ /* 0x000fe200078e0210 */
[----:B------:R-:W-:-:S02]  /*0c00*/  FSEL R11, R4, R11, !P2 ;  /* 0x0000000b040b7208 */ /* 0x000fc40005000000 */
[----:B------:R-:W-:Y:S02]  /*0c10*/  FSEL R12, R12, R19, !P3 ;  /* 0x000000130c0c7208 */ /* 0x000fe40005800000 */
[----:B------:R-:W-:Y:S02]  /*0c20*/  FSETP.GTU.FTZ.AND P0, PT, R24, +INF , PT ;  /* 0x7f8000001800780b */ /* 0x000fe40003f1c000 */
[C---:B------:R-:W-:Y:S02]  /*0c30*/  LOP3.LUT R10, R21.reuse, 0x80000000, R10, 0xb8, !PT ;  /* 0x80000000150a7812 */ /* 0x040fe400078eb80a */
[----:B------:R-:W-:Y:S02]  /*0c40*/  FSETP.GTU.FTZ.AND P1, PT, R21, +INF , PT ;  /* 0x7f8000001500780b */ /* 0x000fe40003f3c000 */
[----:B------:R-:W-:Y:S02]  /*0c50*/  LOP3.LUT R0, R23, 0x80000000, R6, 0xb8, !PT ;  /* 0x8000000017007812 */ /* 0x000fe400078eb806 */
[----:B------:R-:W-:-:S02]  /*0c60*/  LOP3.LUT R7, R8, 0x80000000, R7, 0xb8, !PT ;  /* 0x8000000008077812 */ /* 0x000fc400078eb807 */
[----:B------:R-:W-:Y:S02]  /*0c70*/  FSETP.GTU.FTZ.AND P2, PT, R23, +INF , PT ;  /* 0x7f8000001700780b */ /* 0x000fe40003f5c000 */
[----:B------:R-:W-:Y:S02]  /*0c80*/  FSETP.GTU.FTZ.AND P3, PT, R8, +INF , PT ;  /* 0x7f8000000800780b */ /* 0x000fe40003f7c000 */
[----:B------:R-:W-:Y:S02]  /*0c90*/  FSEL R6, R5, R24, !P0 ;  /* 0x0000001805067208 */ /* 0x000fe40004000000 */
[----:B------:R-:W-:Y:S02]  /*0ca0*/  FSEL R21, R10, R21, !P1 ;  /* 0x000000150a157208 */ /* 0x000fe40004800000 */
[----:B------:R-:W-:Y:S02]  /*0cb0*/  FSEL R0, R0, R23, !P2 ;  /* 0x0000001700007208 */ /* 0x000fe40005000000 */
[----:B------:R-:W-:-:S02]  /*0cc0*/  FSEL R7, R7, R8, !P3 ;  /* 0x0000000807077208 */ /* 0x000fc40005800000 */
[----:B------:R-:W-:Y:S02]  /*0cd0*/  F2FP.F16.F32.PACK_AB R4, R18, R15 ;  /* 0x0000000f1204723e */ /* 0x000fe400000000ff */
[----:B------:R-:W-:Y:S02]  /*0ce0*/  F2FP.F16.F32.PACK_AB R5, R12, R11 ;  /* 0x0000000b0c05723e */ /* 0x000fe400000000ff */
[----:B------:R-:W-:Y:S02]  /*0cf0*/  F2FP.F16.F32.PACK_AB R6, R21, R6 ;  /* 0x000000061506723e */ /* 0x000fe400000000ff */
[----:B------:R-:W-:-:S05]  /*0d00*/  F2FP.F16.F32.PACK_AB R7, R7, R0 ;  /* 0x000000000707723e */ /* 0x000fca00000000ff */
[----:B------:R-:W-:Y:S01]  /*0d10*/  STG.E.128 desc[UR4][R16.64], R4 ;  /* 0x0000000410007986 */ /* 0x000fe2000c101d04 */
[----:B------:R-:W-:Y:S05]  /*0d20*/  EXIT ;  /* 0x000000000000794d */ /* 0x000fea0003800000 */
.L_x_1293:
        /* <DEDUP_REMOVED lines=15> */
[----:B------:R0:W5:Y:S07]  /*0e20*/  @!P6 LDG.E.U16 R2, desc[UR4][R26.64] ;  /* 0x000000041a02e981 */ /* 0x00016e000c1e1500 */
[----:B------:R-:W-:Y:S01]  /*0e30*/  @!P4 IADD3 R25, R3, R18, RZ ;  /* 0x000000120319c210 */ /* 0x000fe20007ffe0ff */
[----:B------:R-:W2:Y:S01]  /*0e40*/  @!P4 LDC.64 R4, c[0x0][0x220] ;  /* 0x00008800ff04cb82 */ /* 0x000ea20000000a00 */
[----:B------:R-:W-:-:S04]  /*0e50*/  @!P4 IADD3 R18, R18, 0x80, RZ ;  /* 0x000000801212c810 */ /* 0x000fc80007ffe0ff */
[----:B------:R-:W-:-:S13]  /*0e60*/  ISETP.GE.AND P3, PT, R18, R9, PT ;  /* 0x000000091200720c */ /* 0x000fda0003f66270 */
[----:B------:R-:W-:Y:S01]  /*0e70*/  @!P3 IADD3 R23, R3, R18, RZ ;  /* 0x000000120317b210 */ /* 0x000fe20007ffe0ff */
[----:B------:R-:W3:Y:S01]  /*0e80*/  @!P3 LDC.64 R6, c[0x0][0x220] ;  /* 0x00008800ff06bb82 */ /* 0x000ee20000000a00 */
[----:B------:R-:W-:-:S04]  /*0e90*/  @!P3 IADD3 R18, R18, 0x80, RZ ;  /* 0x000000801212b810 */ /* 0x000fc80007ffe0ff */
[----:B------:R-:W-:-:S13]  /*0ea0*/  ISETP.GE.AND P2, PT, R18, R9, PT ;  /* 0x000000091200720c */ /* 0x000fda0003f46270 */
[----:B------:R-:W-:Y:S01]  /*0eb0*/  @!P2 IADD3 R21, R3, R18, RZ ;  /* 0x000000120315a210 */ /* 0x000fe20007ffe0ff */
[----:B--2---:R-:W-:Y:S01]  /*0ec0*/  @!P4 IMAD.WIDE.U32 R4, R25, 0x2, R4 ;  /* 0x000000021904c825 */ /* 0x004fe200078e0004 */
[----:B------:R-:W-:Y:S01]  /*0ed0*/  @!P2 IADD3 R18, R18, 0x80, RZ ;  /* 0x000000801212a810 */ /* 0x000fe20007ffe0ff */
[----:B------:R-:W2:Y:S03]  /*0ee0*/  @!P0 LDC.64 R24, c[0x0][0x220] ;  /* 0x00008800ff188b82 */ /* 0x000ea60000000a00 */
[----:B------:R-:W-:Y:S01]  /*0ef0*/  ISETP.GE.AND P1, PT, R18, R9, PT ;  /* 0x000000091200720c */ /* 0x000fe20003f26270 */
[----:B-1----:R-:W-:Y:S01]  /*0f00*/  @!P5 IMAD.WIDE.U32 R16, R29, 0x2, R16 ;  /* 0x000000021d10d825 */ /* 0x002fe200078e0010 */
[----:B------:R-:W-:-:S03]  /*0f10*/  PRMT R0, RZ, 0x7610, R0 ;  /* 0x00007610ff007816 */ /* 0x000fc60000000000 */
[----:B---3--:R-:W-:Y:S01]  /*0f20*/  @!P3 IMAD.WIDE.U32 R6, R23, 0x2, R6 ;  /* 0x000000021706b825 */ /* 0x008fe200078e0006 */
[----:B------:R-:W1:Y:S02]  /*0f30*/  @!P2 LDC.64 R10, c[0x0][0x220] ;  /* 0x00008800ff0aab82 */ /* 0x000e640000000a00 */
[----:B------:R3:W5:Y:S05]  /*0f40*/  @!P5 LDG.E.U16 R0, desc[UR4][R16.64] ;  /* 0x000000041000d981 */ /* 0x00076a000c1e1500 */
[----:B------:R-:W-:Y:S01]  /*0f50*/  @!P1 IADD3 R19, R3, R18, RZ ;  /* 0x0000001203139210 */ /* 0x000fe20007ffe0ff */
[----:B------:R-:W4:Y:S01]  /*0f60*/  @!P1 LDC.64 R12, c[0x0][0x220] ;  /* 0x00008800ff0c9b82 */ /* 0x000f220000000a00 */
[----:B------:R-:W-:-:S04]  /*0f70*/  @!P1 IADD3 R18, R18, 0x80, RZ ;  /* 0x0000008012129810 */ /* 0x000fc80007ffe0ff */
[----:B------:R-:W-:-:S13]  /*0f80*/  ISETP.GE.AND P6, PT, R18, R9, PT ;  /* 0x000000091200720c */ /* 0x000fda0003fc6270 */
[----:B------:R-:W1:Y:S01]  /*0f90*/  @!P6 LDC.64 R14, c[0x0][0x220] ;  /* 0x00008800ff0eeb82 */ /* 0x000e620000000a00 */
[C---:B0-----:R-:W-:Y:S02]  /*0fa0*/  @!P6 IADD3 R27, R3.reuse, R18, RZ ;  /* 0x00000012031be210 */ /* 0x041fe40007ffe0ff */
[----:B---3--:R-:W-:Y:S02]  /*0fb0*/  @!P0 IADD3 R17, R3, R8, RZ ;  /* 0x0000000803118210 */ /* 0x008fe40007ffe0ff */
[----:B------:R-:W-:Y:S02]  /*0fc0*/  PRMT R18, RZ, 0x7610, R18 ;  /* 0x00007610ff127816 */ /* 0x000fe40000000012 */
[----:B------:R-:W-:Y:S01]  /*0fd0*/  PRMT R23, RZ, 0x7610, R23 ;  /* 0x00007610ff177816 */ /* 0x000fe20000000017 */
[----:B--2---:R-:W-:Y:S02]  /*0fe0*/  @!P0 IMAD.WIDE.U32 R24, R17, 0x2, R24 ;  /* 0x0000000211188825 */ /* 0x004fe400078e0018 */
[----:B------:R-:W0:Y:S03]  /*0ff0*/  @!P0 LDC.64 R16, c[0x0][0x218] ;  /* 0x00008600ff108b82 */ /* 0x000e260000000a00 */
[----:B------:R-:W5:Y:S01]  /*1000*/  @!P0 LDG.E.U16 R23, desc[UR4][R24.64] ;  /* 0x0000000418178981 */ /* 0x000f62000c1e1500 */
[----:B-1----:R-:W-:-:S05]  /*1010*/  @!P6 IMAD.WIDE.U32 R14, R27, 0x2, R14 ;  /* 0x000000021b0ee825 */ /* 0x002fca00078e000e */
[----:B------:R-:W5:Y:S01]  /*1020*/  @!P6 LDG.E.U16 R18, desc[UR4][R14.64] ;  /* 0x000000040e12e981 */ /* 0x000f62000c1e1500 */
[----:B------:R-:W-:Y:S01]  /*1030*/  @!P2 IMAD.WIDE.U32 R10, R21, 0x2, R10 ;  /* 0x00000002150aa825 */ /* 0x000fe200078e000a */
[----:B------:R-:W-:Y:S02]  /*1040*/  PRMT R22, RZ, 0x7610, R22 ;  /* 0x00007610ff167816 */ /* 0x000fe40000000016 */
[----:B------:R-:W-:Y:S02]  /*1050*/  PRMT R21, RZ, 0x7610, R21 ;  /* 0x00007610ff157816 */ /* 0x000fe40000000015 */
[----:B------:R-:W-:Y:S01]  /*1060*/  PRMT R20, RZ, 0x7610, R20 ;  /* 0x00007610ff147816 */ /* 0x000fe20000000014 */
[----:B----4-:R-:W-:Y:S01]  /*1070*/  @!P1 IMAD.WIDE.U32 R12, R19, 0x2, R12 ;  /* 0x00000002130c9825 */ /* 0x010fe200078e000c */
        /* <DEDUP_REMOVED lines=42> */
.L_x_1295:
[----:B------:R-:W-:Y:S05]  /*1320*/  BSYNC B0 ;  /* 0x0000000000007941 */ /* 0x000fea0003800000 */
.L_x_1294:
        /* <DEDUP_REMOVED lines=31> */
[----:B------:R-:W-:-:S07]  /*1520*/  F2FP.F16.F32.PACK_AB R2, RZ, R2 ;  /* 0x00000002ff02723e */ /* 0x000fce00000000ff */
.L_x_1297:
[----:B------:R-:W-:Y:S05]  /*1530*/  BSYNC B0 ;  /* 0x0000000000007941 */ /* 0x000fea0003800000 */
.L_x_1296:
[----:B------:R-:W-:Y:S01]  /*1540*/  BSSY B0, `(.L_x_1298) ;  /* 0x000001f000007945 */ /* 0x000fe20003800000 */
[----:B------:R-:W-:Y:S02]  /*1550*/  ISETP.GE.AND P5, PT, R6, R9, PT ;  /* 0x000000090600720c */ /* 0x000fe40003fa6270 */
[----:B------:R-:W-:Y:S01]  /*1560*/  IADD3 R6, R8, 0x380, RZ ;  /* 0x0000038008067810 */ /* 0x000fe20007ffe0ff */
[----:B------:R-:W-:Y:S10]  /*1570*/  @P3 BRA `(.L_x_1299) ;  /* 0x00000000006c3947 */ /* 0x000ff40003800000 */
        /* <DEDUP_REMOVED lines=27> */
.L_x_1299:
[----:B------:R-:W-:Y:S05]  /*1730*/  BSYNC B0 ;  /* 0x0000000000007941 */ /* 0x000fea0003800000 */
.L_x_1298:
[----:B------:R-:W-:Y:S01]  /*1740*/  @!P0 IADD3 R7, R3, R8, RZ ;  /* 0x0000000803078210 */ /* 0x000fe20007ffe0ff */
[----:B------:R-:W-:Y:S01]  /*1750*/  BSSY B0, `(.L_x_1300) ;  /* 0x000001f000007945 */ /* 0x000fe20003800000 */
[----:B------:R-:W-:-:S03]  /*1760*/  ISETP.GE.AND P3, PT, R6, R9, PT ;  /* 0x000000090600720c */ /* 0x000fc60003f66270 */
[----:B------:R-:W-:Y:S01]  /*1770*/  @!P0 IMAD.WIDE.U32 R16, R7, 0x2, R16 ;  /* 0x0000000207108825 */ /* 0x000fe200078e0010 */
[----:B------:R-:W-:Y:S09]  /*1780*/  @P1 BRA `(.L_x_1301) ;  /* 0x00000000006c1947 */ /* 0x000ff20003800000 */
        /* <DEDUP_REMOVED lines=27> */
.L_x_1301:
[----:B------:R-:W-:Y:S05]  /*1940*/  BSYNC B0 ;  /* 0x0000000000007941 */ /* 0x000fea0003800000 */
.L_x_1300:
        /* <DEDUP_REMOVED lines=29> */
.L_x_1303:
[----:B------:R-:W-:Y:S05]  /*1b20*/  BSYNC B0 ;  /* 0x0000000000007941 */ /* 0x000fea0003800000 */
.L_x_1302:
        /* <DEDUP_REMOVED lines=29> */
.L_x_1305:
[----:B------:R-:W-:Y:S05]  /*1d00*/  BSYNC B0 ;  /* 0x0000000000007941 */ /* 0x000fea0003800000 */
.L_x_1304:
        /* <DEDUP_REMOVED lines=29> */
.L_x_1307:
[----:B------:R-:W-:Y:S05]  /*1ee0*/  BSYNC B0 ;  /* 0x0000000000007941 */ /* 0x000fea0003800000 */
.L_x_1306:
        /* <DEDUP_REMOVED lines=29> */
.L_x_1309:
[----:B------:R-:W-:Y:S05]  /*20c0*/  BSYNC B0 ;  /* 0x0000000000007941 */ /* 0x000fea0003800000 */
.L_x_1308:
        /* <DEDUP_REMOVED lines=11> */
[----:B-----5:R0:W-:Y:S07]  /*2180*/  STG.E.U16 desc[UR4][R4.64], R2 ;  /* 0x0000000204007986 */ /* 0x0201ee000c101504 */
[----:B------:R-:W-:Y:S05]  /*2190*/  @P0 BRA `(.L_x_1313) ;  /* 0x0000000000300947 */ /* 0x000fea0003800000 */
[----:B0-----:R-:W0:Y:S01]  /*21a0*/  LDC.64 R4, c[0x0][0x218] ;  /* 0x00008600ff047b82 */ /* 0x001e220000000a00 */
[----:B------:R-:W-:Y:S02]  /*21b0*/  IADD3 R13, R3, R8, RZ ;  /* 0x00000008030d7210 */ /* 0x000fe40007ffe0ff */
[----:B------:R-:W-:-:S03]  /*21c0*/  IADD3 R8, R8, 0x80, RZ ;  /* 0x0000008008087810 */ /* 0x000fc60007ffe0ff */
[----:B0-----:R-:W-:-:S05]  /*21d0*/  IMAD.WIDE.U32 R4, R13, 0x2, R4 ;  /* 0x000000020d047825 */ /* 0x001fca00078e0004 */
[----:B------:R0:W-:Y:S02]  /*21e0*/  STG.E.U16 desc[UR4][R4.64], R0 ;  /* 0x0000000004007986 */ /* 0x0001e4000c101504 */
.L_x_1312:
[----:B------:R-:W-:-:S13]  /*21f0*/  ISETP.GE.AND P0, PT, R8, R9, PT ;  /* 0x000000090800720c */ /* 0x000fda0003f06270 */
[----:B------:R-:W-:Y:S05]  /*2200*/  @P0 BRA `(.L_x_1314) ;  /* 0x0000000000300947 */ /* 0x000fea0003800000 */
[----:B0-----:R-:W0:Y:S01]  /*2210*/  LDC.64 R4, c[0x0][0x218] ;  /* 0x00008600ff047b82 */ /* 0x001e220000000a00 */
[----:B------:R-:W-:Y:S02]  /*2220*/  IADD3 R13, R3, R8, RZ ;  /* 0x00000008030d7210 */ /* 0x000fe40007ffe0ff */
[----:B------:R-:W-:-:S03]  /*2230*/  IADD3 R8, R8, 0x80, RZ ;  /* 0x0000008008087810 */ /* 0x000fc60007ffe0ff */
[----:B0-----:R-:W-:-:S05]  /*2240*/  IMAD.WIDE.U32 R4, R13, 0x2, R4 ;  /* 0x000000020d047825 */ /* 0x001fca00078e0004 */
[----:B------:R1:W-:Y:S02]  /*2250*/  STG.E.U16 desc[UR4][R4.64], R6 ;  /* 0x0000000604007986 */ /* 0x0003e4000c101504 */
.L_x_1313:
[----:B------:R-:W-:-:S13]  /*2260*/  ISETP.GE.AND P0, PT, R8, R9, PT ;  /* 0x000000090800720c */ /* 0x000fda0003f06270 */
[----:B------:R-:W-:Y:S05]  /*2270*/  @P0 BRA `(.L_x_1315) ;  /* 0x0000000000340947 */ /* 0x000fea0003800000 */
[----:B01----:R-:W0:Y:S01]  /*2280*/  LDC.64 R4, c[0x0][0x218] ;  /* 0x00008600ff047b82 */ /* 0x003e220000000a00 */
[----:B------:R-:W-:Y:S02]  /*2290*/  IADD3 R13, R3, R8, RZ ;  /* 0x00000008030d7210 */ /* 0x000fe40007ffe0ff */
[----:B------:R-:W-:-:S03]  /*22a0*/  IADD3 R8, R8, 0x80, RZ ;  /* 0x0000008008087810 */ /* 0x000fc60007ffe0ff */
[----:B0-----:R-:W-:-:S05]  /*22b0*/  IMAD.WIDE.U32 R4, R13, 0x2, R4 ;  /* 0x000000020d047825 */ /* 0x001fca00078e0004 */
[----:B------:R1:W-:Y:S02]  /*22c0*/  STG.E.U16 desc[UR4][R4.64], R7 ;  /* 0x0000000704007986 */ /* 0x0003e4000c101504 */
.L_x_1314:
        /* <DEDUP_REMOVED lines=8> */
.L_x_1315:
[----:B------:R-:W-:Y:S05]  /*2350*/  BSYNC B1 ;  /* 0x0000000000017941 */ /* 0x000fea0003800000 */
.L_x_1311:
[----:B------:R-:W-:-:S13]  /*2360*/  ISETP.GE.AND P0, PT, R8, R9, PT ;  /* 0x000000090800720c */ /* 0x000fda0003f06270 */
[----:B012---:R-:W0:Y:S01]  /*2370*/  @!P0 LDC.64 R4, c[0x0][0x218] ;  /* 0x00008600ff048b82 */ /* 0x007e220000000a00 */
[----:B------:R-:W-:Y:S02]  /*2380*/  @!P0 IADD3 R7, R3, R8, RZ ;  /* 0x0000000803078210 */ /* 0x000fe40007ffe0ff */
[----:B------:R-:W-:-:S03]  /*2390*/  @!P0 IADD3 R8, R8, 0x80, RZ ;  /* 0x0000008008088810 */ /* 0x000fc60007ffe0ff */
[----:B0-----:R-:W-:-:S05]  /*23a0*/  @!P0 IMAD.WIDE.U32 R4, R7, 0x2, R4 ;  /* 0x0000000207048825 */ /* 0x001fca00078e0004 */
[----:B------:R2:W-:Y:S02]  /*23b0*/  @!P0 STG.E.U16 desc[UR4][R4.64], R11 ;  /* 0x0000000b04008986 */ /* 0x0005e4000c101504 */
.L_x_1316:
[----:B------:R-:W-:Y:S05]  /*23c0*/  BSYNC B0 ;  /* 0x0000000000007941 */ /* 0x000fea0003800000 */
.L_x_1310:
[----:B------:R-:W-:Y:S05]  /*23d0*/  WARPSYNC.ALL ;  /* 0x0000000000007948 */ /* 0x000fea0003800000 */
[----:B------:R-:W-:-:S13]  /*23e0*/  ISETP.GE.AND P0, PT, R8, R9, PT ;  /* 0x000000090800720c */ /* 0x000fda0003f06270 */
[----:B------:R-:W-:Y:S05]  /*23f0*/  @P0 EXIT ;  /* 0x000000000000094d */ /* 0x000fea0003800000 */
[----:B012---:R-:W0:Y:S01]  /*2400*/  LDC.64 R4, c[0x0][0x218] ;  /* 0x00008600ff047b82 */ /* 0x007e220000000a00 */
[----:B------:R-:W-:-:S05]  /*2410*/  IADD3 R3, R3, R8, RZ ;  /* 0x0000000803037210 */ /* 0x000fca0007ffe0ff */
[----:B0----5:R-:W-:-:S05]  /*2420*/  IMAD.WIDE.U32 R2, R3, 0x2, R4 ;  /* 0x0000000203027825 */ /* 0x021fca00078e0004 */
[----:B------:R-:W-:Y:S01]  /*2430*/  STG.E.U16 desc[UR4][R2.64], R12 ;  /* 0x0000000c02007986 */ /* 0x000fe2000c101504 */
[----:B------:R-:W-:Y:S05]  /*2440*/  EXIT ;  /* 0x000000000000794d */ /* 0x000fea0003800000 */
.L_x_1317:
        /* <DEDUP_REMOVED lines=11> */
.L_x_20837:


//--------------------- .text._ZN2at6native18elementwise_kernelILi128ELi4EZNS0_15gpu_kernel_implIZZZNS0_16asin_kernel_cudaERNS_18TensorIteratorBaseEENKUlvE0_clEvENKUlvE0_clEvEUlfE_EEvS4_RKT_EUliE_EEviT1_ --------------------------
	.section	.text._ZN2at6native18elementwise_kernelILi128ELi4EZNS0_15gpu_kernel_implIZZZNS0_16asin_kernel_cudaERNS_18TensorIteratorBaseEENKUlvE0_clEvENKUlvE0_clEvEUlfE_EEvS4_RKT_EUliE_EEviT1_,"ax",@progbits
	.align	128
        .global         _ZN2at6native18elementwise_kernelILi128ELi4EZNS0_15gpu_kernel_implIZZZNS0_16asin_kernel_cudaERNS_18TensorIteratorBaseEENKUlvE0_clEvENKUlvE0_clEvEUlfE_EEvS4_RKT_EUliE_EEviT1_
        .type           _ZN2at6native18elementwise_kernelILi128ELi4EZNS0_15gpu_kernel_implIZZZNS0_16asin_kernel_cudaERNS_18TensorIteratorBaseEENKUlvE0_clEvENKUlvE0_clEvEUlfE_EEvS4_RKT_EUliE_EEviT1_,@function
        .size           _ZN2at6native18elementwise_kernelILi128ELi4EZNS0_15gpu_kernel_implIZZZNS0_16asin_kernel_cudaERNS_18TensorIteratorBaseEENKUlvE0_clEvENKUlvE0_clEvEUlfE_EEvS4_RKT_EUliE_EEviT1_,(.L_x_20838 - _ZN2at6native18elementwise_kernelILi128ELi4EZNS0_15gpu_kernel_implIZZZNS0_16asin_kernel_cudaERNS_18TensorIteratorBaseEENKUlvE0_clEvENKUlvE0_clEvEUlfE_EEvS4_RKT_EUliE_EEviT1_)
        .other          _ZN2at6native18elementwise_kernelILi128ELi4EZNS0_15gpu_kernel_implIZZZNS0_16asin_kernel_cudaERNS_18TensorIteratorBaseEENKUlvE0_clEvENKUlvE0_clEvEUlfE_EEvS4_RKT_EUliE_EEviT1_,@"STO_CUDA_ENTRY STV_DEFAULT"
_ZN2at6native18elementwise_kernelILi128ELi4EZNS0_15gpu_kernel_implIZZZNS0_16asin_kernel_cudaERNS_18TensorIteratorBaseEENKUlvE0_clEvENKUlvE0_clEvEUlfE_EEvS4_RKT_EUliE_EEviT1_:
.text._ZN2at6native18elementwise_kernelILi128ELi4EZNS0_15gpu_kernel_implIZZZNS0_16asin_kernel_cudaERNS_18TensorIteratorBaseEENKUlvE0_clEvENKUlvE0_clEvEUlfE_EEvS4_RKT_EUliE_EEviT1_:
        /* <DEDUP_REMOVED lines=315> */
.L_x_1320:
[----:B------:R-:W0:Y:S01]  /*13b0*/  LDC.U8 R5, c[0x0][0x422] ;  /* 0x00010880ff057b82 */ /* 0x000e220000000000 */
[----:B------:R-:W-:Y:S01]  /*13c0*/  ULDC.64 UR4, c[0x0][0x410] ;  /* 0x0001040000047ab9 */ /* 0x000fe20000000a00 */
[----:B------:R-:W-:Y:S01]  /*13d0*/  ULDC.64 UR6, c[0x0][0x418] ;  /* 0x0001060000067ab9 */ /* 0x000fe20000000a00 */
[----:B------:R-:W-:Y:S01]  /*13e0*/  IADD3 R16, P1, R16, UR4, RZ ;  /* 0x0000000410107c10 */ /* 0x000fe2000ff3e0ff */
[----:B------:R-:W-:Y:S01]  /*13f0*/  BSSY B6, `(.L_x_1321) ;  /* 0x00000e0000067945 */ /* 0x000fe20003800000 */
        /* <DEDUP_REMOVED lines=15> */
[----:B--2---:R-:W0:Y:S01]  /*14f0*/  I2F.S16 R0, R0 ;  /* 0x0000000000007306 */ /* 0x004e220000101400 */
[----:B------:R-:W-:Y:S05]  /*1500*/  BRA `(.L_x_1327) ;  /* 0x0000000c00387947 */ /* 0x000fea0003800000 */
.L_x_1325:
[----:B------:R-:W2:Y:S02]  /*1510*/  LDG.E.U8 R0, desc[UR36][R2.64] ;  /* 0x0000002402007981 */ /* 0x000ea4000c1e1100 */
[----:B--2---:R-:W-:Y:S01]  /*1520*/  I2FP.F32.U32 R0, R0 ;  /* 0x0000000000007245 */ /* 0x004fe20000201000 */
[----:B------:R-:W-:Y:S06]  /*1530*/  BRA `(.L_x_1327) ;  /* 0x0000000c002c7947 */ /* 0x000fec0003800000 */
.L_x_1324:
[----:B------:R-:W-:-:S13]  /*1540*/  ISETP.NE.AND P0, PT, R4, 0x2, PT ;  /* 0x000000020400780c */ /* 0x000fda0003f05270 */
[----:B------:R-:W-:Y:S05]  /*1550*/  @!P0 BRA `(.L_x_1328) ;  /* 0x0000000000288947 */ /* 0x000fea0003800000 */
[----:B------:R-:W-:-:S13]  /*1560*/  ISETP.NE.AND P0, PT, R4, 0x3, PT ;  /* 0x000000030400780c */ /* 0x000fda0003f05270 */
[----:B------:R-:W-:Y:S05]  /*1570*/  @!P0 BRA `(.L_x_1329) ;  /* 0x0000000000148947 */ /* 0x000fea0003800000 */
[----:B------:R-:W-:-:S13]  /*1580*/  ISETP.NE.AND P0, PT, R4, 0x4, PT ;  /* 0x000000040400780c */ /* 0x000fda0003f05270 */
[----:B------:R-:W-:Y:S05]  /*1590*/  @P0 BRA `(.L_x_1326) ;  /* 0x0000000800b80947 */ /* 0x000fea0003800000 */
[----:B------:R-:W2:Y:S02]  /*15a0*/  LDG.E.64 R2, desc[UR36][R2.64] ;  /* 0x0000002402027981 */ /* 0x000ea4000c1e1b00 */
[----:B--2---:R4:W0:Y:S01]  /*15b0*/  I2F.S64 R0, R2 ;  /* 0x0000000200007312 */ /* 0x0048220000301400 */
[----:B------:R-:W-:Y:S05]  /*15c0*/  BRA `(.L_x_1327) ;  /* 0x0000000c00087947 */ /* 0x000fea0003800000 */
.L_x_1329:
[----:B------:R-:W2:Y:S02]  /*15d0*/  LDG.E R0, desc[UR36][R2.64] ;  /* 0x0000002402007981 */ /* 0x000ea4000c1e1900 */
[----:B--2---:R-:W-:Y:S01]  /*15e0*/  I2FP.F32.S32 R0, R0 ;  /* 0x0000000000007245 */ /* 0x004fe20000201400 */
[----:B------:R-:W-:Y:S06]  /*15f0*/  BRA `(.L_x_1327) ;  /* 0x0000000800fc7947 */ /* 0x000fec0003800000 */
.L_x_1328:
[----:B------:R-:W2:Y:S02]  /*1600*/  LDG.E.U16 R0, desc[UR36][R2.64] ;  /* 0x0000002402007981 */ /* 0x000ea4000c1e1500 */
[----:B--2---:R-:W0:Y:S01]  /*1610*/  I2F.S16 R0, R0 ;  /* 0x0000000000007306 */ /* 0x004e220000101400 */
[----:B------:R-:W-:Y:S05]  /*1620*/  BRA `(.L_x_1327) ;  /* 0x0000000800f07947 */ /* 0x000fea0003800000 */
.L_x_1323:
[----:B------:R-:W-:-:S13]  /*1630*/  ISETP.GT.AND P0, PT, R4, 0x6, PT ;  /* 0x000000060400780c */ /* 0x000fda0003f04270 */
[----:B------:R-:W-:Y:S05]  /*1640*/  @P0 BRA `(.L_x_1330) ;  /* 0x0000000000240947 */ /* 0x000fea0003800000 */
[----:B------:R-:W-:-:S13]  /*1650*/  ISETP.NE.AND P0, PT, R4, 0x5, PT ;  /* 0x000000050400780c */ /* 0x000fda0003f05270 */
[----:B------:R-:W-:Y:S05]  /*1660*/  @!P0 BRA `(.L_x_1331) ;  /* 0x0000000000108947 */ /* 0x000fea0003800000 */
[----:B------:R-:W-:-:S13]  /*1670*/  ISETP.NE.AND P0, PT, R4, 0x6, PT ;  /* 0x000000060400780c */ /* 0x000fda0003f05270 */
[----:B------:R-:W-:Y:S05]  /*1680*/  @P0 BRA `(.L_x_1326) ;  /* 0x00000008007c0947 */ /* 0x000fea0003800000 */
[----:B------:R2:W5:Y:S01]  /*1690*/  LDG.E R0, desc[UR36][R2.64] ;  /* 0x0000002402007981 */ /* 0x000562000c1e1900 */
[----:B------:R-:W-:Y:S05]  /*16a0*/  BRA `(.L_x_1327) ;  /* 0x0000000800d07947 */ /* 0x000fea0003800000 */
.L_x_1331:
[----:B------:R-:W2:Y:S02]  /*16b0*/  LDG.E.U16 R0, desc[UR36][R2.64] ;  /* 0x0000002402007981 */ /* 0x000ea4000c1e1500 */
[----:B--2---:R-:W-:Y:S01]  /*16c0*/  HADD2.F32 R0, -RZ, R0.H0_H0 ;  /* 0x20000000ff007230 */ /* 0x004fe20000004100 */
[----:B------:R-:W-:Y:S06]  /*16d0*/  BRA `(.L_x_1327) ;  /* 0x0000000800c47947 */ /* 0x000fec0003800000 */
.L_x_1330:
[----:B------:R-:W-:-:S13]  /*16e0*/  ISETP.NE.AND P0, PT, R4, 0x7, PT ;  /* 0x000000070400780c */ /* 0x000fda0003f05270 */
[----:B------:R-:W-:Y:S05]  /*16f0*/  @!P0 BRA `(.L_x_1332) ;  /* 0x0000000000248947 */ /* 0x000fea0003800000 */
[----:B------:R-:W-:-:S13]  /*1700*/  ISETP.NE.AND P0, PT, R4, 0x8, PT ;  /* 0x000000080400780c */ /* 0x000fda0003f05270 */
[----:B------:R-:W-:Y:S05]  /*1710*/  @!P0 BRA `(.L_x_1333) ;  /* 0x0000000000108947 */ /* 0x000fea0003800000 */
[----:B------:R-:W-:-:S13]  /*1720*/  ISETP.NE.AND P0, PT, R4, 0x9, PT ;  /* 0x000000090400780c */ /* 0x000fda0003f05270 */
[----:B------:R-:W-:Y:S05]  /*1730*/  @P0 BRA `(.L_x_1326) ;  /* 0x0000000800500947 */ /* 0x000fea0003800000 */
[----:B------:R3:W5:Y:S01]  /*1740*/  LDG.E R0, desc[UR36][R2.64] ;  /* 0x0000002402007981 */ /* 0x000762000c1e1900 */
[----:B------:R-:W-:Y:S05]  /*1750*/  BRA `(.L_x_1327) ;  /* 0x0000000800a47947 */ /* 0x000fea0003800000 */
.L_x_1333:
[----:B------:R-:W2:Y:S02]  /*1760*/  LDG.E.U16 R0, desc[UR36][R2.64] ;  /* 0x0000002402007981 */ /* 0x000ea4000c1e1500 */
[----:B--2---:R-:W-:Y:S01]  /*1770*/  HADD2.F32 R0, -RZ, R0.H0_H0 ;  /* 0x20000000ff007230 */ /* 0x004fe20000004100 */
[----:B------:R-:W-:Y:S06]  /*1780*/  BRA `(.L_x_1327) ;  /* 0x0000000800987947 */ /* 0x000fec0003800000 */
.L_x_1332:
[----:B------:R-:W2:Y:S01]  /*1790*/  LDG.E.64 R2, desc[UR36][R2.64] ;  /* 0x0000002402027981 */ /* 0x000ea2000c1e1b00 */
[----:B------:R-:W-:Y:S01]  /*17a0*/  UMOV UR4, 0xf0000000 ;  /* 0xf000000000047882 */ /* 0x000fe20000000000 */
[----:B------:R-:W-:Y:S01]  /*17b0*/  UMOV UR5, 0x380fffff ;  /* 0x380fffff00057882 */ /* 0x000fe20000000000 */
[----:B--2---:R-:W0:Y:S01]  /*17c0*/  F2F.F32.F64 R0, R2 ;  /* 0x0000000200007310 */ /* 0x004e220000301000 */
[----:B------:R-:W-:-:S14]  /*17d0*/  DSETP.GEU.AND P0, PT, |R2|, UR4, PT ;  /* 0x0000000402007e2a */ /* 0x000fdc000bf0e200 */
[----:B0-----:R-:W-:Y:S01]  /*17e0*/  @!P0 FMUL R0, R0, 1.175494350822287508e-38 ;  /* 0x0080000000008820 */ /* 0x001fe20000400000 */
[----:B------:R-:W-:Y:S06]  /*17f0*/  BRA `(.L_x_1327) ;  /* 0x00000008007c7947 */ /* 0x000fec0003800000 */
.L_x_1322:
        /* <DEDUP_REMOVED lines=10> */
[----:B------:R-:W-:Y:S01]  /*18a0*/  FSEL R0, RZ, 1, !P0 ;  /* 0x3f800000ff007808 */ /* 0x000fe20004000000 */
[----:B------:R-:W-:Y:S08]  /*18b0*/  BRA `(.L_x_1327) ;  /* 0x00000008004c7947 */ /* 0x000ff00003800000 */
.L_x_1336:
[----:B------:R-:W2:Y:S01]  /*18c0*/  LDG.E.64 R2, desc[UR36][R2.64] ;  /* 0x0000002402027981 */ /* 0x000ea2000c1e1b00 */
[----:B------:R-:W-:Y:S01]  /*18d0*/  UMOV UR4, 0xf0000000 ;  /* 0xf000000000047882 */ /* 0x000fe20000000000 */
[----:B------:R-:W-:Y:S01]  /*18e0*/  UMOV UR5, 0x380fffff ;  /* 0x380fffff00057882 */ /* 0x000fe20000000000 */
[----:B--2---:R-:W0:Y:S01]  /*18f0*/  F2F.F32.F64 R0, R2 ;  /* 0x0000000200007310 */ /* 0x004e220000301000 */
[----:B------:R-:W-:-:S14]  /*1900*/  DSETP.GEU.AND P0, PT, |R2|, UR4, PT ;  /* 0x0000000402007e2a */ /* 0x000fdc000bf0e200 */
[----:B0-----:R-:W-:Y:S01]  /*1910*/  @!P0 FMUL R0, R0, 1.175494350822287508e-38 ;  /* 0x0080000000008820 */ /* 0x001fe20000400000 */
[----:B------:R-:W-:Y:S06]  /*1920*/  BRA `(.L_x_1327) ;  /* 0x0000000800307947 */ /* 0x000fec0003800000 */
.L_x_1335:
        /* <DEDUP_REMOVED lines=24> */
[----:B------:R-:W-:Y:S01]  /*1ab0*/  LOP3.LUT R0, R5, 0x80000000, R0, 0xf8, !PT ;  /* 0x8000000005007812 */ /* 0x000fe200078ef800 */
[----:B------:R-:W-:Y:S06]  /*1ac0*/  BRA `(.L_x_1327) ;  /* 0x0000000400c87947 */ /* 0x000fec0003800000 */
.L_x_1338:
        /* <DEDUP_REMOVED lines=11> */
[----:B------:R-:W-:Y:S01]  /*1b80*/  LOP3.LUT R0, R4, 0x80000000, R5, 0xf8, !PT ;  /* 0x8000000004007812 */ /* 0x000fe200078ef805 */
[----:B------:R-:W-:Y:S06]  /*1b90*/  BRA `(.L_x_1327) ;  /* 0x0000000400947947 */ /* 0x000fec0003800000 */
.L_x_1337:
[----:B------:R-:W2:Y:S02]  /*1ba0*/  LDG.E.U16 R0, desc[UR36][R2.64] ;  /* 0x0000002402007981 */ /* 0x000ea4000c1e1500 */
[----:B--2---:R-:W-:Y:S01]  /*1bb0*/  IMAD.U32 R0, R0, 0x10000, RZ ;  /* 0x0001000000007824 */ /* 0x004fe200078e00ff */
[----:B------:R-:W-:Y:S06]  /*1bc0*/  BRA `(.L_x_1327) ;  /* 0x0000000400887947 */ /* 0x000fec0003800000 */
.L_x_1334:
        /* <DEDUP_REMOVED lines=9> */
[----:B--2---:R-:W-:Y:S01]  /*1c60*/  I2FP.F32.U32 R0, R0 ;  /* 0x0000000000007245 */ /* 0x004fe20000201000 */
[----:B------:R-:W-:Y:S06]  /*1c70*/  BRA `(.L_x_1327) ;  /* 0x00000004005c7947 */ /* 0x000fec0003800000 */
.L_x_1341:
[----:B------:R-:W2:Y:S01]  /*1c80*/  LDG.E.U8 R2, desc[UR36][R2.64] ;  /* 0x0000002402027981 */ /* 0x000ea2000c1e1100 */
[----:B------:R-:W-:Y:S01]  /*1c90*/  IMAD.MOV.U32 R0, RZ, RZ, RZ ;  /* 0x000000ffff007224 */ /* 0x000fe200078e00ff */
[----:B--2---:R-:W-:-:S13]  /*1ca0*/  ISETP.NE.AND P0, PT, R2, RZ, PT ;  /* 0x000000ff0200720c */ /* 0x004fda0003f05270 */
[----:B------:R-:W-:Y:S05]  /*1cb0*/  @!P0 BRA `(.L_x_1327) ;  /* 0x00000004004c8947 */ /* 0x000fea0003800000 */
[----:B------:R-:W-:-:S13]  /*1cc0*/  ISETP.NE.AND P0, PT, R2, 0x80, PT ;  /* 0x000000800200780c */ /* 0x000fda0003f05270 */
[----:B------:R-:W-:Y:S01]  /*1cd0*/  @!P0 MOV R0, 0x7f800001 ;  /* 0x7f80000100008802 */ /* 0x000fe20000000f00 */
        /* <DEDUP_REMOVED lines=14> */
.L_x_1343:
[----:B------:R-:W-:Y:S05]  /*1dc0*/  BSYNC B0 ;  /* 0x0000000000007941 */ /* 0x000fea0003800000 */
.L_x_1342:
[----:B------:R-:W-:Y:S01]  /*1dd0*/  LEA R3, R0, 0x3b800000, 0x17 ;  /* 0x3b80000000037811 */ /* 0x000fe200078eb8ff */
[----:B------:R-:W-:-:S05]  /*1de0*/  IMAD.SHL.U32 R0, R2, 0x100000, RZ ;  /* 0x0010000002007824 */ /* 0x000fca00078e00ff */
[----:B------:R-:W-:Y:S01]  /*1df0*/  LOP3.LUT R0, R3, R0, R4, 0xfe, !PT ;  /* 0x0000000003007212 */ /* 0x000fe200078efe04 */
[----:B------:R-:W-:Y:S06]  /*1e00*/  BRA `(.L_x_1327) ;  /* 0x0000000000f87947 */ /* 0x000fec0003800000 */
.L_x_1340:
[----:B------:R-:W2:Y:S01]  /*1e10*/  LDG.E.U8 R2, desc[UR36][R2.64] ;  /* 0x0000002402027981 */ /* 0x000ea2000c1e1100 */
        /* <DEDUP_REMOVED lines=19> */
.L_x_1345:
[----:B------:R-:W-:Y:S05]  /*1f50*/  BSYNC B0 ;  /* 0x0000000000007941 */ /* 0x000fea0003800000 */
.L_x_1344:
[----:B------:R-:W-:Y:S01]  /*1f60*/  LEA R3, R0, 0x37800000, 0x17 ;  /* 0x3780000000037811 */ /* 0x000fe200078eb8ff */
[----:B------:R-:W-:-:S05]  /*1f70*/  IMAD.SHL.U32 R0, R2, 0x200000, RZ ;  /* 0x0020000002007824 */ /* 0x000fca00078e00ff */
[----:B------:R-:W-:Y:S01]  /*1f80*/  LOP3.LUT R0, R3, R0, R4, 0xfe, !PT ;  /* 0x0000000003007212 */ /* 0x000fe200078efe04 */
[----:B------:R-:W-:Y:S06]  /*1f90*/  BRA `(.L_x_1327) ;  /* 0x0000000000947947 */ /* 0x000fec0003800000 */
.L_x_1339:
[----:B------:R-:W-:-:S13]  /*1fa0*/  ISETP.NE.AND P0, PT, R4, 0x1c, PT ;  /* 0x0000001c0400780c */ /* 0x000fda0003f05270 */
[----:B------:R-:W-:Y:S05]  /*1fb0*/  @!P0 BRA `(.L_x_1346) ;  /* 0x0000000000848947 */ /* 0x000fea0003800000 */
[----:B------:R-:W-:-:S13]  /*1fc0*/  ISETP.NE.AND P0, PT, R4, 0x1d, PT ;  /* 0x0000001d0400780c */ /* 0x000fda0003f05270 */
[----:B------:R-:W-:Y:S05]  /*1fd0*/  @!P0 BRA `(.L_x_1347) ;  /* 0x0000000000708947 */ /* 0x000fea0003800000 */
[----:B------:R-:W-:-:S13]  /*1fe0*/  ISETP.NE.AND P0, PT, R4, 0x2c, PT ;  /* 0x0000002c0400780c */ /* 0x000fda0003f05270 */
[----:B------:R-:W-:Y:S05]  /*1ff0*/  @P0 BRA `(.L_x_1326) ;  /* 0x0000000000200947 */ /* 0x000fea0003800000 */
[----:B------:R-:W2:Y:S01]  /*2000*/  LDG.E.U8 R2, desc[UR36][R2.64] ;  /* 0x0000002402027981 */ /* 0x000ea2000c1e1100 */
[----:B------:R-:W-:Y:S01]  /*2010*/  IMAD.MOV.U32 R0, RZ, RZ, 0x400000 ;  /* 0x00400000ff007424 */ /* 0x000fe200078e00ff */
[----:B--2---:R-:W-:-:S13]  /*2020*/  ISETP.NE.AND P0, PT, R2, RZ, PT ;  /* 0x000000ff0200720c */ /* 0x004fda0003f05270 */
[----:B------:R-:W-:Y:S05]  /*2030*/  @!P0 BRA `(.L_x_1327) ;  /* 0x00000000006c8947 */ /* 0x000fea0003800000 */
[----:B------:R-:W-:-:S13]  /*2040*/  ISETP.NE.AND P0, PT, R2, 0xff, PT ;  /* 0x000000ff0200780c */ /* 0x000fda0003f05270 */
[----:B------:R-:W-:Y:S02]  /*2050*/  @!P0 IMAD.MOV.U32 R0, RZ, RZ, 0x7f800001 ;  /* 0x7f800001ff008424 */ /* 0x000fe400078e00ff */
[----:B------:R-:W-:Y:S01]  /*2060*/  @P0 IMAD.SHL.U32 R0, R2, 0x800000, RZ ;  /* 0x0080000002000824 */ /* 0x000fe200078e00ff */
[----:B------:R-:W-:Y:S06]  /*2070*/  BRA `(.L_x_1327) ;  /* 0x00000000005c7947 */ /* 0x000fec0003800000 */
.L_x_1326:
        /* <DEDUP_REMOVED lines=16> */
.L_x_1348:
[----:B------:R-:W-:Y:S01]  /*2180*/  IMAD.MOV.U32 R0, RZ, RZ, RZ ;  /* 0x000000ffff007224 */ /* 0x000fe200078e00ff */
[----:B------:R-:W-:Y:S06]  /*2190*/  BRA `(.L_x_1327) ;  /* 0x0000000000147947 */ /* 0x000fec0003800000 */
.L_x_1347:
[----:B------:R-:W2:Y:S02]  /*21a0*/  LDG.E.64 R2, desc[UR36][R2.64] ;  /* 0x0000002402027981 */ /* 0x000ea4000c1e1b00 */
[----:B--2---:R0:W1:Y:S01]  /*21b0*/  I2F.U64 R0, R2 ;  /* 0x0000000200007312 */ /* 0x0040620000301000 */
[----:B------:R-:W-:Y:S05]  /*21c0*/  BRA `(.L_x_1327) ;  /* 0x0000000000087947 */ /* 0x000fea0003800000 */
.L_x_1346:
[----:B------:R-:W2:Y:S02]  /*21d0*/  LDG.E R0, desc[UR36][R2.64] ;  /* 0x0000002402007981 */ /* 0x000ea4000c1e1900 */
[----:B--2---:R-:W-:-:S07]  /*21e0*/  I2FP.F32.U32 R0, R0 ;  /* 0x0000000000007245 */ /* 0x004fce0000201000 */
.L_x_1327:
[----:B------:R-:W-:Y:S05]  /*21f0*/  BSYNC B6 ;  /* 0x0000000000067941 */ /* 0x000fea0003800000 */
.L_x_1321:
[----:B0-234-:R-:W-:Y:S02]  /*2200*/  IMAD.MOV.U32 R3, RZ, RZ, 0x3f000000 ;  /* 0x3f000000ff037424 */ /* 0x01dfe400078e00ff */
[C---:B-1---5:R-:W-:Y:S01]  /*2210*/  FADD.FTZ R2, |R0|.reuse, -RZ ;  /* 0x800000ff00027221 */ /* 0x062fe20000010200 */
[C---:B------:R-:W-:Y:S01]  /*2220*/  FSETP.GT.FTZ.AND P0, PT, |R0|.reuse, 0.56000000238418579102, PT ;  /* 0x3f0f5c290000780b */ /* 0x040fe20003f14200 */
[----:B------:R-:W0:Y:S01]  /*2230*/  LDC.U8 R6, c[0x0][0x421] ;  /* 0x00010840ff067b82 */ /* 0x000e220000000000 */
        /* <DEDUP_REMOVED lines=10> */
[----:B------:R-:W-:Y:S01]  /*22e0*/  FFMA.FTZ R3, R4, R5, 0.018773360177874565125 ;  /* 0x3c99ca9704037423 */ /* 0x000fe20000010005 */
[----:B------:R-:W-:-:S03]  /*22f0*/  IMAD.MOV.U32 R5, RZ, RZ, 0x3fd774eb ;  /* 0x3fd774ebff057424 */ /* 0x000fc600078e00ff */
[----:B------:R-:W-:-:S04]  /*2300*/  FFMA.FTZ R3, R4, R3, 0.046769052743911743164 ;  /* 0x3d3f90e804037423 */ /* 0x000fc80000010003 */
[----:B------:R-:W-:-:S04]  /*2310*/  FFMA.FTZ R3, R4, R3, 0.074823014438152313232 ;  /* 0x3d993ccf04037423 */ /* 0x000fc80000010003 */
[----:B------:R-:W-:-:S04]  /*2320*/  FFMA.FTZ R3, R4, R3, 0.16667181253433227539 ;  /* 0x3e2aac0404037423 */ /* 0x000fc80000010003 */
[----:B------:R-:W-:Y:S01]  /*2330*/  FMUL.FTZ R3, R4, R3 ;  /* 0x0000000304037220 */ /* 0x000fe20000410000 */
[----:B0-----:R-:W-:-:S03]  /*2340*/  PRMT R4, R6, 0x9910, RZ ;  /* 0x0000991006047816 */ /* 0x001fc600000000ff */
[----:B------:R-:W-:Y:S01]  /*2350*/  FFMA.FTZ R3, R2, R3, R2 ;  /* 0x0000000302037223 */ /* 0x000fe20000010002 */
[----:B------:R-:W-:-:S03]  /*2360*/  ISETP.GT.AND P1, PT, R4, 0x9, PT ;  /* 0x000000090400780c */ /* 0x000fc60003f24270 */
[----:B------:R-:W-:-:S04]  /*2370*/  FMUL.FTZ R2, R3, -2 ;  /* 0xc000000003027820 */ /* 0x000fc80000410000 */
[----:B------:R-:W-:-:S05]  /*2380*/  @P0 FFMA.FTZ R3, R5, 0.93318945169448852539, R2 ;  /* 0x3f6ee58105030823 */ /* 0x000fca0000010002 */
[C---:B------:R-:W-:Y:S02]  /*2390*/  FSETP.GTU.FTZ.AND P0, PT, R3.reuse, +INF , PT ;  /* 0x7f8000000300780b */ /* 0x040fe40003f1c000 */
[----:B------:R-:W-:-:S04]  /*23a0*/  LOP3.LUT R2, R3, 0x80000000, R0, 0xb8, !PT ;  /* 0x8000000003027812 */ /* 0x000fc800078eb800 */
[----:B------:R-:W-:Y:S01]  /*23b0*/  FSEL R2, R2, R3, !P0 ;  /* 0x0000000302027208 */ /* 0x000fe20004000000 */
        /* <DEDUP_REMOVED lines=9> */
[----:B------:R-:W0:Y:S02]  /*2450*/  F2I.FTZ.TRUNC.NTZ R3, R2 ;  /* 0x0000000200037305 */ /* 0x000e24000021f100 */
[----:B0-----:R0:W-:Y:S01]  /*2460*/  STG.E.U8 desc[UR36][R16.64], R3 ;  /* 0x0000000310007986 */ /* 0x0011e2000c101124 */
[----:B------:R-:W-:Y:S05]  /*2470*/  BRA `(.L_x_1354) ;  /* 0x0000000c00507947 */ /* 0x000fea0003800000 */
.L_x_1352:
[----:B------:R-:W0:Y:S02]  /*2480*/  F2I.S64.TRUNC R2, R2 ;  /* 0x0000000200027311 */ /* 0x000e24000020d900 */
[----:B0-----:R-:W-:-:S05]  /*2490*/  IMAD.MOV.U32 R5, RZ, RZ, R2 ;  /* 0x000000ffff057224 */ /* 0x001fca00078e0002 */
[----:B------:R0:W-:Y:S01]  /*24a0*/  STG.E.U8 desc[UR36][R16.64], R5 ;  /* 0x0000000510007986 */ /* 0x0001e2000c101124 */
[----:B------:R-:W-:Y:S05]  /*24b0*/  BRA `(.L_x_1354) ;  /* 0x0000000c00407947 */ /* 0x000fea0003800000 */
.L_x_1351:
[----:B------:R-:W-:-:S13]  /*24c0*/  ISETP.NE.AND P0, PT, R4, 0x2, PT ;  /* 0x000000020400780c */ /* 0x000fda0003f05270 */
[----:B------:R-:W-:Y:S05]  /*24d0*/  @!P0 BRA `(.L_x_1355) ;  /* 0x0000000000288947 */ /* 0x000fea0003800000 */
[----:B------:R-:W-:-:S13]  /*24e0*/  ISETP.NE.AND P0, PT, R4, 0x3, PT ;  /* 0x000000030400780c */ /* 0x000fda0003f05270 */
[----:B------:R-:W-:Y:S05]  /*24f0*/  @!P0 BRA `(.L_x_1356) ;  /* 0x0000000000148947 */ /* 0x000fea0003800000 */
[----:B------:R-:W-:-:S13]  /*2500*/  ISETP.NE.AND P0, PT, R4, 0x4, PT ;  /* 0x000000040400780c */ /* 0x000fda0003f05270 */
[----:B------:R-:W-:Y:S05]  /*2510*/  @P0 BRA `(.L_x_1353) ;  /* 0x0000000800d00947 */ /* 0x000fea0003800000 */
[----:B------:R-:W0:Y:S02]  /*2520*/  F2I.S64.TRUNC R2, R2 ;  /* 0x0000000200027311 */ /* 0x000e24000020d900 */
[----:B0-----:R0:W-:Y:S01]  /*2530*/  STG.E.64 desc[UR36][R16.64], R2 ;  /* 0x0000000210007986 */ /* 0x0011e2000c101b24 */
[----:B------:R-:W-:Y:S05]  /*2540*/  BRA `(.L_x_1354) ;  /* 0x0000000c001c7947 */ /* 0x000fea0003800000 */
.L_x_1356:
[----:B------:R-:W0:Y:S02]  /*2550*/  F2I.FTZ.TRUNC.NTZ R3, R2 ;  /* 0x0000000200037305 */ /* 0x000e24000021f100 */
[----:B0-----:R0:W-:Y:S01]  /*2560*/  STG.E desc[UR36][R16.64], R3 ;  /* 0x0000000310007986 */ /* 0x0011e2000c101924 */
[----:B------:R-:W-:Y:S05]  /*2570*/  BRA `(.L_x_1354) ;  /* 0x0000000c00107947 */ /* 0x000fea0003800000 */
.L_x_1355:
[----:B------:R-:W0:Y:S02]  /*2580*/  F2I.FTZ.TRUNC.NTZ R3, R2 ;  /* 0x0000000200037305 */ /* 0x000e24000021f100 */
[----:B0-----:R0:W-:Y:S01]  /*2590*/  STG.E.U16 desc[UR36][R16.64], R3 ;  /* 0x0000000310007986 */ /* 0x0011e2000c101524 */
[----:B------:R-:W-:Y:S05]  /*25a0*/  BRA `(.L_x_1354) ;  /* 0x0000000c00047947 */ /* 0x000fea0003800000 */
.L_x_1350:
[----:B------:R-:W-:-:S13]  /*25b0*/  ISETP.GT.AND P0, PT, R4, 0x6, PT ;  /* 0x000000060400780c */ /* 0x000fda0003f04270 */
[----:B------:R-:W-:Y:S05]  /*25c0*/  @P0 BRA `(.L_x_1357) ;  /* 0x0000000000240947 */ /* 0x000fea0003800000 */
[----:B------:R-:W-:-:S13]  /*25d0*/  ISETP.NE.AND P0, PT, R4, 0x5, PT ;  /* 0x000000050400780c */ /* 0x000fda0003f05270 */
[----:B------:R-:W-:Y:S05]  /*25e0*/  @!P0 BRA `(.L_x_1358) ;  /* 0x0000000000108947 */ /* 0x000fea0003800000 */
[----:B------:R-:W-:-:S13]  /*25f0*/  ISETP.NE.AND P0, PT, R4, 0x6, PT ;  /* 0x000000060400780c */ /* 0x000fda0003f05270 */
[----:B------:R-:W-:Y:S05]  /*2600*/  @P0 BRA `(.L_x_1353) ;  /* 0x0000000800940947 */ /* 0x000fea0003800000 */
[----:B------:R0:W-:Y:S01]  /*2610*/  STG.E desc[UR36][R16.64], R2 ;  /* 0x0000000210007986 */ /* 0x0001e2000c101924 */
[----:B------:R-:W-:Y:S05]  /*2620*/  BRA `(.L_x_1354) ;  /* 0x0000000800e47947 */ /* 0x000fea0003800000 */
.L_x_1358:
[----:B------:R-:W-:-:S05]  /*2630*/  F2FP.F16.F32.PACK_AB R2, RZ, R2 ;  /* 0x00000002ff02723e */ /* 0x000fca00000000ff */
[----:B------:R0:W-:Y:S01]  /*2640*/  STG.E.U16 desc[UR36][R16.64], R2 ;  /* 0x0000000210007986 */ /* 0x0001e2000c101524 */
[----:B------:R-:W-:Y:S05]  /*2650*/  BRA `(.L_x_1354) ;  /* 0x0000000800d87947 */ /* 0x000fea0003800000 */
.L_x_1357:
[----:B------:R-:W-:-:S13]  /*2660*/  ISETP.NE.AND P0, PT, R4, 0x7, PT ;  /* 0x000000070400780c */ /* 0x000fda0003f05270 */
[----:B------:R-:W-:Y:S05]  /*2670*/  @!P0 BRA `(.L_x_1359) ;  /* 0x00000000002c8947 */ /* 0x000fea0003800000 */
[----:B------:R-:W-:-:S13]  /*2680*/  ISETP.NE.AND P0, PT, R4, 0x8, PT ;  /* 0x000000080400780c */ /* 0x000fda0003f05270 */
[----:B------:R-:W-:Y:S05]  /*2690*/  @!P0 BRA `(.L_x_1360) ;  /* 0x0000000000148947 */ /* 0x000fea0003800000 */
[----:B------:R-:W-:-:S13]  /*26a0*/  ISETP.NE.AND P0, PT, R4, 0x9, PT ;  /* 0x000000090400780c */ /* 0x000fda0003f05270 */
[----:B------:R-:W-:Y:S05]  /*26b0*/  @P0 BRA `(.L_x_1353) ;  /* 0x0000000800680947 */ /* 0x000fea0003800000 */
[----:B------:R-:W-:-:S05]  /*26c0*/  IMAD.MOV.U32 R3, RZ, RZ, RZ ;  /* 0x000000ffff037224 */ /* 0x000fca00078e00ff */
[----:B------:R0:W-:Y:S01]  /*26d0*/  STG.E.64 desc[UR36][R16.64], R2 ;  /* 0x0000000210007986 */ /* 0x0001e2000c101b24 */
[----:B------:R-:W-:Y:S05]  /*26e0*/  BRA `(.L_x_1354) ;  /* 0x0000000800b47947 */ /* 0x000fea0003800000 */
.L_x_1360:
[----:B------:R-:W-:-:S04]  /*26f0*/  F2FP.F16.F32.PACK_AB R3, RZ, R2 ;  /* 0x00000002ff03723e */ /* 0x000fc800000000ff */
[----:B------:R-:W-:-:S05]  /*2700*/  PRMT R3, R3, 0x5410, RZ ;  /* 0x0000541003037816 */ /* 0x000fca00000000ff */
[----:B------:R0:W-:Y:S01]  /*2710*/  STG.E desc[UR36][R16.64], R3 ;  /* 0x0000000310007986 */ /* 0x0001e2000c101924 */
[----:B------:R-:W-:Y:S05]  /*2720*/  BRA `(.L_x_1354) ;  /* 0x0000000800a47947 */ /* 0x000fea0003800000 */
.L_x_1359:
[----:B------:R-:W-:-:S06]  /*2730*/  FMUL.FTZ R2, R2, 1 ;  /* 0x3f80000002027820 */ /* 0x000fcc0000410000 */
[----:B------:R-:W0:Y:S02]  /*2740*/  F2F.F64.F32 R2, R2 ;  /* 0x0000000200027310 */ /* 0x000e240000201800 */
[----:B0-----:R0:W-:Y:S01]  /*2750*/  STG.E.64 desc[UR36][R16.64], R2 ;  /* 0x0000000210007986 */ /* 0x0011e2000c101b24 */
[----:B------:R-:W-:Y:S05]  /*2760*/  BRA `(.L_x_1354) ;  /* 0x0000000800947947 */ /* 0x000fea0003800000 */
.L_x_1349:
        /* <DEDUP_REMOVED lines=8> */
[----:B------:R-:W-:-:S04]  /*27f0*/  FSETP.NEU.FTZ.AND P0, PT, R2, RZ, PT ;  /* 0x000000ff0200720b */ /* 0x000fc80003f1d000 */
[----:B------:R-:W-:-:S05]  /*2800*/  SEL R3, RZ, 0x1, !P0 ;  /* 0x00000001ff037807 */ /* 0x000fca0004000000 */
[----:B------:R0:W-:Y:S01]  /*2810*/  STG.E.U8 desc[UR36][R16.64], R3 ;  /* 0x0000000310007986 */ /* 0x0001e2000c101124 */
[----:B------:R-:W-:Y:S05]  /*2820*/  BRA `(.L_x_1354) ;  /* 0x0000000800647947 */ /* 0x000fea0003800000 */
.L_x_1363:
[----:B------:R-:W-:Y:S01]  /*2830*/  FMUL.FTZ R4, R2, 1 ;  /* 0x3f80000002047820 */ /* 0x000fe20000410000 */
[----:B------:R-:W-:-:S05]  /*2840*/  CS2R R6, SRZ ;  /* 0x0000000000067805 */ /* 0x000fca000001ff00 */
[----:B------:R-:W0:Y:S02]  /*2850*/  F2F.F64.F32 R4, R4 ;  /* 0x0000000400047310 */ /* 0x000e240000201800 */
[----:B0-----:R0:W-:Y:S01]  /*2860*/  STG.E.128 desc[UR36][R16.64], R4 ;  /* 0x0000000410007986 */ /* 0x0011e2000c101d24 */
[----:B------:R-:W-:Y:S05]  /*2870*/  BRA `(.L_x_1354) ;  /* 0x0000000800507947 */ /* 0x000fea0003800000 */
.L_x_1362:
[----:B------:R-:W-:-:S13]  /*2880*/  ISETP.NE.AND P0, PT, R4, 0xf, PT ;  /* 0x0000000f0400780c */ /* 0x000fda0003f05270 */
[----:B------:R-:W-:Y:S05]  /*2890*/  @!P0 BRA `(.L_x_1364) ;  /* 0x0000000000ac8947 */ /* 0x000fea0003800000 */
[----:B------:R-:W-:-:S13]  /*28a0*/  ISETP.NE.AND P0, PT, R4, 0x17, PT ;  /* 0x000000170400780c */ /* 0x000fda0003f05270 */
[----:B------:R-:W-:Y:S05]  /*28b0*/  @!P0 BRA `(.L_x_1365) ;  /* 0x0000000000508947 */ /* 0x000fea0003800000 */
[----:B------:R-:W-:-:S13]  /*28c0*/  ISETP.NE.AND P0, PT, R4, 0x18, PT ;  /* 0x000000180400780c */ /* 0x000fda0003f05270 */
[----:B------:R-:W-:Y:S05]  /*28d0*/  @P0 BRA `(.L_x_1353) ;  /* 0x0000000400e00947 */ /* 0x000fea0003800000 */
[C---:B------:R-:W-:Y:S01]  /*28e0*/  LOP3.LUT R4, R2.reuse, 0x7fffffff, RZ, 0xc0, !PT ;  /* 0x7fffffff02047812 */ /* 0x040fe200078ec0ff */
[----:B------:R-:W-:Y:S01]  /*28f0*/  BSSY B0, `(.L_x_1366) ;  /* 0x000000d000007945 */ /* 0x000fe20003800000 */
[----:B------:R-:W-:Y:S02]  /*2900*/  LOP3.LUT R0, R2, 0x80000000, RZ, 0xc0, !PT ;  /* 0x8000000002007812 */ /* 0x000fe400078ec0ff */
[----:B------:R-:W-:Y:S02]  /*2910*/  ISETP.GT.U32.AND P0, PT, R4, 0x43efffff, PT ;  /* 0x43efffff0400780c */ /* 0x000fe40003f04070 */
[----:B------:R-:W-:Y:S01]  /*2920*/  SHF.R.U32.HI R5, RZ, 0x18, R0 ;  /* 0x00000018ff057819 */ /* 0x000fe20000011600 */
[----:B------:R-:W-:-:S10]  /*2930*/  IMAD.MOV.U32 R0, RZ, RZ, 0x7f ;  /* 0x0000007fff007424 */ /* 0x000fd400078e00ff */
[----:B------:R-:W-:Y:S05]  /*2940*/  @P0 BRA `(.L_x_1367) ;  /* 0x00000000001c0947 */ /* 0x000fea0003800000 */
[----:B------:R-:W-:-:S13]  /*2950*/  ISETP.GE.U32.AND P0, PT, R4, 0x3c800000, PT ;  /* 0x3c8000000400780c */ /* 0x000fda0003f06070 */
[----:B------:R-:W-:-:S04]  /*2960*/  @P0 SHF.R.U32.HI R0, RZ, 0x14, R2 ;  /* 0x00000014ff000819 */ /* 0x000fc80000011602 */
[----:B------:R-:W-:-:S04]  /*2970*/  @P0 LOP3.LUT R3, R0, 0x1, RZ, 0xc0, !PT ;  /* 0x0000000100030812 */ /* 0x000fc800078ec0ff */
[----:B------:R-:W-:Y:S01]  /*2980*/  @P0 IADD3 R3, R2, 0x407ffff, R3 ;  /* 0x0407ffff02030810 */ /* 0x000fe20007ffe003 */
[----:B------:R-:W-:-:S03]  /*2990*/  @!P0 FADD.FTZ R2, R4, 16384 ;  /* 0x4680000004028421 */ /* 0x000fc60000010000 */
[----:B------:R-:W-:Y:S01]  /*29a0*/  @P0 SHF.R.U32.HI R0, RZ, 0x14, R3 ;  /* 0x00000014ff000819 */ /* 0x000fe20000011603 */
[----:B------:R-:W-:-:S07]  /*29b0*/  @!P0 VIADD R0, R2, 0xb9800000 ;  /* 0xb980000002008836 */ /* 0x000fce0000000000 */
.L_x_1367:
[----:B------:R-:W-:Y:S05]  /*29c0*/  BSYNC B0 ;  /* 0x0000000000007941 */ /* 0x000fea0003800000 */
.L_x_1366:
[----:B------:R-:W-:-:S05]  /*29d0*/  LOP3.LUT R5, R0, R5, RZ, 0xfc, !PT ;  /* 0x0000000500057212 */ /* 0x000fca00078efcff */
[----:B------:R0:W-:Y:S01]  /*29e0*/  STG.E.U8 desc[UR36][R16.64], R5 ;  /* 0x0000000510007986 */ /* 0x0001e2000c101124 */
[----:B------:R-:W-:Y:S05]  /*29f0*/  BRA `(.L_x_1354) ;  /* 0x0000000400f07947 */ /* 0x000fea0003800000 */
.L_x_1365:
[----:B------:R-:W-:Y:S01]  /*2a00*/  LOP3.LUT R4, R2, 0x7fffffff, RZ, 0xc0, !PT ;  /* 0x7fffffff02047812 */ /* 0x000fe200078ec0ff */
[----:B------:R-:W-:Y:S03]  /*2a10*/  BSSY B0, `(.L_x_1368) ;  /* 0x000000e000007945 */ /* 0x000fe60003800000 */
[----:B------:R-:W-:-:S13]  /*2a20*/  ISETP.GT.U32.AND P0, PT, R4, 0x477fffff, PT ;  /* 0x477fffff0400780c */ /* 0x000fda0003f04070 */
[----:B------:R-:W-:Y:S05]  /*2a30*/  @P0 BRA `(.L_x_1369) ;  /* 0x0000000000200947 */ /* 0x000fea0003800000 */
[----:B------:R-:W-:-:S13]  /*2a40*/  ISETP.GE.U32.AND P0, PT, R4, 0x38800000, PT ;  /* 0x388000000400780c */ /* 0x000fda0003f06070 */
[----:B------:R-:W-:-:S04]  /*2a50*/  @P0 SHF.R.U32.HI R0, RZ, 0x15, R2 ;  /* 0x00000015ff000819 */ /* 0x000fc80000011602 */
[----:B------:R-:W-:-:S04]  /*2a60*/  @P0 LOP3.LUT R3, R0, 0x1, RZ, 0xc0, !PT ;  /* 0x0000000100030812 */ /* 0x000fc800078ec0ff */
[----:B------:R-:W-:Y:S01]  /*2a70*/  @P0 IADD3 R0, R2, 0x80fffff, R3 ;  /* 0x080fffff02000810 */ /* 0x000fe20007ffe003 */
[----:B------:R-:W-:-:S03]  /*2a80*/  @!P0 FADD.FTZ R3, R4, 128 ;  /* 0x4300000004038421 */ /* 0x000fc60000010000 */
[----:B------:R-:W-:Y:S01]  /*2a90*/  @P0 SHF.R.U32.HI R0, RZ, 0x15, R0 ;  /* 0x00000015ff000819 */ /* 0x000fe20000011600 */
[----:B------:R-:W-:Y:S01]  /*2aa0*/  @!P0 VIADD R0, R3, 0xbd000000 ;  /* 0xbd00000003008836 */ /* 0x000fe20000000000 */
[----:B------:R-:W-:Y:S06]  /*2ab0*/  BRA `(.L_x_1370) ;  /* 0x00000000000c7947 */ /* 0x000fec0003800000 */
.L_x_1369:
[----:B------:R-:W-:Y:S01]  /*2ac0*/  IMAD.MOV.U32 R0, RZ, RZ, 0x7f ;  /* 0x0000007fff007424 */ /* 0x000fe200078e00ff */
[----:B------:R-:W-:-:S04]  /*2ad0*/  ISETP.GT.U32.AND P0, PT, R4, 0x7f800000, PT ;  /* 0x7f8000000400780c */ /* 0x000fc80003f04070 */
[----:B------:R-:W-:-:S09]  /*2ae0*/  SEL R0, R0, 0x7c, P0 ;  /* 0x0000007c00007807 */ /* 0x000fd20000000000 */
.L_x_1370:
[----:B------:R-:W-:Y:S05]  /*2af0*/  BSYNC B0 ;  /* 0x0000000000007941 */ /* 0x000fea0003800000 */
.L_x_1368:
[----:B------:R-:W-:-:S04]  /*2b00*/  LOP3.LUT R2, R2, 0x80000000, RZ, 0xc0, !PT ;  /* 0x8000000002027812 */ /* 0x000fc800078ec0ff */
[----:B------:R-:W-:-:S04]  /*2b10*/  SHF.R.U32.HI R3, RZ, 0x18, R2 ;  /* 0x00000018ff037819 */ /* 0x000fc80000011602 */
[----:B------:R-:W-:-:S05]  /*2b20*/  LOP3.LUT R3, R0, R3, RZ, 0xfc, !PT ;  /* 0x0000000300037212 */ /* 0x000fca00078efcff */
[----:B------:R0:W-:Y:S01]  /*2b30*/  STG.E.U8 desc[UR36][R16.64], R3 ;  /* 0x0000000310007986 */ /* 0x0001e2000c101124 */
[----:B------:R-:W-:Y:S05]  /*2b40*/  BRA `(.L_x_1354) ;  /* 0x00000004009c7947 */ /* 0x000fea0003800000 */
.L_x_1364:
[----:B------:R-:W-:-:S05]  /*2b50*/  F2FP.BF16.F32.PACK_AB R2, RZ, R2 ;  /* 0x00000002ff02723e */ /* 0x000fca00000010ff */
[----:B------:R0:W-:Y:S01]  /*2b60*/  STG.E.U16 desc[UR36][R16.64], R2 ;  /* 0x0000000210007986 */ /* 0x0001e2000c101524 */
[----:B------:R-:W-:Y:S05]  /*2b70*/  BRA `(.L_x_1354) ;  /* 0x0000000400907947 */ /* 0x000fea0003800000 */
.L_x_1361:
        /* <DEDUP_REMOVED lines=8> */
[----:B------:R-:W0:Y:S02]  /*2c00*/  F2I.FTZ.U32.TRUNC.NTZ R3, R2 ;  /* 0x0000000200037305 */ /* 0x000e24000021f000 */
[----:B0-----:R4:W-:Y:S01]  /*2c10*/  STG.E.U16 desc[UR36][R16.64], R3 ;  /* 0x0000000310007986 */ /* 0x0019e2000c101524 */
[----:B------:R-:W-:Y:S05]  /*2c20*/  BRA `(.L_x_1354) ;  /* 0x0000000400647947 */ /* 0x000fea0003800000 */
.L_x_1373:
[----:B------:R-:W-:Y:S01]  /*2c30*/  LOP3.LUT R3, R2, 0x7fffffff, RZ, 0xc0, !PT ;  /* 0x7fffffff02037812 */ /* 0x000fe200078ec0ff */
[----:B------:R-:W-:Y:S01]  /*2c40*/  BSSY B0, `(.L_x_1374) ;  /* 0x0000013000007945 */ /* 0x000fe20003800000 */
[----:B------:R-:W-:Y:S02]  /*2c50*/  IMAD.MOV.U32 R8, RZ, RZ, 0x80 ;  /* 0x00000080ff087424 */ /* 0x000fe400078e00ff */
        /* <DEDUP_REMOVED lines=13> */
.L_x_1376:
[----:B------:R-:W-:-:S04]  /*2d30*/  LOP3.LUT R2, R2, 0x80000000, RZ, 0xc0, !PT ;  /* 0x8000000002027812 */ /* 0x000fc800078ec0ff */
[----:B------:R-:W-:-:S04]  /*2d40*/  SHF.R.U32.HI R3, RZ, 0x18, R2 ;  /* 0x00000018ff037819 */ /* 0x000fc80000011602 */
[----:B------:R-:W-:-:S04]  /*2d50*/  LOP3.LUT R0, R0, R3, RZ, 0xfc, !PT ;  /* 0x0000000300007212 */ /* 0x000fc800078efcff */
[----:B------:R-:W-:-:S07]  /*2d60*/  PRMT R8, R0, 0x7610, R8 ;  /* 0x0000761000087816 */ /* 0x000fce0000000008 */
.L_x_1375:
[----:B------:R-:W-:Y:S05]  /*2d70*/  BSYNC B0 ;  /* 0x0000000000007941 */ /* 0x000fea0003800000 */
.L_x_1374:
[----:B------:R0:W-:Y:S01]  /*2d80*/  STG.E.U8 desc[UR36][R16.64], R8 ;  /* 0x0000000810007986 */ /* 0x0001e2000c101124 */
[----:B------:R-:W-:Y:S05]  /*2d90*/  BRA `(.L_x_1354) ;  /* 0x0000000400087947 */ /* 0x000fea0003800000 */
.L_x_1372:
[----:B------:R-:W-:Y:S01]  /*2da0*/  LOP3.LUT R3, R2, 0x7fffffff, RZ, 0xc0, !PT ;  /* 0x7fffffff02037812 */ /* 0x000fe200078ec0ff */
[----:B------:R-:W-:Y:S01]  /*2db0*/  BSSY B0, `(.L_x_1377) ;  /* 0x0000013000007945 */ /* 0x000fe20003800000 */
[----:B------:R-:W-:Y:S02]  /*2dc0*/  HFMA2.MMA R8, -RZ, RZ, 0, 7.62939453125e-06 ;  /* 0x00000080ff087435 */ /* 0x000fe400000001ff */
        /* <DEDUP_REMOVED lines=13> */
.L_x_1379:
[----:B------:R-:W-:-:S04]  /*2ea0*/  LOP3.LUT R2, R2, 0x80000000, RZ, 0xc0, !PT ;  /* 0x8000000002027812 */ /* 0x000fc800078ec0ff */
[----:B------:R-:W-:-:S04]  /*2eb0*/  SHF.R.U32.HI R3, RZ, 0x18, R2 ;  /* 0x00000018ff037819 */ /* 0x000fc80000011602 */
[----:B------:R-:W-:-:S04]  /*2ec0*/  LOP3.LUT R0, R0, R3, RZ, 0xfc, !PT ;  /* 0x0000000300007212 */ /* 0x000fc800078efcff */
[----:B------:R-:W-:-:S07]  /*2ed0*/  PRMT R8, R0, 0x7610, R8 ;  /* 0x0000761000087816 */ /* 0x000fce0000000008 */
.L_x_1378:
[----:B------:R-:W-:Y:S05]  /*2ee0*/  BSYNC B0 ;  /* 0x0000000000007941 */ /* 0x000fea0003800000 */
.L_x_1377:
[----:B------:R3:W-:Y:S01]  /*2ef0*/  STG.E.U8 desc[UR36][R16.64], R8 ;  /* 0x0000000810007986 */ /* 0x0007e2000c101124 */
[----:B------:R-:W-:Y:S05]  /*2f00*/  BRA `(.L_x_1354) ;  /* 0x0000000000ac7947 */ /* 0x000fea0003800000 */
.L_x_1371:
[----:B------:R-:W-:-:S13]  /*2f10*/  ISETP.NE.AND P0, PT, R4, 0x1c, PT ;  /* 0x0000001c0400780c */ /* 0x000fda0003f05270 */
[----:B------:R-:W-:Y:S05]  /*2f20*/  @!P0 BRA `(.L_x_1380) ;  /* 0x00000000009c8947 */ /* 0x000fea0003800000 */
[----:B------:R-:W-:-:S13]  /*2f30*/  ISETP.NE.AND P0, PT, R4, 0x1d, PT ;  /* 0x0000001d0400780c */ /* 0x000fda0003f05270 */
[----:B------:R-:W-:Y:S05]  /*2f40*/  @!P0 BRA `(.L_x_1381) ;  /* 0x0000000000888947 */ /* 0x000fea0003800000 */
[----:B------:R-:W-:-:S13]  /*2f50*/  ISETP.NE.AND P0, PT, R4, 0x2c, PT ;  /* 0x0000002c0400780c */ /* 0x000fda0003f05270 */
[----:B------:R-:W-:Y:S05]  /*2f60*/  @P0 BRA `(.L_x_1353) ;  /* 0x00000000003c0947 */ /* 0x000fea0003800000 */
        /* <DEDUP_REMOVED lines=15> */
.L_x_1353:
        /* <DEDUP_REMOVED lines=16> */
.L_x_1382:
[----:B------:R-:W-:Y:S05]  /*3160*/  BRA `(.L_x_1354) ;  /* 0x0000000000147947 */ /* 0x000fea0003800000 */
.L_x_1381:
[----:B------:R-:W0:Y:S02]  /*3170*/  F2I.U64.TRUNC R2, R2 ;  /* 0x0000000200027311 */ /* 0x000e24000020d800 */
[----:B0-----:R2:W-:Y:S01]  /*3180*/  STG.E.64 desc[UR36][R16.64], R2 ;  /* 0x0000000210007986 */ /* 0x0015e2000c101b24 */
[----:B------:R-:W-:Y:S05]  /*3190*/  BRA `(.L_x_1354) ;  /* 0x0000000000087947 */ /* 0x000fea0003800000 */
.L_x_1380:
[----:B------:R-:W0:Y:S02]  /*31a0*/  F2I.FTZ.U32.TRUNC.NTZ R3, R2 ;  /* 0x0000000200037305 */ /* 0x000e24000021f000 */
[----:B0-----:R0:W-:Y:S02]  /*31b0*/  STG.E desc[UR36][R16.64], R3 ;  /* 0x0000000310007986 */ /* 0x0011e4000c101924 */
.L_x_1354:
[----:B------:R-:W-:-:S04]  /*31c0*/  IMAD R18, R23, 0x200, R18 ;  /* 0x0000020017127824 */ /* 0x000fc800078e0212 */
[----:B------:R-:W-:-:S07]  /*31d0*/  VIADD R19, R18, 0x80 ;  /* 0x0000008012137836 */ /* 0x000fce0000000000 */
.L_x_1319:
[----:B------:R-:W-:Y:S05]  /*31e0*/  BSYNC B7 ;  /* 0x0000000000077941 */ /* 0x000fea0003800000 */
.L_x_1318:
        /* <DEDUP_REMOVED lines=307> */
.L_x_1385:
        /* <DEDUP_REMOVED lines=22> */
.L_x_1390:
[----:B------:R-:W2:Y:S02]  /*4680*/  LDG.E.U8 R0, desc[UR36][R2.64] ;  /* 0x0000002402007981 */ /* 0x000ea4000c1e1100 */
[----:B--2---:R-:W-:Y:S01]  /*4690*/  I2FP.F32.U32 R0, R0 ;  /* 0x0000000000007245 */ /* 0x004fe20000201000 */
[----:B------:R-:W-:Y:S06]  /*46a0*/  BRA `(.L_x_1392) ;  /* 0x0000000c002c7947 */ /* 0x000fec0003800000 */
.L_x_1389:
[----:B------:R-:W-:-:S13]  /*46b0*/  ISETP.NE.AND P0, PT, R4, 0x2, PT ;  /* 0x000000020400780c */ /* 0x000fda0003f05270 */
[----:B------:R-:W-:Y:S05]  /*46c0*/  @!P0 BRA `(.L_x_1393) ;  /* 0x0000000000288947 */ /* 0x000fea0003800000 */
[----:B------:R-:W-:-:S13]  /*46d0*/  ISETP.NE.AND P0, PT, R4, 0x3, PT ;  /* 0x000000030400780c */ /* 0x000fda0003f05270 */
[----:B------:R-:W-:Y:S05]  /*46e0*/  @!P0 BRA `(.L_x_1394) ;  /* 0x0000000000148947 */ /* 0x000fea0003800000 */
[----:B------:R-:W-:-:S13]  /*46f0*/  ISETP.NE.AND P0, PT, R4, 0x4, PT ;  /* 0x000000040400780c */ /* 0x000fda0003f05270 */
[----:B------:R-:W-:Y:S05]  /*4700*/  @P0 BRA `(.L_x_1391) ;  /* 0x0000000800b80947 */ /* 0x000fea0003800000 */
[----:B------:R-:W2:Y:S02]  /*4710*/  LDG.E.64 R2, desc[UR36][R2.64] ;  /* 0x0000002402027981 */ /* 0x000ea4000c1e1b00 */
[----:B--2---:R2:W3:Y:S01]  /*4720*/  I2F.S64 R0, R2 ;  /* 0x0000000200007312 */ /* 0x0044e20000301400 */
[----:B------:R-:W-:Y:S05]  /*4730*/  BRA `(.L_x_1392) ;  /* 0x0000000c00087947 */ /* 0x000fea0003800000 */
.L_x_1394:
[----:B------:R-:W2:Y:S02]  /*4740*/  LDG.E R0, desc[UR36][R2.64] ;  /* 0x0000002402007981 */ /* 0x000ea4000c1e1900 */
[----:B--2---:R-:W-:Y:S01]  /*4750*/  I2FP.F32.S32 R0, R0 ;  /* 0x0000000000007245 */ /* 0x004fe20000201400 */
[----:B------:R-:W-:Y:S06]  /*4760*/  BRA `(.L_x_1392) ;  /* 0x0000000800fc7947 */ /* 0x000fec0003800000 */
.L_x_1393:
[----:B------:R-:W2:Y:S02]  /*4770*/  LDG.E.U16 R0, desc[UR36][R2.64] ;  /* 0x0000002402007981 */ /* 0x000ea4000c1e1500 */
[----:B--2---:R-:W1:Y:S01]  /*4780*/  I2F.S16 R0, R0 ;  /* 0x0000000000007306 */ /* 0x004e620000101400 */
[----:B------:R-:W-:Y:S05]  /*4790*/  BRA `(.L_x_1392) ;  /* 0x0000000800f07947 */ /* 0x000fea0003800000 */
.L_x_1388:
        /* <DEDUP_REMOVED lines=8> */
.L_x_1396:
[----:B------:R-:W2:Y:S02]  /*4820*/  LDG.E.U16 R0, desc[UR36][R2.64] ;  /* 0x0000002402007981 */ /* 0x000ea4000c1e1500 */
[----:B--2---:R-:W-:Y:S01]  /*4830*/  HADD2.F32 R0, -RZ, R0.H0_H0 ;  /* 0x20000000ff007230 */ /* 0x004fe20000004100 */
[----:B------:R-:W-:Y:S06]  /*4840*/  BRA `(.L_x_1392) ;  /* 0x0000000800c47947 */ /* 0x000fec0003800000 */
.L_x_1395:
        /* <DEDUP_REMOVED lines=8> */
.L_x_1398:
[----:B------:R-:W2:Y:S02]  /*48d0*/  LDG.E.U16 R0, desc[UR36][R2.64] ;  /* 0x0000002402007981 */ /* 0x000ea4000c1e1500 */
[----:B--2---:R-:W-:Y:S01]  /*48e0*/  HADD2.F32 R0, -RZ, R0.H0_H0 ;  /* 0x20000000ff007230 */ /* 0x004fe20000004100 */
[----:B------:R-:W-:Y:S06]  /*48f0*/  BRA `(.L_x_1392) ;  /* 0x0000000800987947 */ /* 0x000fec0003800000 */
.L_x_1397:
[----:B------:R-:W2:Y:S01]  /*4900*/  LDG.E.64 R2, desc[UR36][R2.64] ;  /* 0x0000002402027981 */ /* 0x000ea2000c1e1b00 */
[----:B------:R-:W-:Y:S01]  /*4910*/  UMOV UR4, 0xf0000000 ;  /* 0xf000000000047882 */ /* 0x000fe20000000000 */
[----:B------:R-:W-:Y:S01]  /*4920*/  UMOV UR5, 0x380fffff ;  /* 0x380fffff00057882 */ /* 0x000fe20000000000 */
[----:B--2---:R-:W0:Y:S01]  /*4930*/  F2F.F32.F64 R0, R2 ;  /* 0x0000000200007310 */ /* 0x004e220000301000 */
[----:B------:R-:W-:-:S14]  /*4940*/  DSETP.GEU.AND P0, PT, |R2|, UR4, PT ;  /* 0x0000000402007e2a */ /* 0x000fdc000bf0e200 */
[----:B0-----:R-:W-:Y:S01]  /*4950*/  @!P0 FMUL R0, R0, 1.175494350822287508e-38 ;  /* 0x0080000000008820 */ /* 0x001fe20000400000 */
[----:B------:R-:W-:Y:S06]  /*4960*/  BRA `(.L_x_1392) ;  /* 0x00000008007c7947 */ /* 0x000fec0003800000 */
.L_x_1387:
        /* <DEDUP_REMOVED lines=12> */
.L_x_1401:
[----:B------:R-:W2:Y:S01]  /*4a30*/  LDG.E.64 R2, desc[UR36][R2.64] ;  /* 0x0000002402027981 */ /* 0x000ea2000c1e1b00 */
[----:B------:R-:W-:Y:S01]  /*4a40*/  UMOV UR4, 0xf0000000 ;  /* 0xf000000000047882 */ /* 0x000fe20000000000 */
[----:B------:R-:W-:Y:S01]  /*4a50*/  UMOV UR5, 0x380fffff ;  /* 0x380fffff00057882 */ /* 0x000fe20000000000 */
[----:B--2---:R-:W0:Y:S01]  /*4a60*/  F2F.F32.F64 R0, R2 ;  /* 0x0000000200007310 */ /* 0x004e220000301000 */
[----:B------:R-:W-:-:S14]  /*4a70*/  DSETP.GEU.AND P0, PT, |R2|, UR4, PT ;  /* 0x0000000402007e2a */ /* 0x000fdc000bf0e200 */
[----:B0-----:R-:W-:Y:S01]  /*4a80*/  @!P0 FMUL R0, R0, 1.175494350822287508e-38 ;  /* 0x0080000000008820 */ /* 0x001fe20000400000 */
[----:B------:R-:W-:Y:S06]  /*4a90*/  BRA `(.L_x_1392) ;  /* 0x0000000800307947 */ /* 0x000fec0003800000 */
.L_x_1400:
        /* <DEDUP_REMOVED lines=26> */
.L_x_1403:
        /* <DEDUP_REMOVED lines=13> */
.L_x_1402:
[----:B------:R-:W2:Y:S02]  /*4d10*/  LDG.E.U16 R0, desc[UR36][R2.64] ;  /* 0x0000002402007981 */ /* 0x000ea4000c1e1500 */
[----:B--2---:R-:W-:Y:S01]  /*4d20*/  IMAD.U32 R0, R0, 0x10000, RZ ;  /* 0x0001000000007824 */ /* 0x004fe200078e00ff */
[----:B------:R-:W-:Y:S06]  /*4d30*/  BRA `(.L_x_1392) ;  /* 0x0000000400887947 */ /* 0x000fec0003800000 */
.L_x_1399:
        /* <DEDUP_REMOVED lines=11> */
.L_x_1406:
        /* <DEDUP_REMOVED lines=20> */
.L_x_1408:
[----:B------:R-:W-:Y:S05]  /*4f30*/  BSYNC B0 ;  /* 0x0000000000007941 */ /* 0x000fea0003800000 */
.L_x_1407:
[----:B------:R-:W-:Y:S01]  /*4f40*/  LEA R3, R0, 0x3b800000, 0x17 ;  /* 0x3b80000000037811 */ /* 0x000fe200078eb8ff */
[----:B------:R-:W-:-:S05]  /*4f50*/  IMAD.SHL.U32 R0, R2, 0x100000, RZ ;  /* 0x0010000002007824 */ /* 0x000fca00078e00ff */
[----:B------:R-:W-:Y:S01]  /*4f60*/  LOP3.LUT R0, R3, R0, R4, 0xfe, !PT ;  /* 0x0000000003007212 */ /* 0x000fe200078efe04 */
[----:B------:R-:W-:Y:S06]  /*4f70*/  BRA `(.L_x_1392) ;  /* 0x0000000000f87947 */ /* 0x000fec0003800000 */
.L_x_1405:
        /* <DEDUP_REMOVED lines=20> */
.L_x_1410:
[----:B------:R-:W-:Y:S05]  /*50c0*/  BSYNC B0 ;  /* 0x0000000000007941 */ /* 0x000fea0003800000 */
.L_x_1409:
[----:B------:R-:W-:Y:S01]  /*50d0*/  LEA R3, R0, 0x37800000, 0x17 ;  /* 0x3780000000037811 */ /* 0x000fe200078eb8ff */
[----:B------:R-:W-:-:S05]  /*50e0*/  IMAD.SHL.U32 R0, R2, 0x200000, RZ ;  /* 0x0020000002007824 */ /* 0x000fca00078e00ff */
[----:B------:R-:W-:Y:S01]  /*50f0*/  LOP3.LUT R0, R3, R0, R4, 0xfe, !PT ;  /* 0x0000000003007212 */ /* 0x000fe200078efe04 */
[----:B------:R-:W-:Y:S06]  /*5100*/  BRA `(.L_x_1392) ;  /* 0x0000000000947947 */ /* 0x000fec0003800000 */
.L_x_1404:
        /* <DEDUP_REMOVED lines=14> */
.L_x_1391:
        /* <DEDUP_REMOVED lines=16> */
.L_x_1413:
[----:B------:R-:W-:Y:S01]  /*52f0*/  IMAD.MOV.U32 R0, RZ, RZ, RZ ;  /* 0x000000ffff007224 */ /* 0x000fe200078e00ff */
[----:B------:R-:W-:Y:S06]  /*5300*/  BRA `(.L_x_1392) ;  /* 0x0000000000147947 */ /* 0x000fec0003800000 */
.L_x_1412:
[----:B------:R-:W2:Y:S02]  /*5310*/  LDG.E.64 R2, desc[UR36][R2.64] ;  /* 0x0000002402027981 */ /* 0x000ea4000c1e1b00 */
[----:B--2---:R0:W1:Y:S01]  /*5320*/  I2F.U64 R0, R2 ;  /* 0x0000000200007312 */ /* 0x0040620000301000 */
[----:B------:R-:W-:Y:S05]  /*5330*/  BRA `(.L_x_1392) ;  /* 0x0000000000087947 */ /* 0x000fea0003800000 */
.L_x_1411:
[----:B------:R-:W2:Y:S02]  /*5340*/  LDG.E R0, desc[UR36][R2.64] ;  /* 0x0000002402007981 */ /* 0x000ea4000c1e1900 */
[----:B--2---:R-:W-:-:S07]  /*5350*/  I2FP.F32.U32 R0, R0 ;  /* 0x0000000000007245 */ /* 0x004fce0000201000 */
.L_x_1392:
[----:B------:R-:W-:Y:S05]  /*5360*/  BSYNC B6 ;  /* 0x0000000000067941 */ /* 0x000fea0003800000 */
.L_x_1386:
[----:B0-2-4-:R-:W-:Y:S02]  /*5370*/  IMAD.MOV.U32 R3, RZ, RZ, 0x3f000000 ;  /* 0x3f000000ff037424 */ /* 0x015fe400078e00ff */
[C---:B-1-3-5:R-:W-:Y:S01]  /*5380*/  FADD.FTZ R2, |R0|.reuse, -RZ ;  /* 0x800000ff00027221 */ /* 0x06afe20000010200 */
        /* <DEDUP_REMOVED lines=38> */
.L_x_1417:
[----:B------:R-:W0:Y:S02]  /*55f0*/  F2I.S64.TRUNC R2, R2 ;  /* 0x0000000200027311 */ /* 0x000e24000020d900 */
[----:B0-----:R-:W-:-:S05]  /*5600*/  IMAD.MOV.U32 R5, RZ, RZ, R2 ;  /* 0x000000ffff057224 */ /* 0x001fca00078e0002 */
[----:B------:R4:W-:Y:S01]  /*5610*/  STG.E.U8 desc[UR36][R16.64], R5 ;  /* 0x0000000510007986 */ /* 0x0009e2000c101124 */
[----:B------:R-:W-:Y:S05]  /*5620*/  BRA `(.L_x_1419) ;  /* 0x0000000c00407947 */ /* 0x000fea0003800000 */
.L_x_1416:
        /* <DEDUP_REMOVED lines=9> */
.L_x_1421:
[----:B------:R-:W0:Y:S02]  /*56c0*/  F2I.FTZ.TRUNC.NTZ R3, R2 ;  /* 0x0000000200037305 */ /* 0x000e24000021f100 */
[----:B0-----:R2:W-:Y:S01]  /*56d0*/  STG.E desc[UR36][R16.64], R3 ;  /* 0x0000000310007986 */ /* 0x0015e2000c101924 */
[----:B------:R-:W-:Y:S05]  /*56e0*/  BRA `(.L_x_1419) ;  /* 0x0000000c00107947 */ /* 0x000fea0003800000 */
.L_x_1420:
[----:B------:R-:W0:Y:S02]  /*56f0*/  F2I.FTZ.TRUNC.NTZ R3, R2 ;  /* 0x0000000200037305 */ /* 0x000e24000021f100 */
[----:B0-----:R0:W-:Y:S01]  /*5700*/  STG.E.U16 desc[UR36][R16.64], R3 ;  /* 0x0000000310007986 */ /* 0x0011e2000c101524 */
[----:B------:R-:W-:Y:S05]  /*5710*/  BRA `(.L_x_1419) ;  /* 0x0000000c00047947 */ /* 0x000fea0003800000 */
.L_x_1415:
        /* <DEDUP_REMOVED lines=8> */
.L_x_1423:
[----:B------:R-:W-:-:S05]  /*57a0*/  F2FP.F16.F32.PACK_AB R2, RZ, R2 ;  /* 0x00000002ff02723e */ /* 0x000fca00000000ff */
[----:B------:R0:W-:Y:S01]  /*57b0*/  STG.E.U16 desc[UR36][R16.64], R2 ;  /* 0x0000000210007986 */ /* 0x0001e2000c101524 */
[----:B------:R-:W-:Y:S05]  /*57c0*/  BRA `(.L_x_1419) ;  /* 0x0000000800d87947 */ /* 0x000fea0003800000 */
.L_x_1422:
        /* <DEDUP_REMOVED lines=9> */
.L_x_1425:
[----:B------:R-:W-:-:S04]  /*5860*/  F2FP.F16.F32.PACK_AB R3, RZ, R2 ;  /* 0x00000002ff03723e */ /* 0x000fc800000000ff */
[----:B------:R-:W-:-:S05]  /*5870*/  PRMT R3, R3, 0x5410, RZ ;  /* 0x0000541003037816 */ /* 0x000fca00000000ff */
[----:B------:R0:W-:Y:S01]  /*5880*/  STG.E desc[UR36][R16.64], R3 ;  /* 0x0000000310007986 */ /* 0x0001e2000c101924 */
[----:B------:R-:W-:Y:S05]  /*5890*/  BRA `(.L_x_1419) ;  /* 0x0000000800a47947 */ /* 0x000fea0003800000 */
.L_x_1424:
[----:B------:R-:W-:-:S06]  /*58a0*/  FMUL.FTZ R2, R2, 1 ;  /* 0x3f80000002027820 */ /* 0x000fcc0000410000 */
[----:B------:R-:W0:Y:S02]  /*58b0*/  F2F.F64.F32 R2, R2 ;  /* 0x0000000200027310 */ /* 0x000e240000201800 */
[----:B0-----:R0:W-:Y:S01]  /*58c0*/  STG.E.64 desc[UR36][R16.64], R2 ;  /* 0x0000000210007986 */ /* 0x0011e2000c101b24 */
[----:B------:R-:W-:Y:S05]  /*58d0*/  BRA `(.L_x_1419) ;  /* 0x0000000800947947 */ /* 0x000fea0003800000 */
.L_x_1414:
        /* <DEDUP_REMOVED lines=12> */
.L_x_1428:
[----:B------:R-:W-:Y:S01]  /*59a0*/  FMUL.FTZ R4, R2, 1 ;  /* 0x3f80000002047820 */ /* 0x000fe20000410000 */
[----:B------:R-:W-:-:S05]  /*59b0*/  CS2R R6, SRZ ;  /* 0x0000000000067805 */ /* 0x000fca000001ff00 */
[----:B------:R-:W0:Y:S02]  /*59c0*/  F2F.F64.F32 R4, R4 ;  /* 0x0000000400047310 */ /* 0x000e240000201800 */
[----:B0-----:R0:W-:Y:S01]  /*59d0*/  STG.E.128 desc[UR36][R16.64], R4 ;  /* 0x0000000410007986 */ /* 0x0011e2000c101d24 */
[----:B------:R-:W-:Y:S05]  /*59e0*/  BRA `(.L_x_1419) ;  /* 0x0000000800507947 */ /* 0x000fea0003800000 */
.L_x_1427:
        /* <DEDUP_REMOVED lines=20> */
.L_x_1432:
[----:B------:R-:W-:Y:S05]  /*5b30*/  BSYNC B0 ;  /* 0x0000000000007941 */ /* 0x000fea0003800000 */
.L_x_1431:
[----:B------:R-:W-:-:S05]  /*5b40*/  LOP3.LUT R5, R0, R5, RZ, 0xfc, !PT ;  /* 0x0000000500057212 */ /* 0x000fca00078efcff */
[----:B------:R0:W-:Y:S01]  /*5b50*/  STG.E.U8 desc[UR36][R16.64], R5 ;  /* 0x0000000510007986 */ /* 0x0001e2000c101124 */
[----:B------:R-:W-:Y:S05]  /*5b60*/  BRA `(.L_x_1419) ;  /* 0x0000000400f07947 */ /* 0x000fea0003800000 */
.L_x_1430:
        /* <DEDUP_REMOVED lines=12> */
.L_x_1434:
[----:B------:R-:W-:Y:S01]  /*5c30*/  IMAD.MOV.U32 R0, RZ, RZ, 0x7f ;  /* 0x0000007fff007424 */ /* 0x000fe200078e00ff */
[----:B------:R-:W-:-:S04]  /*5c40*/  ISETP.GT.U32.AND P0, PT, R4, 0x7f800000, PT ;  /* 0x7f8000000400780c */ /* 0x000fc80003f04070 */
[----:B------:R-:W-:-:S09]  /*5c50*/  SEL R0, R0, 0x7c, P0 ;  /* 0x0000007c00007807 */ /* 0x000fd20000000000 */
.L_x_1435:
[----:B------:R-:W-:Y:S05]  /*5c60*/  BSYNC B0 ;  /* 0x0000000000007941 */ /* 0x000fea0003800000 */
.L_x_1433:
[----:B------:R-:W-:-:S04]  /*5c70*/  LOP3.LUT R2, R2, 0x80000000, RZ, 0xc0, !PT ;  /* 0x8000000002027812 */ /* 0x000fc800078ec0ff */
[----:B------:R-:W-:-:S04]  /*5c80*/  SHF.R.U32.HI R3, RZ, 0x18, R2 ;  /* 0x00000018ff037819 */ /* 0x000fc80000011602 */
[----:B------:R-:W-:-:S05]  /*5c90*/  LOP3.LUT R3, R0, R3, RZ, 0xfc, !PT ;  /* 0x0000000300037212 */ /* 0x000fca00078efcff */
[----:B------:R0:W-:Y:S01]  /*5ca0*/  STG.E.U8 desc[UR36][R16.64], R3 ;  /* 0x0000000310007986 */ /* 0x0001e2000c101124 */
[----:B------:R-:W-:Y:S05]  /*5cb0*/  BRA `(.L_x_1419) ;  /* 0x00000004009c7947 */ /* 0x000fea0003800000 */
.L_x_1429:
[----:B------:R-:W-:-:S05]  /*5cc0*/  F2FP.BF16.F32.PACK_AB R2, RZ, R2 ;  /* 0x00000002ff02723e */ /* 0x000fca00000010ff */
[----:B------:R0:W-:Y:S01]  /*5cd0*/  STG.E.U16 desc[UR36][R16.64], R2 ;  /* 0x0000000210007986 */ /* 0x0001e2000c101524 */
[----:B------:R-:W-:Y:S05]  /*5ce0*/  BRA `(.L_x_1419) ;  /* 0x0000000400907947 */ /* 0x000fea0003800000 */
.L_x_1426:
        /* <DEDUP_REMOVED lines=11> */
.L_x_1438:
        /* <DEDUP_REMOVED lines=16> */
.L_x_1441:
[----:B------:R-:W-:-:S04]  /*5ea0*/  LOP3.LUT R2, R2, 0x80000000, RZ, 0xc0, !PT ;  /* 0x8000000002027812 */ /* 0x000fc800078ec0ff */
[----:B------:R-:W-:-:S04]  /*5eb0*/  SHF.R.U32.HI R3, RZ, 0x18, R2 ;  /* 0x00000018ff037819 */ /* 0x000fc80000011602 */
[----:B------:R-:W-:-:S04]  /*5ec0*/  LOP3.LUT R0, R0, R3, RZ, 0xfc, !PT ;  /* 0x0000000300007212 */ /* 0x000fc800078efcff */
[----:B------:R-:W-:-:S07]  /*5ed0*/  PRMT R8, R0, 0x7610, R8 ;  /* 0x0000761000087816 */ /* 0x000fce0000000008 */
.L_x_1440:
[----:B------:R-:W-:Y:S05]  /*5ee0*/  BSYNC B0 ;  /* 0x0000000000007941 */ /* 0x000fea0003800000 */
.L_x_1439:
[----:B------:R0:W-:Y:S01]  /*5ef0*/  STG.E.U8 desc[UR36][R16.64], R8 ;  /* 0x0000000810007986 */ /* 0x0001e2000c101124 */
[----:B------:R-:W-:Y:S05]  /*5f00*/  BRA `(.L_x_1419) ;  /* 0x0000000400087947 */ /* 0x000fea0003800000 */
.L_x_1437:
        /* <DEDUP_REMOVED lines=16> */
.L_x_1444:
[----:B------:R-:W-:-:S04]  /*6010*/  LOP3.LUT R2, R2, 0x80000000, RZ, 0xc0, !PT ;  /* 0x8000000002027812 */ /* 0x000fc800078ec0ff */
[----:B------:R-:W-:-:S04]  /*6020*/  SHF.R.U32.HI R3, RZ, 0x18, R2 ;  /* 0x00000018ff037819 */ /* 0x000fc80000011602 */
[----:B------:R-:W-:-:S04]  /*6030*/  LOP3.LUT R0, R0, R3, RZ, 0xfc, !PT ;  /* 0x0000000300007212 */ /* 0x000fc800078efcff */
[----:B------:R-:W-:-:S07]  /*6040*/  PRMT R8, R0, 0x7610, R8 ;  /* 0x0000761000087816 */ /* 0x000fce0000000008 */
.L_x_1443:
[----:B------:R-:W-:Y:S05]  /*6050*/  BSYNC B0 ;  /* 0x0000000000007941 */ /* 0x000fea0003800000 */
.L_x_1442:
[----:B------:R0:W-:Y:S01]  /*6060*/  STG.E.U8 desc[UR36][R16.64], R8 ;  /* 0x0000000810007986 */ /* 0x0001e2000c101124 */
[----:B------:R-:W-:Y:S05]  /*6070*/  BRA `(.L_x_1419) ;  /* 0x0000000000ac7947 */ /* 0x000fea0003800000 */
.L_x_1436:
        /* <DEDUP_REMOVED lines=21> */
.L_x_1418:
        /* <DEDUP_REMOVED lines=16> */
.L_x_1447:
[----:B------:R-:W-:Y:S05]  /*62d0*/  BRA `(.L_x_1419) ;  /* 0x0000000000147947 */ /* 0x000fea0003800000 */
.L_x_1446:
[----:B------:R-:W0:Y:S02]  /*62e0*/  F2I.U64.TRUNC R2, R2 ;  /* 0x0000000200027311 */ /* 0x000e24000020d800 */
[----:B0-----:R0:W-:Y:S01]  /*62f0*/  STG.E.64 desc[UR36][R16.64], R2 ;  /* 0x0000000210007986 */ /* 0x0011e2000c101b24 */
[----:B------:R-:W-:Y:S05]  /*6300*/  BRA `(.L_x_1419) ;  /* 0x0000000000087947 */ /* 0x000fea0003800000 */
.L_x_1445:
[----:B------:R-:W0:Y:S02]  /*6310*/  F2I.FTZ.U32.TRUNC.NTZ R3, R2 ;  /* 0x0000000200037305 */ /* 0x000e24000021f000 */
[----:B0-----:R0:W-:Y:S02]  /*6320*/  STG.E desc[UR36][R16.64], R3 ;  /* 0x0000000310007986 */ /* 0x0011e4000c101924 */
.L_x_1419:
[----:B------:R-:W-:-:S07]  /*6330*/  VIADD R19, R19, 0x80 ;  /* 0x0000008013137836 */ /* 0x000fce0000000000 */
.L_x_1384:
[----:B------:R-:W-:Y:S05]  /*6340*/  BSYNC B7 ;  /* 0x0000000000077941 */ /* 0x000fea0003800000 */
.L_x_1383:
[----:B------:R-:W-:Y:S01]  /*6350*/  ULDC UR4, c[0x0][0x210] ;  /* 0x0000840000047ab9 */ /* 0x000fe20000000800 */
[----:B------:R-:W-:Y:S01]  /*6360*/  BSSY B7, `(.L_x_1448) ;  /* 0x0000314000077945 */ /* 0x000fe20003800000 */
[----:B------:R-:W-:-:S13]  /*6370*/  ISETP.GE.AND P0, PT, R19, UR4, PT ;  /* 0x0000000413007c0c */ /* 0x000fda000bf06270 */
[----:B------:R-:W-:Y:S05]  /*6380*/  @P0 BRA `(.L_x_1449) ;  /* 0x0000003000440947 */ /* 0x000fea0003800000 */
[----:B0-----:R-:W0:Y:S01]  /*6390*/  LDC R6, c[0x0][0x218] ;  /* 0x00008600ff067b82 */ /* 0x001e220000000800 */
[----:B------:R-:W-:Y:S01]  /*63a0*/  HFMA2.MMA R0, -RZ, RZ, 0, 0 ;  /* 0x00000000ff007435 */ /* 0x000fe200000001ff */
        /* <DEDUP_REMOVED lines=301> */
.L_x_1450:
        /* <DEDUP_REMOVED lines=20> */
[----:B--2---:R-:W3:Y:S01]  /*77c0*/  I2F.S16 R0, R0 ;  /* 0x0000000000007306 */ /* 0x004ee20000101400 */
[----:B------:R-:W-:Y:S05]  /*77d0*/  BRA `(.L_x_1457) ;  /* 0x0000000c00387947 */ /* 0x000fea0003800000 */
.L_x_1455:
[----:B------:R-:W2:Y:S02]  /*77e0*/  LDG.E.U8 R0, desc[UR36][R2.64] ;  /* 0x0000002402007981 */ /* 0x000ea4000c1e1100 */
[----:B--2---:R-:W-:Y:S01]  /*77f0*/  I2FP.F32.U32 R0, R0 ;  /* 0x0000000000007245 */ /* 0x004fe20000201000 */
[----:B------:R-:W-:Y:S06]  /*7800*/  BRA `(.L_x_1457) ;  /* 0x0000000c002c7947 */ /* 0x000fec0003800000 */
.L_x_1454:
[----:B------:R-:W-:-:S13]  /*7810*/  ISETP.NE.AND P0, PT, R4, 0x2, PT ;  /* 0x000000020400780c */ /* 0x000fda0003f05270 */
[----:B------:R-:W-:Y:S05]  /*7820*/  @!P0 BRA `(.L_x_1458) ;  /* 0x0000000000288947 */ /* 0x000fea0003800000 */
[----:B------:R-:W-:-:S13]  /*7830*/  ISETP.NE.AND P0, PT, R4, 0x3, PT ;  /* 0x000000030400780c */ /* 0x000fda0003f05270 */
[----:B------:R-:W-:Y:S05]  /*7840*/  @!P0 BRA `(.L_x_1459) ;  /* 0x0000000000148947 */ /* 0x000fea0003800000 */
[----:B------:R-:W-:-:S13]  /*7850*/  ISETP.NE.AND P0, PT, R4, 0x4, PT ;  /* 0x000000040400780c */ /* 0x000fda0003f05270 */
[----:B------:R-:W-:Y:S05]  /*7860*/  @P0 BRA `(.L_x_1456) ;  /* 0x0000000800b80947 */ /* 0x000fea0003800000 */
[----:B------:R-:W2:Y:S02]  /*7870*/  LDG.E.64 R2, desc[UR36][R2.64] ;  /* 0x0000002402027981 */ /* 0x000ea4000c1e1b00 */
[----:B--2---:R1:W2:Y:S01]  /*7880*/  I2F.S64 R0, R2 ;  /* 0x0000000200007312 */ /* 0x0042a20000301400 */
[----:B------:R-:W-:Y:S05]  /*7890*/  BRA `(.L_x_1457) ;  /* 0x0000000c00087947 */ /* 0x000fea0003800000 */
.L_x_1459:
[----:B------:R-:W2:Y:S02]  /*78a0*/  LDG.E R0, desc[UR36][R2.64] ;  /* 0x0000002402007981 */ /* 0x000ea4000c1e1900 */
[----:B--2---:R-:W-:Y:S01]  /*78b0*/  I2FP.F32.S32 R0, R0 ;  /* 0x0000000000007245 */ /* 0x004fe20000201400 */
[----:B------:R-:W-:Y:S06]  /*78c0*/  BRA `(.L_x_1457) ;  /* 0x0000000800fc7947 */ /* 0x000fec0003800000 */
.L_x_1458:
[----:B------:R-:W2:Y:S02]  /*78d0*/  LDG.E.U16 R0, desc[UR36][R2.64] ;  /* 0x0000002402007981 */ /* 0x000ea4000c1e1500 */
[----:B--2---:R-:W0:Y:S01]  /*78e0*/  I2F.S16 R0, R0 ;  /* 0x0000000000007306 */ /* 0x004e220000101400 */
[----:B------:R-:W-:Y:S05]  /*78f0*/  BRA `(.L_x_1457) ;  /* 0x0000000800f07947 */ /* 0x000fea0003800000 */
.L_x_1453:
        /* <DEDUP_REMOVED lines=8> */
.L_x_1461:
[----:B------:R-:W2:Y:S02]  /*7980*/  LDG.E.U16 R0, desc[UR36][R2.64] ;  /* 0x0000002402007981 */ /* 0x000ea4000c1e1500 */
[----:B--2---:R-:W-:Y:S01]  /*7990*/  HADD2.F32 R0, -RZ, R0.H0_H0 ;  /* 0x20000000ff007230 */ /* 0x004fe20000004100 */
[----:B------:R-:W-:Y:S06]  /*79a0*/  BRA `(.L_x_1457) ;  /* 0x0000000800c47947 */ /* 0x000fec0003800000 */
.L_x_1460:
        /* <DEDUP_REMOVED lines=8> */
.L_x_1463:
[----:B------:R-:W2:Y:S02]  /*7a30*/  LDG.E.U16 R0, desc[UR36][R2.64] ;  /* 0x0000002402007981 */ /* 0x000ea4000c1e1500 */
[----:B--2---:R-:W-:Y:S01]  /*7a40*/  HADD2.F32 R0, -RZ, R0.H0_H0 ;  /* 0x20000000ff007230 */ /* 0x004fe20000004100 */
[----:B------:R-:W-:Y:S06]  /*7a50*/  BRA `(.L_x_1457) ;  /* 0x0000000800987947 */ /* 0x000fec0003800000 */
.L_x_1462:
[----:B------:R-:W2:Y:S01]  /*7a60*/  LDG.E.64 R2, desc[UR36][R2.64] ;  /* 0x0000002402027981 */ /* 0x000ea2000c1e1b00 */
[----:B------:R-:W-:Y:S01]  /*7a70*/  UMOV UR4, 0xf0000000 ;  /* 0xf000000000047882 */ /* 0x000fe20000000000 */
[----:B------:R-:W-:Y:S01]  /*7a80*/  UMOV UR5, 0x380fffff ;  /* 0x380fffff00057882 */ /* 0x000fe20000000000 */
[----:B--2---:R-:W0:Y:S01]  /*7a90*/  F2F.F32.F64 R0, R2 ;  /* 0x0000000200007310 */ /* 0x004e220000301000 */
[----:B------:R-:W-:-:S14]  /*7aa0*/  DSETP.GEU.AND P0, PT, |R2|, UR4, PT ;  /* 0x0000000402007e2a */ /* 0x000fdc000bf0e200 */
[----:B0-----:R-:W-:Y:S01]  /*7ab0*/  @!P0 FMUL R0, R0, 1.175494350822287508e-38 ;  /* 0x0080000000008820 */ /* 0x001fe20000400000 */
[----:B------:R-:W-:Y:S06]  /*7ac0*/  BRA `(.L_x_1457) ;  /* 0x00000008007c7947 */ /* 0x000fec0003800000 */
.L_x_1452:
        /* <DEDUP_REMOVED lines=12> */
.L_x_1466:
[----:B------:R-:W2:Y:S01]  /*7b90*/  LDG.E.64 R2, desc[UR36][R2.64] ;  /* 0x0000002402027981 */ /* 0x000ea2000c1e1b00 */
[----:B------:R-:W-:Y:S01]  /*7ba0*/  UMOV UR4, 0xf0000000 ;  /* 0xf000000000047882 */ /* 0x000fe20000000000 */
[----:B------:R-:W-:Y:S01]  /*7bb0*/  UMOV UR5, 0x380fffff ;  /* 0x380fffff00057882 */ /* 0x000fe20000000000 */
[----:B--2---:R-:W0:Y:S01]  /*7bc0*/  F2F.F32.F64 R0, R2 ;  /* 0x0000000200007310 */ /* 0x004e220000301000 */
[----:B------:R-:W-:-:S14]  /*7bd0*/  DSETP.GEU.AND P0, PT, |R2|, UR4, PT ;  /* 0x0000000402007e2a */ /* 0x000fdc000bf0e200 */
[----:B0-----:R-:W-:Y:S01]  /*7be0*/  @!P0 FMUL R0, R0, 1.175494350822287508e-38 ;  /* 0x0080000000008820 */ /* 0x001fe20000400000 */
[----:B------:R-:W-:Y:S06]  /*7bf0*/  BRA `(.L_x_1457) ;  /* 0x0000000800307947 */ /* 0x000fec0003800000 */
.L_x_1465:
        /* <DEDUP_REMOVED lines=26> */
.L_x_1468:
        /* <DEDUP_REMOVED lines=13> */
.L_x_1467:
[----:B------:R-:W2:Y:S02]  /*7e70*/  LDG.E.U16 R0, desc[UR36][R2.64] ;  /* 0x0000002402007981 */ /* 0x000ea4000c1e1500 */
[----:B--2---:R-:W-:Y:S01]  /*7e80*/  IMAD.U32 R0, R0, 0x10000, RZ ;  /* 0x0001000000007824 */ /* 0x004fe200078e00ff */
[----:B------:R-:W-:Y:S06]  /*7e90*/  BRA `(.L_x_1457) ;  /* 0x0000000400887947 */ /* 0x000fec0003800000 */
.L_x_1464:
        /* <DEDUP_REMOVED lines=11> */
.L_x_1471:
[----:B------:R-:W2:Y:S01]  /*7f50*/  LDG.E.U8 R2, desc[UR36][R2.64] ;  /* 0x0000002402027981 */ /* 0x000ea2000c1e1100 */
[----:B------:R-:W-:Y:S02]  /*7f60*/  MOV R0, RZ ;  /* 0x000000ff00007202 */ /* 0x000fe40000000f00 */
        /* <DEDUP_REMOVED lines=18> */
.L_x_1473:
[----:B------:R-:W-:Y:S05]  /*8090*/  BSYNC B0 ;  /* 0x0000000000007941 */ /* 0x000fea0003800000 */
.L_x_1472:
[----:B------:R-:W-:Y:S01]  /*80a0*/  LEA R3, R0, 0x3b800000, 0x17 ;  /* 0x3b80000000037811 */ /* 0x000fe200078eb8ff */
[----:B------:R-:W-:-:S05]  /*80b0*/  IMAD.SHL.U32 R0, R2, 0x100000, RZ ;  /* 0x0010000002007824 */ /* 0x000fca00078e00ff */
[----:B------:R-:W-:Y:S01]  /*80c0*/  LOP3.LUT R0, R3, R0, R4, 0xfe, !PT ;  /* 0x0000000003007212 */ /* 0x000fe200078efe04 */
[----:B------:R-:W-:Y:S06]  /*80d0*/  BRA `(.L_x_1457) ;  /* 0x0000000000f87947 */ /* 0x000fec0003800000 */
.L_x_1470:
        /* <DEDUP_REMOVED lines=20> */
.L_x_1475:
[----:B------:R-:W-:Y:S05]  /*8220*/  BSYNC B0 ;  /* 0x0000000000007941 */ /* 0x000fea0003800000 */
.L_x_1474:
[----:B------:R-:W-:Y:S01]  /*8230*/  LEA R3, R0, 0x37800000, 0x17 ;  /* 0x3780000000037811 */ /* 0x000fe200078eb8ff */
[----:B------:R-:W-:-:S05]  /*8240*/  IMAD.SHL.U32 R0, R2, 0x200000, RZ ;  /* 0x0020000002007824 */ /* 0x000fca00078e00ff */
[----:B------:R-:W-:Y:S01]  /*8250*/  LOP3.LUT R0, R3, R0, R4, 0xfe, !PT ;  /* 0x0000000003007212 */ /* 0x000fe200078efe04 */
[----:B------:R-:W-:Y:S06]  /*8260*/  BRA `(.L_x_1457) ;  /* 0x0000000000947947 */ /* 0x000fec0003800000 */
.L_x_1469:
        /* <DEDUP_REMOVED lines=14> */
.L_x_1456:
        /* <DEDUP_REMOVED lines=16> */
.L_x_1478:
[----:B------:R-:W-:Y:S01]  /*8450*/  IMAD.MOV.U32 R0, RZ, RZ, RZ ;  /* 0x000000ffff007224 */ /* 0x000fe200078e00ff */
[----:B------:R-:W-:Y:S06]  /*8460*/  BRA `(.L_x_1457) ;  /* 0x0000000000147947 */ /* 0x000fec0003800000 */
.L_x_1477:
[----:B------:R-:W2:Y:S02]  /*8470*/  LDG.E.64 R2, desc[UR36][R2.64] ;  /* 0x0000002402027981 */ /* 0x000ea4000c1e1b00 */
[----:B--2---:R0:W1:Y:S01]  /*8480*/  I2F.U64 R0, R2 ;  /* 0x0000000200007312 */ /* 0x0040620000301000 */
[----:B------:R-:W-:Y:S05]  /*8490*/  BRA `(.L_x_1457) ;  /* 0x0000000000087947 */ /* 0x000fea0003800000 */
.L_x_1476:
[----:B------:R-:W2:Y:S02]  /*84a0*/  LDG.E R0, desc[UR36][R2.64] ;  /* 0x0000002402007981 */ /* 0x000ea4000c1e1900 */
[----:B--2---:R-:W-:-:S07]  /*84b0*/  I2FP.F32.U32 R0, R0 ;  /* 0x0000000000007245 */ /* 0x004fce0000201000 */
.L_x_1457:
[----:B------:R-:W-:Y:S05]  /*84c0*/  BSYNC B6 ;  /* 0x0000000000067941 */ /* 0x000fea0003800000 */
.L_x_1451:
[----:B01--4-:R-:W-:Y:S02]  /*84d0*/  IMAD.MOV.U32 R3, RZ, RZ, 0x3f000000 ;  /* 0x3f000000ff037424 */ /* 0x013fe400078e00ff */
[C---:B--23-5:R-:W-:Y:S01]  /*84e0*/  FADD.FTZ R2, |R0|.reuse, -RZ ;  /* 0x800000ff00027221 */ /* 0x06cfe20000010200 */
        /* <DEDUP_REMOVED lines=38> */
.L_x_1482:
[----:B------:R-:W0:Y:S02]  /*8750*/  F2I.S64.TRUNC R2, R2 ;  /* 0x0000000200027311 */ /* 0x000e24000020d900 */
[----:B0-----:R-:W-:-:S05]  /*8760*/  IMAD.MOV.U32 R5, RZ, RZ, R2 ;  /* 0x000000ffff057224 */ /* 0x001fca00078e0002 */
[----:B------:R0:W-:Y:S01]  /*8770*/  STG.E.U8 desc[UR36][R16.64], R5 ;  /* 0x0000000510007986 */ /* 0x0001e2000c101124 */
[----:B------:R-:W-:Y:S05]  /*8780*/  BRA `(.L_x_1484) ;  /* 0x0000000c00407947 */ /* 0x000fea0003800000 */
.L_x_1481:
        /* <DEDUP_REMOVED lines=9> */
.L_x_1486:
[----:B------:R-:W0:Y:S02]  /*8820*/  F2I.FTZ.TRUNC.NTZ R3, R2 ;  /* 0x0000000200037305 */ /* 0x000e24000021f100 */
[----:B0-----:R0:W-:Y:S01]  /*8830*/  STG.E desc[UR36][R16.64], R3 ;  /* 0x0000000310007986 */ /* 0x0011e2000c101924 */
[----:B------:R-:W-:Y:S05]  /*8840*/  BRA `(.L_x_1484) ;  /* 0x0000000c00107947 */ /* 0x000fea0003800000 */
.L_x_1485:
[----:B------:R-:W0:Y:S02]  /*8850*/  F2I.FTZ.TRUNC.NTZ R3, R2 ;  /* 0x0000000200037305 */ /* 0x000e24000021f100 */
[----:B0-----:R0:W-:Y:S01]  /*8860*/  STG.E.U16 desc[UR36][R16.64], R3 ;  /* 0x0000000310007986 */ /* 0x0011e2000c101524 */
[----:B------:R-:W-:Y:S05]  /*8870*/  BRA `(.L_x_1484) ;  /* 0x0000000c00047947 */ /* 0x000fea0003800000 */
.L_x_1480:
        /* <DEDUP_REMOVED lines=8> */
.L_x_1488:
[----:B------:R-:W-:-:S05]  /*8900*/  F2FP.F16.F32.PACK_AB R2, RZ, R2 ;  /* 0x00000002ff02723e */ /* 0x000fca00000000ff */
[----:B------:R0:W-:Y:S01]  /*8910*/  STG.E.U16 desc[UR36][R16.64], R2 ;  /* 0x0000000210007986 */ /* 0x0001e2000c101524 */
[----:B------:R-:W-:Y:S05]  /*8920*/  BRA `(.L_x_1484) ;  /* 0x0000000800d87947 */ /* 0x000fea0003800000 */
.L_x_1487:
        /* <DEDUP_REMOVED lines=9> */
.L_x_1490:
[----:B------:R-:W-:-:S04]  /*89c0*/  F2FP.F16.F32.PACK_AB R3, RZ, R2 ;  /* 0x00000002ff03723e */ /* 0x000fc800000000ff */
[----:B------:R-:W-:-:S05]  /*89d0*/  PRMT R3, R3, 0x5410, RZ ;  /* 0x0000541003037816 */ /* 0x000fca00000000ff */
[----:B------:R0:W-:Y:S01]  /*89e0*/  STG.E desc[UR36][R16.64], R3 ;  /* 0x0000000310007986 */ /* 0x0001e2000c101924 */
[----:B------:R-:W-:Y:S05]  /*89f0*/  BRA `(.L_x_1484) ;  /* 0x0000000800a47947 */ /* 0x000fea0003800000 */
.L_x_1489:
[----:B------:R-:W-:-:S06]  /*8a00*/  FMUL.FTZ R2, R2, 1 ;  /* 0x3f80000002027820 */ /* 0x000fcc0000410000 */
[----:B------:R-:W0:Y:S02]  /*8a10*/  F2F.F64.F32 R2, R2 ;  /* 0x0000000200027310 */ /* 0x000e240000201800 */
[----:B0-----:R0:W-:Y:S01]  /*8a20*/  STG.E.64 desc[UR36][R16.64], R2 ;  /* 0x0000000210007986 */ /* 0x0011e2000c101b24 */
[----:B------:R-:W-:Y:S05]  /*8a30*/  BRA `(.L_x_1484) ;  /* 0x0000000800947947 */ /* 0x000fea0003800000 */
.L_x_1479:
        /* <DEDUP_REMOVED lines=12> */
.L_x_1493:
[----:B------:R-:W-:Y:S01]  /*8b00*/  FMUL.FTZ R4, R2, 1 ;  /* 0x3f80000002047820 */ /* 0x000fe20000410000 */
[----:B------:R-:W-:-:S05]  /*8b10*/  CS2R R6, SRZ ;  /* 0x0000000000067805 */ /* 0x000fca000001ff00 */
[----:B------:R-:W0:Y:S02]  /*8b20*/  F2F.F64.F32 R4, R4 ;  /* 0x0000000400047310 */ /* 0x000e240000201800 */
[----:B0-----:R0:W-:Y:S01]  /*8b30*/  STG.E.128 desc[UR36][R16.64], R4 ;  /* 0x0000000410007986 */ /* 0x0011e2000c101d24 */
[----:B------:R-:W-:Y:S05]  /*8b40*/  BRA `(.L_x_1484) ;  /* 0x0000000800507947 */ /* 0x000fea0003800000 */
.L_x_1492:
        /* <DEDUP_REMOVED lines=20> */
.L_x_1497:
[----:B------:R-:W-:Y:S05]  /*8c90*/  BSYNC B0 ;  /* 0x0000000000007941 */ /* 0x000fea0003800000 */
.L_x_1496:
[----:B------:R-:W-:-:S05]  /*8ca0*/  LOP3.LUT R5, R0, R5, RZ, 0xfc, !PT ;  /* 0x0000000500057212 */ /* 0x000fca00078efcff */
[----:B------:R0:W-:Y:S01]  /*8cb0*/  STG.E.U8 desc[UR36][R16.64], R5 ;  /* 0x0000000510007986 */ /* 0x0001e2000c101124 */
[----:B------:R-:W-:Y:S05]  /*8cc0*/  BRA `(.L_x_1484) ;  /* 0x0000000400f07947 */ /* 0x000fea0003800000 */
.L_x_1495:
        /* <DEDUP_REMOVED lines=12> */
.L_x_1499:
[----:B------:R-:W-:Y:S01]  /*8d90*/  IMAD.MOV.U32 R0, RZ, RZ, 0x7f ;  /* 0x0000007fff007424 */ /* 0x000fe200078e00ff */
[----:B------:R-:W-:-:S04]  /*8da0*/  ISETP.GT.U32.AND P0, PT, R4, 0x7f800000, PT ;  /* 0x7f8000000400780c */ /* 0x000fc80003f04070 */
[----:B------:R-:W-:-:S09]  /*8db0*/  SEL R0, R0, 0x7c, P0 ;  /* 0x0000007c00007807 */ /* 0x000fd20000000000 */
.L_x_1500:
[----:B------:R-:W-:Y:S05]  /*8dc0*/  BSYNC B0 ;  /* 0x0000000000007941 */ /* 0x000fea0003800000 */
.L_x_1498:
[----:B------:R-:W-:-:S04]  /*8dd0*/  LOP3.LUT R2, R2, 0x80000000, RZ, 0xc0, !PT ;  /* 0x8000000002027812 */ /* 0x000fc800078ec0ff */
[----:B------:R-:W-:-:S04]  /*8de0*/  SHF.R.U32.HI R3, RZ, 0x18, R2 ;  /* 0x00000018ff037819 */ /* 0x000fc80000011602 */
[----:B------:R-:W-:-:S05]  /*8df0*/  LOP3.LUT R3, R0, R3, RZ, 0xfc, !PT ;  /* 0x0000000300037212 */ /* 0x000fca00078efcff */
[----:B------:R0:W-:Y:S01]  /*8e00*/  STG.E.U8 desc[UR36][R16.64], R3 ;  /* 0x0000000310007986 */ /* 0x0001e2000c101124 */
[----:B------:R-:W-:Y:S05]  /*8e10*/  BRA `(.L_x_1484) ;  /* 0x00000004009c7947 */ /* 0x000fea0003800000 */
.L_x_1494:
[----:B------:R-:W-:-:S05]  /*8e20*/  F2FP.BF16.F32.PACK_AB R2, RZ, R2 ;  /* 0x00000002ff02723e */ /* 0x000fca00000010ff */
[----:B------:R0:W-:Y:S01]  /*8e30*/  STG.E.U16 desc[UR36][R16.64], R2 ;  /* 0x0000000210007986 */ /* 0x0001e2000c101524 */
[----:B------:R-:W-:Y:S05]  /*8e40*/  BRA `(.L_x_1484) ;  /* 0x0000000400907947 */ /* 0x000fea0003800000 */
.L_x_1491:
        /* <DEDUP_REMOVED lines=11> */
.L_x_1503:
        /* <DEDUP_REMOVED lines=16> */
.L_x_1506:
[----:B------:R-:W-:-:S04]  /*9000*/  LOP3.LUT R2, R2, 0x80000000, RZ, 0xc0, !PT ;  /* 0x8000000002027812 */ /* 0x000fc800078ec0ff */
[----:B------:R-:W-:-:S04]  /*9010*/  SHF.R.U32.HI R3, RZ, 0x18, R2 ;  /* 0x00000018ff037819 */ /* 0x000fc80000011602 */
[----:B------:R-:W-:-:S04]  /*9020*/  LOP3.LUT R0, R0, R3, RZ, 0xfc, !PT ;  /* 0x0000000300007212 */ /* 0x000fc800078efcff */
[----:B------:R-:W-:-:S07]  /*9030*/  PRMT R8, R0, 0x7610, R8 ;  /* 0x0000761000087816 */ /* 0x000fce0000000008 */
.L_x_1505:
[----:B------:R-:W-:Y:S05]  /*9040*/  BSYNC B0 ;  /* 0x0000000000007941 */ /* 0x000fea0003800000 */
.L_x_1504:
[----:B------:R3:W-:Y:S01]  /*9050*/  STG.E.U8 desc[UR36][R16.64], R8 ;  /* 0x0000000810007986 */ /* 0x0007e2000c101124 */
[----:B------:R-:W-:Y:S05]  /*9060*/  BRA `(.L_x_1484) ;  /* 0x0000000400087947 */ /* 0x000fea0003800000 */
.L_x_1502:
        /* <DEDUP_REMOVED lines=16> */
.L_x_1509:
[----:B------:R-:W-:-:S04]  /*9170*/  LOP3.LUT R2, R2, 0x80000000, RZ, 0xc0, !PT ;  /* 0x8000000002027812 */ /* 0x000fc800078ec0ff */
[----:B------:R-:W-:-:S04]  /*9180*/  SHF.R.U32.HI R3, RZ, 0x18, R2 ;  /* 0x00000018ff037819 */ /* 0x000fc80000011602 */
[----:B------:R-:W-:-:S04]  /*9190*/  LOP3.LUT R0, R0, R3, RZ, 0xfc, !PT ;  /* 0x0000000300007212 */ /* 0x000fc800078efcff */
[----:B------:R-:W-:-:S07]  /*91a0*/  PRMT R8, R0, 0x7610, R8 ;  /* 0x0000761000087816 */ /* 0x000fce0000000008 */
.L_x_1508:
[----:B------:R-:W-:Y:S05]  /*91b0*/  BSYNC B0 ;  /* 0x0000000000007941 */ /* 0x000fea0003800000 */
.L_x_1507:
[----:B------:R0:W-:Y:S01]  /*91c0*/  STG.E.U8 desc[UR36][R16.64], R8 ;  /* 0x0000000810007986 */ /* 0x0001e2000c101124 */
[----:B------:R-:W-:Y:S05]  /*91d0*/  BRA `(.L_x_1484) ;  /* 0x0000000000ac7947 */ /* 0x000fea0003800000 */
.L_x_1501:
        /* <DEDUP_REMOVED lines=21> */
.L_x_1483:
        /* <DEDUP_REMOVED lines=16> */
.L_x_1512:
[----:B------:R-:W-:Y:S05]  /*9430*/  BRA `(.L_x_1484) ;  /* 0x0000000000147947 */ /* 0x000fea0003800000 */
.L_x_1511:
[----:B------:R-:W0:Y:S02]  /*9440*/  F2I.U64.TRUNC R2, R2 ;  /* 0x0000000200027311 */ /* 0x000e24000020d800 */
[----:B0-----:R2:W-:Y:S01]  /*9450*/  STG.E.64 desc[UR36][R16.64], R2 ;  /* 0x0000000210007986 */ /* 0x0015e2000c101b24 */
[----:B------:R-:W-:Y:S05]  /*9460*/  BRA `(.L_x_1484) ;  /* 0x0000000000087947 */ /* 0x000fea0003800000 */
.L_x_1510:
[----:B------:R-:W0:Y:S02]  /*9470*/  F2I.FTZ.U32.TRUNC.NTZ R3, R2 ;  /* 0x0000000200037305 */ /* 0x000e24000021f000 */
[----:B0-----:R0:W-:Y:S02]  /*9480*/  STG.E desc[UR36][R16.64], R3 ;  /* 0x0000000310007986 */ /* 0x0011e4000c101924 */
.L_x_1484:
[----:B------:R-:W-:-:S07]  /*9490*/  VIADD R19, R19, 0x80 ;  /* 0x0000008013137836 */ /* 0x000fce0000000000 */
.L_x_1449:
[----:B------:R-:W-:Y:S05]  /*94a0*/  BSYNC B7 ;  /* 0x0000000000077941 */ /* 0x000fea0003800000 */
.L_x_1448:
        /* <DEDUP_REMOVED lines=306> */
.L_x_1513:
        /* <DEDUP_REMOVED lines=20> */
[----:B--2---:R-:W2:Y:S01]  /*a910*/  I2F.S16 R0, R0 ;  /* 0x0000000000007306 */ /* 0x004ea20000101400 */
[----:B------:R-:W-:Y:S05]  /*a920*/  BRA `(.L_x_1520) ;  /* 0x0000000c00387947 */ /* 0x000fea0003800000 */
.L_x_1518:
[----:B------:R-:W2:Y:S02]  /*a930*/  LDG.E.U8 R0, desc[UR36][R2.64] ;  /* 0x0000002402007981 */ /* 0x000ea4000c1e1100 */
[----:B--2---:R-:W-:Y:S01]  /*a940*/  I2FP.F32.U32 R0, R0 ;  /* 0x0000000000007245 */ /* 0x004fe20000201000 */
[----:B------:R-:W-:Y:S06]  /*a950*/  BRA `(.L_x_1520) ;  /* 0x0000000c002c7947 */ /* 0x000fec0003800000 */
.L_x_1517:
[----:B------:R-:W-:-:S13]  /*a960*/  ISETP.NE.AND P0, PT, R4, 0x2, PT ;  /* 0x000000020400780c */ /* 0x000fda0003f05270 */
[----:B------:R-:W-:Y:S05]  /*a970*/  @!P0 BRA `(.L_x_1521) ;  /* 0x0000000000288947 */ /* 0x000fea0003800000 */
[----:B------:R-:W-:-:S13]  /*a980*/  ISETP.NE.AND P0, PT, R4, 0x3, PT ;  /* 0x000000030400780c */ /* 0x000fda0003f05270 */
[----:B------:R-:W-:Y:S05]  /*a990*/  @!P0 BRA `(.L_x_1522) ;  /* 0x0000000000148947 */ /* 0x000fea0003800000 */
[----:B------:R-:W-:-:S13]  /*a9a0*/  ISETP.NE.AND P0, PT, R4, 0x4, PT ;  /* 0x000000040400780c */ /* 0x000fda0003f05270 */
[----:B------:R-:W-:Y:S05]  /*a9b0*/  @P0 BRA `(.L_x_1519) ;  /* 0x0000000800b80947 */ /* 0x000fea0003800000 */
[----:B------:R-:W2:Y:S02]  /*a9c0*/  LDG.E.64 R2, desc[UR36][R2.64] ;  /* 0x0000002402027981 */ /* 0x000ea4000c1e1b00 */
[----:B--2---:R3:W4:Y:S01]  /*a9d0*/  I2F.S64 R0, R2 ;  /* 0x0000000200007312 */ /* 0x0047220000301400 */
[----:B------:R-:W-:Y:S05]  /*a9e0*/  BRA `(.L_x_1520) ;  /* 0x0000000c00087947 */ /* 0x000fea0003800000 */
.L_x_1522:
[----:B------:R-:W2:Y:S02]  /*a9f0*/  LDG.E R0, desc[UR36][R2.64] ;  /* 0x0000002402007981 */ /* 0x000ea4000c1e1900 */
[----:B--2---:R-:W-:Y:S01]  /*aa00*/  I2FP.F32.S32 R0, R0 ;  /* 0x0000000000007245 */ /* 0x004fe20000201400 */
[----:B------:R-:W-:Y:S06]  /*aa10*/  BRA `(.L_x_1520) ;  /* 0x0000000800fc7947 */ /* 0x000fec0003800000 */
.L_x_1521:
[----:B------:R-:W2:Y:S02]  /*aa20*/  LDG.E.U16 R0, desc[UR36][R2.64] ;  /* 0x0000002402007981 */ /* 0x000ea4000c1e1500 */
[----:B--2---:R-:W0:Y:S01]  /*aa30*/  I2F.S16 R0, R0 ;  /* 0x0000000000007306 */ /* 0x004e220000101400 */
[----:B------:R-:W-:Y:S05]  /*aa40*/  BRA `(.L_x_1520) ;  /* 0x0000000800f07947 */ /* 0x000fea0003800000 */
.L_x_1516:
        /* <DEDUP_REMOVED lines=8> */
.L_x_1524:
[----:B------:R-:W2:Y:S02]  /*aad0*/  LDG.E.U16 R0, desc[UR36][R2.64] ;  /* 0x0000002402007981 */ /* 0x000ea4000c1e1500 */
[----:B--2---:R-:W-:Y:S01]  /*aae0*/  HADD2.F32 R0, -RZ, R0.H0_H0 ;  /* 0x20000000ff007230 */ /* 0x004fe20000004100 */
[----:B------:R-:W-:Y:S06]  /*aaf0*/  BRA `(.L_x_1520) ;  /* 0x0000000800c47947 */ /* 0x000fec0003800000 */
.L_x_1523:
        /* <DEDUP_REMOVED lines=8> */
.L_x_1526:
[----:B------:R-:W2:Y:S02]  /*ab80*/  LDG.E.U16 R0, desc[UR36][R2.64] ;  /* 0x0000002402007981 */ /* 0x000ea4000c1e1500 */
[----:B--2---:R-:W-:Y:S01]  /*ab90*/  HADD2.F32 R0, -RZ, R0.H0_H0 ;  /* 0x20000000ff007230 */ /* 0x004fe20000004100 */
[----:B------:R-:W-:Y:S06]  /*aba0*/  BRA `(.L_x_1520) ;  /* 0x0000000800987947 */ /* 0x000fec0003800000 */
.L_x_1525:
[----:B------:R-:W2:Y:S01]  /*abb0*/  LDG.E.64 R2, desc[UR36][R2.64] ;  /* 0x0000002402027981 */ /* 0x000ea2000c1e1b00 */
[----:B------:R-:W-:Y:S01]  /*abc0*/  UMOV UR4, 0xf0000000 ;  /* 0xf000000000047882 */ /* 0x000fe20000000000 */
[----:B------:R-:W-:Y:S01]  /*abd0*/  UMOV UR5, 0x380fffff ;  /* 0x380fffff00057882 */ /* 0x000fe20000000000 */
[----:B--2---:R-:W0:Y:S01]  /*abe0*/  F2F.F32.F64 R0, R2 ;  /* 0x0000000200007310 */ /* 0x004e220000301000 */
[----:B------:R-:W-:-:S14]  /*abf0*/  DSETP.GEU.AND P0, PT, |R2|, UR4, PT ;  /* 0x0000000402007e2a */ /* 0x000fdc000bf0e200 */
[----:B0-----:R-:W-:Y:S01]  /*ac00*/  @!P0 FMUL R0, R0, 1.175494350822287508e-38 ;  /* 0x0080000000008820 */ /* 0x001fe20000400000 */
[----:B------:R-:W-:Y:S06]  /*ac10*/  BRA `(.L_x_1520) ;  /* 0x00000008007c7947 */ /* 0x000fec0003800000 */
.L_x_1515:
        /* <DEDUP_REMOVED lines=12> */
.L_x_1529:
[----:B------:R-:W2:Y:S01]  /*ace0*/  LDG.E.64 R2, desc[UR36][R2.64] ;  /* 0x0000002402027981 */ /* 0x000ea2000c1e1b00 */
[----:B------:R-:W-:Y:S01]  /*acf0*/  UMOV UR4, 0xf0000000 ;  /* 0xf000000000047882 */ /* 0x000fe20000000000 */
[----:B------:R-:W-:Y:S01]  /*ad00*/  UMOV UR5, 0x380fffff ;  /* 0x380fffff00057882 */ /* 0x000fe20000000000 */
[----:B--2---:R-:W0:Y:S01]  /*ad10*/  F2F.F32.F64 R0, R2 ;  /* 0x0000000200007310 */ /* 0x004e220000301000 */
[----:B------:R-:W-:-:S14]  /*ad20*/  DSETP.GEU.AND P0, PT, |R2|, UR4, PT ;  /* 0x0000000402007e2a */ /* 0x000fdc000bf0e200 */
[----:B0-----:R-:W-:Y:S01]  /*ad30*/  @!P0 FMUL R0, R0, 1.175494350822287508e-38 ;  /* 0x0080000000008820 */ /* 0x001fe20000400000 */
[----:B------:R-:W-:Y:S06]  /*ad40*/  BRA `(.L_x_1520) ;  /* 0x0000000800307947 */ /* 0x000fec0003800000 */
.L_x_1528:
        /* <DEDUP_REMOVED lines=26> */
.L_x_1531:
        /* <DEDUP_REMOVED lines=13> */
.L_x_1530:
[----:B------:R-:W2:Y:S02]  /*afc0*/  LDG.E.U16 R0, desc[UR36][R2.64] ;  /* 0x0000002402007981 */ /* 0x000ea4000c1e1500 */
[----:B--2---:R-:W-:Y:S01]  /*afd0*/  IMAD.U32 R0, R0, 0x10000, RZ ;  /* 0x0001000000007824 */ /* 0x004fe200078e00ff */
[----:B------:R-:W-:Y:S06]  /*afe0*/  BRA `(.L_x_1520) ;  /* 0x0000000400887947 */ /* 0x000fec0003800000 */
.L_x_1527:
        /* <DEDUP_REMOVED lines=11> */
.L_x_1534:
        /* <DEDUP_REMOVED lines=20> */
.L_x_1536:
[----:B------:R-:W-:Y:S05]  /*b1e0*/  BSYNC B0 ;  /* 0x0000000000007941 */ /* 0x000fea0003800000 */
.L_x_1535:
[----:B------:R-:W-:Y:S01]  /*b1f0*/  LEA R3, R0, 0x3b800000, 0x17 ;  /* 0x3b80000000037811 */ /* 0x000fe200078eb8ff */
[----:B------:R-:W-:-:S05]  /*b200*/  IMAD.SHL.U32 R0, R2, 0x100000, RZ ;  /* 0x0010000002007824 */ /* 0x000fca00078e00ff */
[----:B------:R-:W-:Y:S01]  /*b210*/  LOP3.LUT R0, R3, R0, R4, 0xfe, !PT ;  /* 0x0000000003007212 */ /* 0x000fe200078efe04 */
[----:B------:R-:W-:Y:S06]  /*b220*/  BRA `(.L_x_1520) ;  /* 0x0000000000f87947 */ /* 0x000fec0003800000 */
.L_x_1533:
        /* <DEDUP_REMOVED lines=20> */
.L_x_1538:
[----:B------:R-:W-:Y:S05]  /*b370*/  BSYNC B0 ;  /* 0x0000000000007941 */ /* 0x000fea0003800000 */
.L_x_1537:
[----:B------:R-:W-:Y:S01]  /*b380*/  LEA R3, R0, 0x37800000, 0x17 ;  /* 0x3780000000037811 */ /* 0x000fe200078eb8ff */
[----:B------:R-:W-:-:S05]  /*b390*/  IMAD.SHL.U32 R0, R2, 0x200000, RZ ;  /* 0x0020000002007824 */ /* 0x000fca00078e00ff */
[----:B------:R-:W-:Y:S01]  /*b3a0*/  LOP3.LUT R0, R3, R0, R4, 0xfe, !PT ;  /* 0x0000000003007212 */ /* 0x000fe200078efe04 */
[----:B------:R-:W-:Y:S06]  /*b3b0*/  BRA `(.L_x_1520) ;  /* 0x0000000000947947 */ /* 0x000fec0003800000 */
.L_x_1532:
        /* <DEDUP_REMOVED lines=14> */
.L_x_1519:
[----:B------:R-:W-:Y:S01]  /*b4a0*/  MOV R0, 0x0 ;  /* 0x0000000000007802 */ /* 0x000fe20000000f00 */
[----:B------:R-:W-:Y:S01]  /*b4b0*/  ULDC.64 UR4, c[0x4][0x158] ;  /* 0x0100560000047ab9 */ /* 0x000fe20000000a00 */
[----:B------:R-:W-:Y:S01]  /*b4c0*/  ULDC.64 UR6, c[0x4][0x48] ;  /* 0x0100120000067ab9 */ /* 0x000fe20000000a00 */
[----:B------:R-:W-:Y:S01]  /*b4d0*/  IMAD.U32 R4, RZ, RZ, UR4 ;  /* 0x00000004ff047e24 */ /* 0x000fe2000f8e00ff */
[----:B------:R0:W1:Y:S01]  /*b4e0*/  LDC.64 R2, c[0x4][R0] ;  /* 0x0100000000027b82 */ /* 0x0000620000000a00 */
[----:B------:R-:W-:Y:S01]  /*b4f0*/  IMAD.U32 R5, RZ, RZ, UR5 ;  /* 0x00000005ff057e24 */ /* 0x000fe2000f8e00ff */
[----:B------:R-:W-:Y:S01]  /*b500*/  ULDC.64 UR4, c[0x4][0x160] ;  /* 0x0100580000047ab9 */ /* 0x000fe20000000a00 */
[----:B------:R-:W-:Y:S01]  /*b510*/  IMAD.U32 R10, RZ, RZ, UR6 ;  /* 0x00000006ff0a7e24 */ /* 0x000fe2000f8e00ff */
[----:B------:R-:W-:Y:S01]  /*b520*/  MOV R7, UR5 ;  /* 0x0000000500077c02 */ /* 0x000fe20008000f00 */
[----:B------:R-:W-:Y:S02]  /*b530*/  IMAD.U32 R6, RZ, RZ, UR4 ;  /* 0x00000004ff067e24 */ /* 0x000fe4000f8e00ff */
[----:B------:R-:W-:-:S02]  /*b540*/  IMAD.U32 R11, RZ, RZ, UR7 ;  /* 0x00000007ff0b7e24 */ /* 0x000fc4000f8e00ff */
[----:B------:R-:W-:Y:S02]  /*b550*/  IMAD.MOV.U32 R8, RZ, RZ, 0x4e ;  /* 0x0000004eff087424 */ /* 0x000fe400078e00ff */
[----:B------:R-:W-:Y:S02]  /*b560*/  IMAD.MOV.U32 R12, RZ, RZ, 0x1 ;  /* 0x00000001ff0c7424 */ /* 0x000fe400078e00ff */
[----:B0-----:R-:W-:-:S07]  /*b570*/  IMAD.MOV.U32 R13, RZ, RZ, RZ ;  /* 0x000000ffff0d7224 */ /* 0x001fce00078e00ff */
[----:B------:R-:W-:-:S07]  /*b580*/  LEPC R20, `(.L_x_1541) ;  /* 0x000000001014794e */ /* 0x000fce0000000000 */
[----:B-1----:R-:W-:Y:S05]  /*b590*/  CALL.ABS.NOINC R2 ;  /* 0x0000000002007343 */ /* 0x002fea0003c00000 */
.L_x_1541:
[----:B------:R-:W-:Y:S01]  /*b5a0*/  IMAD.MOV.U32 R0, RZ, RZ, RZ ;  /* 0x000000ffff007224 */ /* 0x000fe200078e00ff */
[----:B------:R-:W-:Y:S06]  /*b5b0*/  BRA `(.L_x_1520) ;  /* 0x0000000000147947 */ /* 0x000fec0003800000 */
.L_x_1540:
[----:B------:R-:W2:Y:S02]  /*b5c0*/  LDG.E.64 R2, desc[UR36][R2.64] ;  /* 0x0000002402027981 */ /* 0x000ea4000c1e1b00 */
[----:B--2---:R0:W1:Y:S01]  /*b5d0*/  I2F.U64 R0, R2 ;  /* 0x0000000200007312 */ /* 0x0040620000301000 */
[----:B------:R-:W-:Y:S05]  /*b5e0*/  BRA `(.L_x_1520) ;  /* 0x0000000000087947 */ /* 0x000fea0003800000 */
.L_x_1539:
[----:B------:R-:W2:Y:S02]  /*b5f0*/  LDG.E R0, desc[UR36][R2.64] ;  /* 0x0000002402007981 */ /* 0x000ea4000c1e1900 */
[----:B--2---:R-:W-:-:S07]  /*b600*/  I2FP.F32.U32 R0, R0 ;  /* 0x0000000000007245 */ /* 0x004fce0000201000 */
.L_x_1520:
[----:B------:R-:W-:Y:S05]  /*b610*/  BSYNC B6 ;  /* 0x0000000000067941 */ /* 0x000fea0003800000 */
.L_x_1514:
[----:B01-3--:R-:W-:Y:S02]  /*b620*/  IMAD.MOV.U32 R3, RZ, RZ, 0x3f000000 ;  /* 0x3f000000ff037424 */ /* 0x00bfe400078e00ff */
        /* <DEDUP_REMOVED lines=37> */
[----:B0-----:R-:W-:Y:S01]  /*b880*/  STG.E.U8 desc[UR36][R16.64], R3 ;  /* 0x0000000310007986 */ /* 0x001fe2000c101124 */
[----:B------:R-:W-:Y:S05]  /*b890*/  EXIT ;  /* 0x000000000000794d */ /* 0x000fea0003800000 */
.L_x_1545:
[----:B------:R-:W0:Y:S02]  /*b8a0*/  F2I.S64.TRUNC R2, R2 ;  /* 0x0000000200027311 */ /* 0x000e24000020d900 */
[----:B0-----:R-:W-:-:S05]  /*b8b0*/  IMAD.MOV.U32 R5, RZ, RZ, R2 ;  /* 0x000000ffff057224 */ /* 0x001fca00078e0002 */
[----:B------:R-:W-:Y:S01]  /*b8c0*/  STG.E.U8 desc[UR36][R16.64], R5 ;  /* 0x0000000510007986 */ /* 0x000fe2000c101124 */
[----:B------:R-:W-:Y:S05]  /*b8d0*/  EXIT ;  /* 0x000000000000794d */ /* 0x000fea0003800000 */
.L_x_1544:
[----:B------:R-:W-:-:S13]  /*b8e0*/  ISETP.NE.AND P0, PT, R4, 0x2, PT ;  /* 0x000000020400780c */ /* 0x000fda0003f05270 */
[----:B------:R-:W-:Y:S05]  /*b8f0*/  @!P0 BRA `(.L_x_1547) ;  /* 0x0000000000288947 */ /* 0x000fea0003800000 */
[----:B------:R-:W-:-:S13]  /*b900*/  ISETP.NE.AND P0, PT, R4, 0x3, PT ;  /* 0x000000030400780c */ /* 0x000fda0003f05270 */
[----:B------:R-:W-:Y:S05]  /*b910*/  @!P0 BRA `(.L_x_1548) ;  /* 0x0000000000148947 */ /* 0x000fea0003800000 */
[----:B------:R-:W-:-:S13]  /*b920*/  ISETP.NE.AND P0, PT, R4, 0x4, PT ;  /* 0x000000040400780c */ /* 0x000fda0003f05270 */
[----:B------:R-:W-:Y:S05]  /*b930*/  @P0 BRA `(.L_x_1546) ;  /* 0x0000000800d00947 */ /* 0x000fea0003800000 */
[----:B------:R-:W0:Y:S02]  /*b940*/  F2I.S64.TRUNC R2, R2 ;  /* 0x0000000200027311 */ /* 0x000e24000020d900 */
[----:B0-----:R-:W-:Y:S01]  /*b950*/  STG.E.64 desc[UR36][R16.64], R2 ;  /* 0x0000000210007986 */ /* 0x001fe2000c101b24 */
[----:B------:R-:W-:Y:S05]  /*b960*/  EXIT ;  /* 0x000000000000794d */ /* 0x000fea0003800000 */
.L_x_1548:
[----:B------:R-:W0:Y:S02]  /*b970*/  F2I.FTZ.TRUNC.NTZ R3, R2 ;  /* 0x0000000200037305 */ /* 0x000e24000021f100 */
[----:B0-----:R-:W-:Y:S01]  /*b980*/  STG.E desc[UR36][R16.64], R3 ;  /* 0x0000000310007986 */ /* 0x001fe2000c101924 */
[----:B------:R-:W-:Y:S05]  /*b990*/  EXIT ;  /* 0x000000000000794d */ /* 0x000fea0003800000 */
.L_x_1547:
[----:B------:R-:W0:Y:S02]  /*b9a0*/  F2I.FTZ.TRUNC.NTZ R3, R2 ;  /* 0x0000000200037305 */ /* 0x000e24000021f100 */
[----:B0-----:R-:W-:Y:S01]  /*b9b0*/  STG.E.U16 desc[UR36][R16.64], R3 ;  /* 0x0000000310007986 */ /* 0x001fe2000c101524 */
[----:B------:R-:W-:Y:S05]  /*b9c0*/  EXIT ;  /* 0x000000000000794d */ /* 0x000fea0003800000 */
.L_x_1543:
[----:B------:R-:W-:-:S13]  /*b9d0*/  ISETP.GT.AND P0, PT, R4, 0x6, PT ;  /* 0x000000060400780c */ /* 0x000fda0003f04270 */
[----:B------:R-:W-:Y:S05]  /*b9e0*/  @P0 BRA `(.L_x_1549) ;  /* 0x0000000000240947 */ /* 0x000fea0003800000 */
[----:B------:R-:W-:-:S13]  /*b9f0*/  ISETP.NE.AND P0, PT, R4, 0x5, PT ;  /* 0x000000050400780c */ /* 0x000fda0003f05270 */
[----:B------:R-:W-:Y:S05]  /*ba00*/  @!P0 BRA `(.L_x_1550) ;  /* 0x0000000000108947 */ /* 0x000fea0003800000 */
[----:B------:R-:W-:-:S13]  /*ba10*/  ISETP.NE.AND P0, PT, R4, 0x6, PT ;  /* 0x000000060400780c */ /* 0x000fda0003f05270 */
[----:B------:R-:W-:Y:S05]  /*ba20*/  @P0 BRA `(.L_x_1546) ;  /* 0x0000000800940947 */ /* 0x000fea0003800000 */
[----:B------:R-:W-:Y:S01]  /*ba30*/  STG.E desc[UR36][R16.64], R2 ;  /* 0x0000000210007986 */ /* 0x000fe2000c101924 */
[----:B------:R-:W-:Y:S05]  /*ba40*/  EXIT ;  /* 0x000000000000794d */ /* 0x000fea0003800000 */
.L_x_1550:
[----:B------:R-:W-:-:S05]  /*ba50*/  F2FP.F16.F32.PACK_AB R2, RZ, R2 ;  /* 0x00000002ff02723e */ /* 0x000fca00000000ff */
[----:B------:R-:W-:Y:S01]  /*ba60*/  STG.E.U16 desc[UR36][R16.64], R2 ;  /* 0x0000000210007986 */ /* 0x000fe2000c101524 */
[----:B------:R-:W-:Y:S05]  /*ba70*/  EXIT ;  /* 0x000000000000794d */ /* 0x000fea0003800000 */
.L_x_1549:
[----:B------:R-:W-:-:S13]  /*ba80*/  ISETP.NE.AND P0, PT, R4, 0x7, PT ;  /* 0x000000070400780c */ /* 0x000fda0003f05270 */
[----:B------:R-:W-:Y:S05]  /*ba90*/  @!P0 BRA `(.L_x_1551) ;  /* 0x00000000002c8947 */ /* 0x000fea0003800000 */
[----:B------:R-:W-:-:S13]  /*baa0*/  ISETP.NE.AND P0, PT, R4, 0x8, PT ;  /* 0x000000080400780c */ /* 0x000fda0003f05270 */
[----:B------:R-:W-:Y:S05]  /*bab0*/  @!P0 BRA `(.L_x_1552) ;  /* 0x0000000000148947 */ /* 0x000fea0003800000 */
[----:B------:R-:W-:-:S13]  /*bac0*/  ISETP.NE.AND P0, PT, R4, 0x9, PT ;  /* 0x000000090400780c */ /* 0x000fda0003f05270 */
[----:B------:R-:W-:Y:S05]  /*bad0*/  @P0 BRA `(.L_x_1546) ;  /* 0x0000000800680947 */ /* 0x000fea0003800000 */
[----:B------:R-:W-:-:S05]  /*bae0*/  IMAD.MOV.U32 R3, RZ, RZ, RZ ;  /* 0x000000ffff037224 */ /* 0x000fca00078e00ff */
[----:B------:R-:W-:Y:S01]  /*baf0*/  STG.E.64 desc[UR36][R16.64], R2 ;  /* 0x0000000210007986 */ /* 0x000fe2000c101b24 */
[----:B------:R-:W-:Y:S05]  /*bb00*/  EXIT ;  /* 0x000000000000794d */ /* 0x000fea0003800000 */
.L_x_1552:
[----:B------:R-:W-:-:S04]  /*bb10*/  F2FP.F16.F32.PACK_AB R3, RZ, R2 ;  /* 0x00000002ff03723e */ /* 0x000fc800000000ff */
[----:B------:R-:W-:-:S05]  /*bb20*/  PRMT R3, R3, 0x5410, RZ ;  /* 0x0000541003037816 */ /* 0x000fca00000000ff */
[----:B------:R-:W-:Y:S01]  /*bb30*/  STG.E desc[UR36][R16.64], R3 ;  /* 0x0000000310007986 */ /* 0x000fe2000c101924 */
[----:B------:R-:W-:Y:S05]  /*bb40*/  EXIT ;  /* 0x000000000000794d */ /* 0x000fea0003800000 */
.L_x_1551:
[----:B------:R-:W-:-:S06]  /*bb50*/  FMUL.FTZ R2, R2, 1 ;  /* 0x3f80000002027820 */ /* 0x000fcc0000410000 */
[----:B------:R-:W0:Y:S02]  /*bb60*/  F2F.F64.F32 R2, R2 ;  /* 0x0000000200027310 */ /* 0x000e240000201800 */
[----:B0-----:R-:W-:Y:S01]  /*bb70*/  STG.E.64 desc[UR36][R16.64], R2 ;  /* 0x0000000210007986 */ /* 0x001fe2000c101b24 */
[----:B------:R-:W-:Y:S05]  /*bb80*/  EXIT ;  /* 0x000000000000794d */ /* 0x000fea0003800000 */
.L_x_1542:
        /* <DEDUP_REMOVED lines=10> */
[----:B------:R-:W-:Y:S01]  /*bc30*/  STG.E.U8 desc[UR36][R16.64], R3 ;  /* 0x0000000310007986 */ /* 0x000fe2000c101124 */
[----:B------:R-:W-:Y:S05]  /*bc40*/  EXIT ;  /* 0x000000000000794d */ /* 0x000fea0003800000 */
.L_x_1555:
[----:B------:R-:W-:Y:S01]  /*bc50*/  FMUL.FTZ R4, R2, 1 ;  /* 0x3f80000002047820 */ /* 0x000fe20000410000 */
[----:B------:R-:W-:-:S05]  /*bc60*/  CS2R R6, SRZ ;  /* 0x0000000000067805 */ /* 0x000fca000001ff00 */
[----:B------:R-:W0:Y:S02]  /*bc70*/  F2F.F64.F32 R4, R4 ;  /* 0x0000000400047310 */ /* 0x000e240000201800 */
[----:B0-----:R-:W-:Y:S01]  /*bc80*/  STG.E.128 desc[UR36][R16.64], R4 ;  /* 0x0000000410007986 */ /* 0x001fe2000c101d24 */
[----:B------:R-:W-:Y:S05]  /*bc90*/  EXIT ;  /* 0x000000000000794d */ /* 0x000fea0003800000 */
.L_x_1554:
        /* <DEDUP_REMOVED lines=20> */
.L_x_1559:
[----:B------:R-:W-:Y:S05]  /*bde0*/  BSYNC B0 ;  /* 0x0000000000007941 */ /* 0x000fea0003800000 */
.L_x_1558:
[----:B------:R-:W-:-:S05]  /*bdf0*/  LOP3.LUT R5, R0, R5, RZ, 0xfc, !PT ;  /* 0x0000000500057212 */ /* 0x000fca00078efcff */
[----:B------:R-:W-:Y:S01]  /*be00*/  STG.E.U8 desc[UR36][R16.64], R5 ;  /* 0x0000000510007986 */ /* 0x000fe2000c101124 */
[----:B------:R-:W-:Y:S05]  /*be10*/  EXIT ;  /* 0x000000000000794d */ /* 0x000fea0003800000 */
.L_x_1557:
        /* <DEDUP_REMOVED lines=12> */
.L_x_1561:
[----:B------:R-:W-:Y:S01]  /*bee0*/  IMAD.MOV.U32 R0, RZ, RZ, 0x7f ;  /* 0x0000007fff007424 */ /* 0x000fe200078e00ff */
[----:B------:R-:W-:-:S04]  /*bef0*/  ISETP.GT.U32.AND P0, PT, R4, 0x7f800000, PT ;  /* 0x7f8000000400780c */ /* 0x000fc80003f04070 */
[----:B------:R-:W-:-:S09]  /*bf00*/  SEL R0, R0, 0x7c, P0 ;  /* 0x0000007c00007807 */ /* 0x000fd20000000000 */
.L_x_1562:
[----:B------:R-:W-:Y:S05]  /*bf10*/  BSYNC B0 ;  /* 0x0000000000007941 */ /* 0x000fea0003800000 */
.L_x_1560:
[----:B------:R-:W-:-:S04]  /*bf20*/  LOP3.LUT R2, R2, 0x80000000, RZ, 0xc0, !PT ;  /* 0x8000000002027812 */ /* 0x000fc800078ec0ff */
[----:B------:R-:W-:-:S04]  /*bf30*/  SHF.R.U32.HI R3, RZ, 0x18, R2 ;  /* 0x00000018ff037819 */ /* 0x000fc80000011602 */
[----:B------:R-:W-:-:S05]  /*bf40*/  LOP3.LUT R3, R0, R3, RZ, 0xfc, !PT ;  /* 0x0000000300037212 */ /* 0x000fca00078efcff */
[----:B------:R-:W-:Y:S01]  /*bf50*/  STG.E.U8 desc[UR36][R16.64], R3 ;  /* 0x0000000310007986 */ /* 0x000fe2000c101124 */
[----:B------:R-:W-:Y:S05]  /*bf60*/  EXIT ;  /* 0x000000000000794d */ /* 0x000fea0003800000 */
.L_x_1556:
[----:B------:R-:W-:-:S05]  /*bf70*/  F2FP.BF16.F32.PACK_AB R2, RZ, R2 ;  /* 0x00000002ff02723e */ /* 0x000fca00000010ff */
[----:B------:R-:W-:Y:S01]  /*bf80*/  STG.E.U16 desc[UR36][R16.64], R2 ;  /* 0x0000000210007986 */ /* 0x000fe2000c101524 */
[----:B------:R-:W-:Y:S05]  /*bf90*/  EXIT ;  /* 0x000000000000794d */ /* 0x000fea0003800000 */
.L_x_1553:
        /* <DEDUP_REMOVED lines=9> */
[----:B0-----:R-:W-:Y:S01]  /*c030*/  STG.E.U16 desc[UR36][R16.64], R3 ;  /* 0x0000000310007986 */ /* 0x001fe2000c101524 */
[----:B------:R-:W-:Y:S05]  /*c040*/  EXIT ;  /* 0x000000000000794d */ /* 0x000fea0003800000 */
.L_x_1565:
        /* <DEDUP_REMOVED lines=16> */
.L_x_1568:
[----:B------:R-:W-:-:S04]  /*c150*/  LOP3.LUT R2, R2, 0x80000000, RZ, 0xc0, !PT ;  /* 0x8000000002027812 */ /* 0x000fc800078ec0ff */
[----:B------:R-:W-:-:S04]  /*c160*/  SHF.R.U32.HI R3, RZ, 0x18, R2 ;  /* 0x00000018ff037819 */ /* 0x000fc80000011602 */
[----:B------:R-:W-:-:S04]  /*c170*/  LOP3.LUT R0, R0, R3, RZ, 0xfc, !PT ;  /* 0x0000000300007212 */ /* 0x000fc800078efcff */
[----:B------:R-:W-:-:S07]  /*c180*/  PRMT R8, R0, 0x7610, R8 ;  /* 0x0000761000087816 */ /* 0x000fce0000000008 */
.L_x_1567:
[----:B------:R-:W-:Y:S05]  /*c190*/  BSYNC B0 ;  /* 0x0000000000007941 */ /* 0x000fea0003800000 */
.L_x_1566:
[----:B------:R-:W-:Y:S01]  /*c1a0*/  STG.E.U8 desc[UR36][R16.64], R8 ;  /* 0x0000000810007986 */ /* 0x000fe2000c101124 */
[----:B------:R-:W-:Y:S05]  /*c1b0*/  EXIT ;  /* 0x000000000000794d */ /* 0x000fea0003800000 */
.L_x_1564:
        /* <DEDUP_REMOVED lines=16> */
.L_x_1571:
[----:B------:R-:W-:-:S04]  /*c2c0*/  LOP3.LUT R2, R2, 0x80000000, RZ, 0xc0, !PT ;  /* 0x8000000002027812 */ /* 0x000fc800078ec0ff */
[----:B------:R-:W-:-:S04]  /*c2d0*/  SHF.R.U32.HI R3, RZ, 0x18, R2 ;  /* 0x00000018ff037819 */ /* 0x000fc80000011602 */
[----:B------:R-:W-:-:S04]  /*c2e0*/  LOP3.LUT R0, R0, R3, RZ, 0xfc, !PT ;  /* 0x0000000300007212 */ /* 0x000fc800078efcff */
[----:B------:R-:W-:-:S07]  /*c2f0*/  PRMT R8, R0, 0x7610, R8 ;  /* 0x0000761000087816 */ /* 0x000fce0000000008 */
.L_x_1570:
[----:B------:R-:W-:Y:S05]  /*c300*/  BSYNC B0 ;  /* 0x0000000000007941 */ /* 0x000fea0003800000 */
.L_x_1569:
[----:B------:R-:W-:Y:S01]  /*c310*/  STG.E.U8 desc[UR36][R16.64], R8 ;  /* 0x0000000810007986 */ /* 0x000fe2000c101124 */
[----:B------:R-:W-:Y:S05]  /*c320*/  EXIT ;  /* 0x000000000000794d */ /* 0x000fea0003800000 */
.L_x_1563:
        /* <DEDUP_REMOVED lines=21> */
.L_x_1546:
        /* <DEDUP_REMOVED lines=16> */
.L_x_1574:
[----:B------:R-:W-:Y:S05]  /*c580*/  EXIT ;  /* 0x000000000000794d */ /* 0x000fea0003800000 */
.L_x_1573:
[----:B------:R-:W0:Y:S02]  /*c590*/  F2I.U64.TRUNC R2, R2 ;  /* 0x0000000200027311 */ /* 0x000e24000020d800 */
[----:B0-----:R-:W-:Y:S01]  /*c5a0*/  STG.E.64 desc[UR36][R16.64], R2 ;  /* 0x0000000210007986 */ /* 0x001fe2000c101b24 */
[----:B------:R-:W-:Y:S05]  /*c5b0*/  EXIT ;  /* 0x000000000000794d */ /* 0x000fea0003800000 */
.L_x_1572:
[----:B------:R-:W0:Y:S02]  /*c5c0*/  F2I.FTZ.U32.TRUNC.NTZ R3, R2 ;  /* 0x0000000200037305 */ /* 0x000e24000021f000 */
[----:B0-----:R-:W-:Y:S01]  /*c5d0*/  STG.E desc[UR36][R16.64], R3 ;  /* 0x0000000310007986 */ /* 0x001fe2000c101924 */
[----:B------:R-:W-:Y:S05]  /*c5e0*/  EXIT ;  /* 0x000000000000794d */ /* 0x000fea0003800000 */
.L_x_1575:
        /* <DEDUP_REMOVED lines=9> */
.L_x_20838:


//--------------------- .text._ZN2at6native27unrolled_elementwise_kernelIZZZNS0_16asin_kernel_cudaERNS_18TensorIteratorBaseEENKUlvE0_clEvENKUlvE0_clEvEUlfE_St5arrayIPcLm2EELi4E23TrivialOffsetCalculatorILi1EjESB_NS0_6memory12LoadWithCastILi1EEENSC_13StoreWithCastILi1EEEEEviT_T0_T2_T3_T4_T5_ --------------------------
	.section	.text._ZN2at6native27unrolled_elementwise_kernelIZZZNS0_16asin_kernel_cudaERNS_18TensorIteratorBaseEENKUlvE0_clEvENKUlvE0_clEvEUlfE_St5arrayIPcLm2EELi4E23TrivialOffsetCalculatorILi1EjESB_NS0_6memory12LoadWithCastILi1EEENSC_13StoreWithCastILi1EEEEEviT_T0_T2_T3_T4_T5_,"ax",@progbits
	.align	128
        .global         _ZN2at6native27unrolled_elementwise_kernelIZZZNS0_16asin_kernel_cudaERNS_18TensorIteratorBaseEENKUlvE0_clEvENKUlvE0_clEvEUlfE_St5arrayIPcLm2EELi4E23TrivialOffsetCalculatorILi1EjESB_NS0_6memory12LoadWithCastILi1EEENSC_13StoreWithCastILi1EEEEEviT_T0_T2_T3_T4_T5_
        .type           _ZN2at6native27unrolled_elementwise_kernelIZZZNS0_16asin_kernel_cudaERNS_18TensorIteratorBaseEENKUlvE0_clEvENKUlvE0_clEvEUlfE_St5arrayIPcLm2EELi4E23TrivialOffsetCalculatorILi1EjESB_NS0_6memory12LoadWithCastILi1EEENSC_13StoreWithCastILi1EEEEEviT_T0_T2_T3_T4_T5_,@function
        .size           _ZN2at6native27unrolled_elementwise_kernelIZZZNS0_16asin_kernel_cudaERNS_18TensorIteratorBaseEENKUlvE0_clEvENKUlvE0_clEvEUlfE_St5arrayIPcLm2EELi4E23TrivialOffsetCalculatorILi1EjESB_NS0_6memory12LoadWithCastILi1EEENSC_13StoreWithCastILi1EEEEEviT_T0_T2_T3_T4_T5_,(.L_x_20839 - _ZN2at6native27unrolled_elementwise_kernelIZZZNS0_16asin_kernel_cudaERNS_18TensorIteratorBaseEENKUlvE0_clEvENKUlvE0_clEvEUlfE_St5arrayIPcLm2EELi4E23TrivialOffsetCalculatorILi1EjESB_NS0_6memory12LoadWithCastILi1EEENSC_13StoreWithCastILi1EEEEEviT_T0_T2_T3_T4_T5_)
        .other          _ZN2at6native27unrolled_elementwise_kernelIZZZNS0_16asin_kernel_cudaERNS_18TensorIteratorBaseEENKUlvE0_clEvENKUlvE0_clEvEUlfE_St5arrayIPcLm2EELi4E23TrivialOffsetCalculatorILi1EjESB_NS0_6memory12LoadWithCastILi1EEENSC_13StoreWithCastILi1EEEEEviT_T0_T2_T3_T4_T5_,@"STO_CUDA_ENTRY STV_DEFAULT"
_ZN2at6native27unrolled_elementwise_kernelIZZZNS0_16asin_kernel_cudaERNS_18TensorIteratorBaseEENKUlvE0_clEvENKUlvE0_clEvEUlfE_St5arrayIPcLm2EELi4E23TrivialOffsetCalculatorILi1EjESB_NS0_6memory12LoadWithCastILi1EEENSC_13StoreWithCastILi1EEEEEviT_T0_T2_T3_T4_T5_:
.text._ZN2at6native27unrolled_elementwise_kernelIZZZNS0_16asin_kernel_cudaERNS_18TensorIteratorBaseEENKUlvE0_clEvENKUlvE0_clEvEUlfE_St5arrayIPcLm2EELi4E23TrivialOffsetCalculatorILi1EjESB_NS0_6memory12LoadWithCastILi1EEENSC_13StoreWithCastILi1EEEEEviT_T0_T2_T3_T4_T5_:
[----:B------:R-:W0:Y:S01]  /*0000*/  LDC R1, c[0x0][0x28] ;  /* 0x00000a00ff017b82 */ /* 0x000e220000000800 */
[----:B------:R-:W1:Y:S07]  /*0010*/  S2R R2, SR_CTAID.X ;  /* 0x0000000000027919 */ /* 0x000e6e0000002500 */
[----:B------:R-:W1:Y:S01]  /*0020*/  LDC R17, c[0x0][0x210] ;  /* 0x00008400ff117b82 */ /* 0x000e620000000800 */
[----:B------:R-:W-:Y:S01]  /*0030*/  ULDC.64 UR36, c[0x0][0x208] ;  /* 0x0000820000247ab9 */ /* 0x000fe20000000a00 */
[----:B------:R-:W-:Y:S01]  /*0040*/  BSSY B7, `(.L_x_1576) ;  /* 0x00000ef000077945 */ /* 0x000fe20003800000 */
[----:B------:R-:W2:Y:S01]  /*0050*/  S2R R16, SR_TID.X ;  /* 0x0000000000107919 */ /* 0x000ea20000002100 */
[----:B------:R-:W-:-:S02]  /*0060*/  IMAD.MOV.U32 R24, RZ, RZ, RZ ;  /* 0x000000ffff187224 */ /* 0x000fc400078e00ff */
[----:B------:R-:W-:Y:S02]  /*0070*/  IMAD.MOV.U32 R22, RZ, RZ, RZ ;  /* 0x000000ffff167224 */ /* 0x000fe400078e00ff */
[----:B------:R-:W3:Y:S01]  /*0080*/  LDC.U8 R19, c[0x0][0x22c] ;  /* 0x00008b00ff137b82 */ /* 0x000ee20000000000 */
[----:B-1----:R-:W-:-:S05]  /*0090*/  IMAD R17, R2, -0x200, R17 ;  /* 0xfffffe0002117824 */ /* 0x002fca00078e0211 */
[----:B--2---:R-:W-:-:S13]  /*00a0*/  ISETP.GE.AND P0, PT, R16, R17, PT ;  /* 0x000000111000720c */ /* 0x004fda0003f06270 */
[----:B0--3--:R-:W-:Y:S05]  /*00b0*/  @P0 BRA `(.L_x_1577) ;  /* 0x0000000c009c0947 */ /* 0x009fea0003800000 */
[----:B------:R-:W0:Y:S01]  /*00c0*/  LDC.64 R4, c[0x0][0x220] ;  /* 0x00008800ff047b82 */ /* 0x000e220000000a00 */
[----:B------:R-:W-:Y:S01]  /*00d0*/  PRMT R0, R19, 0x9910, RZ ;  /* 0x0000991013007816 */ /* 0x000fe200000000ff */
[----:B------:R-:W-:Y:S01]  /*00e0*/  IMAD R16, R2, 0x200, R16 ;  /* 0x0000020002107824 */ /* 0x000fe200078e0210 */
[----:B------:R-:W-:Y:S01]  /*00f0*/  ULDC UR4, c[0x0][0x230] ;  /* 0x00008c0000047ab9 */ /* 0x000fe20000000800 */
[----:B------:R-:W-:Y:S01]  /*0100*/  BSSY B6, `(.L_x_1578) ;  /* 0x00000e0000067945 */ /* 0x000fe20003800000 */
        /* <DEDUP_REMOVED lines=14> */
[----:B--2---:R4:W0:Y:S01]  /*01f0*/  I2F.S16 R22, R4 ;  /* 0x0000000400167306 */ /* 0x0048220000101400 */
[----:B------:R-:W-:Y:S05]  /*0200*/  BRA `(.L_x_1584) ;  /* 0x0000000c003c7947 */ /* 0x000fea0003800000 */
.L_x_1582:
[----:B------:R-:W2:Y:S02]  /*0210*/  LDG.E.U8 R4, desc[UR36][R4.64] ;  /* 0x0000002404047981 */ /* 0x000ea4000c1e1100 */
[----:B--2---:R-:W-:Y:S01]  /*0220*/  I2FP.F32.U32 R22, R4 ;  /* 0x0000000400167245 */ /* 0x004fe20000201000 */
[----:B------:R-:W-:Y:S06]  /*0230*/  BRA `(.L_x_1584) ;  /* 0x0000000c00307947 */ /* 0x000fec0003800000 */
.L_x_1581:
[----:B------:R-:W-:-:S13]  /*0240*/  ISETP.NE.AND P0, PT, R0, 0x2, PT ;  /* 0x000000020000780c */ /* 0x000fda0003f05270 */
[----:B------:R-:W-:Y:S05]  /*0250*/  @!P0 BRA `(.L_x_1585) ;  /* 0x0000000000288947 */ /* 0x000fea0003800000 */
[----:B------:R-:W-:-:S13]  /*0260*/  ISETP.NE.AND P0, PT, R0, 0x3, PT ;  /* 0x000000030000780c */ /* 0x000fda0003f05270 */
[----:B------:R-:W-:Y:S05]  /*0270*/  @!P0 BRA `(.L_x_1586) ;  /* 0x0000000000148947 */ /* 0x000fea0003800000 */
[----:B------:R-:W-:-:S13]  /*0280*/  ISETP.NE.AND P0, PT, R0, 0x4, PT ;  /* 0x000000040000780c */ /* 0x000fda0003f05270 */
[----:B------:R-:W-:Y:S05]  /*0290*/  @P0 BRA `(.L_x_1583) ;  /* 0x0000000800bc0947 */ /* 0x000fea0003800000 */
[----:B------:R-:W2:Y:S02]  /*02a0*/  LDG.E.64 R22, desc[UR36][R4.64] ;  /* 0x0000002404167981 */ /* 0x000ea4000c1e1b00 */
[----:B--2---:R0:W1:Y:S01]  /*02b0*/  I2F.S64 R22, R22 ;  /* 0x0000001600167312 */ /* 0x0040620000301400 */
[----:B------:R-:W-:Y:S05]  /*02c0*/  BRA `(.L_x_1584) ;  /* 0x0000000c000c7947 */ /* 0x000fea0003800000 */
.L_x_1586:
[----:B------:R-:W2:Y:S02]  /*02d0*/  LDG.E R4, desc[UR36][R4.64] ;  /* 0x0000002404047981 */ /* 0x000ea4000c1e1900 */
[----:B--2---:R-:W-:Y:S01]  /*02e0*/  I2FP.F32.S32 R22, R4 ;  /* 0x0000000400167245 */ /* 0x004fe20000201400 */
[----:B------:R-:W-:Y:S06]  /*02f0*/  BRA `(.L_x_1584) ;  /* 0x0000000c00007947 */ /* 0x000fec0003800000 */
.L_x_1585:
[----:B------:R-:W2:Y:S02]  /*0300*/  LDG.E.U16 R4, desc[UR36][R4.64] ;  /* 0x0000002404047981 */ /* 0x000ea4000c1e1500 */
[----:B--2---:R2:W3:Y:S01]  /*0310*/  I2F.S16 R22, R4 ;  /* 0x0000000400167306 */ /* 0x0044e20000101400 */
[----:B------:R-:W-:Y:S05]  /*0320*/  BRA `(.L_x_1584) ;  /* 0x0000000800f47947 */ /* 0x000fea0003800000 */
.L_x_1580:
        /* <DEDUP_REMOVED lines=8> */
.L_x_1588:
[----:B------:R-:W2:Y:S02]  /*03b0*/  LDG.E.U16 R4, desc[UR36][R4.64] ;  /* 0x0000002404047981 */ /* 0x000ea4000c1e1500 */
[----:B--2---:R-:W-:Y:S01]  /*03c0*/  HADD2.F32 R22, -RZ, R4.H0_H0 ;  /* 0x20000004ff167230 */ /* 0x004fe20000004100 */
[----:B------:R-:W-:Y:S06]  /*03d0*/  BRA `(.L_x_1584) ;  /* 0x0000000800c87947 */ /* 0x000fec0003800000 */
.L_x_1587:
        /* <DEDUP_REMOVED lines=8> */
.L_x_1590:
[----:B------:R-:W2:Y:S02]  /*0460*/  LDG.E.U16 R4, desc[UR36][R4.64] ;  /* 0x0000002404047981 */ /* 0x000ea4000c1e1500 */
[----:B--2---:R-:W-:Y:S01]  /*0470*/  HADD2.F32 R22, -RZ, R4.H0_H0 ;  /* 0x20000004ff167230 */ /* 0x004fe20000004100 */
[----:B------:R-:W-:Y:S06]  /*0480*/  BRA `(.L_x_1584) ;  /* 0x00000008009c7947 */ /* 0x000fec0003800000 */
.L_x_1589:
[----:B------:R-:W2:Y:S01]  /*0490*/  LDG.E.64 R4, desc[UR36][R4.64] ;  /* 0x0000002404047981 */ /* 0x000ea2000c1e1b00 */
[----:B------:R-:W-:Y:S01]  /*04a0*/  UMOV UR4, 0xf0000000 ;  /* 0xf000000000047882 */ /* 0x000fe20000000000 */
[----:B------:R-:W-:Y:S01]  /*04b0*/  UMOV UR5, 0x380fffff ;  /* 0x380fffff00057882 */ /* 0x000fe20000000000 */
[----:B--2---:R-:W0:Y:S01]  /*04c0*/  F2F.F32.F64 R22, R4 ;  /* 0x0000000400167310 */ /* 0x004e220000301000 */
[----:B------:R-:W-:-:S14]  /*04d0*/  DSETP.GEU.AND P0, PT, |R4|, UR4, PT ;  /* 0x0000000404007e2a */ /* 0x000fdc000bf0e200 */
[----:B0-----:R-:W-:Y:S01]  /*04e0*/  @!P0 FMUL R22, R22, 1.175494350822287508e-38 ;  /* 0x0080000016168820 */ /* 0x001fe20000400000 */
[----:B------:R-:W-:Y:S06]  /*04f0*/  BRA `(.L_x_1584) ;  /* 0x0000000800807947 */ /* 0x000fec0003800000 */
.L_x_1579:
        /* <DEDUP_REMOVED lines=12> */
.L_x_1593:
[----:B------:R-:W2:Y:S01]  /*05c0*/  LDG.E.64 R4, desc[UR36][R4.64] ;  /* 0x0000002404047981 */ /* 0x000ea2000c1e1b00 */
[----:B------:R-:W-:Y:S01]  /*05d0*/  UMOV UR4, 0xf0000000 ;  /* 0xf000000000047882 */ /* 0x000fe20000000000 */
[----:B------:R-:W-:Y:S01]  /*05e0*/  UMOV UR5, 0x380fffff ;  /* 0x380fffff00057882 */ /* 0x000fe20000000000 */
[----:B--2---:R-:W0:Y:S01]  /*05f0*/  F2F.F32.F64 R22, R4 ;  /* 0x0000000400167310 */ /* 0x004e220000301000 */
[----:B------:R-:W-:-:S14]  /*0600*/  DSETP.GEU.AND P0, PT, |R4|, UR4, PT ;  /* 0x0000000404007e2a */ /* 0x000fdc000bf0e200 */
[----:B0-----:R-:W-:Y:S01]  /*0610*/  @!P0 FMUL R22, R22, 1.175494350822287508e-38 ;  /* 0x0080000016168820 */ /* 0x001fe20000400000 */
[----:B------:R-:W-:Y:S06]  /*0620*/  BRA `(.L_x_1584) ;  /* 0x0000000800347947 */ /* 0x000fec0003800000 */
.L_x_1592:
        /* <DEDUP_REMOVED lines=24> */
[----:B------:R-:W-:Y:S01]  /*07b0*/  LOP3.LUT R22, R3, 0x80000000, R22, 0xf8, !PT ;  /* 0x8000000003167812 */ /* 0x000fe200078ef816 */
[----:B------:R-:W-:Y:S06]  /*07c0*/  BRA `(.L_x_1584) ;  /* 0x0000000400cc7947 */ /* 0x000fec0003800000 */
.L_x_1595:
        /* <DEDUP_REMOVED lines=9> */
[----:B------:R-:W-:Y:S01]  /*0860*/  @P0 FMUL.FTZ R22, R3, 1.9259299443872358531e-34 ;  /* 0x0780000003160820 */ /* 0x000fe20000410000 */
[----:B------:R-:W-:Y:S02]  /*0870*/  IMAD.SHL.U32 R3, R4, 0x1000000, RZ ;  /* 0x0100000004037824 */ /* 0x000fe400078e00ff */
[----:B------:R-:W-:-:S05]  /*0880*/  @!P0 FADD.FTZ R22, R0, -0.5 ;  /* 0xbf00000000168421 */ /* 0x000fca0000010000 */
[----:B------:R-:W-:Y:S01]  /*0890*/  LOP3.LUT R22, R22, 0x80000000, R3, 0xf8, !PT ;  /* 0x8000000016167812 */ /* 0x000fe200078ef803 */
[----:B------:R-:W-:Y:S06]  /*08a0*/  BRA `(.L_x_1584) ;  /* 0x0000000400947947 */ /* 0x000fec0003800000 */
.L_x_1594:
[----:B------:R-:W2:Y:S02]  /*08b0*/  LDG.E.U16 R4, desc[UR36][R4.64] ;  /* 0x0000002404047981 */ /* 0x000ea4000c1e1500 */
[----:B--2---:R-:W-:Y:S01]  /*08c0*/  IMAD.U32 R22, R4, 0x10000, RZ ;  /* 0x0001000004167824 */ /* 0x004fe200078e00ff */
[----:B------:R-:W-:Y:S06]  /*08d0*/  BRA `(.L_x_1584) ;  /* 0x0000000400887947 */ /* 0x000fec0003800000 */
.L_x_1591:
        /* <DEDUP_REMOVED lines=11> */
.L_x_1598:
        /* <DEDUP_REMOVED lines=20> */
.L_x_1600:
[----:B------:R-:W-:Y:S05]  /*0ad0*/  BSYNC B0 ;  /* 0x0000000000007941 */ /* 0x000fea0003800000 */
.L_x_1599:
[----:B------:R-:W-:Y:S01]  /*0ae0*/  IMAD.SHL.U32 R3, R3, 0x100000, RZ ;  /* 0x0010000003037824 */ /* 0x000fe200078e00ff */
[----:B------:R-:W-:-:S04]  /*0af0*/  LEA R5, R0, 0x3b800000, 0x17 ;  /* 0x3b80000000057811 */ /* 0x000fc800078eb8ff */
[----:B------:R-:W-:Y:S01]  /*0b00*/  LOP3.LUT R22, R5, R3, R22, 0xfe, !PT ;  /* 0x0000000305167212 */ /* 0x000fe200078efe16 */
[----:B------:R-:W-:Y:S06]  /*0b10*/  BRA `(.L_x_1584) ;  /* 0x0000000000f87947 */ /* 0x000fec0003800000 */
.L_x_1597:
        /* <DEDUP_REMOVED lines=20> */
.L_x_1602:
[----:B------:R-:W-:Y:S05]  /*0c60*/  BSYNC B0 ;  /* 0x0000000000007941 */ /* 0x000fea0003800000 */
.L_x_1601:
[----:B------:R-:W-:Y:S01]  /*0c70*/  IMAD.SHL.U32 R3, R3, 0x200000, RZ ;  /* 0x0020000003037824 */ /* 0x000fe200078e00ff */
[----:B------:R-:W-:-:S04]  /*0c80*/  LEA R5, R0, 0x37800000, 0x17 ;  /* 0x3780000000057811 */ /* 0x000fc800078eb8ff */
[----:B------:R-:W-:Y:S01]  /*0c90*/  LOP3.LUT R22, R5, R3, R22, 0xfe, !PT ;  /* 0x0000000305167212 */ /* 0x000fe200078efe16 */
[----:B------:R-:W-:Y:S06]  /*0ca0*/  BRA `(.L_x_1584) ;  /* 0x0000000000947947 */ /* 0x000fec0003800000 */
.L_x_1596:
        /* <DEDUP_REMOVED lines=14> */
.L_x_1583:
        /* <DEDUP_REMOVED lines=16> */
.L_x_1605:
[----:B------:R-:W-:Y:S01]  /*0e90*/  IMAD.MOV.U32 R22, RZ, RZ, RZ ;  /* 0x000000ffff167224 */ /* 0x000fe200078e00ff */
[----:B------:R-:W-:Y:S06]  /*0ea0*/  BRA `(.L_x_1584) ;  /* 0x0000000000147947 */ /* 0x000fec0003800000 */
.L_x_1604:
[----:B------:R-:W2:Y:S02]  /*0eb0*/  LDG.E.64 R22, desc[UR36][R4.64] ;  /* 0x0000002404167981 */ /* 0x000ea4000c1e1b00 */
[----:B--2---:R0:W1:Y:S01]  /*0ec0*/  I2F.U64 R22, R22 ;  /* 0x0000001600167312 */ /* 0x0040620000301000 */
[----:B------:R-:W-:Y:S05]  /*0ed0*/  BRA `(.L_x_1584) ;  /* 0x0000000000087947 */ /* 0x000fea0003800000 */
.L_x_1603:
[----:B------:R-:W2:Y:S02]  /*0ee0*/  LDG.E R4, desc[UR36][R4.64] ;  /* 0x0000002404047981 */ /* 0x000ea4000c1e1900 */
[----:B--2---:R-:W-:-:S07]  /*0ef0*/  I2FP.F32.U32 R22, R4 ;  /* 0x0000000400167245 */ /* 0x004fce0000201000 */
.L_x_1584:
[----:B------:R-:W-:Y:S05]  /*0f00*/  BSYNC B6 ;  /* 0x0000000000067941 */ /* 0x000fea0003800000 */
.L_x_1578:
[----:B------:R-:W2:Y:S02]  /*0f10*/  S2R R16, SR_TID.X ;  /* 0x0000000000107919 */ /* 0x000ea40000002100 */
[----:B--2---:R-:W-:-:S07]  /*0f20*/  VIADD R16, R16, 0x80 ;  /* 0x0000008010107836 */ /* 0x004fce0000000000 */
.L_x_1577:
[----:B------:R-:W-:Y:S05]  /*0f30*/  BSYNC B7 ;  /* 0x0000000000077941 */ /* 0x000fea0003800000 */
.L_x_1576:
[----:B------:R-:W-:Y:S01]  /*0f40*/  ISETP.GE.AND P0, PT, R16, R17, PT ;  /* 0x000000111000720c */ /* 0x000fe20003f06270 */
[----:B------:R-:W-:-:S12]  /*0f50*/  BSSY B7, `(.L_x_1606) ;  /* 0x00000e8000077945 */ /* 0x000fd80003800000 */
[----:B------:R-:W-:Y:S05]  /*0f60*/  @P0 BRA `(.L_x_1607) ;  /* 0x0000000c00980947 */ /* 0x000fea0003800000 */
[----:B0---4-:R-:W0:Y:S01]  /*0f70*/  LDC.64 R4, c[0x0][0x220] ;  /* 0x00008800ff047b82 */ /* 0x011e220000000a00 */
[----:B------:R-:W-:Y:S01]  /*0f80*/  IMAD R0, R2, 0x200, R16 ;  /* 0x0000020002007824 */ /* 0x000fe200078e0210 */
[----:B------:R-:W-:Y:S01]  /*0f90*/  PRMT R6, R19, 0x9910, RZ ;  /* 0x0000991013067816 */ /* 0x000fe200000000ff */
[----:B------:R-:W-:Y:S01]  /*0fa0*/  ULDC UR4, c[0x0][0x230] ;  /* 0x00008c0000047ab9 */ /* 0x000fe20000000800 */
[----:B------:R-:W-:Y:S01]  /*0fb0*/  BSSY B6, `(.L_x_1608) ;  /* 0x00000e0000067945 */ /* 0x000fe20003800000 */
        /* <DEDUP_REMOVED lines=17> */
.L_x_1612:
[----:B------:R-:W2:Y:S02]  /*10d0*/  LDG.E.U8 R4, desc[UR36][R4.64] ;  /* 0x0000002404047981 */ /* 0x000ea4000c1e1100 */
[----:B--2---:R-:W-:Y:S01]  /*10e0*/  I2FP.F32.U32 R24, R4 ;  /* 0x0000000400187245 */ /* 0x004fe20000201000 */
[----:B------:R-:W-:Y:S06]  /*10f0*/  BRA `(.L_x_1614) ;  /* 0x0000000c002c7947 */ /* 0x000fec0003800000 */
.L_x_1611:
        /* <DEDUP_REMOVED lines=9> */
.L_x_1616:
[----:B------:R-:W2:Y:S02]  /*1190*/  LDG.E R4, desc[UR36][R4.64] ;  /* 0x0000002404047981 */ /* 0x000ea4000c1e1900 */
[----:B--2---:R-:W-:Y:S01]  /*11a0*/  I2FP.F32.S32 R24, R4 ;  /* 0x0000000400187245 */ /* 0x004fe20000201400 */
[----:B------:R-:W-:Y:S06]  /*11b0*/  BRA `(.L_x_1614) ;  /* 0x0000000800fc7947 */ /* 0x000fec0003800000 */
.L_x_1615:
[----:B------:R-:W2:Y:S02]  /*11c0*/  LDG.E.U16 R4, desc[UR36][R4.64] ;  /* 0x0000002404047981 */ /* 0x000ea4000c1e1500 */
[----:B--2---:R0:W2:Y:S01]  /*11d0*/  I2F.S16 R24, R4 ;  /* 0x0000000400187306 */ /* 0x0040a20000101400 */
[----:B------:R-:W-:Y:S05]  /*11e0*/  BRA `(.L_x_1614) ;  /* 0x0000000800f07947 */ /* 0x000fea0003800000 */
.L_x_1610:
        /* <DEDUP_REMOVED lines=8> */
.L_x_1618:
[----:B------:R-:W2:Y:S02]  /*1270*/  LDG.E.U16 R4, desc[UR36][R4.64] ;  /* 0x0000002404047981 */ /* 0x000ea4000c1e1500 */
[----:B--2---:R-:W-:Y:S01]  /*1280*/  HADD2.F32 R24, -RZ, R4.H0_H0 ;  /* 0x20000004ff187230 */ /* 0x004fe20000004100 */
[----:B------:R-:W-:Y:S06]  /*1290*/  BRA `(.L_x_1614) ;  /* 0x0000000800c47947 */ /* 0x000fec0003800000 */
.L_x_1617:
        /* <DEDUP_REMOVED lines=8> */
.L_x_1620:
[----:B------:R-:W2:Y:S02]  /*1320*/  LDG.E.U16 R4, desc[UR36][R4.64] ;  /* 0x0000002404047981 */ /* 0x000ea4000c1e1500 */
[----:B--2---:R-:W-:Y:S01]  /*1330*/  HADD2.F32 R24, -RZ, R4.H0_H0 ;  /* 0x20000004ff187230 */ /* 0x004fe20000004100 */
[----:B------:R-:W-:Y:S06]  /*1340*/  BRA `(.L_x_1614) ;  /* 0x0000000800987947 */ /* 0x000fec0003800000 */
.L_x_1619:
[----:B------:R-:W2:Y:S01]  /*1350*/  LDG.E.64 R4, desc[UR36][R4.64] ;  /* 0x0000002404047981 */ /* 0x000ea2000c1e1b00 */
[----:B------:R-:W-:Y:S01]  /*1360*/  UMOV UR4, 0xf0000000 ;  /* 0xf000000000047882 */ /* 0x000fe20000000000 */
[----:B------:R-:W-:Y:S01]  /*1370*/  UMOV UR5, 0x380fffff ;  /* 0x380fffff00057882 */ /* 0x000fe20000000000 */
[----:B--2---:R-:W0:Y:S01]  /*1380*/  F2F.F32.F64 R24, R4 ;  /* 0x0000000400187310 */ /* 0x004e220000301000 */
[----:B------:R-:W-:-:S14]  /*1390*/  DSETP.GEU.AND P0, PT, |R4|, UR4, PT ;  /* 0x0000000404007e2a */ /* 0x000fdc000bf0e200 */
[----:B0-----:R-:W-:Y:S01]  /*13a0*/  @!P0 FMUL R24, R24, 1.175494350822287508e-38 ;  /* 0x0080000018188820 */ /* 0x001fe20000400000 */
[----:B------:R-:W-:Y:S06]  /*13b0*/  BRA `(.L_x_1614) ;  /* 0x00000008007c7947 */ /* 0x000fec0003800000 */
.L_x_1609:
        /* <DEDUP_REMOVED lines=12> */
.L_x_1623:
[----:B------:R-:W2:Y:S01]  /*1480*/  LDG.E.64 R4, desc[UR36][R4.64] ;  /* 0x0000002404047981 */ /* 0x000ea2000c1e1b00 */
[----:B------:R-:W-:Y:S01]  /*1490*/  UMOV UR4, 0xf0000000 ;  /* 0xf000000000047882 */ /* 0x000fe20000000000 */
[----:B------:R-:W-:Y:S01]  /*14a0*/  UMOV UR5, 0x380fffff ;  /* 0x380fffff00057882 */ /* 0x000fe20000000000 */
[----:B--2---:R-:W0:Y:S01]  /*14b0*/  F2F.F32.F64 R24, R4 ;  /* 0x0000000400187310 */ /* 0x004e220000301000 */
[----:B------:R-:W-:-:S14]  /*14c0*/  DSETP.GEU.AND P0, PT, |R4|, UR4, PT ;  /* 0x0000000404007e2a */ /* 0x000fdc000bf0e200 */
[----:B0-----:R-:W-:Y:S01]  /*14d0*/  @!P0 FMUL R24, R24, 1.175494350822287508e-38 ;  /* 0x0080000018188820 */ /* 0x001fe20000400000 */
[----:B------:R-:W-:Y:S06]  /*14e0*/  BRA `(.L_x_1614) ;  /* 0x0000000800307947 */ /* 0x000fec0003800000 */
.L_x_1622:
        /* <DEDUP_REMOVED lines=26> */
.L_x_1625:
        /* <DEDUP_REMOVED lines=13> */
.L_x_1624:
[----:B------:R-:W2:Y:S02]  /*1760*/  LDG.E.U16 R4, desc[UR36][R4.64] ;  /* 0x0000002404047981 */ /* 0x000ea4000c1e1500 */
[----:B--2---:R-:W-:Y:S01]  /*1770*/  IMAD.U32 R24, R4, 0x10000, RZ ;  /* 0x0001000004187824 */ /* 0x004fe200078e00ff */
[----:B------:R-:W-:Y:S06]  /*1780*/  BRA `(.L_x_1614) ;  /* 0x0000000400887947 */ /* 0x000fec0003800000 */
.L_x_1621:
        /* <DEDUP_REMOVED lines=11> */
.L_x_1628:
        /* <DEDUP_REMOVED lines=20> */
.L_x_1630:
[----:B------:R-:W-:Y:S05]  /*1980*/  BSYNC B0 ;  /* 0x0000000000007941 */ /* 0x000fea0003800000 */
.L_x_1629:
[----:B------:R-:W-:Y:S01]  /*1990*/  IMAD.SHL.U32 R3, R3, 0x100000, RZ ;  /* 0x0010000003037824 */ /* 0x000fe200078e00ff */
[----:B------:R-:W-:-:S04]  /*19a0*/  LEA R5, R0, 0x3b800000, 0x17 ;  /* 0x3b80000000057811 */ /* 0x000fc800078eb8ff */
[----:B------:R-:W-:Y:S01]  /*19b0*/  LOP3.LUT R24, R5, R3, R24, 0xfe, !PT ;  /* 0x0000000305187212 */ /* 0x000fe200078efe18 */
[----:B------:R-:W-:Y:S06]  /*19c0*/  BRA `(.L_x_1614) ;  /* 0x0000000000f87947 */ /* 0x000fec0003800000 */
.L_x_1627:
        /* <DEDUP_REMOVED lines=20> */
.L_x_1632:
[----:B------:R-:W-:Y:S05]  /*1b10*/  BSYNC B0 ;  /* 0x0000000000007941 */ /* 0x000fea0003800000 */
.L_x_1631:
[----:B------:R-:W-:Y:S01]  /*1b20*/  IMAD.SHL.U32 R3, R3, 0x200000, RZ ;  /* 0x0020000003037824 */ /* 0x000fe200078e00ff */
[----:B------:R-:W-:-:S04]  /*1b30*/  LEA R5, R0, 0x37800000, 0x17 ;  /* 0x3780000000057811 */ /* 0x000fc800078eb8ff */
[----:B------:R-:W-:Y:S01]  /*1b40*/  LOP3.LUT R24, R5, R3, R24, 0xfe, !PT ;  /* 0x0000000305187212 */ /* 0x000fe200078efe18 */
[----:B------:R-:W-:Y:S06]  /*1b50*/  BRA `(.L_x_1614) ;  /* 0x0000000000947947 */ /* 0x000fec0003800000 */
.L_x_1626:
        /* <DEDUP_REMOVED lines=14> */
.L_x_1613:
        /* <DEDUP_REMOVED lines=15> */
[----:B01-3-5:R-:W-:Y:S05]  /*1d30*/  CALL.ABS.NOINC R14 ;  /* 0x000000000e007343 */ /* 0x02bfea0003c00000 */
.L_x_1635:
[----:B------:R-:W-:Y:S01]  /*1d40*/  IMAD.MOV.U32 R24, RZ, RZ, RZ ;  /* 0x000000ffff187224 */ /* 0x000fe200078e00ff */
[----:B------:R-:W-:Y:S06]  /*1d50*/  BRA `(.L_x_1614) ;  /* 0x0000000000147947 */ /* 0x000fec0003800000 */
.L_x_1634:
[----:B------:R-:W2:Y:S02]  /*1d60*/  LDG.E.64 R24, desc[UR36][R4.64] ;  /* 0x0000002404187981 */ /* 0x000ea4000c1e1b00 */
[----:B--2---:R0:W2:Y:S01]  /*1d70*/  I2F.U64 R24, R24 ;  /* 0x0000001800187312 */ /* 0x0040a20000301000 */
[----:B------:R-:W-:Y:S05]  /*1d80*/  BRA `(.L_x_1614) ;  /* 0x0000000000087947 */ /* 0x000fea0003800000 */
.L_x_1633:
[----:B------:R-:W2:Y:S02]  /*1d90*/  LDG.E R4, desc[UR36][R4.64] ;  /* 0x0000002404047981 */ /* 0x000ea4000c1e1900 */
[----:B--2---:R-:W-:-:S07]  /*1da0*/  I2FP.F32.U32 R24, R4 ;  /* 0x0000000400187245 */ /* 0x004fce0000201000 */
.L_x_1614:
[----:B------:R-:W-:Y:S05]  /*1db0*/  BSYNC B6 ;  /* 0x0000000000067941 */ /* 0x000fea0003800000 */
.L_x_1608:
[----:B------:R-:W-:-:S07]  /*1dc0*/  VIADD R16, R16, 0x80 ;  /* 0x0000008010107836 */ /* 0x000fce0000000000 */
.L_x_1607:
[----:B------:R-:W-:Y:S05]  /*1dd0*/  BSYNC B7 ;  /* 0x0000000000077941 */ /* 0x000fea0003800000 */
.L_x_1606:
[----:B------:R-:W-:Y:S01]  /*1de0*/  ISETP.GE.AND P0, PT, R16, R17, PT ;  /* 0x000000111000720c */ /* 0x000fe20003f06270 */
[----:B------:R-:W-:Y:S01]  /*1df0*/  BSSY B7, `(.L_x_1636) ;  /* 0x00000ea000077945 */ /* 0x000fe20003800000 */
[----:B------:R-:W-:Y:S02]  /*1e00*/  IMAD.MOV.U32 R18, RZ, RZ, RZ ;  /* 0x000000ffff127224 */ /* 0x000fe400078e00ff */
[----:B0-----:R-:W-:-:S09]  /*1e10*/  IMAD.MOV.U32 R23, RZ, RZ, RZ ;  /* 0x000000ffff177224 */ /* 0x001fd200078e00ff */
[----:B------:R-:W-:Y:S05]  /*1e20*/  @P0 BRA `(.L_x_1637) ;  /* 0x0000000c00980947 */ /* 0x000fea0003800000 */
[----:B--2-4-:R-:W0:Y:S01]  /*1e30*/  LDC.64 R4, c[0x0][0x220] ;  /* 0x00008800ff047b82 */ /* 0x014e220000000a00 */
        /* <DEDUP_REMOVED lines=19> */
[----:B--2---:R0:W2:Y:S01]  /*1f70*/  I2F.S16 R23, R4 ;  /* 0x0000000400177306 */ /* 0x0040a20000101400 */
[----:B------:R-:W-:Y:S05]  /*1f80*/  BRA `(.L_x_1644) ;  /* 0x0000000c00387947 */ /* 0x000fea0003800000 */
.L_x_1642:
[----:B------:R-:W2:Y:S02]  /*1f90*/  LDG.E.U8 R4, desc[UR36][R4.64] ;  /* 0x0000002404047981 */ /* 0x000ea4000c1e1100 */
[----:B--2---:R-:W-:Y:S01]  /*1fa0*/  I2FP.F32.U32 R23, R4 ;  /* 0x0000000400177245 */ /* 0x004fe20000201000 */
[----:B------:R-:W-:Y:S06]  /*1fb0*/  BRA `(.L_x_1644) ;  /* 0x0000000c002c7947 */ /* 0x000fec0003800000 */
.L_x_1641:
        /* <DEDUP_REMOVED lines=9> */
.L_x_1646:
[----:B------:R-:W2:Y:S02]  /*2050*/  LDG.E R4, desc[UR36][R4.64] ;  /* 0x0000002404047981 */ /* 0x000ea4000c1e1900 */
[----:B--2---:R-:W-:Y:S01]  /*2060*/  I2FP.F32.S32 R23, R4 ;  /* 0x0000000400177245 */ /* 0x004fe20000201400 */
[----:B------:R-:W-:Y:S06]  /*2070*/  BRA `(.L_x_1644) ;  /* 0x0000000800fc7947 */ /* 0x000fec0003800000 */
.L_x_1645:
[----:B------:R-:W2:Y:S02]  /*2080*/  LDG.E.U16 R4, desc[UR36][R4.64] ;  /* 0x0000002404047981 */ /* 0x000ea4000c1e1500 */
[----:B--2---:R4:W0:Y:S01]  /*2090*/  I2F.S16 R23, R4 ;  /* 0x0000000400177306 */ /* 0x0048220000101400 */
[----:B------:R-:W-:Y:S05]  /*20a0*/  BRA `(.L_x_1644) ;  /* 0x0000000800f07947 */ /* 0x000fea0003800000 */
.L_x_1640:
        /* <DEDUP_REMOVED lines=8> */
.L_x_1648:
[----:B------:R-:W2:Y:S02]  /*2130*/  LDG.E.U16 R4, desc[UR36][R4.64] ;  /* 0x0000002404047981 */ /* 0x000ea4000c1e1500 */
[----:B--2---:R-:W-:Y:S01]  /*2140*/  HADD2.F32 R23, -RZ, R4.H0_H0 ;  /* 0x20000004ff177230 */ /* 0x004fe20000004100 */
[----:B------:R-:W-:Y:S06]  /*2150*/  BRA `(.L_x_1644) ;  /* 0x0000000800c47947 */ /* 0x000fec0003800000 */
.L_x_1647:
        /* <DEDUP_REMOVED lines=8> */
.L_x_1650:
[----:B------:R-:W2:Y:S02]  /*21e0*/  LDG.E.U16 R4, desc[UR36][R4.64] ;  /* 0x0000002404047981 */ /* 0x000ea4000c1e1500 */
[----:B--2---:R-:W-:Y:S01]  /*21f0*/  HADD2.F32 R23, -RZ, R4.H0_H0 ;  /* 0x20000004ff177230 */ /* 0x004fe20000004100 */
[----:B------:R-:W-:Y:S06]  /*2200*/  BRA `(.L_x_1644) ;  /* 0x0000000800987947 */ /* 0x000fec0003800000 */
.L_x_1649:
[----:B------:R-:W2:Y:S01]  /*2210*/  LDG.E.64 R4, desc[UR36][R4.64] ;  /* 0x0000002404047981 */ /* 0x000ea2000c1e1b00 */
[----:B------:R-:W-:Y:S01]  /*2220*/  UMOV UR4, 0xf0000000 ;  /* 0xf000000000047882 */ /* 0x000fe20000000000 */
[----:B------:R-:W-:Y:S01]  /*2230*/  UMOV UR5, 0x380fffff ;  /* 0x380fffff00057882 */ /* 0x000fe20000000000 */
[----:B--2---:R-:W0:Y:S01]  /*2240*/  F2F.F32.F64 R23, R4 ;  /* 0x0000000400177310 */ /* 0x004e220000301000 */
[----:B------:R-:W-:-:S14]  /*2250*/  DSETP.GEU.AND P0, PT, |R4|, UR4, PT ;  /* 0x0000000404007e2a */ /* 0x000fdc000bf0e200 */
[----:B0-----:R-:W-:Y:S01]  /*2260*/  @!P0 FMUL R23, R23, 1.175494350822287508e-38 ;  /* 0x0080000017178820 */ /* 0x001fe20000400000 */
[----:B------:R-:W-:Y:S06]  /*2270*/  BRA `(.L_x_1644) ;  /* 0x00000008007c7947 */ /* 0x000fec0003800000 */
.L_x_1639:
        /* <DEDUP_REMOVED lines=12> */
.L_x_1653:
[----:B------:R-:W2:Y:S01]  /*2340*/  LDG.E.64 R4, desc[UR36][R4.64] ;  /* 0x0000002404047981 */ /* 0x000ea2000c1e1b00 */
[----:B------:R-:W-:Y:S01]  /*2350*/  UMOV UR4, 0xf0000000 ;  /* 0xf000000000047882 */ /* 0x000fe20000000000 */
[----:B------:R-:W-:Y:S01]  /*2360*/  UMOV UR5, 0x380fffff ;  /* 0x380fffff00057882 */ /* 0x000fe20000000000 */
[----:B--2---:R-:W0:Y:S01]  /*2370*/  F2F.F32.F64 R23, R4 ;  /* 0x0000000400177310 */ /* 0x004e220000301000 */
[----:B------:R-:W-:-:S14]  /*2380*/  DSETP.GEU.AND P0, PT, |R4|, UR4, PT ;  /* 0x0000000404007e2a */ /* 0x000fdc000bf0e200 */
[----:B0-----:R-:W-:Y:S01]  /*2390*/  @!P0 FMUL R23, R23, 1.175494350822287508e-38 ;  /* 0x0080000017178820 */ /* 0x001fe20000400000 */
[----:B------:R-:W-:Y:S06]  /*23a0*/  BRA `(.L_x_1644) ;  /* 0x0000000800307947 */ /* 0x000fec0003800000 */
.L_x_1652:
        /* <DEDUP_REMOVED lines=26> */
.L_x_1655:
        /* <DEDUP_REMOVED lines=11> */
[----:B------:R-:W-:Y:S01]  /*2600*/  LOP3.LUT R23, R23, 0x80000000, R0, 0xf8, !PT ;  /* 0x8000000017177812 */ /* 0x000fe200078ef800 */
[----:B------:R-:W-:Y:S06]  /*2610*/  BRA `(.L_x_1644) ;  /* 0x0000000400947947 */ /* 0x000fec0003800000 */
.L_x_1654:
[----:B------:R-:W2:Y:S02]  /*2620*/  LDG.E.U16 R4, desc[UR36][R4.64] ;  /* 0x0000002404047981 */ /* 0x000ea4000c1e1500 */
[----:B--2---:R-:W-:Y:S01]  /*2630*/  IMAD.U32 R23, R4, 0x10000, RZ ;  /* 0x0001000004177824 */ /* 0x004fe200078e00ff */
[----:B------:R-:W-:Y:S06]  /*2640*/  BRA `(.L_x_1644) ;  /* 0x0000000400887947 */ /* 0x000fec0003800000 */
.L_x_1651:
        /* <DEDUP_REMOVED lines=11> */
.L_x_1658:
        /* <DEDUP_REMOVED lines=20> */
.L_x_1660:
[----:B------:R-:W-:Y:S05]  /*2840*/  BSYNC B0 ;  /* 0x0000000000007941 */ /* 0x000fea0003800000 */
.L_x_1659:
[----:B------:R-:W-:Y:S01]  /*2850*/  IMAD.SHL.U32 R3, R3, 0x100000, RZ ;  /* 0x0010000003037824 */ /* 0x000fe200078e00ff */
[----:B------:R-:W-:-:S04]  /*2860*/  LEA R0, R0, 0x3b800000, 0x17 ;  /* 0x3b80000000007811 */ /* 0x000fc800078eb8ff */
[----:B------:R-:W-:Y:S01]  /*2870*/  LOP3.LUT R23, R0, R3, R23, 0xfe, !PT ;  /* 0x0000000300177212 */ /* 0x000fe200078efe17 */
[----:B------:R-:W-:Y:S06]  /*2880*/  BRA `(.L_x_1644) ;  /* 0x0000000000f87947 */ /* 0x000fec0003800000 */
.L_x_1657:
        /* <DEDUP_REMOVED lines=20> */
.L_x_1662:
[----:B------:R-:W-:Y:S05]  /*29d0*/  BSYNC B0 ;  /* 0x0000000000007941 */ /* 0x000fea0003800000 */
.L_x_1661:
[----:B------:R-:W-:Y:S01]  /*29e0*/  IMAD.SHL.U32 R3, R3, 0x200000, RZ ;  /* 0x0020000003037824 */ /* 0x000fe200078e00ff */
[----:B------:R-:W-:-:S04]  /*29f0*/  LEA R0, R0, 0x37800000, 0x17 ;  /* 0x3780000000007811 */ /* 0x000fc800078eb8ff */
[----:B------:R-:W-:Y:S01]  /*2a00*/  LOP3.LUT R23, R0, R3, R23, 0xfe, !PT ;  /* 0x0000000300177212 */ /* 0x000fe200078efe17 */
[----:B------:R-:W-:Y:S06]  /*2a10*/  BRA `(.L_x_1644) ;  /* 0x0000000000947947 */ /* 0x000fec0003800000 */
.L_x_1656:
        /* <DEDUP_REMOVED lines=14> */
.L_x_1643:
        /* <DEDUP_REMOVED lines=16> */
.L_x_1665:
[----:B------:R-:W-:Y:S01]  /*2c00*/  IMAD.MOV.U32 R23, RZ, RZ, RZ ;  /* 0x000000ffff177224 */ /* 0x000fe200078e00ff */
[----:B------:R-:W-:Y:S06]  /*2c10*/  BRA `(.L_x_1644) ;  /* 0x0000000000147947 */ /* 0x000fec0003800000 */
.L_x_1664:
[----:B------:R-:W2:Y:S02]  /*2c20*/  LDG.E.64 R4, desc[UR36][R4.64] ;  /* 0x0000002404047981 */ /* 0x000ea4000c1e1b00 */
[----:B--2---:R0:W2:Y:S01]  /*2c30*/  I2F.U64 R23, R4 ;  /* 0x0000000400177312 */ /* 0x0040a20000301000 */
[----:B------:R-:W-:Y:S05]  /*2c40*/  BRA `(.L_x_1644) ;  /* 0x0000000000087947 */ /* 0x000fea0003800000 */
.L_x_1663:
[----:B------:R-:W2:Y:S02]  /*2c50*/  LDG.E R4, desc[UR36][R4.64] ;  /* 0x0000002404047981 */ /* 0x000ea4000c1e1900 */
[----:B--2---:R-:W-:-:S07]  /*2c60*/  I2FP.F32.U32 R23, R4 ;  /* 0x0000000400177245 */ /* 0x004fce0000201000 */
.L_x_1644:
[----:B------:R-:W-:Y:S05]  /*2c70*/  BSYNC B6 ;  /* 0x0000000000067941 */ /* 0x000fea0003800000 */
.L_x_1638:
[----:B------:R-:W-:-:S07]  /*2c80*/  VIADD R16, R16, 0x80 ;  /* 0x0000008010107836 */ /* 0x000fce0000000000 */
.L_x_1637:
[----:B------:R-:W-:Y:S05]  /*2c90*/  BSYNC B7 ;  /* 0x0000000000077941 */ /* 0x000fea0003800000 */
.L_x_1636:
[----:B------:R-:W-:Y:S01]  /*2ca0*/  ISETP.GE.AND P0, PT, R16, R17, PT ;  /* 0x000000111000720c */ /* 0x000fe20003f06270 */
[----:B------:R-:W-:-:S12]  /*2cb0*/  BSSY B6, `(.L_x_1666) ;  /* 0x00000e1000067945 */ /* 0x000fd80003800000 */
[----:B------:R-:W-:Y:S05]  /*2cc0*/  @P0 BRA `(.L_x_1667) ;  /* 0x0000000c007c0947 */ /* 0x000fea0003800000 */
[----:B0-2-4-:R-:W0:Y:S01]  /*2cd0*/  LDC.64 R4, c[0x0][0x220] ;  /* 0x00008800ff047b82 */ /* 0x015e220000000a00 */
        /* <DEDUP_REMOVED lines=19> */
.L_x_1671:
[----:B------:R-:W2:Y:S02]  /*2e10*/  LDG.E.U8 R4, desc[UR36][R4.64] ;  /* 0x0000002404047981 */ /* 0x000ea4000c1e1100 */
[----:B--2---:R-:W-:Y:S01]  /*2e20*/  I2FP.F32.U32 R18, R4 ;  /* 0x0000000400127245 */ /* 0x004fe20000201000 */
[----:B------:R-:W-:Y:S06]  /*2e30*/  BRA `(.L_x_1667) ;  /* 0x0000000c00207947 */ /* 0x000fec0003800000 */
.L_x_1670:
        /* <DEDUP_REMOVED lines=9> */
.L_x_1674:
[----:B------:R-:W2:Y:S02]  /*2ed0*/  LDG.E R4, desc[UR36][R4.64] ;  /* 0x0000002404047981 */ /* 0x000ea4000c1e1900 */
[----:B--2---:R-:W-:Y:S01]  /*2ee0*/  I2FP.F32.S32 R18, R4 ;  /* 0x0000000400127245 */ /* 0x004fe20000201400 */
[----:B------:R-:W-:Y:S06]  /*2ef0*/  BRA `(.L_x_1667) ;  /* 0x0000000800f07947 */ /* 0x000fec0003800000 */
.L_x_1673:
[----:B------:R-:W2:Y:S02]  /*2f00*/  LDG.E.U16 R4, desc[UR36][R4.64] ;  /* 0x0000002404047981 */ /* 0x000ea4000c1e1500 */
[----:B--2---:R0:W2:Y:S01]  /*2f10*/  I2F.S16 R18, R4 ;  /* 0x0000000400127306 */ /* 0x0040a20000101400 */
[----:B------:R-:W-:Y:S05]  /*2f20*/  BRA `(.L_x_1667) ;  /* 0x0000000800e47947 */ /* 0x000fea0003800000 */
.L_x_1669:
        /* <DEDUP_REMOVED lines=8> */
.L_x_1676:
[----:B------:R-:W2:Y:S02]  /*2fb0*/  LDG.E.U16 R4, desc[UR36][R4.64] ;  /* 0x0000002404047981 */ /* 0x000ea4000c1e1500 */
[----:B--2---:R-:W-:Y:S01]  /*2fc0*/  HADD2.F32 R18, -RZ, R4.H0_H0 ;  /* 0x20000004ff127230 */ /* 0x004fe20000004100 */
[----:B------:R-:W-:Y:S06]  /*2fd0*/  BRA `(.L_x_1667) ;  /* 0x0000000800b87947 */ /* 0x000fec0003800000 */
.L_x_1675:
        /* <DEDUP_REMOVED lines=8> */
.L_x_1678:
[----:B------:R-:W2:Y:S02]  /*3060*/  LDG.E.U16 R4, desc[UR36][R4.64] ;  /* 0x0000002404047981 */ /* 0x000ea4000c1e1500 */
[----:B--2---:R-:W-:Y:S01]  /*3070*/  HADD2.F32 R18, -RZ, R4.H0_H0 ;  /* 0x20000004ff127230 */ /* 0x004fe20000004100 */
[----:B------:R-:W-:Y:S06]  /*3080*/  BRA `(.L_x_1667) ;  /* 0x00000008008c7947 */ /* 0x000fec0003800000 */
.L_x_1677:
[----:B------:R-:W2:Y:S01]  /*3090*/  LDG.E.64 R4, desc[UR36][R4.64] ;  /* 0x0000002404047981 */ /* 0x000ea2000c1e1b00 */
[----:B------:R-:W-:Y:S01]  /*30a0*/  UMOV UR4, 0xf0000000 ;  /* 0xf000000000047882 */ /* 0x000fe20000000000 */
[----:B------:R-:W-:Y:S01]  /*30b0*/  UMOV UR5, 0x380fffff ;  /* 0x380fffff00057882 */ /* 0x000fe20000000000 */
[----:B--2---:R-:W0:Y:S01]  /*30c0*/  F2F.F32.F64 R18, R4 ;  /* 0x0000000400127310 */ /* 0x004e220000301000 */
[----:B------:R-:W-:-:S14]  /*30d0*/  DSETP.GEU.AND P0, PT, |R4|, UR4, PT ;  /* 0x0000000404007e2a */ /* 0x000fdc000bf0e200 */
[----:B0-----:R-:W-:Y:S01]  /*30e0*/  @!P0 FMUL R18, R18, 1.175494350822287508e-38 ;  /* 0x0080000012128820 */ /* 0x001fe20000400000 */
[----:B------:R-:W-:Y:S06]  /*30f0*/  BRA `(.L_x_1667) ;  /* 0x0000000800707947 */ /* 0x000fec0003800000 */
.L_x_1668:
        /* <DEDUP_REMOVED lines=12> */
.L_x_1681:
[----:B------:R-:W2:Y:S01]  /*31c0*/  LDG.E.64 R4, desc[UR36][R4.64] ;  /* 0x0000002404047981 */ /* 0x000ea2000c1e1b00 */
[----:B------:R-:W-:Y:S01]  /*31d0*/  UMOV UR4, 0xf0000000 ;  /* 0xf000000000047882 */ /* 0x000fe20000000000 */
[----:B------:R-:W-:Y:S01]  /*31e0*/  UMOV UR5, 0x380fffff ;  /* 0x380fffff00057882 */ /* 0x000fe20000000000 */
[----:B--2---:R-:W0:Y:S01]  /*31f0*/  F2F.F32.F64 R18, R4 ;  /* 0x0000000400127310 */ /* 0x004e220000301000 */
[----:B------:R-:W-:-:S14]  /*3200*/  DSETP.GEU.AND P0, PT, |R4|, UR4, PT ;  /* 0x0000000404007e2a */ /* 0x000fdc000bf0e200 */
[----:B0-----:R-:W-:Y:S01]  /*3210*/  @!P0 FMUL R18, R18, 1.175494350822287508e-38 ;  /* 0x0080000012128820 */ /* 0x001fe20000400000 */
[----:B------:R-:W-:Y:S06]  /*3220*/  BRA `(.L_x_1667) ;  /* 0x0000000800247947 */ /* 0x000fec0003800000 */
.L_x_1680:
        /* <DEDUP_REMOVED lines=26> */
.L_x_1683:
        /* <DEDUP_REMOVED lines=13> */
.L_x_1682:
[----:B------:R-:W2:Y:S02]  /*34a0*/  LDG.E.U16 R4, desc[UR36][R4.64] ;  /* 0x0000002404047981 */ /* 0x000ea4000c1e1500 */
[----:B--2---:R-:W-:Y:S01]  /*34b0*/  IMAD.U32 R18, R4, 0x10000, RZ ;  /* 0x0001000004127824 */ /* 0x004fe200078e00ff */
[----:B------:R-:W-:Y:S06]  /*34c0*/  BRA `(.L_x_1667) ;  /* 0x00000004007c7947 */ /* 0x000fec0003800000 */
.L_x_1679:
        /* <DEDUP_REMOVED lines=11> */
.L_x_1686:
[----:B------:R-:W2:Y:S02]  /*3580*/  LDG.E.U8 R3, desc[UR36][R4.64] ;  /* 0x0000002404037981 */ /* 0x000ea4000c1e1100 */
        /* <DEDUP_REMOVED lines=18> */
.L_x_1688:
[----:B------:R-:W-:Y:S05]  /*36b0*/  BSYNC B0 ;  /* 0x0000000000007941 */ /* 0x000fea0003800000 */
.L_x_1687:
[----:B------:R-:W-:Y:S01]  /*36c0*/  IMAD.SHL.U32 R3, R3, 0x100000, RZ ;  /* 0x0010000003037824 */ /* 0x000fe200078e00ff */
[----:B------:R-:W-:-:S04]  /*36d0*/  LEA R5, R0, 0x3b800000, 0x17 ;  /* 0x3b80000000057811 */ /* 0x000fc800078eb8ff */
[----:B------:R-:W-:Y:S01]  /*36e0*/  LOP3.LUT R18, R5, R3, R18, 0xfe, !PT ;  /* 0x0000000305127212 */ /* 0x000fe200078efe12 */
[----:B------:R-:W-:Y:S06]  /*36f0*/  BRA `(.L_x_1667) ;  /* 0x0000000000f07947 */ /* 0x000fec0003800000 */
.L_x_1685:
        /* <DEDUP_REMOVED lines=19> */
.L_x_1690:
[----:B------:R-:W-:Y:S05]  /*3830*/  BSYNC B0 ;  /* 0x0000000000007941 */ /* 0x000fea0003800000 */
.L_x_1689:
[----:B------:R-:W-:Y:S01]  /*3840*/  IMAD.SHL.U32 R3, R3, 0x200000, RZ ;  /* 0x0020000003037824 */ /* 0x000fe200078e00ff */
[----:B------:R-:W-:-:S04]  /*3850*/  LEA R5, R0, 0x37800000, 0x17 ;  /* 0x3780000000057811 */ /* 0x000fc800078eb8ff */
[----:B------:R-:W-:Y:S01]  /*3860*/  LOP3.LUT R18, R5, R3, R18, 0xfe, !PT ;  /* 0x0000000305127212 */ /* 0x000fe200078efe12 */
[----:B------:R-:W-:Y:S06]  /*3870*/  BRA `(.L_x_1667) ;  /* 0x0000000000907947 */ /* 0x000fec0003800000 */
.L_x_1684:
        /* <DEDUP_REMOVED lines=14> */
.L_x_1672:
        /* <DEDUP_REMOVED lines=16> */
.L_x_1693:
[----:B------:R-:W-:Y:S05]  /*3a60*/  BRA `(.L_x_1667) ;  /* 0x0000000000147947 */ /* 0x000fea0003800000 */
.L_x_1692:
[----:B------:R-:W2:Y:S02]  /*3a70*/  LDG.E.64 R18, desc[UR36][R4.64] ;  /* 0x0000002404127981 */ /* 0x000ea4000c1e1b00 */
[----:B--2---:R0:W2:Y:S01]  /*3a80*/  I2F.U64 R18, R18 ;  /* 0x0000001200127312 */ /* 0x0040a20000301000 */
[----:B------:R-:W-:Y:S05]  /*3a90*/  BRA `(.L_x_1667) ;  /* 0x0000000000087947 */ /* 0x000fea0003800000 */
.L_x_1691:
[----:B------:R-:W2:Y:S02]  /*3aa0*/  LDG.E R4, desc[UR36][R4.64] ;  /* 0x0000002404047981 */ /* 0x000ea4000c1e1900 */
[----:B--2---:R-:W-:-:S07]  /*3ab0*/  I2FP.F32.U32 R18, R4 ;  /* 0x0000000400127245 */ /* 0x004fce0000201000 */
.L_x_1667:
[----:B------:R-:W-:Y:S05]  /*3ac0*/  BSYNC B6 ;  /* 0x0000000000067941 */ /* 0x000fea0003800000 */
.L_x_1666:
[----:B0-----:R-:W0:Y:S01]  /*3ad0*/  S2R R19, SR_TID.X ;  /* 0x0000000000137919 */ /* 0x001e220000002100 */
[----:B------:R-:W1:Y:S01]  /*3ae0*/  LDC.U8 R16, c[0x0][0x234] ;  /* 0x00008d00ff107b82 */ /* 0x000e620000000000 */
[----:B------:R-:W-:Y:S01]  /*3af0*/  BSSY B0, `(.L_x_1694) ;  /* 0x0000022000007945 */ /* 0x000fe20003800000 */
[CC--:B0-----:R-:W-:Y:S01]  /*3b00*/  ISETP.GE.AND P1, PT, R19.reuse, R17.reuse, PT ;  /* 0x000000111300720c */ /* 0x0c1fe20003f26270 */
[C---:B------:R-:W-:Y:S02]  /*3b10*/  VIADD R0, R19.reuse, 0x100 ;  /* 0x0000010013007836 */ /* 0x040fe40000000000 */
[C---:B--2-4-:R-:W-:Y:S02]  /*3b20*/  VIADD R4, R19.reuse, 0x180 ;  /* 0x0000018013047836 */ /* 0x054fe40000000000 */
[----:B------:R-:W-:Y:S01]  /*3b30*/  VIADD R26, R19, 0x80 ;  /* 0x00000080131a7836 */ /* 0x000fe20000000000 */
[-C--:B------:R-:W-:Y:S02]  /*3b40*/  ISETP.GE.AND P2, PT, R0, R17.reuse, PT ;  /* 0x000000110000720c */ /* 0x080fe40003f46270 */
[----:B------:R-:W-:-:S02]  /*3b50*/  ISETP.GE.AND P0, PT, R4, R17, PT ;  /* 0x000000110400720c */ /* 0x000fc40003f06270 */
[----:B------:R-:W-:-:S03]  /*3b60*/  ISETP.GE.AND P3, PT, R26, R17, PT ;  /* 0x000000111a00720c */ /* 0x000fc60003f66270 */
[----:B------:R-:W-:Y:S10]  /*3b70*/  @P1 BRA `(.L_x_1695) ;  /* 0x0000000000641947 */ /* 0x000ff40003800000 */
[----:B------:R-:W-:Y:S02]  /*3b80*/  IMAD.MOV.U32 R3, RZ, RZ, 0x3f000000 ;  /* 0x3f000000ff037424 */ /* 0x000fe400078e00ff */
[C---:B-1-3-5:R-:W-:Y:S01]  /*3b90*/  FADD.FTZ R0, |R22|.reuse, -RZ ;  /* 0x800000ff16007221 */ /* 0x06afe20000010200 */
        /* <DEDUP_REMOVED lines=22> */
[----:B------:R-:W-:-:S07]  /*3d00*/  FSEL R4, R4, R5, !P4 ;  /* 0x0000000504047208 */ /* 0x000fce0006000000 */
.L_x_1695:
[----:B------:R-:W-:Y:S05]  /*3d10*/  BSYNC B0 ;  /* 0x0000000000007941 */ /* 0x000fea0003800000 */
.L_x_1694:
[----:B------:R-:W-:Y:S04]  /*3d20*/  BSSY B0, `(.L_x_1696) ;  /* 0x000001b000007945 */ /* 0x000fe80003800000 */
[----:B------:R-:W-:Y:S05]  /*3d30*/  @P3 BRA `(.L_x_1697) ;  /* 0x0000000000643947 */ /* 0x000fea0003800000 */
[----:B------:R-:W-:Y:S02]  /*3d40*/  IMAD.MOV.U32 R3, RZ, RZ, 0x3f000000 ;  /* 0x3f000000ff037424 */ /* 0x000fe400078e00ff */
[C---:B-----5:R-:W-:Y:S01]  /*3d50*/  FADD.FTZ R0, |R24|.reuse, -RZ ;  /* 0x800000ff18007221 */ /* 0x060fe20000010200 */
        /* <DEDUP_REMOVED lines=8> */
[----:B------:R-:W-:-:S05]  /*3de0*/  FFMA.FTZ R6, R5, R6, R5 ;  /* 0x0000000605067223 */ /* 0x000fca0000010005 */
[----:B------:R-:W-:Y:S01]  /*3df0*/  @P3 FSEL R0, R6, RZ, P4 ;  /* 0x000000ff06003208 */ /* 0x000fe20002000000 */
[----:B------:R-:W-:-:S04]  /*3e00*/  IMAD.MOV.U32 R6, RZ, RZ, 0x3d4dd2f7 ;  /* 0x3d4dd2f7ff067424 */ /* 0x000fc800078e00ff */
        /* <DEDUP_REMOVED lines=10> */
[----:B-1-3--:R-:W-:-:S04]  /*3eb0*/  LOP3.LUT R22, R5, 0x80000000, R24, 0xb8, !PT ;  /* 0x8000000005167812 */ /* 0x00afc800078eb818 */
[----:B------:R-:W-:-:S07]  /*3ec0*/  FSEL R22, R22, R5, !P3 ;  /* 0x0000000516167208 */ /* 0x000fce0005800000 */
.L_x_1697:
[----:B------:R-:W-:Y:S05]  /*3ed0*/  BSYNC B0 ;  /* 0x0000000000007941 */ /* 0x000fea0003800000 */
.L_x_1696:
        /* <DEDUP_REMOVED lines=26> */
[----:B------:R-:W-:-:S07]  /*4080*/  FSEL R24, R23, R0, !P2 ;  /* 0x0000000017187208 */ /* 0x000fce0005000000 */
.L_x_1699:
[----:B------:R-:W-:Y:S05]  /*4090*/  BSYNC B0 ;  /* 0x0000000000007941 */ /* 0x000fea0003800000 */
.L_x_1698:
        /* <DEDUP_REMOVED lines=27> */
.L_x_1701:
[----:B------:R-:W-:Y:S05]  /*4250*/  BSYNC B0 ;  /* 0x0000000000007941 */ /* 0x000fea0003800000 */
.L_x_1700:
[----:B------:R-:W-:Y:S04]  /*4260*/  BSSY B6, `(.L_x_1702) ;  /* 0x0000100000067945 */ /* 0x000fe80003800000 */
[----:B------:R-:W-:Y:S05]  /*4270*/  @P1 BRA `(.L_x_1703) ;  /* 0x0000000c00f81947 */ /* 0x000fea0003800000 */
[----:B------:R-:W0:Y:S01]  /*4280*/  LDC.64 R8, c[0x0][0x218] ;  /* 0x00008600ff087b82 */ /* 0x000e220000000a00 */
[----:B-1----:R-:W-:Y:S01]  /*4290*/  PRMT R0, R16, 0x9910, RZ ;  /* 0x0000991010007816 */ /* 0x002fe200000000ff */
        /* <DEDUP_REMOVED lines=15> */
[----:B------:R-:W0:Y:S01]  /*4390*/  F2I.FTZ.TRUNC.NTZ R3, R4 ;  /* 0x0000000400037305 */ /* 0x000e22000021f100 */
[----:B------:R-:W-:Y:S01]  /*43a0*/  IMAD.MOV.U32 R19, RZ, RZ, R26 ;  /* 0x000000ffff137224 */ /* 0x000fe200078e001a */
[----:B0-----:R0:W-:Y:S01]  /*43b0*/  STG.E.U8 desc[UR36][R8.64], R3 ;  /* 0x0000000308007986 */ /* 0x0011e2000c101124 */
[----:B------:R-:W-:Y:S05]  /*43c0*/  BRA `(.L_x_1703) ;  /* 0x0000000c00a47947 */ /* 0x000fea0003800000 */
.L_x_1707:
[----:B------:R-:W0:Y:S01]  /*43d0*/  F2I.S64.TRUNC R4, R4 ;  /* 0x0000000400047311 */ /* 0x000e22000020d900 */
[----:B------:R-:W-:Y:S02]  /*43e0*/  IMAD.MOV.U32 R19, RZ, RZ, R26 ;  /* 0x000000ffff137224 */ /* 0x000fe400078e001a */
[----:B0-----:R-:W-:-:S05]  /*43f0*/  IMAD.MOV.U32 R3, RZ, RZ, R4 ;  /* 0x000000ffff037224 */ /* 0x001fca00078e0004 */
[----:B------:R0:W-:Y:S01]  /*4400*/  STG.E.U8 desc[UR36][R8.64], R3 ;  /* 0x0000000308007986 */ /* 0x0001e2000c101124 */
[----:B------:R-:W-:Y:S05]  /*4410*/  BRA `(.L_x_1703) ;  /* 0x0000000c00907947 */ /* 0x000fea0003800000 */
.L_x_1706:
[----:B------:R-:W-:-:S13]  /*4420*/  ISETP.NE.AND P0, PT, R0, 0x2, PT ;  /* 0x000000020000780c */ /* 0x000fda0003f05270 */
[----:B------:R-:W-:Y:S05]  /*4430*/  @!P0 BRA `(.L_x_1709) ;  /* 0x0000000000308947 */ /* 0x000fea0003800000 */
[----:B------:R-:W-:-:S13]  /*4440*/  ISETP.NE.AND P0, PT, R0, 0x3, PT ;  /* 0x000000030000780c */ /* 0x000fda0003f05270 */
[----:B------:R-:W-:Y:S05]  /*4450*/  @!P0 BRA `(.L_x_1710) ;  /* 0x0000000000188947 */ /* 0x000fea0003800000 */
[----:B------:R-:W-:-:S13]  /*4460*/  ISETP.NE.AND P0, PT, R0, 0x4, PT ;  /* 0x000000040000780c */ /* 0x000fda0003f05270 */
[----:B------:R-:W-:Y:S05]  /*4470*/  @P0 BRA `(.L_x_1708) ;  /* 0x0000000c00140947 */ /* 0x000fea0003800000 */
[----:B------:R-:W0:Y:S01]  /*4480*/  F2I.S64.TRUNC R4, R4 ;  /* 0x0000000400047311 */ /* 0x000e22000020d900 */
[----:B------:R-:W-:Y:S01]  /*4490*/  IMAD.MOV.U32 R19, RZ, RZ, R26 ;  /* 0x000000ffff137224 */ /* 0x000fe200078e001a */
[----:B0-----:R2:W-:Y:S01]  /*44a0*/  STG.E.64 desc[UR36][R8.64], R4 ;  /* 0x0000000408007986 */ /* 0x0015e2000c101b24 */
[----:B------:R-:W-:Y:S05]  /*44b0*/  BRA `(.L_x_1703) ;  /* 0x0000000c00687947 */ /* 0x000fea0003800000 */
.L_x_1710:
[----:B------:R-:W0:Y:S01]  /*44c0*/  F2I.FTZ.TRUNC.NTZ R3, R4 ;  /* 0x0000000400037305 */ /* 0x000e22000021f100 */
[----:B------:R-:W-:Y:S01]  /*44d0*/  IMAD.MOV.U32 R19, RZ, RZ, R26 ;  /* 0x000000ffff137224 */ /* 0x000fe200078e001a */
[----:B0-----:R4:W-:Y:S01]  /*44e0*/  STG.E desc[UR36][R8.64], R3 ;  /* 0x0000000308007986 */ /* 0x0019e2000c101924 */
[----:B------:R-:W-:Y:S05]  /*44f0*/  BRA `(.L_x_1703) ;  /* 0x0000000c00587947 */ /* 0x000fea0003800000 */
.L_x_1709:
[----:B------:R-:W0:Y:S01]  /*4500*/  F2I.FTZ.TRUNC.NTZ R3, R4 ;  /* 0x0000000400037305 */ /* 0x000e22000021f100 */
[----:B------:R-:W-:Y:S01]  /*4510*/  IMAD.MOV.U32 R19, RZ, RZ, R26 ;  /* 0x000000ffff137224 */ /* 0x000fe200078e001a */
[----:B0-----:R0:W-:Y:S01]  /*4520*/  STG.E.U16 desc[UR36][R8.64], R3 ;  /* 0x0000000308007986 */ /* 0x0011e2000c101524 */
[----:B------:R-:W-:Y:S05]  /*4530*/  BRA `(.L_x_1703) ;  /* 0x0000000c00487947 */ /* 0x000fea0003800000 */
.L_x_1705:
[----:B------:R-:W-:-:S13]  /*4540*/  ISETP.GT.AND P0, PT, R0, 0x6, PT ;  /* 0x000000060000780c */ /* 0x000fda0003f04270 */
[----:B------:R-:W-:Y:S05]  /*4550*/  @P0 BRA `(.L_x_1711) ;  /* 0x00000000002c0947 */ /* 0x000fea0003800000 */
[----:B------:R-:W-:-:S13]  /*4560*/  ISETP.NE.AND P0, PT, R0, 0x5, PT ;  /* 0x000000050000780c */ /* 0x000fda0003f05270 */
[----:B------:R-:W-:Y:S05]  /*4570*/  @!P0 BRA `(.L_x_1712) ;  /* 0x0000000000148947 */ /* 0x000fea0003800000 */
[----:B------:R-:W-:-:S13]  /*4580*/  ISETP.NE.AND P0, PT, R0, 0x6, PT ;  /* 0x000000060000780c */ /* 0x000fda0003f05270 */
[----:B------:R-:W-:Y:S05]  /*4590*/  @P0 BRA `(.L_x_1708) ;  /* 0x0000000800cc0947 */ /* 0x000fea0003800000 */
[----:B------:R0:W-:Y:S01]  /*45a0*/  STG.E desc[UR36][R8.64], R4 ;  /* 0x0000000408007986 */ /* 0x0001e2000c101924 */
[----:B------:R-:W-:Y:S01]  /*45b0*/  IMAD.MOV.U32 R19, RZ, RZ, R26 ;  /* 0x000000ffff137224 */ /* 0x000fe200078e001a */
[----:B------:R-:W-:Y:S06]  /*45c0*/  BRA `(.L_x_1703) ;  /* 0x0000000c00247947 */ /* 0x000fec0003800000 */
.L_x_1712:
[----:B------:R-:W-:Y:S01]  /*45d0*/  F2FP.F16.F32.PACK_AB R4, RZ, R4 ;  /* 0x00000004ff04723e */ /* 0x000fe200000000ff */
[----:B------:R-:W-:-:S04]  /*45e0*/  IMAD.MOV.U32 R19, RZ, RZ, R26 ;  /* 0x000000ffff137224 */ /* 0x000fc800078e001a */
[----:B------:R0:W-:Y:S01]  /*45f0*/  STG.E.U16 desc[UR36][R8.64], R4 ;  /* 0x0000000408007986 */ /* 0x0001e2000c101524 */
[----:B------:R-:W-:Y:S05]  /*4600*/  BRA `(.L_x_1703) ;  /* 0x0000000c00147947 */ /* 0x000fea0003800000 */
.L_x_1711:
[----:B------:R-:W-:-:S13]  /*4610*/  ISETP.NE.AND P0, PT, R0, 0x7, PT ;  /* 0x000000070000780c */ /* 0x000fda0003f05270 */
[----:B------:R-:W-:Y:S05]  /*4620*/  @!P0 BRA `(.L_x_1713) ;  /* 0x0000000000348947 */ /* 0x000fea0003800000 */
[----:B------:R-:W-:-:S13]  /*4630*/  ISETP.NE.AND P0, PT, R0, 0x8, PT ;  /* 0x000000080000780c */ /* 0x000fda0003f05270 */
[----:B------:R-:W-:Y:S05]  /*4640*/  @!P0 BRA `(.L_x_1714) ;  /* 0x0000000000188947 */ /* 0x000fea0003800000 */
[----:B------:R-:W-:-:S13]  /*4650*/  ISETP.NE.AND P0, PT, R0, 0x9, PT ;  /* 0x000000090000780c */ /* 0x000fda0003f05270 */
[----:B------:R-:W-:Y:S05]  /*4660*/  @P0 BRA `(.L_x_1708) ;  /* 0x0000000800980947 */ /* 0x000fea0003800000 */
[----:B------:R-:W-:Y:S02]  /*4670*/  IMAD.MOV.U32 R5, RZ, RZ, RZ ;  /* 0x000000ffff057224 */ /* 0x000fe400078e00ff */
[----:B------:R-:W-:-:S03]  /*4680*/  IMAD.MOV.U32 R19, RZ, RZ, R26 ;  /* 0x000000ffff137224 */ /* 0x000fc600078e001a */
[----:B------:R0:W-:Y:S01]  /*4690*/  STG.E.64 desc[UR36][R8.64], R4 ;  /* 0x0000000408007986 */ /* 0x0001e2000c101b24 */
[----:B------:R-:W-:Y:S05]  /*46a0*/  BRA `(.L_x_1703) ;  /* 0x0000000800ec7947 */ /* 0x000fea0003800000 */
.L_x_1714:
[----:B------:R-:W-:Y:S01]  /*46b0*/  F2FP.F16.F32.PACK_AB R3, RZ, R4 ;  /* 0x00000004ff03723e */ /* 0x000fe200000000ff */
[----:B------:R-:W-:-:S03]  /*46c0*/  IMAD.MOV.U32 R19, RZ, RZ, R26 ;  /* 0x000000ffff137224 */ /* 0x000fc600078e001a */
[----:B------:R-:W-:-:S05]  /*46d0*/  PRMT R3, R3, 0x5410, RZ ;  /* 0x0000541003037816 */ /* 0x000fca00000000ff */
[----:B------:R0:W-:Y:S01]  /*46e0*/  STG.E desc[UR36][R8.64], R3 ;  /* 0x0000000308007986 */ /* 0x0001e2000c101924 */
[----:B------:R-:W-:Y:S05]  /*46f0*/  BRA `(.L_x_1703) ;  /* 0x0000000800d87947 */ /* 0x000fea0003800000 */
.L_x_1713:
[----:B------:R-:W-:Y:S01]  /*4700*/  FMUL.FTZ R4, R4, 1 ;  /* 0x3f80000004047820 */ /* 0x000fe20000410000 */
[----:B------:R-:W-:-:S05]  /*4710*/  IMAD.MOV.U32 R19, RZ, RZ, R26 ;  /* 0x000000ffff137224 */ /* 0x000fca00078e001a */
[----:B------:R-:W0:Y:S02]  /*4720*/  F2F.F64.F32 R4, R4 ;  /* 0x0000000400047310 */ /* 0x000e240000201800 */
[----:B0-----:R0:W-:Y:S01]  /*4730*/  STG.E.64 desc[UR36][R8.64], R4 ;  /* 0x0000000408007986 */ /* 0x0011e2000c101b24 */
[----:B------:R-:W-:Y:S05]  /*4740*/  BRA `(.L_x_1703) ;  /* 0x0000000800c47947 */ /* 0x000fea0003800000 */
.L_x_1704:
        /* <DEDUP_REMOVED lines=8> */
[----:B------:R-:W-:Y:S01]  /*47d0*/  FSETP.NEU.FTZ.AND P0, PT, R4, RZ, PT ;  /* 0x000000ff0400720b */ /* 0x000fe20003f1d000 */
[----:B------:R-:W-:-:S03]  /*47e0*/  IMAD.MOV.U32 R19, RZ, RZ, R26 ;  /* 0x000000ffff137224 */ /* 0x000fc600078e001a */
[----:B------:R-:W-:-:S05]  /*47f0*/  SEL R3, RZ, 0x1, !P0 ;  /* 0x00000001ff037807 */ /* 0x000fca0004000000 */
[----:B------:R0:W-:Y:S01]  /*4800*/  STG.E.U8 desc[UR36][R8.64], R3 ;  /* 0x0000000308007986 */ /* 0x0001e2000c101124 */
[----:B------:R-:W-:Y:S05]  /*4810*/  BRA `(.L_x_1703) ;  /* 0x0000000800907947 */ /* 0x000fea0003800000 */
.L_x_1717:
[----:B------:R-:W-:Y:S01]  /*4820*/  FMUL.FTZ R4, R4, 1 ;  /* 0x3f80000004047820 */ /* 0x000fe20000410000 */
[----:B------:R-:W-:Y:S01]  /*4830*/  CS2R R6, SRZ ;  /* 0x0000000000067805 */ /* 0x000fe2000001ff00 */
[----:B------:R-:W-:-:S04]  /*4840*/  IMAD.MOV.U32 R19, RZ, RZ, R26 ;  /* 0x000000ffff137224 */ /* 0x000fc800078e001a */
[----:B------:R-:W0:Y:S02]  /*4850*/  F2F.F64.F32 R4, R4 ;  /* 0x0000000400047310 */ /* 0x000e240000201800 */
[----:B0-----:R0:W-:Y:S01]  /*4860*/  STG.E.128 desc[UR36][R8.64], R4 ;  /* 0x0000000408007986 */ /* 0x0011e2000c101d24 */
[----:B------:R-:W-:Y:S05]  /*4870*/  BRA `(.L_x_1703) ;  /* 0x0000000800787947 */ /* 0x000fea0003800000 */
.L_x_1716:
        /* <DEDUP_REMOVED lines=20> */
.L_x_1721:
[----:B------:R-:W-:Y:S05]  /*49c0*/  BSYNC B0 ;  /* 0x0000000000007941 */ /* 0x000fea0003800000 */
.L_x_1720:
[----:B------:R-:W-:Y:S01]  /*49d0*/  LOP3.LUT R5, R0, R5, RZ, 0xfc, !PT ;  /* 0x0000000500057212 */ /* 0x000fe200078efcff */
[----:B------:R-:W-:-:S04]  /*49e0*/  IMAD.MOV.U32 R19, RZ, RZ, R26 ;  /* 0x000000ffff137224 */ /* 0x000fc800078e001a */
[----:B------:R0:W-:Y:S01]  /*49f0*/  STG.E.U8 desc[UR36][R8.64], R5 ;  /* 0x0000000508007986 */ /* 0x0001e2000c101124 */
[----:B------:R-:W-:Y:S05]  /*4a00*/  BRA `(.L_x_1703) ;  /* 0x0000000800147947 */ /* 0x000fea0003800000 */
.L_x_1719:
        /* <DEDUP_REMOVED lines=12> */
.L_x_1723:
[----:B------:R-:W-:Y:S01]  /*4ad0*/  IMAD.MOV.U32 R0, RZ, RZ, 0x7f ;  /* 0x0000007fff007424 */ /* 0x000fe200078e00ff */
[----:B------:R-:W-:-:S04]  /*4ae0*/  ISETP.GT.U32.AND P0, PT, R5, 0x7f800000, PT ;  /* 0x7f8000000500780c */ /* 0x000fc80003f04070 */
[----:B------:R-:W-:-:S09]  /*4af0*/  SEL R0, R0, 0x7c, P0 ;  /* 0x0000007c00007807 */ /* 0x000fd20000000000 */
.L_x_1724:
[----:B------:R-:W-:Y:S05]  /*4b00*/  BSYNC B0 ;  /* 0x0000000000007941 */ /* 0x000fea0003800000 */
.L_x_1722:
[----:B------:R-:W-:Y:S01]  /*4b10*/  LOP3.LUT R4, R4, 0x80000000, RZ, 0xc0, !PT ;  /* 0x8000000004047812 */ /* 0x000fe200078ec0ff */
[----:B------:R-:W-:-:S03]  /*4b20*/  IMAD.MOV.U32 R19, RZ, RZ, R26 ;  /* 0x000000ffff137224 */ /* 0x000fc600078e001a */
[----:B------:R-:W-:-:S04]  /*4b30*/  SHF.R.U32.HI R3, RZ, 0x18, R4 ;  /* 0x00000018ff037819 */ /* 0x000fc80000011604 */
[----:B------:R-:W-:-:S05]  /*4b40*/  LOP3.LUT R3, R0, R3, RZ, 0xfc, !PT ;  /* 0x0000000300037212 */ /* 0x000fca00078efcff */
[----:B------:R0:W-:Y:S01]  /*4b50*/  STG.E.U8 desc[UR36][R8.64], R3 ;  /* 0x0000000308007986 */ /* 0x0001e2000c101124 */
[----:B------:R-:W-:Y:S05]  /*4b60*/  BRA `(.L_x_1703) ;  /* 0x0000000400bc7947 */ /* 0x000fea0003800000 */
.L_x_1718:
[----:B------:R-:W-:Y:S01]  /*4b70*/  F2FP.BF16.F32.PACK_AB R4, RZ, R4 ;  /* 0x00000004ff04723e */ /* 0x000fe200000010ff */
[----:B------:R-:W-:-:S04]  /*4b80*/  IMAD.MOV.U32 R19, RZ, RZ, R26 ;  /* 0x000000ffff137224 */ /* 0x000fc800078e001a */
[----:B------:R0:W-:Y:S01]  /*4b90*/  STG.E.U16 desc[UR36][R8.64], R4 ;  /* 0x0000000408007986 */ /* 0x0001e2000c101524 */
[----:B------:R-:W-:Y:S05]  /*4ba0*/  BRA `(.L_x_1703) ;  /* 0x0000000400ac7947 */ /* 0x000fea0003800000 */
.L_x_1715:
        /* <DEDUP_REMOVED lines=8> */
[----:B------:R-:W0:Y:S01]  /*4c30*/  F2I.FTZ.U32.TRUNC.NTZ R3, R4 ;  /* 0x0000000400037305 */ /* 0x000e22000021f000 */
[----:B------:R-:W-:Y:S01]  /*4c40*/  IMAD.MOV.U32 R19, RZ, RZ, R26 ;  /* 0x000000ffff137224 */ /* 0x000fe200078e001a */
[----:B0-----:R0:W-:Y:S01]  /*4c50*/  STG.E.U16 desc[UR36][R8.64], R3 ;  /* 0x0000000308007986 */ /* 0x0011e2000c101524 */
[----:B------:R-:W-:Y:S05]  /*4c60*/  BRA `(.L_x_1703) ;  /* 0x00000004007c7947 */ /* 0x000fea0003800000 */
.L_x_1727:
        /* <DEDUP_REMOVED lines=16> */
.L_x_1730:
[----:B------:R-:W-:-:S04]  /*4d70*/  LOP3.LUT R4, R4, 0x80000000, RZ, 0xc0, !PT ;  /* 0x8000000004047812 */ /* 0x000fc800078ec0ff */
[----:B------:R-:W-:-:S04]  /*4d80*/  SHF.R.U32.HI R4, RZ, 0x18, R4 ;  /* 0x00000018ff047819 */ /* 0x000fc80000011604 */
[----:B------:R-:W-:-:S04]  /*4d90*/  LOP3.LUT R3, R3, R4, RZ, 0xfc, !PT ;  /* 0x0000000403037212 */ /* 0x000fc800078efcff */
[----:B------:R-:W-:-:S07]  /*4da0*/  PRMT R0, R3, 0x7610, R0 ;  /* 0x0000761003007816 */ /* 0x000fce0000000000 */
.L_x_1729:
[----:B------:R-:W-:Y:S05]  /*4db0*/  BSYNC B0 ;  /* 0x0000000000007941 */ /* 0x000fea0003800000 */
.L_x_1728:
[----:B------:R0:W-:Y:S01]  /*4dc0*/  STG.E.U8 desc[UR36][R8.64], R0 ;  /* 0x0000000008007986 */ /* 0x0001e2000c101124 */
[----:B------:R-:W-:Y:S01]  /*4dd0*/  IMAD.MOV.U32 R19, RZ, RZ, R26 ;  /* 0x000000ffff137224 */ /* 0x000fe200078e001a */
[----:B------:R-:W-:Y:S06]  /*4de0*/  BRA `(.L_x_1703) ;  /* 0x00000004001c7947 */ /* 0x000fec0003800000 */
.L_x_1726:
        /* <DEDUP_REMOVED lines=16> */
.L_x_1733:
[----:B------:R-:W-:-:S04]  /*4ef0*/  LOP3.LUT R4, R4, 0x80000000, RZ, 0xc0, !PT ;  /* 0x8000000004047812 */ /* 0x000fc800078ec0ff */
[----:B------:R-:W-:-:S04]  /*4f00*/  SHF.R.U32.HI R4, RZ, 0x18, R4 ;  /* 0x00000018ff047819 */ /* 0x000fc80000011604 */
[----:B------:R-:W-:-:S04]  /*4f10*/  LOP3.LUT R3, R3, R4, RZ, 0xfc, !PT ;  /* 0x0000000403037212 */ /* 0x000fc800078efcff */
[----:B------:R-:W-:-:S07]  /*4f20*/  PRMT R0, R3, 0x7610, R0 ;  /* 0x0000761003007816 */ /* 0x000fce0000000000 */
.L_x_1732:
[----:B------:R-:W-:Y:S05]  /*4f30*/  BSYNC B0 ;  /* 0x0000000000007941 */ /* 0x000fea0003800000 */
.L_x_1731:
[----:B------:R0:W-:Y:S01]  /*4f40*/  STG.E.U8 desc[UR36][R8.64], R0 ;  /* 0x0000000008007986 */ /* 0x0001e2000c101124 */
[----:B------:R-:W-:Y:S01]  /*4f50*/  IMAD.MOV.U32 R19, RZ, RZ, R26 ;  /* 0x000000ffff137224 */ /* 0x000fe200078e001a */
[----:B------:R-:W-:Y:S06]  /*4f60*/  BRA `(.L_x_1703) ;  /* 0x0000000000bc7947 */ /* 0x000fec0003800000 */
.L_x_1725:
[----:B------:R-:W-:-:S13]  /*4f70*/  ISETP.NE.AND P0, PT, R0, 0x1c, PT ;  /* 0x0000001c0000780c */ /* 0x000fda0003f05270 */
[----:B------:R-:W-:Y:S05]  /*4f80*/  @!P0 BRA `(.L_x_1734) ;  /* 0x0000000000a88947 */ /* 0x000fea0003800000 */
[----:B------:R-:W-:-:S13]  /*4f90*/  ISETP.NE.AND P0, PT, R0, 0x1d, PT ;  /* 0x0000001d0000780c */ /* 0x000fda0003f05270 */
[----:B------:R-:W-:Y:S05]  /*4fa0*/  @!P0 BRA `(.L_x_1735) ;  /* 0x0000000000908947 */ /* 0x000fea0003800000 */
[----:B------:R-:W-:-:S13]  /*4fb0*/  ISETP.NE.AND P0, PT, R0, 0x2c, PT ;  /* 0x0000002c0000780c */ /* 0x000fda0003f05270 */
[----:B------:R-:W-:Y:S05]  /*4fc0*/  @P0 BRA `(.L_x_1708) ;  /* 0x0000000000400947 */ /* 0x000fea0003800000 */
[----:B------:R-:W-:Y:S01]  /*4fd0*/  SHF.R.U32.HI R5, RZ, 0x17, R4 ;  /* 0x00000017ff057819 */ /* 0x000fe20000011604 */
[----:B------:R-:W-:-:S03]  /*4fe0*/  IMAD.MOV.U32 R19, RZ, RZ, R26 ;  /* 0x000000ffff137224 */ /* 0x000fc600078e001a */
        /* <DEDUP_REMOVED lines=14> */
.L_x_1708:
        /* <DEDUP_REMOVED lines=15> */
[----:B0--3-5:R-:W-:Y:S05]  /*51c0*/  CALL.ABS.NOINC R14 ;  /* 0x000000000e007343 */ /* 0x029fea0003c00000 */
.L_x_1736:
[----:B------:R-:W-:Y:S01]  /*51d0*/  IMAD.MOV.U32 R19, RZ, RZ, R26 ;  /* 0x000000ffff137224 */ /* 0x000fe200078e001a */
[----:B------:R-:W-:Y:S06]  /*51e0*/  BRA `(.L_x_1703) ;  /* 0x00000000001c7947 */ /* 0x000fec0003800000 */
.L_x_1735:
[----:B------:R-:W0:Y:S01]  /*51f0*/  F2I.U64.TRUNC R4, R4 ;  /* 0x0000000400047311 */ /* 0x000e22000020d800 */
[----:B------:R-:W-:Y:S01]  /*5200*/  IMAD.MOV.U32 R19, RZ, RZ, R26 ;  /* 0x000000ffff137224 */ /* 0x000fe200078e001a */
[----:B0-----:R0:W-:Y:S01]  /*5210*/  STG.E.64 desc[UR36][R8.64], R4 ;  /* 0x0000000408007986 */ /* 0x0011e2000c101b24 */
[----:B------:R-:W-:Y:S05]  /*5220*/  BRA `(.L_x_1703) ;  /* 0x00000000000c7947 */ /* 0x000fea0003800000 */
.L_x_1734:
[----:B------:R-:W0:Y:S01]  /*5230*/  F2I.FTZ.U32.TRUNC.NTZ R3, R4 ;  /* 0x0000000400037305 */ /* 0x000e22000021f000 */
[----:B------:R-:W-:Y:S01]  /*5240*/  IMAD.MOV.U32 R19, RZ, RZ, R26 ;  /* 0x000000ffff137224 */ /* 0x000fe200078e001a */
[----:B0-----:R0:W-:Y:S06]  /*5250*/  STG.E desc[UR36][R8.64], R3 ;  /* 0x0000000308007986 */ /* 0x0011ec000c101924 */
.L_x_1703:
[----:B------:R-:W-:Y:S05]  /*5260*/  BSYNC B6 ;  /* 0x0000000000067941 */ /* 0x000fea0003800000 */
.L_x_1702:
[----:B------:R-:W-:Y:S01]  /*5270*/  ISETP.GE.AND P0, PT, R19, R17, PT ;  /* 0x000000111300720c */ /* 0x000fe20003f06270 */
[----:B------:R-:W-:-:S12]  /*5280*/  BSSY B6, `(.L_x_1737) ;  /* 0x00001d8000067945 */ /* 0x000fd80003800000 */
[----:B------:R-:W-:Y:S05]  /*5290*/  @P0 BRA `(.L_x_1738) ;  /* 0x0000001c00580947 */ /* 0x000fea0003800000 */
[----:B0-2-4-:R-:W0:Y:S01]  /*52a0*/  LDC.64 R8, c[0x0][0x218] ;  /* 0x00008600ff087b82 */ /* 0x015e220000000a00 */
[----:B------:R-:W-:Y:S01]  /*52b0*/  IMAD R0, R2, 0x200, R19 ;  /* 0x0000020002007824 */ /* 0x000fe200078e0213 */
[----:B-1----:R-:W-:Y:S01]  /*52c0*/  PRMT R4, R16, 0x9910, RZ ;  /* 0x0000991010047816 */ /* 0x002fe200000000ff */
        /* <DEDUP_REMOVED lines=15> */
[----:B---3-5:R-:W0:Y:S02]  /*53c0*/  F2I.FTZ.TRUNC.NTZ R3, R22 ;  /* 0x0000001600037305 */ /* 0x028e24000021f100 */
[----:B0-----:R4:W-:Y:S01]  /*53d0*/  STG.E.U8 desc[UR36][R8.64], R3 ;  /* 0x0000000308007986 */ /* 0x0019e2000c101124 */
[----:B------:R-:W-:Y:S05]  /*53e0*/  BRA `(.L_x_1744) ;  /* 0x0000000c00507947 */ /* 0x000fea0003800000 */
.L_x_1742:
[----:B---3-5:R-:W0:Y:S02]  /*53f0*/  F2I.S64.TRUNC R22, R22 ;  /* 0x0000001600167311 */ /* 0x028e24000020d900 */
[----:B0-----:R-:W-:-:S05]  /*5400*/  IMAD.MOV.U32 R3, RZ, RZ, R22 ;  /* 0x000000ffff037224 */ /* 0x001fca00078e0016 */
[----:B------:R3:W-:Y:S01]  /*5410*/  STG.E.U8 desc[UR36][R8.64], R3 ;  /* 0x0000000308007986 */ /* 0x0007e2000c101124 */
[----:B------:R-:W-:Y:S05]  /*5420*/  BRA `(.L_x_1744) ;  /* 0x0000000c00407947 */ /* 0x000fea0003800000 */
.L_x_1741:
[----:B------:R-:W-:-:S13]  /*5430*/  ISETP.NE.AND P0, PT, R0, 0x2, PT ;  /* 0x000000020000780c */ /* 0x000fda0003f05270 */
[----:B------:R-:W-:Y:S05]  /*5440*/  @!P0 BRA `(.L_x_1745) ;  /* 0x0000000000288947 */ /* 0x000fea0003800000 */
[----:B------:R-:W-:-:S13]  /*5450*/  ISETP.NE.AND P0, PT, R0, 0x3, PT ;  /* 0x000000030000780c */ /* 0x000fda0003f05270 */
[----:B------:R-:W-:Y:S05]  /*5460*/  @!P0 BRA `(.L_x_1746) ;  /* 0x0000000000148947 */ /* 0x000fea0003800000 */
[----:B------:R-:W-:-:S13]  /*5470*/  ISETP.NE.AND P0, PT, R0, 0x4, PT ;  /* 0x000000040000780c */ /* 0x000fda0003f05270 */
[----:B------:R-:W-:Y:S05]  /*5480*/  @P0 BRA `(.L_x_1743) ;  /* 0x0000000800d00947 */ /* 0x000fea0003800000 */
[----:B---3-5:R-:W0:Y:S02]  /*5490*/  F2I.S64.TRUNC R22, R22 ;  /* 0x0000001600167311 */ /* 0x028e24000020d900 */
[----:B0-----:R1:W-:Y:S01]  /*54a0*/  STG.E.64 desc[UR36][R8.64], R22 ;  /* 0x0000001608007986 */ /* 0x0013e2000c101b24 */
[----:B------:R-:W-:Y:S05]  /*54b0*/  BRA `(.L_x_1744) ;  /* 0x0000000c001c7947 */ /* 0x000fea0003800000 */
.L_x_1746:
[----:B---3-5:R-:W0:Y:S02]  /*54c0*/  F2I.FTZ.TRUNC.NTZ R3, R22 ;  /* 0x0000001600037305 */ /* 0x028e24000021f100 */
[----:B0-----:R2:W-:Y:S01]  /*54d0*/  STG.E desc[UR36][R8.64], R3 ;  /* 0x0000000308007986 */ /* 0x0015e2000c101924 */
[----:B------:R-:W-:Y:S05]  /*54e0*/  BRA `(.L_x_1744) ;  /* 0x0000000c00107947 */ /* 0x000fea0003800000 */
.L_x_1745:
[----:B---3-5:R-:W0:Y:S02]  /*54f0*/  F2I.FTZ.TRUNC.NTZ R3, R22 ;  /* 0x0000001600037305 */ /* 0x028e24000021f100 */
[----:B0-----:R0:W-:Y:S01]  /*5500*/  STG.E.U16 desc[UR36][R8.64], R3 ;  /* 0x0000000308007986 */ /* 0x0011e2000c101524 */
[----:B------:R-:W-:Y:S05]  /*5510*/  BRA `(.L_x_1744) ;  /* 0x0000000c00047947 */ /* 0x000fea0003800000 */
.L_x_1740:
[----:B------:R-:W-:-:S13]  /*5520*/  ISETP.GT.AND P0, PT, R0, 0x6, PT ;  /* 0x000000060000780c */ /* 0x000fda0003f04270 */
[----:B------:R-:W-:Y:S05]  /*5530*/  @P0 BRA `(.L_x_1747) ;  /* 0x0000000000240947 */ /* 0x000fea0003800000 */
[----:B------:R-:W-:-:S13]  /*5540*/  ISETP.NE.AND P0, PT, R0, 0x5, PT ;  /* 0x000000050000780c */ /* 0x000fda0003f05270 */
[----:B------:R-:W-:Y:S05]  /*5550*/  @!P0 BRA `(.L_x_1748) ;  /* 0x0000000000108947 */ /* 0x000fea0003800000 */
[----:B------:R-:W-:-:S13]  /*5560*/  ISETP.NE.AND P0, PT, R0, 0x6, PT ;  /* 0x000000060000780c */ /* 0x000fda0003f05270 */
[----:B------:R-:W-:Y:S05]  /*5570*/  @P0 BRA `(.L_x_1743) ;  /* 0x0000000800940947 */ /* 0x000fea0003800000 */
[----:B---3-5:R0:W-:Y:S01]  /*5580*/  STG.E desc[UR36][R8.64], R22 ;  /* 0x0000001608007986 */ /* 0x0281e2000c101924 */
[----:B------:R-:W-:Y:S05]  /*5590*/  BRA `(.L_x_1744) ;  /* 0x0000000800e47947 */ /* 0x000fea0003800000 */
.L_x_1748:
[----:B---3-5:R-:W-:-:S05]  /*55a0*/  F2FP.F16.F32.PACK_AB R22, RZ, R22 ;  /* 0x00000016ff16723e */ /* 0x028fca00000000ff */
[----:B------:R0:W-:Y:S01]  /*55b0*/  STG.E.U16 desc[UR36][R8.64], R22 ;  /* 0x0000001608007986 */ /* 0x0001e2000c101524 */
[----:B------:R-:W-:Y:S05]  /*55c0*/  BRA `(.L_x_1744) ;  /* 0x0000000800d87947 */ /* 0x000fea0003800000 */
.L_x_1747:
[----:B------:R-:W-:-:S13]  /*55d0*/  ISETP.NE.AND P0, PT, R0, 0x7, PT ;  /* 0x000000070000780c */ /* 0x000fda0003f05270 */
[----:B------:R-:W-:Y:S05]  /*55e0*/  @!P0 BRA `(.L_x_1749) ;  /* 0x00000000002c8947 */ /* 0x000fea0003800000 */
[----:B------:R-:W-:-:S13]  /*55f0*/  ISETP.NE.AND P0, PT, R0, 0x8, PT ;  /* 0x000000080000780c */ /* 0x000fda0003f05270 */
[----:B------:R-:W-:Y:S05]  /*5600*/  @!P0 BRA `(.L_x_1750) ;  /* 0x0000000000148947 */ /* 0x000fea0003800000 */
[----:B------:R-:W-:-:S13]  /*5610*/  ISETP.NE.AND P0, PT, R0, 0x9, PT ;  /* 0x000000090000780c */ /* 0x000fda0003f05270 */
[----:B------:R-:W-:Y:S05]  /*5620*/  @P0 BRA `(.L_x_1743) ;  /* 0x0000000800680947 */ /* 0x000fea0003800000 */
[----:B-----5:R-:W-:-:S05]  /*5630*/  IMAD.MOV.U32 R23, RZ, RZ, RZ ;  /* 0x000000ffff177224 */ /* 0x020fca00078e00ff */
[----:B---3--:R0:W-:Y:S01]  /*5640*/  STG.E.64 desc[UR36][R8.64], R22 ;  /* 0x0000001608007986 */ /* 0x0081e2000c101b24 */
[----:B------:R-:W-:Y:S05]  /*5650*/  BRA `(.L_x_1744) ;  /* 0x0000000800b47947 */ /* 0x000fea0003800000 */
.L_x_1750:
[----:B---3-5:R-:W-:-:S04]  /*5660*/  F2FP.F16.F32.PACK_AB R3, RZ, R22 ;  /* 0x00000016ff03723e */ /* 0x028fc800000000ff */
[----:B------:R-:W-:-:S05]  /*5670*/  PRMT R3, R3, 0x5410, RZ ;  /* 0x0000541003037816 */ /* 0x000fca00000000ff */
[----:B------:R0:W-:Y:S01]  /*5680*/  STG.E desc[UR36][R8.64], R3 ;  /* 0x0000000308007986 */ /* 0x0001e2000c101924 */
[----:B------:R-:W-:Y:S05]  /*5690*/  BRA `(.L_x_1744) ;  /* 0x0000000800a47947 */ /* 0x000fea0003800000 */
.L_x_1749:
[----:B---3-5:R-:W-:-:S06]  /*56a0*/  FMUL.FTZ R4, R22, 1 ;  /* 0x3f80000016047820 */ /* 0x028fcc0000410000 */
[----:B------:R-:W0:Y:S02]  /*56b0*/  F2F.F64.F32 R4, R4 ;  /* 0x0000000400047310 */ /* 0x000e240000201800 */
[----:B0-----:R0:W-:Y:S01]  /*56c0*/  STG.E.64 desc[UR36][R8.64], R4 ;  /* 0x0000000408007986 */ /* 0x0011e2000c101b24 */
[----:B------:R-:W-:Y:S05]  /*56d0*/  BRA `(.L_x_1744) ;  /* 0x0000000800947947 */ /* 0x000fea0003800000 */
.L_x_1739:
        /* <DEDUP_REMOVED lines=8> */
[----:B---3-5:R-:W-:-:S04]  /*5760*/  FSETP.NEU.FTZ.AND P0, PT, R22, RZ, PT ;  /* 0x000000ff1600720b */ /* 0x028fc80003f1d000 */
[----:B------:R-:W-:-:S05]  /*5770*/  SEL R3, RZ, 0x1, !P0 ;  /* 0x00000001ff037807 */ /* 0x000fca0004000000 */
[----:B------:R0:W-:Y:S01]  /*5780*/  STG.E.U8 desc[UR36][R8.64], R3 ;  /* 0x0000000308007986 */ /* 0x0001e2000c101124 */
[----:B------:R-:W-:Y:S05]  /*5790*/  BRA `(.L_x_1744) ;  /* 0x0000000800647947 */ /* 0x000fea0003800000 */
.L_x_1753:
[----:B---3-5:R-:W-:Y:S01]  /*57a0*/  FMUL.FTZ R4, R22, 1 ;  /* 0x3f80000016047820 */ /* 0x028fe20000410000 */
[----:B------:R-:W-:-:S05]  /*57b0*/  CS2R R6, SRZ ;  /* 0x0000000000067805 */ /* 0x000fca000001ff00 */
[----:B------:R-:W0:Y:S02]  /*57c0*/  F2F.F64.F32 R4, R4 ;  /* 0x0000000400047310 */ /* 0x000e240000201800 */
[----:B0-----:R0:W-:Y:S01]  /*57d0*/  STG.E.128 desc[UR36][R8.64], R4 ;  /* 0x0000000408007986 */ /* 0x0011e2000c101d24 */
[----:B------:R-:W-:Y:S05]  /*57e0*/  BRA `(.L_x_1744) ;  /* 0x0000000800507947 */ /* 0x000fea0003800000 */
.L_x_1752:
[----:B------:R-:W-:-:S13]  /*57f0*/  ISETP.NE.AND P0, PT, R0, 0xf, PT ;  /* 0x0000000f0000780c */ /* 0x000fda0003f05270 */
[----:B------:R-:W-:Y:S05]  /*5800*/  @!P0 BRA `(.L_x_1754) ;  /* 0x0000000000ac8947 */ /* 0x000fea0003800000 */
[----:B------:R-:W-:-:S13]  /*5810*/  ISETP.NE.AND P0, PT, R0, 0x17, PT ;  /* 0x000000170000780c */ /* 0x000fda0003f05270 */
[----:B------:R-:W-:Y:S05]  /*5820*/  @!P0 BRA `(.L_x_1755) ;  /* 0x0000000000508947 */ /* 0x000fea0003800000 */
[----:B------:R-:W-:-:S13]  /*5830*/  ISETP.NE.AND P0, PT, R0, 0x18, PT ;  /* 0x000000180000780c */ /* 0x000fda0003f05270 */
[----:B------:R-:W-:Y:S05]  /*5840*/  @P0 BRA `(.L_x_1743) ;  /* 0x0000000400e00947 */ /* 0x000fea0003800000 */
[C---:B---3-5:R-:W-:Y:S01]  /*5850*/  LOP3.LUT R4, R22.reuse, 0x7fffffff, RZ, 0xc0, !PT ;  /* 0x7fffffff16047812 */ /* 0x068fe200078ec0ff */
        /* <DEDUP_REMOVED lines=13> */
.L_x_1757:
[----:B------:R-:W-:Y:S05]  /*5930*/  BSYNC B0 ;  /* 0x0000000000007941 */ /* 0x000fea0003800000 */
.L_x_1756:
[----:B------:R-:W-:-:S05]  /*5940*/  LOP3.LUT R5, R0, R5, RZ, 0xfc, !PT ;  /* 0x0000000500057212 */ /* 0x000fca00078efcff */
[----:B------:R0:W-:Y:S01]  /*5950*/  STG.E.U8 desc[UR36][R8.64], R5 ;  /* 0x0000000508007986 */ /* 0x0001e2000c101124 */
[----:B------:R-:W-:Y:S05]  /*5960*/  BRA `(.L_x_1744) ;  /* 0x0000000400f07947 */ /* 0x000fea0003800000 */
.L_x_1755:
[----:B---3-5:R-:W-:Y:S01]  /*5970*/  LOP3.LUT R4, R22, 0x7fffffff, RZ, 0xc0, !PT ;  /* 0x7fffffff16047812 */ /* 0x028fe200078ec0ff */
        /* <DEDUP_REMOVED lines=11> */
.L_x_1759:
[----:B------:R-:W-:Y:S01]  /*5a30*/  IMAD.MOV.U32 R0, RZ, RZ, 0x7f ;  /* 0x0000007fff007424 */ /* 0x000fe200078e00ff */
[----:B------:R-:W-:-:S04]  /*5a40*/  ISETP.GT.U32.AND P0, PT, R4, 0x7f800000, PT ;  /* 0x7f8000000400780c */ /* 0x000fc80003f04070 */
[----:B------:R-:W-:-:S09]  /*5a50*/  SEL R0, R0, 0x7c, P0 ;  /* 0x0000007c00007807 */ /* 0x000fd20000000000 */
.L_x_1760:
[----:B------:R-:W-:Y:S05]  /*5a60*/  BSYNC B0 ;  /* 0x0000000000007941 */ /* 0x000fea0003800000 */
.L_x_1758:
[----:B------:R-:W-:-:S04]  /*5a70*/  LOP3.LUT R22, R22, 0x80000000, RZ, 0xc0, !PT ;  /* 0x8000000016167812 */ /* 0x000fc800078ec0ff */
[----:B------:R-:W-:-:S04]  /*5a80*/  SHF.R.U32.HI R3, RZ, 0x18, R22 ;  /* 0x00000018ff037819 */ /* 0x000fc80000011616 */
[----:B------:R-:W-:-:S05]  /*5a90*/  LOP3.LUT R3, R0, R3, RZ, 0xfc, !PT ;  /* 0x0000000300037212 */ /* 0x000fca00078efcff */
[----:B------:R0:W-:Y:S01]  /*5aa0*/  STG.E.U8 desc[UR36][R8.64], R3 ;  /* 0x0000000308007986 */ /* 0x0001e2000c101124 */
[----:B------:R-:W-:Y:S05]  /*5ab0*/  BRA `(.L_x_1744) ;  /* 0x00000004009c7947 */ /* 0x000fea0003800000 */
.L_x_1754:
[----:B---3-5:R-:W-:-:S05]  /*5ac0*/  F2FP.BF16.F32.PACK_AB R22, RZ, R22 ;  /* 0x00000016ff16723e */ /* 0x028fca00000010ff */
[----:B------:R0:W-:Y:S01]  /*5ad0*/  STG.E.U16 desc[UR36][R8.64], R22 ;  /* 0x0000001608007986 */ /* 0x0001e2000c101524 */
[----:B------:R-:W-:Y:S05]  /*5ae0*/  BRA `(.L_x_1744) ;  /* 0x0000000400907947 */ /* 0x000fea0003800000 */
.L_x_1751:
        /* <DEDUP_REMOVED lines=8> */
[----:B---3-5:R-:W0:Y:S02]  /*5b70*/  F2I.FTZ.U32.TRUNC.NTZ R3, R22 ;  /* 0x0000001600037305 */ /* 0x028e24000021f000 */
[----:B0-----:R0:W-:Y:S01]  /*5b80*/  STG.E.U16 desc[UR36][R8.64], R3 ;  /* 0x0000000308007986 */ /* 0x0011e2000c101524 */
[----:B------:R-:W-:Y:S05]  /*5b90*/  BRA `(.L_x_1744) ;  /* 0x0000000400647947 */ /* 0x000fea0003800000 */
.L_x_1763:
[----:B---3-5:R-:W-:Y:S01]  /*5ba0*/  LOP3.LUT R3, R22, 0x7fffffff, RZ, 0xc0, !PT ;  /* 0x7fffffff16037812 */ /* 0x028fe200078ec0ff */
        /* <DEDUP_REMOVED lines=15> */
.L_x_1766:
[----:B------:R-:W-:-:S04]  /*5ca0*/  LOP3.LUT R22, R22, 0x80000000, RZ, 0xc0, !PT ;  /* 0x8000000016167812 */ /* 0x000fc800078ec0ff */
[----:B------:R-:W-:-:S04]  /*5cb0*/  SHF.R.U32.HI R3, RZ, 0x18, R22 ;  /* 0x00000018ff037819 */ /* 0x000fc80000011616 */
[----:B------:R-:W-:-:S04]  /*5cc0*/  LOP3.LUT R0, R0, R3, RZ, 0xfc, !PT ;  /* 0x0000000300007212 */ /* 0x000fc800078efcff */
[----:B------:R-:W-:-:S07]  /*5cd0*/  PRMT R4, R0, 0x7610, R4 ;  /* 0x0000761000047816 */ /* 0x000fce0000000004 */
.L_x_1765:
[----:B------:R-:W-:Y:S05]  /*5ce0*/  BSYNC B0 ;  /* 0x0000000000007941 */ /* 0x000fea0003800000 */
.L_x_1764:
[----:B------:R0:W-:Y:S01]  /*5cf0*/  STG.E.U8 desc[UR36][R8.64], R4 ;  /* 0x0000000408007986 */ /* 0x0001e2000c101124 */
[----:B------:R-:W-:Y:S05]  /*5d00*/  BRA `(.L_x_1744) ;  /* 0x0000000400087947 */ /* 0x000fea0003800000 */
.L_x_1762:
        /* <DEDUP_REMOVED lines=16> */
.L_x_1769:
[----:B------:R-:W-:-:S04]  /*5e10*/  LOP3.LUT R22, R22, 0x80000000, RZ, 0xc0, !PT ;  /* 0x8000000016167812 */ /* 0x000fc800078ec0ff */
[----:B------:R-:W-:-:S04]  /*5e20*/  SHF.R.U32.HI R3, RZ, 0x18, R22 ;  /* 0x00000018ff037819 */ /* 0x000fc80000011616 */
[----:B------:R-:W-:-:S04]  /*5e30*/  LOP3.LUT R0, R0, R3, RZ, 0xfc, !PT ;  /* 0x0000000300007212 */ /* 0x000fc800078efcff */
[----:B------:R-:W-:-:S07]  /*5e40*/  PRMT R4, R0, 0x7610, R4 ;  /* 0x0000761000047816 */ /* 0x000fce0000000004 */
.L_x_1768:
[----:B------:R-:W-:Y:S05]  /*5e50*/  BSYNC B0 ;  /* 0x0000000000007941 */ /* 0x000fea0003800000 */
.L_x_1767:
[----:B------:R0:W-:Y:S01]  /*5e60*/  STG.E.U8 desc[UR36][R8.64], R4 ;  /* 0x0000000408007986 */ /* 0x0001e2000c101124 */
[----:B------:R-:W-:Y:S05]  /*5e70*/  BRA `(.L_x_1744) ;  /* 0x0000000000ac7947 */ /* 0x000fea0003800000 */
.L_x_1761:
[----:B------:R-:W-:-:S13]  /*5e80*/  ISETP.NE.AND P0, PT, R0, 0x1c, PT ;  /* 0x0000001c0000780c */ /* 0x000fda0003f05270 */
[----:B------:R-:W-:Y:S05]  /*5e90*/  @!P0 BRA `(.L_x_1770) ;  /* 0x00000000009c8947 */ /* 0x000fea0003800000 */
[----:B------:R-:W-:-:S13]  /*5ea0*/  ISETP.NE.AND P0, PT, R0, 0x1d, PT ;  /* 0x0000001d0000780c */ /* 0x000fda0003f05270 */
[----:B------:R-:W-:Y:S05]  /*5eb0*/  @!P0 BRA `(.L_x_1771) ;  /* 0x0000000000888947 */ /* 0x000fea0003800000 */
[----:B------:R-:W-:-:S13]  /*5ec0*/  ISETP.NE.AND P0, PT, R0, 0x2c, PT ;  /* 0x0000002c0000780c */ /* 0x000fda0003f05270 */
[----:B------:R-:W-:Y:S05]  /*5ed0*/  @P0 BRA `(.L_x_1743) ;  /* 0x00000000003c0947 */ /* 0x000fea0003800000 */
[----:B---3-5:R-:W-:-:S04]  /*5ee0*/  SHF.R.U32.HI R4, RZ, 0x17, R22 ;  /* 0x00000017ff047819 */ /* 0x028fc80000011616 */
        /* <DEDUP_REMOVED lines=14> */
.L_x_1743:
        /* <DEDUP_REMOVED lines=16> */
.L_x_1772:
[----:B------:R-:W-:Y:S05]  /*60d0*/  BRA `(.L_x_1744) ;  /* 0x0000000000147947 */ /* 0x000fea0003800000 */
.L_x_1771:
[----:B---3-5:R-:W0:Y:S02]  /*60e0*/  F2I.U64.TRUNC R22, R22 ;  /* 0x0000001600167311 */ /* 0x028e24000020d800 */
[----:B0-----:R0:W-:Y:S01]  /*60f0*/  STG.E.64 desc[UR36][R8.64], R22 ;  /* 0x0000001608007986 */ /* 0x0011e2000c101b24 */
[----:B------:R-:W-:Y:S05]  /*6100*/  BRA `(.L_x_1744) ;  /* 0x0000000000087947 */ /* 0x000fea0003800000 */
.L_x_1770:
[----:B---3-5:R-:W0:Y:S02]  /*6110*/  F2I.FTZ.U32.TRUNC.NTZ R3, R22 ;  /* 0x0000001600037305 */ /* 0x028e24000021f000 */
[----:B0-----:R0:W-:Y:S02]  /*6120*/  STG.E desc[UR36][R8.64], R3 ;  /* 0x0000000308007986 */ /* 0x0011e4000c101924 */
.L_x_1744:
        /* <DEDUP_REMOVED lines=24> */
.L_x_1776:
[----:B------:R-:W0:Y:S02]  /*62b0*/  F2I.S64.TRUNC R24, R24 ;  /* 0x0000001800187311 */ /* 0x000e24000020d900 */
[----:B0-----:R-:W-:-:S05]  /*62c0*/  IMAD.MOV.U32 R3, RZ, RZ, R24 ;  /* 0x000000ffff037224 */ /* 0x001fca00078e0018 */
[----:B------:R0:W-:Y:S01]  /*62d0*/  STG.E.U8 desc[UR36][R8.64], R3 ;  /* 0x0000000308007986 */ /* 0x0001e2000c101124 */
[----:B------:R-:W-:Y:S05]  /*62e0*/  BRA `(.L_x_1778) ;  /* 0x0000000c00407947 */ /* 0x000fea0003800000 */
.L_x_1775:
        /* <DEDUP_REMOVED lines=9> */
.L_x_1780:
[----:B------:R-:W0:Y:S02]  /*6380*/  F2I.FTZ.TRUNC.NTZ R3, R24 ;  /* 0x0000001800037305 */ /* 0x000e24000021f100 */
[----:B0-----:R0:W-:Y:S01]  /*6390*/  STG.E desc[UR36][R8.64], R3 ;  /* 0x0000000308007986 */ /* 0x0011e2000c101924 */
[----:B------:R-:W-:Y:S05]  /*63a0*/  BRA `(.L_x_1778) ;  /* 0x0000000c00107947 */ /* 0x000fea0003800000 */
.L_x_1779:
[----:B------:R-:W0:Y:S02]  /*63b0*/  F2I.FTZ.TRUNC.NTZ R3, R24 ;  /* 0x0000001800037305 */ /* 0x000e24000021f100 */
[----:B0-----:R0:W-:Y:S01]  /*63c0*/  STG.E.U16 desc[UR36][R8.64], R3 ;  /* 0x0000000308007986 */ /* 0x0011e2000c101524 */
[----:B------:R-:W-:Y:S05]  /*63d0*/  BRA `(.L_x_1778) ;  /* 0x0000000c00047947 */ /* 0x000fea0003800000 */
.L_x_1774:
        /* <DEDUP_REMOVED lines=8> */
.L_x_1782:
[----:B------:R-:W-:-:S05]  /*6460*/  F2FP.F16.F32.PACK_AB R24, RZ, R24 ;  /* 0x00000018ff18723e */ /* 0x000fca00000000ff */
[----:B------:R0:W-:Y:S01]  /*6470*/  STG.E.U16 desc[UR36][R8.64], R24 ;  /* 0x0000001808007986 */ /* 0x0001e2000c101524 */
[----:B------:R-:W-:Y:S05]  /*6480*/  BRA `(.L_x_1778) ;  /* 0x0000000800d87947 */ /* 0x000fea0003800000 */
.L_x_1781:
        /* <DEDUP_REMOVED lines=9> */
.L_x_1784:
[----:B------:R-:W-:-:S04]  /*6520*/  F2FP.F16.F32.PACK_AB R3, RZ, R24 ;  /* 0x00000018ff03723e */ /* 0x000fc800000000ff */
[----:B------:R-:W-:-:S05]  /*6530*/  PRMT R3, R3, 0x5410, RZ ;  /* 0x0000541003037816 */ /* 0x000fca00000000ff */
[----:B------:R0:W-:Y:S01]  /*6540*/  STG.E desc[UR36][R8.64], R3 ;  /* 0x0000000308007986 */ /* 0x0001e2000c101924 */
[----:B------:R-:W-:Y:S05]  /*6550*/  BRA `(.L_x_1778) ;  /* 0x0000000800a47947 */ /* 0x000fea0003800000 */
.L_x_1783:
[----:B------:R-:W-:-:S06]  /*6560*/  FMUL.FTZ R4, R24, 1 ;  /* 0x3f80000018047820 */ /* 0x000fcc0000410000 */
[----:B------:R-:W0:Y:S02]  /*6570*/  F2F.F64.F32 R4, R4 ;  /* 0x0000000400047310 */ /* 0x000e240000201800 */
[----:B0-----:R0:W-:Y:S01]  /*6580*/  STG.E.64 desc[UR36][R8.64], R4 ;  /* 0x0000000408007986 */ /* 0x0011e2000c101b24 */
[----:B------:R-:W-:Y:S05]  /*6590*/  BRA `(.L_x_1778) ;  /* 0x0000000800947947 */ /* 0x000fea0003800000 */
.L_x_1773:
        /* <DEDUP_REMOVED lines=12> */
.L_x_1787:
[----:B------:R-:W-:Y:S01]  /*6660*/  FMUL.FTZ R4, R24, 1 ;  /* 0x3f80000018047820 */ /* 0x000fe20000410000 */
[----:B------:R-:W-:-:S05]  /*6670*/  CS2R R6, SRZ ;  /* 0x0000000000067805 */ /* 0x000fca000001ff00 */
[----:B------:R-:W0:Y:S02]  /*6680*/  F2F.F64.F32 R4, R4 ;  /* 0x0000000400047310 */ /* 0x000e240000201800 */
[----:B0-----:R0:W-:Y:S01]  /*6690*/  STG.E.128 desc[UR36][R8.64], R4 ;  /* 0x0000000408007986 */ /* 0x0011e2000c101d24 */
[----:B------:R-:W-:Y:S05]  /*66a0*/  BRA `(.L_x_1778) ;  /* 0x0000000800507947 */ /* 0x000fea0003800000 */
.L_x_1786:
        /* <DEDUP_REMOVED lines=20> */
.L_x_1791:
[----:B------:R-:W-:Y:S05]  /*67f0*/  BSYNC B0 ;  /* 0x0000000000007941 */ /* 0x000fea0003800000 */
.L_x_1790:
[----:B------:R-:W-:-:S05]  /*6800*/  LOP3.LUT R5, R0, R5, RZ, 0xfc, !PT ;  /* 0x0000000500057212 */ /* 0x000fca00078efcff */
[----:B------:R0:W-:Y:S01]  /*6810*/  STG.E.U8 desc[UR36][R8.64], R5 ;  /* 0x0000000508007986 */ /* 0x0001e2000c101124 */
[----:B------:R-:W-:Y:S05]  /*6820*/  BRA `(.L_x_1778) ;  /* 0x0000000400f07947 */ /* 0x000fea0003800000 */
.L_x_1789:
        /* <DEDUP_REMOVED lines=12> */
.L_x_1793:
[----:B------:R-:W-:Y:S01]  /*68f0*/  IMAD.MOV.U32 R0, RZ, RZ, 0x7f ;  /* 0x0000007fff007424 */ /* 0x000fe200078e00ff */
[----:B------:R-:W-:-:S04]  /*6900*/  ISETP.GT.U32.AND P0, PT, R4, 0x7f800000, PT ;  /* 0x7f8000000400780c */ /* 0x000fc80003f04070 */
[----:B------:R-:W-:-:S09]  /*6910*/  SEL R0, R0, 0x7c, P0 ;  /* 0x0000007c00007807 */ /* 0x000fd20000000000 */
.L_x_1794:
[----:B------:R-:W-:Y:S05]  /*6920*/  BSYNC B0 ;  /* 0x0000000000007941 */ /* 0x000fea0003800000 */
.L_x_1792:
[----:B------:R-:W-:-:S04]  /*6930*/  LOP3.LUT R24, R24, 0x80000000, RZ, 0xc0, !PT ;  /* 0x8000000018187812 */ /* 0x000fc800078ec0ff */
[----:B------:R-:W-:-:S04]  /*6940*/  SHF.R.U32.HI R3, RZ, 0x18, R24 ;  /* 0x00000018ff037819 */ /* 0x000fc80000011618 */
[----:B------:R-:W-:-:S05]  /*6950*/  LOP3.LUT R3, R0, R3, RZ, 0xfc, !PT ;  /* 0x0000000300037212 */ /* 0x000fca00078efcff */
[----:B------:R0:W-:Y:S01]  /*6960*/  STG.E.U8 desc[UR36][R8.64], R3 ;  /* 0x0000000308007986 */ /* 0x0001e2000c101124 */
[----:B------:R-:W-:Y:S05]  /*6970*/  BRA `(.L_x_1778) ;  /* 0x00000004009c7947 */ /* 0x000fea0003800000 */
.L_x_1788:
[----:B------:R-:W-:-:S05]  /*6980*/  F2FP.BF16.F32.PACK_AB R24, RZ, R24 ;  /* 0x00000018ff18723e */ /* 0x000fca00000010ff */
[----:B------:R0:W-:Y:S01]  /*6990*/  STG.E.U16 desc[UR36][R8.64], R24 ;  /* 0x0000001808007986 */ /* 0x0001e2000c101524 */
[----:B------:R-:W-:Y:S05]  /*69a0*/  BRA `(.L_x_1778) ;  /* 0x0000000400907947 */ /* 0x000fea0003800000 */
.L_x_1785:
        /* <DEDUP_REMOVED lines=11> */
.L_x_1797:
        /* <DEDUP_REMOVED lines=16> */
.L_x_1800:
[----:B------:R-:W-:-:S04]  /*6b60*/  LOP3.LUT R24, R24, 0x80000000, RZ, 0xc0, !PT ;  /* 0x8000000018187812 */ /* 0x000fc800078ec0ff */
[----:B------:R-:W-:-:S04]  /*6b70*/  SHF.R.U32.HI R3, RZ, 0x18, R24 ;  /* 0x00000018ff037819 */ /* 0x000fc80000011618 */
[----:B------:R-:W-:-:S04]  /*6b80*/  LOP3.LUT R0, R0, R3, RZ, 0xfc, !PT ;  /* 0x0000000300007212 */ /* 0x000fc800078efcff */
[----:B------:R-:W-:-:S07]  /*6b90*/  PRMT R4, R0, 0x7610, R4 ;  /* 0x0000761000047816 */ /* 0x000fce0000000004 */
.L_x_1799:
[----:B------:R-:W-:Y:S05]  /*6ba0*/  BSYNC B0 ;  /* 0x0000000000007941 */ /* 0x000fea0003800000 */
.L_x_1798:
[----:B------:R3:W-:Y:S01]  /*6bb0*/  STG.E.U8 desc[UR36][R8.64], R4 ;  /* 0x0000000408007986 */ /* 0x0007e2000c101124 */
[----:B------:R-:W-:Y:S05]  /*6bc0*/  BRA `(.L_x_1778) ;  /* 0x0000000400087947 */ /* 0x000fea0003800000 */
.L_x_1796:
        /* <DEDUP_REMOVED lines=16> */
.L_x_1803:
[----:B------:R-:W-:-:S04]  /*6cd0*/  LOP3.LUT R24, R24, 0x80000000, RZ, 0xc0, !PT ;  /* 0x8000000018187812 */ /* 0x000fc800078ec0ff */
[----:B------:R-:W-:-:S04]  /*6ce0*/  SHF.R.U32.HI R3, RZ, 0x18, R24 ;  /* 0x00000018ff037819 */ /* 0x000fc80000011618 */
[----:B------:R-:W-:-:S04]  /*6cf0*/  LOP3.LUT R0, R0, R3, RZ, 0xfc, !PT ;  /* 0x0000000300007212 */ /* 0x000fc800078efcff */
[----:B------:R-:W-:-:S07]  /*6d00*/  PRMT R4, R0, 0x7610, R4 ;  /* 0x0000761000047816 */ /* 0x000fce0000000004 */
.L_x_1802:
[----:B------:R-:W-:Y:S05]  /*6d10*/  BSYNC B0 ;  /* 0x0000000000007941 */ /* 0x000fea0003800000 */
.L_x_1801:
[----:B------:R0:W-:Y:S01]  /*6d20*/  STG.E.U8 desc[UR36][R8.64], R4 ;  /* 0x0000000408007986 */ /* 0x0001e2000c101124 */
[----:B------:R-:W-:Y:S05]  /*6d30*/  BRA `(.L_x_1778) ;  /* 0x0000000000ac7947 */ /* 0x000fea0003800000 */
.L_x_1795:
        /* <DEDUP_REMOVED lines=21> */
.L_x_1777:
        /* <DEDUP_REMOVED lines=16> */
.L_x_1806:
[----:B------:R-:W-:Y:S05]  /*6f90*/  BRA `(.L_x_1778) ;  /* 0x0000000000147947 */ /* 0x000fea0003800000 */
.L_x_1805:
[----:B------:R-:W0:Y:S02]  /*6fa0*/  F2I.U64.TRUNC R24, R24 ;  /* 0x0000001800187311 */ /* 0x000e24000020d800 */
[----:B0-----:R2:W-:Y:S01]  /*6fb0*/  STG.E.64 desc[UR36][R8.64], R24 ;  /* 0x0000001808007986 */ /* 0x0015e2000c101b24 */
[----:B------:R-:W-:Y:S05]  /*6fc0*/  BRA `(.L_x_1778) ;  /* 0x0000000000087947 */ /* 0x000fea0003800000 */
.L_x_1804:
[----:B------:R-:W0:Y:S02]  /*6fd0*/  F2I.FTZ.U32.TRUNC.NTZ R3, R24 ;  /* 0x0000001800037305 */ /* 0x000e24000021f000 */
[----:B0-----:R0:W-:Y:S02]  /*6fe0*/  STG.E desc[UR36][R8.64], R3 ;  /* 0x0000000308007986 */ /* 0x0011e4000c101924 */
.L_x_1778:
[----:B------:R-:W-:-:S07]  /*6ff0*/  VIADD R19, R19, 0x80 ;  /* 0x0000008013137836 */ /* 0x000fce0000000000 */
.L_x_1738:
[----:B------:R-:W-:Y:S05]  /*7000*/  BSYNC B6 ;  /* 0x0000000000067941 */ /* 0x000fea0003800000 */
.L_x_1737:
[----:B------:R-:W-:-:S13]  /*7010*/  ISETP.GE.AND P0, PT, R19, R17, PT ;  /* 0x000000111300720c */ /* 0x000fda0003f06270 */
[----:B------:R-:W-:Y:S05]  /*7020*/  @P0 EXIT ;  /* 0x000000000000094d */ /* 0x000fea0003800000 */
[----:B0-23--:R-:W0:Y:S01]  /*7030*/  LDC.64 R4, c[0x0][0x218] ;  /* 0x00008600ff047b82 */ /* 0x00de220000000a00 */
[----:B-1----:R-:W-:Y:S01]  /*7040*/  PRMT R0, R16, 0x9910, RZ ;  /* 0x0000991010007816 */ /* 0x002fe200000000ff */
[----:B------:R-:W-:Y:S01]  /*7050*/  IMAD R2, R2, 0x200, R19 ;  /* 0x0000020002027824 */ /* 0x000fe200078e0213 */
[----:B------:R-:W-:Y:S02]  /*7060*/  ULDC UR4, c[0x0][0x238] ;  /* 0x00008e0000047ab9 */ /* 0x000fe40000000800 */
[----:B------:R-:W-:Y:S01]  /*7070*/  ISETP.GT.AND P1, PT, R0, 0x9, PT ;  /* 0x000000090000780c */ /* 0x000fe20003f24270 */
[----:B----4-:R-:W-:-:S05]  /*7080*/  IMAD R3, R2, UR4, RZ ;  /* 0x0000000402037c24 */ /* 0x010fca000f8e02ff */
        /* <DEDUP_REMOVED lines=11> */
[----:B-----5:R-:W0:Y:S02]  /*7140*/  F2I.FTZ.TRUNC.NTZ R5, R18 ;  /* 0x0000001200057305 */ /* 0x020e24000021f100 */
[----:B0-----:R-:W-:Y:S01]  /*7150*/  STG.E.U8 desc[UR36][R2.64], R5 ;  /* 0x0000000502007986 */ /* 0x001fe2000c101124 */
[----:B------:R-:W-:Y:S05]  /*7160*/  EXIT ;  /* 0x000000000000794d */ /* 0x000fea0003800000 */
.L_x_1810:
[----:B-----5:R-:W0:Y:S02]  /*7170*/  F2I.S64.TRUNC R18, R18 ;  /* 0x0000001200127311 */ /* 0x020e24000020d900 */
[----:B0-----:R-:W-:-:S05]  /*7180*/  IMAD.MOV.U32 R5, RZ, RZ, R18 ;  /* 0x000000ffff057224 */ /* 0x001fca00078e0012 */
[----:B------:R-:W-:Y:S01]  /*7190*/  STG.E.U8 desc[UR36][R2.64], R5 ;  /* 0x0000000502007986 */ /* 0x000fe2000c101124 */
[----:B------:R-:W-:Y:S05]  /*71a0*/  EXIT ;  /* 0x000000000000794d */ /* 0x000fea0003800000 */
.L_x_1809:
[----:B------:R-:W-:-:S13]  /*71b0*/  ISETP.NE.AND P0, PT, R0, 0x2, PT ;  /* 0x000000020000780c */ /* 0x000fda0003f05270 */
[----:B------:R-:W-:Y:S05]  /*71c0*/  @!P0 BRA `(.L_x_1812) ;  /* 0x0000000000288947 */ /* 0x000fea0003800000 */
[----:B------:R-:W-:-:S13]  /*71d0*/  ISETP.NE.AND P0, PT, R0, 0x3, PT ;  /* 0x000000030000780c */ /* 0x000fda0003f05270 */
[----:B------:R-:W-:Y:S05]  /*71e0*/  @!P0 BRA `(.L_x_1813) ;  /* 0x0000000000148947 */ /* 0x000fea0003800000 */
[----:B------:R-:W-:-:S13]  /*71f0*/  ISETP.NE.AND P0, PT, R0, 0x4, PT ;  /* 0x000000040000780c */ /* 0x000fda0003f05270 */
[----:B------:R-:W-:Y:S05]  /*7200*/  @P0 BRA `(.L_x_1811) ;  /* 0x0000000800d00947 */ /* 0x000fea0003800000 */
[----:B-----5:R-:W0:Y:S02]  /*7210*/  F2I.S64.TRUNC R18, R18 ;  /* 0x0000001200127311 */ /* 0x020e24000020d900 */
[----:B0-----:R-:W-:Y:S01]  /*7220*/  STG.E.64 desc[UR36][R2.64], R18 ;  /* 0x0000001202007986 */ /* 0x001fe2000c101b24 */
[----:B------:R-:W-:Y:S05]  /*7230*/  EXIT ;  /* 0x000000000000794d */ /* 0x000fea0003800000 */
.L_x_1813:
[----:B-----5:R-:W0:Y:S02]  /*7240*/  F2I.FTZ.TRUNC.NTZ R5, R18 ;  /* 0x0000001200057305 */ /* 0x020e24000021f100 */
[----:B0-----:R-:W-:Y:S01]  /*7250*/  STG.E desc[UR36][R2.64], R5 ;  /* 0x0000000502007986 */ /* 0x001fe2000c101924 */
[----:B------:R-:W-:Y:S05]  /*7260*/  EXIT ;  /* 0x000000000000794d */ /* 0x000fea0003800000 */
.L_x_1812:
[----:B-----5:R-:W0:Y:S02]  /*7270*/  F2I.FTZ.TRUNC.NTZ R5, R18 ;  /* 0x0000001200057305 */ /* 0x020e24000021f100 */
[----:B0-----:R-:W-:Y:S01]  /*7280*/  STG.E.U16 desc[UR36][R2.64], R5 ;  /* 0x0000000502007986 */ /* 0x001fe2000c101524 */
[----:B------:R-:W-:Y:S05]  /*7290*/  EXIT ;  /* 0x000000000000794d */ /* 0x000fea0003800000 */
.L_x_1808:
[----:B------:R-:W-:-:S13]  /*72a0*/  ISETP.GT.AND P0, PT, R0, 0x6, PT ;  /* 0x000000060000780c */ /* 0x000fda0003f04270 */
[----:B------:R-:W-:Y:S05]  /*72b0*/  @P0 BRA `(.L_x_1814) ;  /* 0x0000000000240947 */ /* 0x000fea0003800000 */
[----:B------:R-:W-:-:S13]  /*72c0*/  ISETP.NE.AND P0, PT, R0, 0x5, PT ;  /* 0x000000050000780c */ /* 0x000fda0003f05270 */
[----:B------:R-:W-:Y:S05]  /*72d0*/  @!P0 BRA `(.L_x_1815) ;  /* 0x0000000000108947 */ /* 0x000fea0003800000 */
[----:B------:R-:W-:-:S13]  /*72e0*/  ISETP.NE.AND P0, PT, R0, 0x6, PT ;  /* 0x000000060000780c */ /* 0x000fda0003f05270 */
[----:B------:R-:W-:Y:S05]  /*72f0*/  @P0 BRA `(.L_x_1811) ;  /* 0x0000000800940947 */ /* 0x000fea0003800000 */
[----:B-----5:R-:W-:Y:S01]  /*7300*/  STG.E desc[UR36][R2.64], R18 ;  /* 0x0000001202007986 */ /* 0x020fe2000c101924 */
[----:B------:R-:W-:Y:S05]  /*7310*/  EXIT ;  /* 0x000000000000794d */ /* 0x000fea0003800000 */
.L_x_1815:
[----:B-----5:R-:W-:-:S05]  /*7320*/  F2FP.F16.F32.PACK_AB R18, RZ, R18 ;  /* 0x00000012ff12723e */ /* 0x020fca00000000ff */
[----:B------:R-:W-:Y:S01]  /*7330*/  STG.E.U16 desc[UR36][R2.64], R18 ;  /* 0x0000001202007986 */ /* 0x000fe2000c101524 */
[----:B------:R-:W-:Y:S05]  /*7340*/  EXIT ;  /* 0x000000000000794d */ /* 0x000fea0003800000 */
.L_x_1814:
[----:B------:R-:W-:-:S13]  /*7350*/  ISETP.NE.AND P0, PT, R0, 0x7, PT ;  /* 0x000000070000780c */ /* 0x000fda0003f05270 */
[----:B------:R-:W-:Y:S05]  /*7360*/  @!P0 BRA `(.L_x_1816) ;  /* 0x00000000002c8947 */ /* 0x000fea0003800000 */
[----:B------:R-:W-:-:S13]  /*7370*/  ISETP.NE.AND P0, PT, R0, 0x8, PT ;  /* 0x000000080000780c */ /* 0x000fda0003f05270 */
[----:B------:R-:W-:Y:S05]  /*7380*/  @!P0 BRA `(.L_x_1817) ;  /* 0x0000000000148947 */ /* 0x000fea0003800000 */
[----:B------:R-:W-:-:S13]  /*7390*/  ISETP.NE.AND P0, PT, R0, 0x9, PT ;  /* 0x000000090000780c */ /* 0x000fda0003f05270 */
[----:B------:R-:W-:Y:S05]  /*73a0*/  @P0 BRA `(.L_x_1811) ;  /* 0x0000000800680947 */ /* 0x000fea0003800000 */
[----:B------:R-:W-:-:S05]  /*73b0*/  IMAD.MOV.U32 R19, RZ, RZ, RZ ;  /* 0x000000ffff137224 */ /* 0x000fca00078e00ff */
[----:B-----5:R-:W-:Y:S01]  /*73c0*/  STG.E.64 desc[UR36][R2.64], R18 ;  /* 0x0000001202007986 */ /* 0x020fe2000c101b24 */
[----:B------:R-:W-:Y:S05]  /*73d0*/  EXIT ;  /* 0x000000000000794d */ /* 0x000fea0003800000 */
.L_x_1817:
[----:B-----5:R-:W-:-:S04]  /*73e0*/  F2FP.F16.F32.PACK_AB R5, RZ, R18 ;  /* 0x00000012ff05723e */ /* 0x020fc800000000ff */
[----:B------:R-:W-:-:S05]  /*73f0*/  PRMT R5, R5, 0x5410, RZ ;  /* 0x0000541005057816 */ /* 0x000fca00000000ff */
[----:B------:R-:W-:Y:S01]  /*7400*/  STG.E desc[UR36][R2.64], R5 ;  /* 0x0000000502007986 */ /* 0x000fe2000c101924 */
[----:B------:R-:W-:Y:S05]  /*7410*/  EXIT ;  /* 0x000000000000794d */ /* 0x000fea0003800000 */
.L_x_1816:
[----:B-----5:R-:W-:-:S06]  /*7420*/  FMUL.FTZ R4, R18, 1 ;  /* 0x3f80000012047820 */ /* 0x020fcc0000410000 */
[----:B------:R-:W0:Y:S02]  /*7430*/  F2F.F64.F32 R4, R4 ;  /* 0x0000000400047310 */ /* 0x000e240000201800 */
[----:B0-----:R-:W-:Y:S01]  /*7440*/  STG.E.64 desc[UR36][R2.64], R4 ;  /* 0x0000000402007986 */ /* 0x001fe2000c101b24 */
[----:B------:R-:W-:Y:S05]  /*7450*/  EXIT ;  /* 0x000000000000794d */ /* 0x000fea0003800000 */
.L_x_1807:
        /* <DEDUP_REMOVED lines=8> */
[----:B-----5:R-:W-:-:S04]  /*74e0*/  FSETP.NEU.FTZ.AND P0, PT, R18, RZ, PT ;  /* 0x000000ff1200720b */ /* 0x020fc80003f1d000 */
[----:B------:R-:W-:-:S05]  /*74f0*/  SEL R5, RZ, 0x1, !P0 ;  /* 0x00000001ff057807 */ /* 0x000fca0004000000 */
[----:B------:R-:W-:Y:S01]  /*7500*/  STG.E.U8 desc[UR36][R2.64], R5 ;  /* 0x0000000502007986 */ /* 0x000fe2000c101124 */
[----:B------:R-:W-:Y:S05]  /*7510*/  EXIT ;  /* 0x000000000000794d */ /* 0x000fea0003800000 */
.L_x_1820:
[----:B-----5:R-:W-:Y:S01]  /*7520*/  FMUL.FTZ R4, R18, 1 ;  /* 0x3f80000012047820 */ /* 0x020fe20000410000 */
[----:B------:R-:W-:-:S05]  /*7530*/  CS2R R6, SRZ ;  /* 0x0000000000067805 */ /* 0x000fca000001ff00 */
[----:B------:R-:W0:Y:S02]  /*7540*/  F2F.F64.F32 R4, R4 ;  /* 0x0000000400047310 */ /* 0x000e240000201800 */
[----:B0-----:R-:W-:Y:S01]  /*7550*/  STG.E.128 desc[UR36][R2.64], R4 ;  /* 0x0000000402007986 */ /* 0x001fe2000c101d24 */
[----:B------:R-:W-:Y:S05]  /*7560*/  EXIT ;  /* 0x000000000000794d */ /* 0x000fea0003800000 */
.L_x_1819:
[----:B------:R-:W-:-:S13]  /*7570*/  ISETP.NE.AND P0, PT, R0, 0xf, PT ;  /* 0x0000000f0000780c */ /* 0x000fda0003f05270 */
[----:B------:R-:W-:Y:S05]  /*7580*/  @!P0 BRA `(.L_x_1821) ;  /* 0x0000000000ac8947 */ /* 0x000fea0003800000 */
[----:B------:R-:W-:-:S13]  /*7590*/  ISETP.NE.AND P0, PT, R0, 0x17, PT ;  /* 0x000000170000780c */ /* 0x000fda0003f05270 */
[----:B------:R-:W-:Y:S05]  /*75a0*/  @!P0 BRA `(.L_x_1822) ;  /* 0x0000000000508947 */ /* 0x000fea0003800000 */
[----:B------:R-:W-:-:S13]  /*75b0*/  ISETP.NE.AND P0, PT, R0, 0x18, PT ;  /* 0x000000180000780c */ /* 0x000fda0003f05270 */
[----:B------:R-:W-:Y:S05]  /*75c0*/  @P0 BRA `(.L_x_1811) ;  /* 0x0000000400e00947 */ /* 0x000fea0003800000 */
[C---:B-----5:R-:W-:Y:S01]  /*75d0*/  LOP3.LUT R4, R18.reuse, 0x7fffffff, RZ, 0xc0, !PT ;  /* 0x7fffffff12047812 */ /* 0x060fe200078ec0ff */
[----:B------:R-:W-:Y:S01]  /*75e0*/  BSSY B0, `(.L_x_1823) ;  /* 0x000000d000007945 */ /* 0x000fe20003800000 */
        /* <DEDUP_REMOVED lines=12> */
.L_x_1824:
[----:B------:R-:W-:Y:S05]  /*76b0*/  BSYNC B0 ;  /* 0x0000000000007941 */ /* 0x000fea0003800000 */
.L_x_1823:
[----:B------:R-:W-:-:S05]  /*76c0*/  LOP3.LUT R7, R0, R7, RZ, 0xfc, !PT ;  /* 0x0000000700077212 */ /* 0x000fca00078efcff */
[----:B------:R-:W-:Y:S01]  /*76d0*/  STG.E.U8 desc[UR36][R2.64], R7 ;  /* 0x0000000702007986 */ /* 0x000fe2000c101124 */
[----:B------:R-:W-:Y:S05]  /*76e0*/  EXIT ;  /* 0x000000000000794d */ /* 0x000fea0003800000 */
.L_x_1822:
[----:B-----5:R-:W-:Y:S01]  /*76f0*/  LOP3.LUT R4, R18, 0x7fffffff, RZ, 0xc0, !PT ;  /* 0x7fffffff12047812 */ /* 0x020fe200078ec0ff */
[----:B------:R-:W-:Y:S03]  /*7700*/  BSSY B0, `(.L_x_1825) ;  /* 0x000000e000007945 */ /* 0x000fe60003800000 */
        /* <DEDUP_REMOVED lines=10> */
.L_x_1826:
[----:B------:R-:W-:Y:S01]  /*77b0*/  IMAD.MOV.U32 R0, RZ, RZ, 0x7f ;  /* 0x0000007fff007424 */ /* 0x000fe200078e00ff */
[----:B------:R-:W-:-:S04]  /*77c0*/  ISETP.GT.U32.AND P0, PT, R4, 0x7f800000, PT ;  /* 0x7f8000000400780c */ /* 0x000fc80003f04070 */
[----:B------:R-:W-:-:S09]  /*77d0*/  SEL R0, R0, 0x7c, P0 ;  /* 0x0000007c00007807 */ /* 0x000fd20000000000 */
.L_x_1827:
[----:B------:R-:W-:Y:S05]  /*77e0*/  BSYNC B0 ;  /* 0x0000000000007941 */ /* 0x000fea0003800000 */
.L_x_1825:
[----:B------:R-:W-:-:S04]  /*77f0*/  LOP3.LUT R18, R18, 0x80000000, RZ, 0xc0, !PT ;  /* 0x8000000012127812 */ /* 0x000fc800078ec0ff */
[----:B------:R-:W-:-:S04]  /*7800*/  SHF.R.U32.HI R5, RZ, 0x18, R18 ;  /* 0x00000018ff057819 */ /* 0x000fc80000011612 */
[----:B------:R-:W-:-:S05]  /*7810*/  LOP3.LUT R5, R0, R5, RZ, 0xfc, !PT ;  /* 0x0000000500057212 */ /* 0x000fca00078efcff */
[----:B------:R-:W-:Y:S01]  /*7820*/  STG.E.U8 desc[UR36][R2.64], R5 ;  /* 0x0000000502007986 */ /* 0x000fe2000c101124 */
[----:B------:R-:W-:Y:S05]  /*7830*/  EXIT ;  /* 0x000000000000794d */ /* 0x000fea0003800000 */
.L_x_1821:
[----:B-----5:R-:W-:-:S05]  /*7840*/  F2FP.BF16.F32.PACK_AB R18, RZ, R18 ;  /* 0x00000012ff12723e */ /* 0x020fca00000010ff */
[----:B------:R-:W-:Y:S01]  /*7850*/  STG.E.U16 desc[UR36][R2.64], R18 ;  /* 0x0000001202007986 */ /* 0x000fe2000c101524 */
[----:B------:R-:W-:Y:S05]  /*7860*/  EXIT ;  /* 0x000000000000794d */ /* 0x000fea0003800000 */
.L_x_1818:
        /* <DEDUP_REMOVED lines=8> */
[----:B-----5:R-:W0:Y:S02]  /*78f0*/  F2I.FTZ.U32.TRUNC.NTZ R5, R18 ;  /* 0x0000001200057305 */ /* 0x020e24000021f000 */
[----:B0-----:R-:W-:Y:S01]  /*7900*/  STG.E.U16 desc[UR36][R2.64], R5 ;  /* 0x0000000502007986 */ /* 0x001fe2000c101524 */
[----:B------:R-:W-:Y:S05]  /*7910*/  EXIT ;  /* 0x000000000000794d */ /* 0x000fea0003800000 */
.L_x_1830:
[----:B-----5:R-:W-:Y:S01]  /*7920*/  LOP3.LUT R5, R18, 0x7fffffff, RZ, 0xc0, !PT ;  /* 0x7fffffff12057812 */ /* 0x020fe200078ec0ff */
        /* <DEDUP_REMOVED lines=15> */
.L_x_1833:
[----:B------:R-:W-:-:S04]  /*7a20*/  LOP3.LUT R18, R18, 0x80000000, RZ, 0xc0, !PT ;  /* 0x8000000012127812 */ /* 0x000fc800078ec0ff */
[----:B------:R-:W-:-:S04]  /*7a30*/  SHF.R.U32.HI R5, RZ, 0x18, R18 ;  /* 0x00000018ff057819 */ /* 0x000fc80000011612 */
[----:B------:R-:W-:-:S04]  /*7a40*/  LOP3.LUT R4, R4, R5, RZ, 0xfc, !PT ;  /* 0x0000000504047212 */ /* 0x000fc800078efcff */
[----:B------:R-:W-:-:S07]  /*7a50*/  PRMT R0, R4, 0x7610, R0 ;  /* 0x0000761004007816 */ /* 0x000fce0000000000 */
.L_x_1832:
[----:B------:R-:W-:Y:S05]  /*7a60*/  BSYNC B0 ;  /* 0x0000000000007941 */ /* 0x000fea0003800000 */
.L_x_1831:
[----:B------:R-:W-:Y:S01]  /*7a70*/  STG.E.U8 desc[UR36][R2.64], R0 ;  /* 0x0000000002007986 */ /* 0x000fe2000c101124 */
[----:B------:R-:W-:Y:S05]  /*7a80*/  EXIT ;  /* 0x000000000000794d */ /* 0x000fea0003800000 */
.L_x_1829:
        /* <DEDUP_REMOVED lines=16> */
.L_x_1836:
[----:B------:R-:W-:-:S04]  /*7b90*/  LOP3.LUT R18, R18, 0x80000000, RZ, 0xc0, !PT ;  /* 0x8000000012127812 */ /* 0x000fc800078ec0ff */
[----:B------:R-:W-:-:S04]  /*7ba0*/  SHF.R.U32.HI R5, RZ, 0x18, R18 ;  /* 0x00000018ff057819 */ /* 0x000fc80000011612 */
[----:B------:R-:W-:-:S04]  /*7bb0*/  LOP3.LUT R4, R4, R5, RZ, 0xfc, !PT ;  /* 0x0000000504047212 */ /* 0x000fc800078efcff */
[----:B------:R-:W-:-:S07]  /*7bc0*/  PRMT R0, R4, 0x7610, R0 ;  /* 0x0000761004007816 */ /* 0x000fce0000000000 */
.L_x_1835:
[----:B------:R-:W-:Y:S05]  /*7bd0*/  BSYNC B0 ;  /* 0x0000000000007941 */ /* 0x000fea0003800000 */
.L_x_1834:
[----:B------:R-:W-:Y:S01]  /*7be0*/  STG.E.U8 desc[UR36][R2.64], R0 ;  /* 0x0000000002007986 */ /* 0x000fe2000c101124 */
[----:B------:R-:W-:Y:S05]  /*7bf0*/  EXIT ;  /* 0x000000000000794d */ /* 0x000fea0003800000 */
.L_x_1828:
[----:B------:R-:W-:-:S13]  /*7c00*/  ISETP.NE.AND P0, PT, R0, 0x1c, PT ;  /* 0x0000001c0000780c */ /* 0x000fda0003f05270 */
[----:B------:R-:W-:Y:S05]  /*7c10*/  @!P0 BRA `(.L_x_1837) ;  /* 0x00000000009c8947 */ /* 0x000fea0003800000 */
[----:B------:R-:W-:-:S13]  /*7c20*/  ISETP.NE.AND P0, PT, R0, 0x1d, PT ;  /* 0x0000001d0000780c */ /* 0x000fda0003f05270 */
[----:B------:R-:W-:Y:S05]  /*7c30*/  @!P0 BRA `(.L_x_1838) ;  /* 0x0000000000888947 */ /* 0x000fea0003800000 */
[----:B------:R-:W-:-:S13]  /*7c40*/  ISETP.NE.AND P0, PT, R0, 0x2c, PT ;  /* 0x0000002c0000780c */ /* 0x000fda0003f05270 */
[----:B------:R-:W-:Y:S05]  /*7c50*/  @P0 BRA `(.L_x_1811) ;  /* 0x00000000003c0947 */ /* 0x000fea0003800000 */
[----:B-----5:R-:W-:-:S04]  /*7c60*/  SHF.R.U32.HI R4, RZ, 0x17, R18 ;  /* 0x00000017ff047819 */ /* 0x020fc80000011612 */
        /* <DEDUP_REMOVED lines=14> */
.L_x_1811:
        /* <DEDUP_REMOVED lines=15> */
[----:B-1---5:R-:W-:Y:S05]  /*7e40*/  CALL.ABS.NOINC R2 ;  /* 0x0000000002007343 */ /* 0x022fea0003c00000 */
.L_x_1839:
[----:B------:R-:W-:Y:S05]  /*7e50*/  EXIT ;  /* 0x000000000000794d */ /* 0x000fea0003800000 */
.L_x_1838:
[----:B-----5:R-:W0:Y:S02]  /*7e60*/  F2I.U64.TRUNC R18, R18 ;  /* 0x0000001200127311 */ /* 0x020e24000020d800 */
[----:B0-----:R-:W-:Y:S01]  /*7e70*/  STG.E.64 desc[UR36][R2.64], R18 ;  /* 0x0000001202007986 */ /* 0x001fe2000c101b24 */
[----:B------:R-:W-:Y:S05]  /*7e80*/  EXIT ;  /* 0x000000000000794d */ /* 0x000fea0003800000 */
.L_x_1837:
[----:B-----5:R-:W0:Y:S02]  /*7e90*/  F2I.FTZ.U32.TRUNC.NTZ R5, R18 ;  /* 0x0000001200057305 */ /* 0x020e24000021f000 */
[----:B0-----:R-:W-:Y:S01]  /*7ea0*/  STG.E desc[UR36][R2.64], R5 ;  /* 0x0000000502007986 */ /* 0x001fe2000c101924 */
[----:B------:R-:W-:Y:S05]  /*7eb0*/  EXIT ;  /* 0x000000000000794d */ /* 0x000fea0003800000 */
.L_x_1840:
        /* <DEDUP_REMOVED lines=12> */
.L_x_20839:


//--------------------- .text._ZN2at6native18elementwise_kernelILi128ELi2EZNS0_22gpu_kernel_impl_nocastIZZZNS0_16asin_kernel_cudaERNS_18TensorIteratorBaseEENKUlvE0_clEvENKUlvE0_clEvEUlfE_EEvS4_RKT_EUliE_EEviT1_ --------------------------
	.section	.text._ZN2at6native18elementwise_kernelILi128ELi2EZNS0_22gpu_kernel_impl_nocastIZZZNS0_16asin_kernel_cudaERNS_18TensorIteratorBaseEENKUlvE0_clEvENKUlvE0_clEvEUlfE_EEvS4_RKT_EUliE_EEviT1_,"ax",@progbits
	.align	128
        .global         _ZN2at6native18elementwise_kernelILi128ELi2EZNS0_22gpu_kernel_impl_nocastIZZZNS0_16asin_kernel_cudaERNS_18TensorIteratorBaseEENKUlvE0_clEvENKUlvE0_clEvEUlfE_EEvS4_RKT_EUliE_EEviT1_
        .type           _ZN2at6native18elementwise_kernelILi128ELi2EZNS0_22gpu_kernel_impl_nocastIZZZNS0_16asin_kernel_cudaERNS_18TensorIteratorBaseEENKUlvE0_clEvENKUlvE0_clEvEUlfE_EEvS4_RKT_EUliE_EEviT1_,@function
        .size           _ZN2at6native18elementwise_kernelILi128ELi2EZNS0_22gpu_kernel_impl_nocastIZZZNS0_16asin_kernel_cudaERNS_18TensorIteratorBaseEENKUlvE0_clEvENKUlvE0_clEvEUlfE_EEvS4_RKT_EUliE_EEviT1_,(.L_x_20840 - _ZN2at6native18elementwise_kernelILi128ELi2EZNS0_22gpu_kernel_impl_nocastIZZZNS0_16asin_kernel_cudaERNS_18TensorIteratorBaseEENKUlvE0_clEvENKUlvE0_clEvEUlfE_EEvS4_RKT_EUliE_EEviT1_)
        .other          _ZN2at6native18elementwise_kernelILi128ELi2EZNS0_22gpu_kernel_impl_nocastIZZZNS0_16asin_kernel_cudaERNS_18TensorIteratorBaseEENKUlvE0_clEvENKUlvE0_clEvEUlfE_EEvS4_RKT_EUliE_EEviT1_,@"STO_CUDA_ENTRY STV_DEFAULT"
_ZN2at6native18elementwise_kernelILi128ELi2EZNS0_22gpu_kernel_impl_nocastIZZZNS0_16asin_kernel_cudaERNS_18TensorIteratorBaseEENKUlvE0_clEvENKUlvE0_clEvEUlfE_EEvS4_RKT_EUliE_EEviT1_:
.text._ZN2at6native18elementwise_kernelILi128ELi2EZNS0_22gpu_kernel_impl_nocastIZZZNS0_16asin_kernel_cudaERNS_18TensorIteratorBaseEENKUlvE0_clEvENKUlvE0_clEvEUlfE_EEvS4_RKT_EUliE_EEviT1_:
[----:B------:R-:W-:Y:S01]  /*0000*/  LDC R1, c[0x0][0x28] ;  /* 0x00000a00ff017b82 */ /* 0x000fe20000000800 */
[----:B------:R-:W0:Y:S01]  /*0010*/  S2R R0, SR_CTAID.X ;  /* 0x0000000000007919 */ /* 0x000e220000002500 */
[----:B------:R-:W-:Y:S01]  /*0020*/  ULDC UR6, c[0x0][0x210] ;  /* 0x0000840000067ab9 */ /* 0x000fe20000000800 */
[----:B------:R-:W-:Y:S01]  /*0030*/  ULDC.64 UR4, c[0x0][0x208] ;  /* 0x0000820000047ab9 */ /* 0x000fe20000000a00 */
[----:B------:R-:W-:Y:S01]  /*0040*/  BSSY B0, `(.L_x_1841) ;  /* 0x0000156000007945 */ /* 0x000fe20003800000 */
[----:B------:R-:W0:Y:S02]  /*0050*/  S2R R3, SR_TID.X ;  /* 0x0000000000037919 */ /* 0x000e240000002100 */
[----:B0-----:R-:W-:-:S04]  /*0060*/  LEA R0, R0, R3, 0x8 ;  /* 0x0000000300007211 */ /* 0x001fc800078e40ff */
[----:B------:R-:W-:Y:S02]  /*0070*/  ISETP.GE.AND P0, PT, R0, UR6, PT ;  /* 0x0000000600007c0c */ /* 0x000fe4000bf06270 */
[----:B------:R-:W-:-:S11]  /*0080*/  MOV R7, R0 ;  /* 0x0000000000077202 */ /* 0x000fd60000000f00 */
        /* <DEDUP_REMOVED lines=303> */
.L_x_1843:
[----:B------:R-:W-:Y:S02]  /*1380*/  ULDC.64 UR8, c[0x0][0x418] ;  /* 0x0001060000087ab9 */ /* 0x000fe40000000a00 */
[----:B------:R-:W-:-:S04]  /*1390*/  IADD3 R4, P0, R2, UR8, RZ ;  /* 0x0000000802047c10 */ /* 0x000fc8000ff1e0ff */
[----:B------:R-:W-:Y:S01]  /*13a0*/  IADD3.X R5, RZ, UR9, RZ, P0, !PT ;  /* 0x00000009ff057c10 */ /* 0x000fe200087fe4ff */
[----:B------:R-:W-:-:S04]  /*13b0*/  ULDC.64 UR8, c[0x0][0x410] ;  /* 0x0001040000087ab9 */ /* 0x000fc80000000a00 */
[----:B------:R-:W2:Y:S01]  /*13c0*/  LDG.E R4, desc[UR4][R4.64] ;  /* 0x0000000404047981 */ /* 0x000ea2000c1e1900 */
[----:B------:R-:W-:Y:S01]  /*13d0*/  MOV R7, 0x3f000000 ;  /* 0x3f00000000077802 */ /* 0x000fe20000000f00 */
[C---:B--2---:R-:W-:Y:S01]  /*13e0*/  FADD.FTZ R2, |R4|.reuse, -RZ ;  /* 0x800000ff04027221 */ /* 0x044fe20000010200 */
        /* <DEDUP_REMOVED lines=20> */
[----:B------:R-:W-:Y:S02]  /*1530*/  IADD3 R2, P1, R3, UR8, RZ ;  /* 0x0000000803027c10 */ /* 0x000fe4000ff3e0ff */
[----:B------:R-:W-:Y:S02]  /*1540*/  IADD3 R7, R0, 0x80, RZ ;  /* 0x0000008000077810 */ /* 0x000fe40007ffe0ff */
[C---:B------:R-:W-:Y:S02]  /*1550*/  FSETP.GTU.FTZ.AND P0, PT, R5.reuse, +INF , PT ;  /* 0x7f8000000500780b */ /* 0x040fe40003f1c000 */
[----:B------:R-:W-:Y:S02]  /*1560*/  LOP3.LUT R4, R5, 0x80000000, R4, 0xb8, !PT ;  /* 0x8000000005047812 */ /* 0x000fe400078eb804 */
[----:B------:R-:W-:Y:S02]  /*1570*/  IADD3.X R3, RZ, UR9, RZ, P1, !PT ;  /* 0x00000009ff037c10 */ /* 0x000fe40008ffe4ff */
[----:B------:R-:W-:-:S05]  /*1580*/  FSEL R5, R4, R5, !P0 ;  /* 0x0000000504057208 */ /* 0x000fca0004000000 */
[----:B------:R0:W-:Y:S02]  /*1590*/  STG.E desc[UR4][R2.64], R5 ;  /* 0x0000000502007986 */ /* 0x0001e4000c101904 */
.L_x_1842:
[----:B------:R-:W-:Y:S05]  /*15a0*/  BSYNC B0 ;  /* 0x0000000000007941 */ /* 0x000fea0003800000 */
.L_x_1841:
[----:B------:R-:W-:-:S13]  /*15b0*/  ISETP.GE.AND P0, PT, R7, UR6, PT ;  /* 0x0000000607007c0c */ /* 0x000fda000bf06270 */
[----:B------:R-:W-:Y:S05]  /*15c0*/  @P0 EXIT ;  /* 0x000000000000094d */ /* 0x000fea0003800000 */
[----:B------:R-:W1:Y:S01]  /*15d0*/  LDC R8, c[0x0][0x218] ;  /* 0x00008600ff087b82 */ /* 0x000e620000000800 */
[----:B------:R-:W-:Y:S01]  /*15e0*/  HFMA2.MMA R0, -RZ, RZ, 0, 0 ;  /* 0x00000000ff007435 */ /* 0x000fe200000001ff */
[----:B0-----:R-:W-:Y:S02]  /*15f0*/  MOV R3, RZ ;  /* 0x000000ff00037202 */ /* 0x001fe40000000f00 */
[----:B-1----:R-:W-:-:S13]  /*1600*/  ISETP.NE.AND P0, PT, R8, RZ, PT ;  /* 0x000000ff0800720c */ /* 0x002fda0003f05270 */
        /* <DEDUP_REMOVED lines=285> */
[----:B------:R-:W-:Y:S01]  /*27e0*/  @P0 MOV R6, RZ ;  /* 0x000000ff00060202 */ /* 0x000fe20000000f00 */
[----:B------:R-:W-:Y:S01]  /*27f0*/  ULDC.64 UR6, c[0x0][0x400] ;  /* 0x0001000000067ab9 */ /* 0x000fe20000000a00 */
[----:B------:R-:W-:-:S05]  /*2800*/  IADD3 R4, -R7, RZ, RZ ;  /* 0x000000ff07047210 */ /* 0x000fca0007ffe1ff */
[----:B------:R-:W1:Y:S01]  /*2810*/  @P0 LDC R11, c[0x0][0x33c] ;  /* 0x0000cf00ff0b0b82 */ /* 0x000e620000000800 */
[----:B------:R-:W-:-:S04]  /*2820*/  IMAD R4, R4, UR8, R5 ;  /* 0x0000000804047c24 */ /* 0x000fc8000f8e0205 */
[C---:B------:R-:W-:Y:S02]  /*2830*/  IMAD R3, R4.reuse, UR6, R3 ;  /* 0x0000000604037c24 */ /* 0x040fe4000f8e0203 */
[----:B------:R-:W-:Y:S01]  /*2840*/  IMAD R0, R4, UR7, R0 ;  /* 0x0000000704007c24 */ /* 0x000fe2000f8e0200 */
[----:B------:R-:W2:Y:S01]  /*2850*/  @P0 LDC.64 R12, c[0x0][0x408] ;  /* 0x00010200ff0c0b82 */ /* 0x000ea20000000a00 */
[----:B0-----:R-:W-:-:S05]  /*2860*/  @P0 IMAD.HI.U32 R2, R7, R8, R6 ;  /* 0x0000000807020227 */ /* 0x001fca00078e0006 */
[----:B------:R-:W-:-:S04]  /*2870*/  @P0 SHF.R.U32.HI R2, RZ, R9, R2 ;  /* 0x00000009ff020219 */ /* 0x000fc80000011602 */
[----:B------:R-:W-:-:S05]  /*2880*/  @P0 IADD3 R6, -R2, RZ, RZ ;  /* 0x000000ff02060210 */ /* 0x000fca0007ffe1ff */
[----:B-1----:R-:W-:-:S04]  /*2890*/  @P0 IMAD R6, R11, R6, R7 ;  /* 0x000000060b060224 */ /* 0x002fc800078e0207 */
[C---:B--2---:R-:W-:Y:S02]  /*28a0*/  @P0 IMAD R3, R6.reuse, R12, R3 ;  /* 0x0000000c06030224 */ /* 0x044fe400078e0203 */
[----:B------:R-:W-:-:S07]  /*28b0*/  @P0 IMAD R0, R6, R13, R0 ;  /* 0x0000000d06000224 */ /* 0x000fce00078e0200 */
.L_x_1844:
        /* <DEDUP_REMOVED lines=17> */
[----:B------:R-:W-:Y:S02]  /*29d0*/  MOV R7, 0x3fd774eb ;  /* 0x3fd774eb00077802 */ /* 0x000fe40000000f00 */
[----:B------:R-:W-:Y:S01]  /*29e0*/  IADD3 R2, P1, R3, UR6, RZ ;  /* 0x0000000603027c10 */ /* 0x000fe2000ff3e0ff */
[----:B------:R-:W-:-:S03]  /*29f0*/  FMUL.FTZ R5, R0, R0 ;  /* 0x0000000000057220 */ /* 0x000fc60000410000 */
[----:B------:R-:W-:Y:S01]  /*2a00*/  IADD3.X R3, RZ, UR7, RZ, P1, !PT ;  /* 0x00000007ff037c10 */ /* 0x000fe20008ffe4ff */
        /* <DEDUP_REMOVED lines=10> */
[----:B------:R-:W-:-:S05]  /*2ab0*/  FSEL R5, R4, R5, !P0 ;  /* 0x0000000504057208 */ /* 0x000fca0004000000 */
[----:B------:R-:W-:Y:S01]  /*2ac0*/  STG.E desc[UR4][R2.64], R5 ;  /* 0x0000000502007986 */ /* 0x000fe2000c101904 */
[----:B------:R-:W-:Y:S05]  /*2ad0*/  EXIT ;  /* 0x000000000000794d */ /* 0x000fea0003800000 */
.L_x_1845:
        /* <DEDUP_REMOVED lines=10> */
.L_x_20840:


//--------------------- .text._ZN2at6native27unrolled_elementwise_kernelIZZZNS0_16asin_kernel_cudaERNS_18TensorIteratorBaseEENKUlvE0_clEvENKUlvE0_clEvEUlfE_St5arrayIPcLm2EELi4E23TrivialOffsetCalculatorILi1EjESB_NS0_6memory15LoadWithoutCastENSC_16StoreWithoutCastEEEviT_T0_T2_T3_T4_T5_ --------------------------
	.section	.text._ZN2at6native27unrolled_elementwise_kernelIZZZNS0_16asin_kernel_cudaERNS_18TensorIteratorBaseEENKUlvE0_clEvENKUlvE0_clEvEUlfE_St5arrayIPcLm2EELi4E23TrivialOffsetCalculatorILi1EjESB_NS0_6memory15LoadWithoutCastENSC_16StoreWithoutCastEEEviT_T0_T2_T3_T4_T5_,"ax",@progbits
	.align	128
        .global         _ZN2at6native27unrolled_elementwise_kernelIZZZNS0_16asin_kernel_cudaERNS_18TensorIteratorBaseEENKUlvE0_clEvENKUlvE0_clEvEUlfE_St5arrayIPcLm2EELi4E23TrivialOffsetCalculatorILi1EjESB_NS0_6memory15LoadWithoutCastENSC_16StoreWithoutCastEEEviT_T0_T2_T3_T4_T5_
        .type           _ZN2at6native27unrolled_elementwise_kernelIZZZNS0_16asin_kernel_cudaERNS_18TensorIteratorBaseEENKUlvE0_clEvENKUlvE0_clEvEUlfE_St5arrayIPcLm2EELi4E23TrivialOffsetCalculatorILi1EjESB_NS0_6memory15LoadWithoutCastENSC_16StoreWithoutCastEEEviT_T0_T2_T3_T4_T5_,@function
        .size           _ZN2at6native27unrolled_elementwise_kernelIZZZNS0_16asin_kernel_cudaERNS_18TensorIteratorBaseEENKUlvE0_clEvENKUlvE0_clEvEUlfE_St5arrayIPcLm2EELi4E23TrivialOffsetCalculatorILi1EjESB_NS0_6memory15LoadWithoutCastENSC_16StoreWithoutCastEEEviT_T0_T2_T3_T4_T5_,(.L_x_20841 - _ZN2at6native27unrolled_elementwise_kernelIZZZNS0_16asin_kernel_cudaERNS_18TensorIteratorBaseEENKUlvE0_clEvENKUlvE0_clEvEUlfE_St5arrayIPcLm2EELi4E23TrivialOffsetCalculatorILi1EjESB_NS0_6memory15LoadWithoutCastENSC_16StoreWithoutCastEEEviT_T0_T2_T3_T4_T5_)
        .other          _ZN2at6native27unrolled_elementwise_kernelIZZZNS0_16asin_kernel_cudaERNS_18TensorIteratorBaseEENKUlvE0_clEvENKUlvE0_clEvEUlfE_St5arrayIPcLm2EELi4E23TrivialOffsetCalculatorILi1EjESB_NS0_6memory15LoadWithoutCastENSC_16StoreWithoutCastEEEviT_T0_T2_T3_T4_T5_,@"STO_CUDA_ENTRY STV_DEFAULT"
_ZN2at6native27unrolled_elementwise_kernelIZZZNS0_16asin_kernel_cudaERNS_18TensorIteratorBaseEENKUlvE0_clEvENKUlvE0_clEvEUlfE_St5arrayIPcLm2EELi4E23TrivialOffsetCalculatorILi1EjESB_NS0_6memory15LoadWithoutCastENSC_16StoreWithoutCastEEEviT_T0_T2_T3_T4_T5_:
.text._ZN2at6native27unrolled_elementwise_kernelIZZZNS0_16asin_kernel_cudaERNS_18TensorIteratorBaseEENKUlvE0_clEvENKUlvE0_clEvEUlfE_St5arrayIPcLm2EELi4E23TrivialOffsetCalculatorILi1EjESB_NS0_6memory15LoadWithoutCastENSC_16StoreWithoutCastEEEviT_T0_T2_T3_T4_T5_:
[----:B------:R-:W-:Y:S01]  /*0000*/  LDC R1, c[0x0][0x28] ;  /* 0x00000a00ff017b82 */ /* 0x000fe20000000800 */
[----:B------:R-:W0:Y:S07]  /*0010*/  S2R R0, SR_CTAID.X ;  /* 0x0000000000007919 */ /* 0x000e2e0000002500 */
[----:B------:R-:W0:Y:S01]  /*0020*/  LDC R3, c[0x0][0x210] ;  /* 0x00008400ff037b82 */ /* 0x000e220000000800 */
[----:B------:R-:W-:Y:S01]  /*0030*/  ULDC.64 UR4, c[0x0][0x208] ;  /* 0x0000820000047ab9 */ /* 0x000fe20000000a00 */
[----:B------:R-:W1:Y:S01]  /*0040*/  S2R R5, SR_TID.X ;  /* 0x0000000000057919 */ /* 0x000e620000002100 */
[----:B0-----:R-:W-:Y:S01]  /*0050*/  IMAD R2, R0, -0x200, R3 ;  /* 0xfffffe0000027824 */ /* 0x001fe200078e0203 */
[----:B-1----:R-:W-:-:S04]  /*0060*/  MOV R3, R5 ;  /* 0x0000000500037202 */ /* 0x002fc80000000f00 */
[----:B------:R-:W-:-:S13]  /*0070*/  ISETP.GE.AND P0, PT, R5, R2, PT ;  /* 0x000000020500720c */ /* 0x000fda0003f06270 */
[----:B------:R-:W-:Y:S01]  /*0080*/  @!P0 LEA R15, R0, R3, 0x9 ;  /* 0x00000003000f8211 */ /* 0x000fe200078e48ff */
[----:B------:R-:W0:Y:S01]  /*0090*/  @!P0 LDC.64 R10, c[0x0][0x220] ;  /* 0x00008800ff0a8b82 */ /* 0x000e220000000a00 */
[----:B------:R-:W-:-:S04]  /*00a0*/  @!P0 IADD3 R3, R3, 0x80, RZ ;  /* 0x0000008003038810 */ /* 0x000fc80007ffe0ff */
[----:B------:R-:W-:-:S13]  /*00b0*/  ISETP.GE.AND P1, PT, R3, R2, PT ;  /* 0x000000020300720c */ /* 0x000fda0003f26270 */
[----:B------:R-:W-:Y:S01]  /*00c0*/  @!P1 LEA R17, R0, R3, 0x9 ;  /* 0x0000000300119211 */ /* 0x000fe200078e48ff */
[----:B------:R-:W1:Y:S01]  /*00d0*/  @!P1 LDC.64 R6, c[0x0][0x220] ;  /* 0x00008800ff069b82 */ /* 0x000e620000000a00 */
[----:B------:R-:W-:-:S04]  /*00e0*/  @!P1 IADD3 R3, R3, 0x80, RZ ;  /* 0x0000008003039810 */ /* 0x000fc80007ffe0ff */
[----:B------:R-:W-:-:S13]  /*00f0*/  ISETP.GE.AND P3, PT, R3, R2, PT ;  /* 0x000000020300720c */ /* 0x000fda0003f66270 */
[----:B------:R-:W2:Y:S01]  /*0100*/  @!P3 LDC.64 R8, c[0x0][0x220] ;  /* 0x00008800ff08bb82 */ /* 0x000ea20000000a00 */
[----:B------:R-:W-:Y:S01]  /*0110*/  @!P3 LEA R19, R0, R3, 0x9 ;  /* 0x000000030013b211 */ /* 0x000fe200078e48ff */
[----:B0-----:R-:W-:Y:S01]  /*0120*/  @!P0 IMAD.WIDE.U32 R10, R15, 0x4, R10 ;  /* 0x000000040f0a8825 */ /* 0x001fe200078e000a */
[----:B------:R-:W-:-:S03]  /*0130*/  @!P3 IADD3 R3, R3, 0x80, RZ ;  /* 0x000000800303b810 */ /* 0x000fc60007ffe0ff */
[----:B-1----:R-:W-:Y:S01]  /*0140*/  @!P1 IMAD.WIDE.U32 R16, R17, 0x4, R6 ;  /* 0x0000000411109825 */ /* 0x002fe200078e0006 */
[----:B------:R-:W-:Y:S01]  /*0150*/  ISETP.GE.AND P2, PT, R3, R2, PT ;  /* 0x000000020300720c */ /* 0x000fe20003f46270 */
[----:B------:R-:W0:Y:S01]  /*0160*/  @!P0 LDC.64 R14, c[0x0][0x218] ;  /* 0x00008600ff0e8b82 */ /* 0x000e220000000a00 */
[----:B------:R-:W-:Y:S01]  /*0170*/  CS2R R6, SRZ ;  /* 0x0000000000067805 */ /* 0x000fe2000001ff00 */
[----:B------:R-:W-:Y:S05]  /*0180*/  BSSY B0, `(.L_x_1846) ;  /* 0x0000030000007945 */ /* 0x000fea0003800000 */
[----:B------:R1:W5:Y:S05]  /*0190*/  @!P1 LDG.E R7, desc[UR4][R16.64] ;  /* 0x0000000410079981 */ /* 0x00036a000c1e1900 */
[----:B------:R-:W3:Y:S01]  /*01a0*/  @!P2 LDC.64 R12, c[0x0][0x220] ;  /* 0x00008800ff0cab82 */ /* 0x000ee20000000a00 */
[----:B------:R-:W-:Y:S01]  /*01b0*/  @!P2 LEA R3, R0, R3, 0x9 ;  /* 0x000000030003a211 */ /* 0x000fe200078e48ff */
[----:B--2---:R-:W-:Y:S01]  /*01c0*/  @!P3 IMAD.WIDE.U32 R18, R19, 0x4, R8 ;  /* 0x000000041312b825 */ /* 0x004fe200078e0008 */
[----:B------:R-:W-:-:S02]  /*01d0*/  MOV R8, RZ ;  /* 0x000000ff00087202 */ /* 0x000fc40000000f00 */
[----:B------:R-:W-:Y:S02]  /*01e0*/  MOV R9, R5 ;  /* 0x0000000500097202 */ /* 0x000fe40000000f00 */
[----:B------:R2:W5:Y:S04]  /*01f0*/  @!P3 LDG.E R6, desc[UR4][R18.64] ;  /* 0x000000041206b981 */ /* 0x000568000c1e1900 */
[----:B------:R2:W5:Y:S01]  /*0200*/  @!P0 LDG.E R8, desc[UR4][R10.64] ;  /* 0x000000040a088981 */ /* 0x000562000c1e1900 */
[C---:B------:R-:W-:Y:S02]  /*0210*/  IADD3 R23, R9.reuse, 0x80, RZ ;  /* 0x0000008009177810 */ /* 0x040fe40007ffe0ff */
[----:B------:R-:W-:Y:S01]  /*0220*/  IADD3 R21, R9, 0x100, RZ ;  /* 0x0000010009157810 */ /* 0x000fe20007ffe0ff */
[----:B---3--:R-:W-:Y:S01]  /*0230*/  @!P2 IMAD.WIDE.U32 R12, R3, 0x4, R12 ;  /* 0x00000004030ca825 */ /* 0x008fe200078e000c */
[----:B------:R-:W-:Y:S01]  /*0240*/  HFMA2.MMA R3, -RZ, RZ, 0, 0 ;  /* 0x00000000ff037435 */ /* 0x000fe200000001ff */
[----:B-1----:R-:W-:-:S02]  /*0250*/  IADD3 R17, R9, 0x180, RZ ;  /* 0x0000018009117810 */ /* 0x002fc40007ffe0ff */
[----:B------:R-:W-:Y:S02]  /*0260*/  @!P0 LEA R5, R0, R5, 0x9 ;  /* 0x0000000500058211 */ /* 0x000fe400078e48ff */
[----:B------:R-:W-:Y:S02]  /*0270*/  @!P0 MOV R9, R23 ;  /* 0x0000001700098202 */ /* 0x000fe40000000f00 */
[-C--:B------:R-:W-:Y:S01]  /*0280*/  ISETP.GE.AND P4, PT, R23, R2.reuse, PT ;  /* 0x000000021700720c */ /* 0x080fe20003f86270 */
[----:B0-----:R-:W-:Y:S01]  /*0290*/  @!P0 IMAD.WIDE.U32 R4, R5, 0x4, R14 ;  /* 0x0000000405048825 */ /* 0x001fe200078e000e */
[-C--:B------:R-:W-:Y:S01]  /*02a0*/  ISETP.GE.AND P3, PT, R21, R2.reuse, PT ;  /* 0x000000021500720c */ /* 0x080fe20003f66270 */
[----:B------:R2:W5:Y:S01]  /*02b0*/  @!P2 LDG.E R3, desc[UR4][R12.64] ;  /* 0x000000040c03a981 */ /* 0x000562000c1e1900 */
[-C--:B------:R-:W-:Y:S02]  /*02c0*/  ISETP.GE.AND P1, PT, R17, R2.reuse, PT ;  /* 0x000000021100720c */ /* 0x080fe40003f26270 */
[----:B------:R-:W-:Y:S01]  /*02d0*/  ISETP.GE.AND P2, PT, R9, R2, PT ;  /* 0x000000020900720c */ /* 0x000fe20003f46270 */
[----:B------:R-:W-:-:S12]  /*02e0*/  @P0 BRA `(.L_x_1847) ;  /* 0x0000000000640947 */ /* 0x000fd80003800000 */
[----:B--2---:R-:W-:Y:S01]  /*02f0*/  MOV R11, 0x3f000000 ;  /* 0x3f000000000b7802 */ /* 0x004fe20000000f00 */
        /* <DEDUP_REMOVED lines=23> */
[----:B------:R-:W-:-:S07]  /*0470*/  FSEL R11, R8, R11, !P5 ;  /* 0x0000000b080b7208 */ /* 0x000fce0006800000 */
.L_x_1847:
[----:B------:R-:W-:Y:S05]  /*0480*/  BSYNC B0 ;  /* 0x0000000000007941 */ /* 0x000fea0003800000 */
.L_x_1846:
[----:B------:R-:W-:Y:S04]  /*0490*/  BSSY B0, `(.L_x_1848) ;  /* 0x000001b000007945 */ /* 0x000fe80003800000 */
[----:B------:R-:W-:Y:S05]  /*04a0*/  @P4 BRA `(.L_x_1849) ;  /* 0x0000000000644947 */ /* 0x000fea0003800000 */
[----:B--2---:R-:W-:Y:S01]  /*04b0*/  HFMA2.MMA R13, -RZ, RZ, 1.75, 0 ;  /* 0x3f000000ff0d7435 */ /* 0x004fe200000001ff */
[C---:B-----5:R-:W-:Y:S01]  /*04c0*/  FADD.FTZ R8, |R7|.reuse, -RZ ;  /* 0x800000ff07087221 */ /* 0x060fe20000010200 */
[C---:B------:R-:W-:Y:S02]  /*04d0*/  FSETP.GT.FTZ.AND P4, PT, |R7|.reuse, 0.56000000238418579102, PT ;  /* 0x3f0f5c290700780b */ /* 0x040fe40003f94200 */
[----:B------:R-:W-:-:S06]  /*04e0*/  FSETP.NEU.FTZ.AND P5, PT, |R7|, 1, PT ;  /* 0x3f8000000700780b */ /* 0x000fcc0003fbd200 */
        /* <DEDUP_REMOVED lines=14> */
[----:B------:R-:W-:Y:S01]  /*05d0*/  FFMA.FTZ R8, R8, R13, R8 ;  /* 0x0000000d08087223 */ /* 0x000fe20000010008 */
[----:B------:R-:W-:-:S03]  /*05e0*/  HFMA2.MMA R13, -RZ, RZ, 1.9599609375, 20144 ;  /* 0x3fd774ebff0d7435 */ /* 0x000fc600000001ff */
[----:B------:R-:W-:-:S07]  /*05f0*/  FMUL.FTZ R10, R8, -2 ;  /* 0xc0000000080a7820 */ /* 0x000fce0000410000 */
[----:B------:R-:W-:-:S05]  /*0600*/  @P4 FFMA.FTZ R8, R13, 0.93318945169448852539, R10 ;  /* 0x3f6ee5810d084823 */ /* 0x000fca000001000a */
[C---:B------:R-:W-:Y:S02]  /*0610*/  FSETP.GTU.FTZ.AND P4, PT, R8.reuse, +INF , PT ;  /* 0x7f8000000800780b */ /* 0x040fe40003f9c000 */
[----:B------:R-:W-:-:S04]  /*0620*/  LOP3.LUT R7, R8, 0x80000000, R7, 0xb8, !PT ;  /* 0x8000000008077812 */ /* 0x000fc800078eb807 */
[----:B------:R-:W-:-:S07]  /*0630*/  FSEL R7, R7, R8, !P4 ;  /* 0x0000000807077208 */ /* 0x000fce0006000000 */
.L_x_1849:
[----:B------:R-:W-:Y:S05]  /*0640*/  BSYNC B0 ;  /* 0x0000000000007941 */ /* 0x000fea0003800000 */
.L_x_1848:
[----:B------:R-:W-:Y:S04]  /*0650*/  BSSY B0, `(.L_x_1850) ;  /* 0x000001b000007945 */ /* 0x000fe80003800000 */
[----:B------:R-:W-:Y:S05]  /*0660*/  @P3 BRA `(.L_x_1851) ;  /* 0x0000000000643947 */ /* 0x000fea0003800000 */
[----:B--2---:R-:W-:Y:S01]  /*0670*/  MOV R13, 0x3f000000 ;  /* 0x3f000000000d7802 */ /* 0x004fe20000000f00 */
[C---:B-----5:R-:W-:Y:S01]  /*0680*/  FADD.FTZ R8, |R6|.reuse, -RZ ;  /* 0x800000ff06087221 */ /* 0x060fe20000010200 */
[C---:B------:R-:W-:Y:S02]  /*0690*/  FSETP.GT.FTZ.AND P3, PT, |R6|.reuse, 0.56000000238418579102, PT ;  /* 0x3f0f5c290600780b */ /* 0x040fe40003f74200 */
[----:B------:R-:W-:Y:S01]  /*06a0*/  FSETP.NEU.FTZ.AND P4, PT, |R6|, 1, PT ;  /* 0x3f8000000600780b */ /* 0x000fe20003f9d200 */
[----:B------:R-:W-:Y:S01]  /*06b0*/  FFMA.FTZ R10, -R8, R13, 0.5 ;  /* 0x3f000000080a7423 */ /* 0x000fe2000001010d */
[----:B------:R-:W-:-:S03]  /*06c0*/  MOV R15, 0x3fd774eb ;  /* 0x3fd774eb000f7802 */ /* 0x000fc60000000f00 */
[----:B------:R-:W0:Y:S02]  /*06d0*/  MUFU.RSQ R13, R10 ;  /* 0x0000000a000d7308 */ /* 0x000e240000001400 */
[----:B0-----:R-:W-:Y:S01]  /*06e0*/  FMUL.FTZ R12, R10, R13 ;  /* 0x0000000d0a0c7220 */ /* 0x001fe20000410000 */
[----:B------:R-:W-:-:S04]  /*06f0*/  FMUL.FTZ R13, R13, 0.5 ;  /* 0x3f0000000d0d7820 */ /* 0x000fc80000410000 */
[----:B------:R-:W-:-:S04]  /*0700*/  FFMA.FTZ R13, -R12, R13, 0.5 ;  /* 0x3f0000000c0d7423 */ /* 0x000fc8000001010d */
[----:B------:R-:W-:-:S05]  /*0710*/  FFMA.FTZ R13, R12, R13, R12 ;  /* 0x0000000d0c0d7223 */ /* 0x000fca000001000c */
[----:B------:R-:W-:Y:S01]  /*0720*/  @P3 FSEL R8, R13, RZ, P4 ;  /* 0x000000ff0d083208 */ /* 0x000fe20002000000 */
[----:B------:R-:W-:-:S04]  /*0730*/  HFMA2.MMA R13, -RZ, RZ, 1.3251953125, -55.71875 ;  /* 0x3d4dd2f7ff0d7435 */ /* 0x000fc800000001ff */
[----:B------:R-:W-:-:S06]  /*0740*/  FMUL.FTZ R12, R8, R8 ;  /* 0x00000008080c7220 */ /* 0x000fcc0000410000 */
        /* <DEDUP_REMOVED lines=11> */
.L_x_1851:
[----:B------:R-:W-:Y:S05]  /*0800*/  BSYNC B0 ;  /* 0x0000000000007941 */ /* 0x000fea0003800000 */
.L_x_1850:
        /* <DEDUP_REMOVED lines=27> */
.L_x_1853:
[----:B------:R-:W-:Y:S05]  /*09c0*/  BSYNC B0 ;  /* 0x0000000000007941 */ /* 0x000fea0003800000 */
.L_x_1852:
[----:B------:R0:W-:Y:S01]  /*09d0*/  @!P0 STG.E desc[UR4][R4.64], R11 ;  /* 0x0000000b04008986 */ /* 0x0001e2000c101904 */
[----:B------:R-:W-:Y:S04]  /*09e0*/  BSSY B0, `(.L_x_1854) ;  /* 0x000000c000007945 */ /* 0x000fe80003800000 */
[----:B------:R-:W-:Y:S05]  /*09f0*/  @P2 BRA `(.L_x_1855) ;  /* 0x0000000000282947 */ /* 0x000fea0003800000 */
[----:B0-2---:R-:W0:Y:S01]  /*0a00*/  LDC.64 R10, c[0x0][0x218] ;  /* 0x00008600ff0a7b82 */ /* 0x005e220000000a00 */
[----:B------:R-:W-:Y:S02]  /*0a10*/  LEA R5, R0, R9, 0x9 ;  /* 0x0000000900057211 */ /* 0x000fe400078e48ff */
[----:B------:R-:W-:-:S04]  /*0a20*/  IADD3 R9, R9, 0x80, RZ ;  /* 0x0000008009097810 */ /* 0x000fc80007ffe0ff */
[----:B------:R-:W-:-:S13]  /*0a30*/  ISETP.GE.AND P0, PT, R9, R2, PT ;  /* 0x000000020900720c */ /* 0x000fda0003f06270 */
[----:B-----5:R-:W-:Y:S02]  /*0a40*/  @!P0 LEA R3, R0, R9, 0x9 ;  /* 0x0000000900038211 */ /* 0x020fe400078e48ff */
[----:B------:R-:W-:Y:S01]  /*0a50*/  @!P0 IADD3 R9, R9, 0x80, RZ ;  /* 0x0000008009098810 */ /* 0x000fe20007ffe0ff */
[----:B0-----:R-:W-:-:S04]  /*0a60*/  IMAD.WIDE.U32 R4, R5, 0x4, R10 ;  /* 0x0000000405047825 */ /* 0x001fc800078e000a */
[----:B------:R-:W-:Y:S01]  /*0a70*/  @!P0 IMAD.WIDE.U32 R10, R3, 0x4, R10 ;  /* 0x00000004030a8825 */ /* 0x000fe200078e000a */
[----:B------:R1:W-:Y:S04]  /*0a80*/  STG.E desc[UR4][R4.64], R7 ;  /* 0x0000000704007986 */ /* 0x0003e8000c101904 */
[----:B------:R1:W-:Y:S02]  /*0a90*/  @!P0 STG.E desc[UR4][R10.64], R6 ;  /* 0x000000060a008986 */ /* 0x0003e4000c101904 */
.L_x_1855:
[----:B------:R-:W-:Y:S05]  /*0aa0*/  BSYNC B0 ;  /* 0x0000000000007941 */ /* 0x000fea0003800000 */
.L_x_1854:
[----:B------:R-:W-:-:S13]  /*0ab0*/  ISETP.GE.AND P0, PT, R9, R2, PT ;  /* 0x000000020900720c */ /* 0x000fda0003f06270 */
[----:B------:R-:W-:Y:S05]  /*0ac0*/  @P0 EXIT ;  /* 0x000000000000094d */ /* 0x000fea0003800000 */
[----:B-----5:R-:W3:Y:S01]  /*0ad0*/  LDC.64 R2, c[0x0][0x218] ;  /* 0x00008600ff027b82 */ /* 0x020ee20000000a00 */
[----:B------:R-:W-:-:S05]  /*0ae0*/  LEA R9, R0, R9, 0x9 ;  /* 0x0000000900097211 */ /* 0x000fca00078e48ff */
[----:B---3--:R-:W-:-:S05]  /*0af0*/  IMAD.WIDE.U32 R2, R9, 0x4, R2 ;  /* 0x0000000409027825 */ /* 0x008fca00078e0002 */
[----:B------:R-:W-:Y:S01]  /*0b00*/  STG.E desc[UR4][R2.64], R13 ;  /* 0x0000000d02007986 */ /* 0x000fe2000c101904 */
[----:B------:R-:W-:Y:S05]  /*0b10*/  EXIT ;  /* 0x000000000000794d */ /* 0x000fea0003800000 */
.L_x_1856:
        /* <DEDUP_REMOVED lines=14> */
.L_x_20841:


//--------------------- .text._ZN2at6native29vectorized_elementwise_kernelILi2EZZZNS0_16asin_kernel_cudaERNS_18TensorIteratorBaseEENKUlvE0_clEvENKUlvE0_clEvEUlfE_St5arrayIPcLm2EEEEviT0_T1_ --------------------------
	.section	.text._ZN2at6native29vectorized_elementwise_kernelILi2EZZZNS0_16asin_kernel_cudaERNS_18TensorIteratorBaseEENKUlvE0_clEvENKUlvE0_clEvEUlfE_St5arrayIPcLm2EEEEviT0_T1_,"ax",@progbits
	.align	128
        .global         _ZN2at6native29vectorized_elementwise_kernelILi2EZZZNS0_16asin_kernel_cudaERNS_18TensorIteratorBaseEENKUlvE0_clEvENKUlvE0_clEvEUlfE_St5arrayIPcLm2EEEEviT0_T1_
        .type           _ZN2at6native29vectorized_elementwise_kernelILi2EZZZNS0_16asin_kernel_cudaERNS_18TensorIteratorBaseEENKUlvE0_clEvENKUlvE0_clEvEUlfE_St5arrayIPcLm2EEEEviT0_T1_,@function
        .size           _ZN2at6native29vectorized_elementwise_kernelILi2EZZZNS0_16asin_kernel_cudaERNS_18TensorIteratorBaseEENKUlvE0_clEvENKUlvE0_clEvEUlfE_St5arrayIPcLm2EEEEviT0_T1_,(.L_x_20842 - _ZN2at6native29vectorized_elementwise_kernelILi2EZZZNS0_16asin_kernel_cudaERNS_18TensorIteratorBaseEENKUlvE0_clEvENKUlvE0_clEvEUlfE_St5arrayIPcLm2EEEEviT0_T1_)
        .other          _ZN2at6native29vectorized_elementwise_kernelILi2EZZZNS0_16asin_kernel_cudaERNS_18TensorIteratorBaseEENKUlvE0_clEvENKUlvE0_clEvEUlfE_St5arrayIPcLm2EEEEviT0_T1_,@"STO_CUDA_ENTRY STV_DEFAULT"
_ZN2at6native29vectorized_elementwise_kernelILi2EZZZNS0_16asin_kernel_cudaERNS_18TensorIteratorBaseEENKUlvE0_clEvENKUlvE0_clEvEUlfE_St5arrayIPcLm2EEEEviT0_T1_:
.text._ZN2at6native29vectorized_elementwise_kernelILi2EZZZNS0_16asin_kernel_cudaERNS_18TensorIteratorBaseEENKUlvE0_clEvENKUlvE0_clEvEUlfE_St5arrayIPcLm2EEEEviT0_T1_:
        /* <DEDUP_REMOVED lines=13> */
[----:B------:R-:W3:Y:S04]  /*00d0*/  LDG.E.64 R6, desc[UR4][R14.64+0x400] ;  /* 0x000400040e067981 */ /* 0x000ee8000c1e1b00 */
[----:B------:R-:W4:Y:S04]  /*00e0*/  LDG.E.64 R4, desc[UR4][R14.64+0x800] ;  /* 0x000800040e047981 */ /* 0x000f28000c1e1b00 */
[----:B------:R0:W5:Y:S01]  /*00f0*/  LDG.E.64 R2, desc[UR4][R14.64+0xc00] ;  /* 0x000c00040e027981 */ /* 0x000162000c1e1b00 */
[----:B------:R-:W-:Y:S01]  /*0100*/  HFMA2.MMA R11, -RZ, RZ, 1.75, 0 ;  /* 0x3f000000ff0b7435 */ /* 0x000fe200000001ff */
[----:B0-----:R-:W-:Y:S01]  /*0110*/  MOV R14, 0x3d4dd2f7 ;  /* 0x3d4dd2f7000e7802 */ /* 0x001fe20000000f00 */
[C---:B--2---:R-:W-:Y:S01]  /*0120*/  FADD.FTZ R0, |R8|.reuse, -RZ ;  /* 0x800000ff08007221 */ /* 0x044fe20000010200 */
[----:B------:R-:W-:Y:S01]  /*0130*/  FADD.FTZ R10, |R9|, -RZ ;  /* 0x800000ff090a7221 */ /* 0x000fe20000010200 */
[----:B------:R-:W-:-:S06]  /*0140*/  FSETP.GT.FTZ.AND P0, PT, |R8|, 0.56000000238418579102, PT ;  /* 0x3f0f5c290800780b */ /* 0x000fcc0003f14200 */
[-C--:B------:R-:W-:Y:S01]  /*0150*/  FFMA.FTZ R12, -R0, R11.reuse, 0.5 ;  /* 0x3f000000000c7423 */ /* 0x080fe2000001010b */
[-C--:B------:R-:W-:Y:S01]  /*0160*/  FFMA.FTZ R18, -R10, R11.reuse, 0.5 ;  /* 0x3f0000000a127423 */ /* 0x080fe2000001010b */
[----:B------:R-:W-:Y:S01]  /*0170*/  FSETP.NEU.FTZ.AND P1, PT, |R8|, 1, PT ;  /* 0x3f8000000800780b */ /* 0x000fe20003f3d200 */
[C---:B---3--:R-:W-:Y:S01]  /*0180*/  FADD.FTZ R21, |R6|.reuse, -RZ ;  /* 0x800000ff06157221 */ /* 0x048fe20000010200 */
[----:B------:R-:W0:Y:S01]  /*0190*/  MUFU.RSQ R19, R12 ;  /* 0x0000000c00137308 */ /* 0x000e220000001400 */
[----:B------:R-:W-:Y:S02]  /*01a0*/  FSETP.GT.FTZ.AND P6, PT, |R9|, 0.56000000238418579102, PT ;  /* 0x3f0f5c290900780b */ /* 0x000fe40003fd4200 */
[----:B------:R-:W-:Y:S01]  /*01b0*/  FFMA.FTZ R27, -R21, R11, 0.5 ;  /* 0x3f000000151b7423 */ /* 0x000fe2000001010b */
[----:B------:R-:W-:Y:S02]  /*01c0*/  FSETP.GT.FTZ.AND P5, PT, |R6|, 0.56000000238418579102, PT ;  /* 0x3f0f5c290600780b */ /* 0x000fe40003fb4200 */
[----:B----4-:R-:W-:-:S02]  /*01d0*/  FSETP.GT.FTZ.AND P3, PT, |R4|, 0.56000000238418579102, PT ;  /* 0x3f0f5c290400780b */ /* 0x010fc40003f74200 */
[----:B------:R-:W1:Y:S01]  /*01e0*/  MUFU.RSQ R23, R18 ;  /* 0x0000001200177308 */ /* 0x000e620000001400 */
[----:B------:R-:W-:Y:S02]  /*01f0*/  FSETP.GT.FTZ.AND P4, PT, |R7|, 0.56000000238418579102, PT ;  /* 0x3f0f5c290700780b */ /* 0x000fe40003f94200 */
[----:B------:R-:W-:-:S05]  /*0200*/  FSETP.NEU.FTZ.AND P2, PT, |R4|, 1, PT ;  /* 0x3f8000000400780b */ /* 0x000fca0003f5d200 */
[----:B------:R-:W2:Y:S01]  /*0210*/  MUFU.RSQ R20, R27 ;  /* 0x0000001b00147308 */ /* 0x000ea20000001400 */
[----:B0-----:R-:W-:Y:S01]  /*0220*/  FMUL.FTZ R16, R12, R19 ;  /* 0x000000130c107220 */ /* 0x001fe20000410000 */
[----:B------:R-:W-:-:S04]  /*0230*/  FMUL.FTZ R19, R19, 0.5 ;  /* 0x3f00000013137820 */ /* 0x000fc80000410000 */
[----:B------:R-:W-:Y:S01]  /*0240*/  FFMA.FTZ R19, -R16, R19, 0.5 ;  /* 0x3f00000010137423 */ /* 0x000fe20000010113 */
[----:B-1----:R-:W-:-:S03]  /*0250*/  FMUL.FTZ R18, R18, R23 ;  /* 0x0000001712127220 */ /* 0x002fc60000410000 */
[----:B------:R-:W-:Y:S01]  /*0260*/  FFMA.FTZ R19, R16, R19, R16 ;  /* 0x0000001310137223 */ /* 0x000fe20000010010 */
[----:B------:R-:W-:Y:S01]  /*0270*/  FADD.FTZ R16, |R7|, -RZ ;  /* 0x800000ff07107221 */ /* 0x000fe20000010200 */
[----:B------:R-:W-:-:S03]  /*0280*/  FMUL.FTZ R23, R23, 0.5 ;  /* 0x3f00000017177820 */ /* 0x000fc60000410000 */
[----:B------:R-:W-:Y:S01]  /*0290*/  @P0 FSEL R0, R19, RZ, P1 ;  /* 0x000000ff13000208 */ /* 0x000fe20000800000 */
[----:B------:R-:W-:Y:S01]  /*02a0*/  FFMA.FTZ R22, -R16, R11, 0.5 ;  /* 0x3f00000010167423 */ /* 0x000fe2000001010b */
[----:B------:R-:W-:Y:S01]  /*02b0*/  FFMA.FTZ R23, -R18, R23, 0.5 ;  /* 0x3f00000012177423 */ /* 0x000fe20000010117 */
[----:B--2---:R-:W-:Y:S01]  /*02c0*/  FMUL.FTZ R27, R27, R20 ;  /* 0x000000141b1b7220 */ /* 0x004fe20000410000 */
[----:B------:R-:W-:Y:S01]  /*02d0*/  FMUL.FTZ R20, R20, 0.5 ;  /* 0x3f00000014147820 */ /* 0x000fe20000410000 */
[----:B------:R-:W-:Y:S01]  /*02e0*/  FMUL.FTZ R15, R0, R0 ;  /* 0x00000000000f7220 */ /* 0x000fe20000410000 */
[----:B------:R-:W0:Y:S01]  /*02f0*/  MUFU.RSQ R25, R22 ;  /* 0x0000001600197308 */ /* 0x000e220000001400 */
[----:B------:R-:W-:Y:S01]  /*0300*/  FFMA.FTZ R23, R18, R23, R18 ;  /* 0x0000001712177223 */ /* 0x000fe20000010012 */
[----:B------:R-:W-:Y:S01]  /*0310*/  FFMA.FTZ R24, -R27, R20, 0.5 ;  /* 0x3f0000001b187423 */ /* 0x000fe20000010114 */
[----:B------:R-:W-:Y:S01]  /*0320*/  FFMA.FTZ R12, R15, R14, 0.018773360177874565125 ;  /* 0x3c99ca970f0c7423 */ /* 0x000fe2000001000e */
[----:B------:R-:W-:-:S02]  /*0330*/  FSETP.NEU.FTZ.AND P1, PT, |R9|, 1, PT ;  /* 0x3f8000000900780b */ /* 0x000fc40003f3d200 */
[----:B------:R-:W-:Y:S01]  /*0340*/  FFMA.FTZ R27, R27, R24, R27 ;  /* 0x000000181b1b7223 */ /* 0x000fe2000001001b */
[----:B------:R-:W-:Y:S01]  /*0350*/  FFMA.FTZ R12, R15, R12, 0.046769052743911743164 ;  /* 0x3d3f90e80f0c7423 */ /* 0x000fe2000001000c */
[----:B------:R-:W-:Y:S02]  /*0360*/  @P6 FSEL R10, R23, RZ, P1 ;  /* 0x000000ff170a6208 */ /* 0x000fe40000800000 */
[----:B------:R-:W-:Y:S01]  /*0370*/  FSETP.NEU.FTZ.AND P1, PT, |R6|, 1, PT ;  /* 0x3f8000000600780b */ /* 0x000fe20003f3d200 */
[----:B------:R-:W-:Y:S01]  /*0380*/  FFMA.FTZ R12, R15, R12, 0.074823014438152313232 ;  /* 0x3d993ccf0f0c7423 */ /* 0x000fe2000001000c */
[----:B------:R-:W-:Y:S02]  /*0390*/  P2R R23, PR, RZ, 0x40 ;  /* 0x00000040ff177803 */ /* 0x000fe40000000000 */
[----:B------:R-:W-:Y:S01]  /*03a0*/  @P5 FSEL R21, R27, RZ, P1 ;  /* 0x000000ff1b155208 */ /* 0x000fe20000800000 */
[----:B------:R-:W-:Y:S01]  /*03b0*/  FFMA.FTZ R18, R15, R12, 0.16667181253433227539 ;  /* 0x3e2aac040f127423 */ /* 0x000fe2000001000c */
[----:B------:R-:W-:Y:S01]  /*03c0*/  FADD.FTZ R12, |R4|, -RZ ;  /* 0x800000ff040c7221 */ /* 0x000fe20000010200 */
[----:B0-----:R-:W-:Y:S01]  /*03d0*/  FMUL.FTZ R22, R22, R25 ;  /* 0x0000001916167220 */ /* 0x001fe20000410000 */
[----:B------:R-:W-:Y:S01]  /*03e0*/  FMUL.FTZ R25, R25, 0.5 ;  /* 0x3f00000019197820 */ /* 0x000fe20000410000 */
[----:B------:R-:W-:Y:S01]  /*03f0*/  FMUL.FTZ R15, R15, R18 ;  /* 0x000000120f0f7220 */ /* 0x000fe20000410000 */
[----:B------:R-:W-:Y:S01]  /*0400*/  FFMA.FTZ R18, -R12, R11, 0.5 ;  /* 0x3f0000000c127423 */ /* 0x000fe2000001010b */
[----:B------:R-:W-:Y:S01]  /*0410*/  FSETP.NEU.FTZ.AND P1, PT, |R7|, 1, PT ;  /* 0x3f8000000700780b */ /* 0x000fe20003f3d200 */
[----:B------:R-:W-:Y:S01]  /*0420*/  FFMA.FTZ R29, -R22, R25, 0.5 ;  /* 0x3f000000161d7423 */ /* 0x000fe20000010119 */
[----:B------:R-:W-:Y:S01]  /*0430*/  FFMA.FTZ R15, R0, R15, R0 ;  /* 0x0000000f000f7223 */ /* 0x000fe20000010000 */
[----:B------:R-:W0:Y:S01]  /*0440*/  MUFU.RSQ R19, R18 ;  /* 0x0000001200137308 */ /* 0x000e220000001400 */
[----:B------:R-:W-:Y:S01]  /*0450*/  FADD.FTZ R0, |R5|, -RZ ;  /* 0x800000ff05007221 */ /* 0x000fe20000010200 */
[----:B------:R-:W-:Y:S01]  /*0460*/  FFMA.FTZ R24, R22, R29, R22 ;  /* 0x0000001d16187223 */ /* 0x000fe20000010016 */
[----:B------:R-:W-:Y:S01]  /*0470*/  FMUL.FTZ R26, R15, -2 ;  /* 0xc00000000f1a7820 */ /* 0x000fe20000410000 */
[----:B-----5:R-:W-:Y:S01]  /*0480*/  FSETP.NEU.FTZ.AND P6, PT, |R3|, 1, PT ;  /* 0x3f8000000300780b */ /* 0x020fe20003fdd200 */
[----:B------:R-:W-:-:S02]  /*0490*/  FFMA.FTZ R20, -R0, R11, 0.5 ;  /* 0x3f00000000147423 */ /* 0x000fc4000001010b */
[----:B------:R-:W-:Y:S02]  /*04a0*/  @P4 FSEL R16, R24, RZ, P1 ;  /* 0x000000ff18104208 */ /* 0x000fe40000800000 */
[----:B------:R-:W1:Y:S01]  /*04b0*/  MUFU.RSQ R25, R20 ;  /* 0x0000001400197308 */ /* 0x000e620000001400 */
[----:B------:R-:W-:Y:S01]  /*04c0*/  FSETP.GT.FTZ.AND P1, PT, |R2|, 0.56000000238418579102, PT ;  /* 0x3f0f5c290200780b */ /* 0x000fe20003f34200 */
[----:B0-----:R-:W-:Y:S01]  /*04d0*/  FMUL.FTZ R22, R18, R19 ;  /* 0x0000001312167220 */ /* 0x001fe20000410000 */
[----:B------:R-:W-:Y:S01]  /*04e0*/  FMUL.FTZ R19, R19, 0.5 ;  /* 0x3f00000013137820 */ /* 0x000fe20000410000 */
[----:B------:R-:W-:-:S03]  /*04f0*/  FADD.FTZ R18, |R2|, -RZ ;  /* 0x800000ff02127221 */ /* 0x000fc60000010200 */
[----:B------:R-:W-:-:S04]  /*0500*/  FFMA.FTZ R19, -R22, R19, 0.5 ;  /* 0x3f00000016137423 */ /* 0x000fc80000010113 */
[----:B------:R-:W-:Y:S01]  /*0510*/  FFMA.FTZ R19, R22, R19, R22 ;  /* 0x0000001316137223 */ /* 0x000fe20000010016 */
[----:B------:R-:W-:Y:S01]  /*0520*/  FFMA.FTZ R22, -R18, R11, 0.5 ;  /* 0x3f00000012167423 */ /* 0x000fe2000001010b */
[----:B-1----:R-:W-:Y:S01]  /*0530*/  FMUL.FTZ R20, R20, R25 ;  /* 0x0000001914147220 */ /* 0x002fe20000410000 */
[----:B------:R-:W-:Y:S02]  /*0540*/  FMUL.FTZ R27, R25, 0.5 ;  /* 0x3f000000191b7820 */ /* 0x000fe40000410000 */
[----:B------:R-:W0:Y:S01]  /*0550*/  MUFU.RSQ R25, R22 ;  /* 0x0000001600197308 */ /* 0x000e220000001400 */
[----:B------:R-:W-:Y:S01]  /*0560*/  @P3 FSEL R12, R19, RZ, P2 ;  /* 0x000000ff130c3208 */ /* 0x000fe20001000000 */
[C---:B------:R-:W-:Y:S01]  /*0570*/  FFMA.FTZ R27, -R20.reuse, R27, 0.5 ;  /* 0x3f000000141b7423 */ /* 0x040fe2000001011b */
[----:B------:R-:W-:Y:S01]  /*0580*/  HFMA2.MMA R19, -RZ, RZ, 1.9599609375, 20144 ;  /* 0x3fd774ebff137435 */ /* 0x000fe200000001ff */
[----:B------:R-:W-:Y:S02]  /*0590*/  FSETP.GT.FTZ.AND P2, PT, |R5|, 0.56000000238418579102, PT ;  /* 0x3f0f5c290500780b */ /* 0x000fe40003f54200 */
[----:B------:R-:W-:Y:S01]  /*05a0*/  FFMA.FTZ R24, R20, R27, R20 ;  /* 0x0000001b14187223 */ /* 0x000fe20000010014 */
[----:B------:R-:W-:-:S04]  /*05b0*/  FADD.FTZ R20, |R3|, -RZ ;  /* 0x800000ff03147221 */ /* 0x000fc80000010200 */
[----:B------:R-:W-:Y:S02]  /*05c0*/  FFMA.FTZ R11, -R20, R11, 0.5 ;  /* 0x3f000000140b7423 */ /* 0x000fe4000001010b */
[----:B------:R-:W-:Y:S01]  /*05d0*/  @P0 FFMA.FTZ R15, R19, 0.93318945169448852539, R26 ;  /* 0x3f6ee581130f0823 */ /* 0x000fe2000001001a */
[----:B------:R-:W-:Y:S01]  /*05e0*/  FSETP.NEU.FTZ.AND P0, PT, |R5|, 1, PT ;  /* 0x3f8000000500780b */ /* 0x000fe20003f1d200 */
[----:B------:R-:W1:Y:S01]  /*05f0*/  MUFU.RSQ R26, R11 ;  /* 0x0000000b001a7308 */ /* 0x000e620000001400 */
[----:B0-----:R-:W-:Y:S01]  /*0600*/  FMUL.FTZ R22, R22, R25 ;  /* 0x0000001916167220 */ /* 0x001fe20000410000 */
[----:B------:R-:W-:Y:S01]  /*0610*/  FMUL.FTZ R25, R25, 0.5 ;  /* 0x3f00000019197820 */ /* 0x000fe20000410000 */
[----:B------:R-:W-:Y:S02]  /*0620*/  @P2 FSEL R0, R24, RZ, P0 ;  /* 0x000000ff18002208 */ /* 0x000fe40000000000 */
[----:B------:R-:W-:Y:S01]  /*0630*/  FSETP.NEU.FTZ.AND P0, PT, |R2|, 1, PT ;  /* 0x3f8000000200780b */ /* 0x000fe20003f1d200 */
[----:B------:R-:W-:Y:S01]  /*0640*/  FFMA.FTZ R25, -R22, R25, 0.5 ;  /* 0x3f00000016197423 */ /* 0x000fe20000010119 */
[----:B------:R-:W-:-:S03]  /*0650*/  LOP3.LUT R8, R15, 0x80000000, R8, 0xb8, !PT ;  /* 0x800000000f087812 */ /* 0x000fc600078eb808 */
[----:B------:R-:W-:-:S05]  /*0660*/  FFMA.FTZ R25, R22, R25, R22 ;  /* 0x0000001916197223 */ /* 0x000fca0000010016 */
[----:B------:R-:W-:Y:S01]  /*0670*/  @P1 FSEL R18, R25, RZ, P0 ;  /* 0x000000ff19121208 */ /* 0x000fe20000000000 */
[----:B-1----:R-:W-:Y:S01]  /*0680*/  FMUL.FTZ R22, R11, R26 ;  /* 0x0000001a0b167220 */ /* 0x002fe20000410000 */
[----:B------:R-:W-:Y:S01]  /*0690*/  FSETP.GT.FTZ.AND P0, PT, |R3|, 0.56000000238418579102, PT ;  /* 0x3f0f5c290300780b */ /* 0x000fe20003f14200 */
[----:B------:R-:W-:-:S04]  /*06a0*/  FMUL.FTZ R11, R26, 0.5 ;  /* 0x3f0000001a0b7820 */ /* 0x000fc80000410000 */
[----:B------:R-:W-:-:S04]  /*06b0*/  FFMA.FTZ R11, -R22, R11, 0.5 ;  /* 0x3f000000160b7423 */ /* 0x000fc8000001010b */
[----:B------:R-:W-:-:S05]  /*06c0*/  FFMA.FTZ R11, R22, R11, R22 ;  /* 0x0000000b160b7223 */ /* 0x000fca0000010016 */
[----:B------:R-:W-:Y:S01]  /*06d0*/  @P0 FSEL R20, R11, RZ, P6 ;  /* 0x000000ff0b140208 */ /* 0x000fe20003000000 */
[----:B------:R-:W-:Y:S01]  /*06e0*/  FMUL.FTZ R11, R10, R10 ;  /* 0x0000000a0a0b7220 */ /* 0x000fe20000410000 */
[----:B------:R-:W-:Y:S01]  /*06f0*/  ISETP.NE.AND P6, PT, R23, RZ, PT ;  /* 0x000000ff1700720c */ /* 0x000fe20003fc5270 */
[----:B------:R-:W-:Y:S02]  /*0700*/  FMUL.FTZ R23, R21, R21 ;  /* 0x0000001515177220 */ /* 0x000fe40000410000 */
[----:B------:R-:W-:-:S04]  /*0710*/  FFMA.FTZ R22, R11, R14, 0.018773360177874565125 ;  /* 0x3c99ca970b167423 */ /* 0x000fc8000001000e */
[----:B------:R-:W-:-:S04]  /*0720*/  FFMA.FTZ R22, R11, R22, 0.046769052743911743164 ;  /* 0x3d3f90e80b167423 */ /* 0x000fc80000010016 */
[----:B------:R-:W-:-:S04]  /*0730*/  FFMA.FTZ R22, R11, R22, 0.074823014438152313232 ;  /* 0x3d993ccf0b167423 */ /* 0x000fc80000010016 */
[----:B------:R-:W-:-:S04]  /*0740*/  FFMA.FTZ R22, R11, R22, 0.16667181253433227539 ;  /* 0x3e2aac040b167423 */ /* 0x000fc80000010016 */
[----:B------:R-:W-:Y:S01]  /*0750*/  FMUL.FTZ R25, R11, R22 ;  /* 0x000000160b197220 */ /* 0x000fe20000410000 */
[----:B------:R-:W-:-:S03]  /*0760*/  FMUL.FTZ R11, R16, R16 ;  /* 0x00000010100b7220 */ /* 0x000fc60000410000 */
[----:B------:R-:W-:Y:S01]  /*0770*/  FFMA.FTZ R22, R10, R25, R10 ;  /* 0x000000190a167223 */ /* 0x000fe2000001000a */
[-C--:B------:R-:W-:Y:S01]  /*0780*/  FFMA.FTZ R10, R23, R14.reuse, 0.018773360177874565125 ;  /* 0x3c99ca97170a7423 */ /* 0x080fe2000001000e */
[----:B------:R-:W-:-:S03]  /*0790*/  FFMA.FTZ R24, R11, R14, 0.018773360177874565125 ;  /* 0x3c99ca970b187423 */ /* 0x000fc6000001000e */
[----:B------:R-:W-:Y:S01]  /*07a0*/  FFMA.FTZ R10, R23, R10, 0.046769052743911743164 ;  /* 0x3d3f90e8170a7423 */ /* 0x000fe2000001000a */
[----:B------:R-:W-:-:S03]  /*07b0*/  FFMA.FTZ R24, R11, R24, 0.046769052743911743164 ;  /* 0x3d3f90e80b187423 */ /* 0x000fc60000010018 */
[----:B------:R-:W-:Y:S01]  /*07c0*/  FFMA.FTZ R10, R23, R10, 0.074823014438152313232 ;  /* 0x3d993ccf170a7423 */ /* 0x000fe2000001000a */
[----:B------:R-:W-:-:S03]  /*07d0*/  FFMA.FTZ R24, R11, R24, 0.074823014438152313232 ;  /* 0x3d993ccf0b187423 */ /* 0x000fc60000010018 */
[----:B------:R-:W-:Y:S01]  /*07e0*/  FFMA.FTZ R10, R23, R10, 0.16667181253433227539 ;  /* 0x3e2aac04170a7423 */ /* 0x000fe2000001000a */
[----:B------:R-:W-:-:S03]  /*07f0*/  FFMA.FTZ R26, R11, R24, 0.16667181253433227539 ;  /* 0x3e2aac040b1a7423 */ /* 0x000fc60000010018 */
[----:B------:R-:W-:Y:S01]  /*0800*/  FMUL.FTZ R24, R23, R10 ;  /* 0x0000000a17187220 */ /* 0x000fe20000410000 */
[----:B------:R-:W-:Y:S01]  /*0810*/  FMUL.FTZ R25, R11, R26 ;  /* 0x0000001a0b197220 */ /* 0x000fe20000410000 */
[----:B------:R-:W-:Y:S01]  /*0820*/  FMUL.FTZ R23, R12, R12 ;  /* 0x0000000c0c177220 */ /* 0x000fe20000410000 */
[----:B------:R-:W0:Y:S01]  /*0830*/  LDC.64 R10, c[0x0][0x218] ;  /* 0x00008600ff0a7b82 */ /* 0x000e220000000a00 */
[----:B------:R-:W-:Y:S01]  /*0840*/  FFMA.FTZ R21, R21, R24, R21 ;  /* 0x0000001815157223 */ /* 0x000fe20000010015 */
[----:B------:R-:W-:Y:S01]  /*0850*/  FFMA.FTZ R16, R16, R25, R16 ;  /* 0x0000001910107223 */ /* 0x000fe20000010010 */
[----:B------:R-:W-:Y:S01]  /*0860*/  FFMA.FTZ R24, R23, R14, 0.018773360177874565125 ;  /* 0x3c99ca9717187423 */ /* 0x000fe2000001000e */
[----:B------:R-:W-:-:S03]  /*0870*/  FMUL.FTZ R25, R18, R18 ;  /* 0x0000001212197220 */ /* 0x000fc60000410000 */
[----:B------:R-:W-:-:S04]  /*0880*/  FFMA.FTZ R24, R23, R24, 0.046769052743911743164 ;  /* 0x3d3f90e817187423 */ /* 0x000fc80000010018 */
[----:B------:R-:W-:-:S04]  /*0890*/  FFMA.FTZ R24, R23, R24, 0.074823014438152313232 ;  /* 0x3d993ccf17187423 */ /* 0x000fc80000010018 */
[----:B------:R-:W-:-:S04]  /*08a0*/  FFMA.FTZ R24, R23, R24, 0.16667181253433227539 ;  /* 0x3e2aac0417187423 */ /* 0x000fc80000010018 */
[----:B------:R-:W-:Y:S01]  /*08b0*/  FMUL.FTZ R23, R23, R24 ;  /* 0x0000001817177220 */ /* 0x000fe20000410000 */
[----:B------:R-:W-:Y:S01]  /*08c0*/  MOV R24, 0x3d4dd2f7 ;  /* 0x3d4dd2f700187802 */ /* 0x000fe20000000f00 */
[----:B0-----:R-:W-:-:S04]  /*08d0*/  IMAD.WIDE.U32 R10, R13, 0x4, R10 ;  /* 0x000000040d0a7825 */ /* 0x001fc800078e000a */
[----:B------:R-:W-:-:S04]  /*08e0*/  FMUL.FTZ R13, R0, R0 ;  /* 0x00000000000d7220 */ /* 0x000fc80000410000 */
[----:B------:R-:W-:Y:S01]  /*08f0*/  FFMA.FTZ R26, R13, R14, 0.018773360177874565125 ;  /* 0x3c99ca970d1a7423 */ /* 0x000fe2000001000e */
[----:B------:R-:W-:-:S04]  /*0900*/  IMAD.WIDE R10, R17, 0x8, R10 ;  /* 0x00000008110a7825 */ /* 0x000fc800078e020a */
[----:B------:R-:W-:Y:S01]  /*0910*/  FFMA.FTZ R14, R25, R14, 0.018773360177874565125 ;  /* 0x3c99ca97190e7423 */ /* 0x000fe2000001000e */
[----:B------:R-:W-:-:S03]  /*0920*/  FFMA.FTZ R26, R13, R26, 0.046769052743911743164 ;  /* 0x3d3f90e80d1a7423 */ /* 0x000fc6000001001a */
[----:B------:R-:W-:Y:S01]  /*0930*/  FFMA.FTZ R14, R25, R14, 0.046769052743911743164 ;  /* 0x3d3f90e8190e7423 */ /* 0x000fe2000001000e */
[----:B------:R-:W-:-:S03]  /*0940*/  FFMA.FTZ R26, R13, R26, 0.074823014438152313232 ;  /* 0x3d993ccf0d1a7423 */ /* 0x000fc6000001001a */
[----:B------:R-:W-:Y:S01]  /*0950*/  FFMA.FTZ R14, R25, R14, 0.074823014438152313232 ;  /* 0x3d993ccf190e7423 */ /* 0x000fe2000001000e */
[----:B------:R-:W-:-:S03]  /*0960*/  FFMA.FTZ R26, R13, R26, 0.16667181253433227539 ;  /* 0x3e2aac040d1a7423 */ /* 0x000fc6000001001a */
[----:B------:R-:W-:Y:S01]  /*0970*/  FFMA.FTZ R14, R25, R14, 0.16667181253433227539 ;  /* 0x3e2aac04190e7423 */ /* 0x000fe2000001000e */
[----:B------:R-:W-:Y:S01]  /*0980*/  FMUL.FTZ R17, R13, R26 ;  /* 0x0000001a0d117220 */ /* 0x000fe20000410000 */
[----:B------:R-:W-:Y:S02]  /*0990*/  FMUL.FTZ R13, R20, R20 ;  /* 0x00000014140d7220 */ /* 0x000fe40000410000 */
[----:B------:R-:W-:Y:S01]  /*09a0*/  FMUL.FTZ R25, R25, R14 ;  /* 0x0000000e19197220 */ /* 0x000fe20000410000 */
[----:B------:R-:W-:Y:S01]  /*09b0*/  FMUL.FTZ R14, R22, -2 ;  /* 0xc0000000160e7820 */ /* 0x000fe20000410000 */
[----:B------:R-:W-:Y:S01]  /*09c0*/  FFMA.FTZ R0, R0, R17, R0 ;  /* 0x0000001100007223 */ /* 0x000fe20000010000 */
[----:B------:R-:W-:Y:S01]  /*09d0*/  FFMA.FTZ R24, R13, R24, 0.018773360177874565125 ;  /* 0x3c99ca970d187423 */ /* 0x000fe20000010018 */
[----:B------:R-:W-:Y:S01]  /*09e0*/  FFMA.FTZ R17, R18, R25, R18 ;  /* 0x0000001912117223 */ /* 0x000fe20000010012 */
[----:B------:R-:W-:Y:S01]  /*09f0*/  @P6 FFMA.FTZ R22, R19, 0.93318945169448852539, R14 ;  /* 0x3f6ee58113166823 */ /* 0x000fe2000001000e */
[----:B------:R-:W-:Y:S01]  /*0a00*/  FMUL.FTZ R14, R21, -2 ;  /* 0xc0000000150e7820 */ /* 0x000fe20000410000 */
[----:B------:R-:W-:Y:S01]  /*0a10*/  FFMA.FTZ R24, R13, R24, 0.046769052743911743164 ;  /* 0x3d3f90e80d187423 */ /* 0x000fe20000010018 */
[----:B------:R-:W-:-:S02]  /*0a20*/  FMUL.FTZ R18, R17, -2 ;  /* 0xc000000011127820 */ /* 0x000fc40000410000 */
[----:B------:R-:W-:Y:S01]  /*0a30*/  @P5 FFMA.FTZ R21, R19, 0.93318945169448852539, R14 ;  /* 0x3f6ee58113155823 */ /* 0x000fe2000001000e */
[----:B------:R-:W-:Y:S01]  /*0a40*/  FFMA.FTZ R24, R13, R24, 0.074823014438152313232 ;  /* 0x3d993ccf0d187423 */ /* 0x000fe20000010018 */
[----:B------:R-:W-:Y:S01]  /*0a50*/  FMUL.FTZ R14, R0, -2 ;  /* 0xc0000000000e7820 */ /* 0x000fe20000410000 */
[----:B------:R-:W-:Y:S01]  /*0a60*/  @P1 FFMA.FTZ R17, R19, 0.93318945169448852539, R18 ;  /* 0x3f6ee58113111823 */ /* 0x000fe20000010012 */
[----:B------:R-:W-:Y:S01]  /*0a70*/  LOP3.LUT R9, R22, 0x80000000, R9, 0xb8, !PT ;  /* 0x8000000016097812 */ /* 0x000fe200078eb809 */
[----:B------:R-:W-:Y:S01]  /*0a80*/  FFMA.FTZ R26, R13, R24, 0.16667181253433227539 ;  /* 0x3e2aac040d1a7423 */ /* 0x000fe20000010018 */
[----:B------:R-:W-:Y:S01]  /*0a90*/  FMUL.FTZ R24, R16, -2 ;  /* 0xc000000010187820 */ /* 0x000fe20000410000 */
[----:B------:R-:W-:Y:S01]  /*0aa0*/  @P2 FFMA.FTZ R0, R19, 0.93318945169448852539, R14 ;  /* 0x3f6ee58113002823 */ /* 0x000fe2000001000e */
[----:B------:R-:W-:Y:S01]  /*0ab0*/  LOP3.LUT R6, R21, 0x80000000, R6, 0xb8, !PT ;  /* 0x8000000015067812 */ /* 0x000fe200078eb806 */
[----:B------:R-:W-:Y:S01]  /*0ac0*/  FMUL.FTZ R27, R13, R26 ;  /* 0x0000001a0d1b7220 */ /* 0x000fe20000410000 */
[----:B------:R-:W-:Y:S01]  /*0ad0*/  FFMA.FTZ R13, R12, R23, R12 ;  /* 0x000000170c0d7223 */ /* 0x000fe2000001000c */
[----:B------:R-:W-:Y:S01]  /*0ae0*/  @P4 FFMA.FTZ R16, R19, 0.93318945169448852539, R24 ;  /* 0x3f6ee58113104823 */ /* 0x000fe20000010018 */
[----:B------:R-:W-:Y:S01]  /*0af0*/  FSETP.GTU.FTZ.AND P1, PT, R22, +INF , PT ;  /* 0x7f8000001600780b */ /* 0x000fe20003f3c000 */
[----:B------:R-:W-:Y:S01]  /*0b00*/  FFMA.FTZ R20, R20, R27, R20 ;  /* 0x0000001b14147223 */ /* 0x000fe20000010014 */
[----:B------:R-:W-:Y:S01]  /*0b10*/  FMUL.FTZ R12, R13, -2 ;  /* 0xc00000000d0c7820 */ /* 0x000fe20000410000 */
[----:B------:R-:W-:-:S02]  /*0b20*/  FSETP.GTU.FTZ.AND P2, PT, R21, +INF , PT ;  /* 0x7f8000001500780b */ /* 0x000fc40003f5c000 */
[----:B------:R-:W-:Y:S01]  /*0b30*/  FMUL.FTZ R24, R20, -2 ;  /* 0xc000000014187820 */ /* 0x000fe20000410000 */
[C---:B------:R-:W-:Y:S01]  /*0b40*/  @P3 FFMA.FTZ R13, R19.reuse, 0.93318945169448852539, R12 ;  /* 0x3f6ee581130d3823 */ /* 0x040fe2000001000c */
[C---:B------:R-:W-:Y:S02]  /*0b50*/  LOP3.LUT R7, R16.reuse, 0x80000000, R7, 0xb8, !PT ;  /* 0x8000000010077812 */ /* 0x040fe400078eb807 */
[----:B------:R-:W-:Y:S01]  /*0b60*/  @P0 FFMA.FTZ R20, R19, 0.93318945169448852539, R24 ;  /* 0x3f6ee58113140823 */ /* 0x000fe20000010018 */
[----:B------:R-:W-:Y:S02]  /*0b70*/  FSETP.GTU.FTZ.AND P0, PT, R15, +INF , PT ;  /* 0x7f8000000f00780b */ /* 0x000fe40003f1c000 */
[----:B------:R-:W-:Y:S02]  /*0b80*/  FSETP.GTU.FTZ.AND P3, PT, R16, +INF , PT ;  /* 0x7f8000001000780b */ /* 0x000fe40003f7c000 */
[----:B------:R-:W-:Y:S02]  /*0b90*/  LOP3.LUT R14, R17, 0x80000000, R2, 0xb8, !PT ;  /* 0x80000000110e7812 */ /* 0x000fe400078eb802 */
[----:B------:R-:W-:-:S02]  /*0ba0*/  LOP3.LUT R12, R13, 0x80000000, R4, 0xb8, !PT ;  /* 0x800000000d0c7812 */ /* 0x000fc400078eb804 */
[----:B------:R-:W-:Y:S02]  /*0bb0*/  LOP3.LUT R19, R0, 0x80000000, R5, 0xb8, !PT ;  /* 0x8000000000137812 */ /* 0x000fe400078eb805 */
[----:B------:R-:W-:Y:S02]  /*0bc0*/  LOP3.LUT R23, R20, 0x80000000, R3, 0xb8, !PT ;  /* 0x8000000014177812 */ /* 0x000fe400078eb803 */
[----:B------:R-:W-:Y:S02]  /*0bd0*/  FSEL R2, R8, R15, !P0 ;  /* 0x0000000f08027208 */ /* 0x000fe40004000000 */
[----:B------:R-:W-:Y:S02]  /*0be0*/  FSEL R3, R9, R22, !P1 ;  /* 0x0000001609037208 */ /* 0x000fe40004800000 */
[----:B------:R-:W-:Y:S02]  /*0bf0*/  FSEL R4, R6, R21, !P2 ;  /* 0x0000001506047208 */ /* 0x000fe40005000000 */
[----:B------:R-:W-:Y:S01]  /*0c00*/  FSEL R5, R7, R16, !P3 ;  /* 0x0000001007057208 */ /* 0x000fe20005800000 */
[----:B------:R-:W-:Y:S01]  /*0c10*/  STG.E.64 desc[UR4][R10.64], R2 ;  /* 0x000000020a007986 */ /* 0x000fe2000c101b04 */
[----:B------:R-:W-:-:S02]  /*0c20*/  FSETP.GTU.FTZ.AND P0, PT, R13, +INF , PT ;  /* 0x7f8000000d00780b */ /* 0x000fc40003f1c000 */
[----:B------:R-:W-:Y:S01]  /*0c30*/  FSETP.GTU.FTZ.AND P1, PT, R0, +INF , PT ;  /* 0x7f8000000000780b */ /* 0x000fe20003f3c000 */
[----:B------:R-:W-:Y:S01]  /*0c40*/  STG.E.64 desc[UR4][R10.64+0x400], R4 ;  /* 0x000400040a007986 */ /* 0x000fe2000c101b04 */
[----:B------:R-:W-:Y:S02]  /*0c50*/  FSETP.GTU.FTZ.AND P3, PT, R20, +INF , PT ;  /* 0x7f8000001400780b */ /* 0x000fe40003f7c000 */
[----:B------:R-:W-:Y:S02]  /*0c60*/  FSETP.GTU.FTZ.AND P2, PT, R17, +INF , PT ;  /* 0x7f8000001100780b */ /* 0x000fe40003f5c000 */
[----:B------:R-:W-:Y:S02]  /*0c70*/  FSEL R12, R12, R13, !P0 ;  /* 0x0000000d0c0c7208 */ /* 0x000fe40004000000 */
[----:B------:R-:W-:Y:S02]  /*0c80*/  FSEL R13, R19, R0, !P1 ;  /* 0x00000000130d7208 */ /* 0x000fe40004800000 */
[----:B------:R-:W-:-:S02]  /*0c90*/  FSEL R15, R23, R20, !P3 ;  /* 0x00000014170f7208 */ /* 0x000fc40005800000 */
[----:B------:R-:W-:Y:S01]  /*0ca0*/  FSEL R14, R14, R17, !P2 ;  /* 0x000000110e0e7208 */ /* 0x000fe20005000000 */
[----:B------:R-:W-:Y:S04]  /*0cb0*/  STG.E.64 desc[UR4][R10.64+0x800], R12 ;  /* 0x0008000c0a007986 */ /* 0x000fe8000c101b04 */
[----:B------:R-:W-:Y:S01]  /*0cc0*/  STG.E.64 desc[UR4][R10.64+0xc00], R14 ;  /* 0x000c000e0a007986 */ /* 0x000fe2000c101b04 */
[----:B------:R-:W-:Y:S05]  /*0cd0*/  EXIT ;  /* 0x000000000000794d */ /* 0x000fea0003800000 */
.L_x_1857:
[----:B------:R-:W0:Y:S01]  /*0ce0*/  S2R R12, SR_TID.X ;  /* 0x00000000000c7919 */ /* 0x000e220000002100 */
[----:B------:R-:W-:Y:S02]  /*0cf0*/  CS2R R10, SRZ ;  /* 0x00000000000a7805 */ /* 0x000fe4000001ff00 */
        /* <DEDUP_REMOVED lines=13> */
[----:B------:R0:W5:Y:S07]  /*0dd0*/  @!P6 LDG.E R10, desc[UR4][R22.64] ;  /* 0x00000004160ae981 */ /* 0x00016e000c1e1900 */
[----:B------:R-:W-:Y:S01]  /*0de0*/  @!P4 IADD3 R25, R13, R16, RZ ;  /* 0x000000100d19c210 */ /* 0x000fe20007ffe0ff */
[----:B------:R-:W2:Y:S01]  /*0df0*/  @!P4 LDC.64 R2, c[0x0][0x220] ;  /* 0x00008800ff02cb82 */ /* 0x000ea20000000a00 */
[----:B------:R-:W-:-:S04]  /*0e00*/  @!P4 IADD3 R16, R16, 0x80, RZ ;  /* 0x000000801010c810 */ /* 0x000fc80007ffe0ff */
[----:B------:R-:W-:-:S13]  /*0e10*/  ISETP.GE.AND P3, PT, R16, R6, PT ;  /* 0x000000061000720c */ /* 0x000fda0003f66270 */
[----:B------:R-:W-:Y:S01]  /*0e20*/  @!P3 IADD3 R7, R13, R16, RZ ;  /* 0x000000100d07b210 */ /* 0x000fe20007ffe0ff */
[----:B------:R-:W0:Y:S01]  /*0e30*/  @!P3 LDC.64 R14, c[0x0][0x220] ;  /* 0x00008800ff0ebb82 */ /* 0x000e220000000a00 */
[----:B------:R-:W-:-:S04]  /*0e40*/  @!P3 IADD3 R16, R16, 0x80, RZ ;  /* 0x000000801010b810 */ /* 0x000fc80007ffe0ff */
[----:B------:R-:W-:-:S13]  /*0e50*/  ISETP.GE.AND P2, PT, R16, R6, PT ;  /* 0x000000061000720c */ /* 0x000fda0003f46270 */
[----:B------:R-:W-:Y:S01]  /*0e60*/  @!P2 IADD3 R17, R13, R16, RZ ;  /* 0x000000100d11a210 */ /* 0x000fe20007ffe0ff */
[----:B--2---:R-:W-:Y:S01]  /*0e70*/  @!P4 IMAD.WIDE.U32 R24, R25, 0x4, R2 ;  /* 0x000000041918c825 */ /* 0x004fe200078e0002 */
[----:B------:R-:W-:Y:S01]  /*0e80*/  @!P2 IADD3 R16, R16, 0x80, RZ ;  /* 0x000000801010a810 */ /* 0x000fe20007ffe0ff */
[----:B------:R-:W2:Y:S03]  /*0e90*/  @!P2 LDC.64 R8, c[0x0][0x220] ;  /* 0x00008800ff08ab82 */ /* 0x000ea60000000a00 */
[----:B------:R-:W-:-:S13]  /*0ea0*/  ISETP.GE.AND P1, PT, R16, R6, PT ;  /* 0x000000061000720c */ /* 0x000fda0003f26270 */
[----:B------:R-:W3:Y:S01]  /*0eb0*/  @!P1 LDC.64 R2, c[0x0][0x220] ;  /* 0x00008800ff029b82 */ /* 0x000ee20000000a00 */
[----:B------:R-:W-:Y:S02]  /*0ec0*/  @!P1 IADD3 R19, R13, R16, RZ ;  /* 0x000000100d139210 */ /* 0x000fe40007ffe0ff */
[----:B------:R-:W-:-:S04]  /*0ed0*/  @!P1 IADD3 R16, R16, 0x80, RZ ;  /* 0x0000008010109810 */ /* 0x000fc80007ffe0ff */
[----:B------:R-:W-:Y:S01]  /*0ee0*/  ISETP.GE.AND P6, PT, R16, R6, PT ;  /* 0x000000061000720c */ /* 0x000fe20003fc6270 */
[----:B-1----:R-:W-:-:S04]  /*0ef0*/  @!P5 IMAD.WIDE.U32 R20, R21, 0x4, R4 ;  /* 0x000000041514d825 */ /* 0x002fc800078e0004 */
[----:B0-----:R-:W-:Y:S01]  /*0f00*/  @!P3 IMAD.WIDE.U32 R22, R7, 0x4, R14 ;  /* 0x000000040716b825 */ /* 0x001fe200078e000e */
[----:B------:R-:W-:Y:S01]  /*0f10*/  HFMA2.MMA R0, -RZ, RZ, 0, 0 ;  /* 0x00000000ff007435 */ /* 0x000fe200000001ff */
[----:B------:R0:W5:Y:S02]  /*0f20*/  @!P5 LDG.E R11, desc[UR4][R20.64] ;  /* 0x00000004140bd981 */ /* 0x000164000c1e1900 */
[----:B--2---:R-:W-:-:S04]  /*0f30*/  @!P2 IMAD.WIDE.U32 R8, R17, 0x4, R8 ;  /* 0x000000041108a825 */ /* 0x004fc800078e0008 */
[----:B------:R-:W0:Y:S01]  /*0f40*/  @!P6 LDC.64 R4, c[0x0][0x220] ;  /* 0x00008800ff04eb82 */ /* 0x000e220000000a00 */
[----:B------:R-:W-:Y:S02]  /*0f50*/  @!P6 IADD3 R15, R13, R16, RZ ;  /* 0x000000100d0fe210 */ /* 0x000fe40007ffe0ff */
[----:B------:R-:W5:Y:S01]  /*0f60*/  @!P4 LDG.E R0, desc[UR4][R24.64] ;  /* 0x000000041800c981 */ /* 0x000f62000c1e1900 */
[----:B---3--:R-:W-:-:S04]  /*0f70*/  @!P1 IMAD.WIDE.U32 R16, R19, 0x4, R2 ;  /* 0x0000000413109825 */ /* 0x008fc800078e0002 */
[----:B------:R-:W1:Y:S01]  /*0f80*/  @!P0 LDC.64 R18, c[0x0][0x220] ;  /* 0x00008800ff128b82 */ /* 0x000e620000000a00 */
[----:B------:R-:W-:Y:S01]  /*0f90*/  @!P0 IADD3 R3, R13, R12, RZ ;  /* 0x0000000c0d038210 */ /* 0x000fe20007ffe0ff */
[----:B0-----:R-:W-:Y:S01]  /*0fa0*/  @!P6 IMAD.WIDE.U32 R20, R15, 0x4, R4 ;  /* 0x000000040f14e825 */ /* 0x001fe200078e0004 */
[----:B------:R-:W-:Y:S02]  /*0fb0*/  CS2R R14, SRZ ;  /* 0x00000000000e7805 */ /* 0x000fe4000001ff00 */
[----:B------:R-:W-:Y:S02]  /*0fc0*/  CS2R R4, SRZ ;  /* 0x0000000000047805 */ /* 0x000fe4000001ff00 */
[----:B------:R-:W-:Y:S01]  /*0fd0*/  MOV R7, RZ ;  /* 0x000000ff00077202 */ /* 0x000fe20000000f00 */
[----:B------:R-:W-:Y:S01]  /*0fe0*/  BSSY B0, `(.L_x_1858) ;  /* 0x000002a000007945 */ /* 0x000fe20003800000 */
[----:B------:R0:W5:Y:S01]  /*0ff0*/  @!P2 LDG.E R14, desc[UR4][R8.64] ;  /* 0x00000004080ea981 */ /* 0x000162000c1e1900 */
[----:B-1----:R-:W-:-:S02]  /*1000*/  @!P0 IMAD.WIDE.U32 R18, R3, 0x4, R18 ;  /* 0x0000000403128825 */ /* 0x002fc400078e0012 */
[----:B------:R-:W1:Y:S01]  /*1010*/  @!P0 LDC.64 R2, c[0x0][0x218] ;  /* 0x00008600ff028b82 */ /* 0x000e620000000a00 */
[----:B------:R-:W5:Y:S04]  /*1020*/  @!P6 LDG.E R4, desc[UR4][R20.64] ;  /* 0x000000041404e981 */ /* 0x000f68000c1e1900 */
[----:B------:R-:W5:Y:S01]  /*1030*/  @!P0 LDG.E R15, desc[UR4][R18.64] ;  /* 0x00000004120f8981 */ /* 0x000f62000c1e1900 */
[----:B0-----:R-:W-:-:S03]  /*1040*/  IADD3 R9, R12, 0x180, RZ ;  /* 0x000001800c097810 */ /* 0x001fc60007ffe0ff */
[----:B------:R0:W5:Y:S04]  /*1050*/  @!P1 LDG.E R5, desc[UR4][R16.64] ;  /* 0x0000000410059981 */ /* 0x000168000c1e1900 */
[----:B------:R2:W5:Y:S01]  /*1060*/  @!P3 LDG.E R7, desc[UR4][R22.64] ;  /* 0x000000041607b981 */ /* 0x000562000c1e1900 */
[-C--:B------:R-:W-:Y:S02]  /*1070*/  ISETP.GE.AND P1, PT, R9, R6.reuse, PT ;  /* 0x000000060900720c */ /* 0x080fe40003f26270 */
[C---:B0-----:R-:W-:Y:S02]  /*1080*/  IADD3 R17, R12.reuse, 0x200, RZ ;  /* 0x000002000c117810 */ /* 0x041fe40007ffe0ff */
[----:B--2---:R-:W-:Y:S02]  /*1090*/  IADD3 R23, R12, 0x100, RZ ;  /* 0x000001000c177810 */ /* 0x004fe40007ffe0ff */
[----:B------:R-:W-:-:S02]  /*10a0*/  ISETP.GE.AND P2, PT, R17, R6, PT ;  /* 0x000000061100720c */ /* 0x000fc40003f46270 */
[----:B------:R-:W-:Y:S02]  /*10b0*/  ISETP.GE.AND P3, PT, R23, R6, PT ;  /* 0x000000061700720c */ /* 0x000fe40003f66270 */
[C---:B------:R-:W-:Y:S02]  /*10c0*/  IADD3 R9, R12.reuse, 0x80, RZ ;  /* 0x000000800c097810 */ /* 0x040fe40007ffe0ff */
[----:B------:R-:W-:Y:S01]  /*10d0*/  IADD3 R17, R12, 0x280, RZ ;  /* 0x000002800c117810 */ /* 0x000fe20007ffe0ff */
[----:B------:R-:W-:Y:S08]  /*10e0*/  @P0 BRA `(.L_x_1859) ;  /* 0x0000000000640947 */ /* 0x000ff00003800000 */
[----:B------:R-:W-:Y:S01]  /*10f0*/  MOV R19, 0x3f000000 ;  /* 0x3f00000000137802 */ /* 0x000fe20000000f00 */
        /* <DEDUP_REMOVED lines=24> */
.L_x_1859:
[----:B------:R-:W-:Y:S05]  /*1280*/  BSYNC B0 ;  /* 0x0000000000007941 */ /* 0x000fea0003800000 */
.L_x_1858:
[-C--:B------:R-:W-:Y:S01]  /*1290*/  ISETP.GE.AND P5, PT, R9, R6.reuse, PT ;  /* 0x000000060900720c */ /* 0x080fe20003fa6270 */
[----:B------:R-:W-:Y:S01]  /*12a0*/  BSSY B0, `(.L_x_1860) ;  /* 0x000001d000007945 */ /* 0x000fe20003800000 */
[----:B------:R-:W-:Y:S02]  /*12b0*/  ISETP.GE.AND P4, PT, R17, R6, PT ;  /* 0x000000061100720c */ /* 0x000fe40003f86270 */
[----:B------:R-:W-:-:S09]  /*12c0*/  IADD3 R17, R12, 0x300, RZ ;  /* 0x000003000c117810 */ /* 0x000fd20007ffe0ff */
[----:B------:R-:W-:Y:S05]  /*12d0*/  @P5 BRA `(.L_x_1861) ;  /* 0x0000000000645947 */ /* 0x000fea0003800000 */
[----:B------:R-:W-:Y:S01]  /*12e0*/  HFMA2.MMA R19, -RZ, RZ, 1.75, 0 ;  /* 0x3f000000ff137435 */ /* 0x000fe200000001ff */
[C---:B-----5:R-:W-:Y:S01]  /*12f0*/  FADD.FTZ R8, |R10|.reuse, -RZ ;  /* 0x800000ff0a087221 */ /* 0x060fe20000010200 */
[C---:B------:R-:W-:Y:S01]  /*1300*/  FSETP.GT.FTZ.AND P5, PT, |R10|.reuse, 0.56000000238418579102, PT ;  /* 0x3f0f5c290a00780b */ /* 0x040fe20003fb4200 */
[----:B------:R-:W-:Y:S01]  /*1310*/  HFMA2.MMA R21, -RZ, RZ, 1.9599609375, 20144 ;  /* 0x3fd774ebff157435 */ /* 0x000fe200000001ff */
        /* <DEDUP_REMOVED lines=21> */
.L_x_1861:
[----:B------:R-:W-:Y:S05]  /*1470*/  BSYNC B0 ;  /* 0x0000000000007941 */ /* 0x000fea0003800000 */
.L_x_1860:
[----:B------:R-:W-:Y:S01]  /*1480*/  BSSY B0, `(.L_x_1862) ;  /* 0x000001d000007945 */ /* 0x000fe20003800000 */
[----:B------:R-:W-:Y:S02]  /*1490*/  ISETP.GE.AND P5, PT, R17, R6, PT ;  /* 0x000000061100720c */ /* 0x000fe40003fa6270 */
[----:B------:R-:W-:Y:S01]  /*14a0*/  IADD3 R17, R12, 0x380, RZ ;  /* 0x000003800c117810 */ /* 0x000fe20007ffe0ff */
[----:B------:R-:W-:Y:S10]  /*14b0*/  @P3 BRA `(.L_x_1863) ;  /* 0x0000000000643947 */ /* 0x000ff40003800000 */
        /* <DEDUP_REMOVED lines=25> */
.L_x_1863:
[----:B------:R-:W-:Y:S05]  /*1650*/  BSYNC B0 ;  /* 0x0000000000007941 */ /* 0x000fea0003800000 */
.L_x_1862:
[----:B-----5:R-:W-:Y:S01]  /*1660*/  @!P0 IADD3 R11, R13, R12, RZ ;  /* 0x0000000c0d0b8210 */ /* 0x020fe20007ffe0ff */
[----:B------:R-:W-:Y:S01]  /*1670*/  BSSY B0, `(.L_x_1864) ;  /* 0x000001d000007945 */ /* 0x000fe20003800000 */
[----:B------:R-:W-:-:S03]  /*1680*/  ISETP.GE.AND P3, PT, R17, R6, PT ;  /* 0x000000061100720c */ /* 0x000fc60003f66270 */
[----:B-1----:R-:W-:Y:S01]  /*1690*/  @!P0 IMAD.WIDE.U32 R2, R11, 0x4, R2 ;  /* 0x000000040b028825 */ /* 0x002fe200078e0002 */
[----:B------:R-:W-:Y:S09]  /*16a0*/  @P1 BRA `(.L_x_1865) ;  /* 0x0000000000641947 */ /* 0x000ff20003800000 */
[----:B------:R-:W-:Y:S01]  /*16b0*/  HFMA2.MMA R16, -RZ, RZ, 1.75, 0 ;  /* 0x3f000000ff107435 */ /* 0x000fe200000001ff */
[C---:B------:R-:W-:Y:S01]  /*16c0*/  FADD.FTZ R11, |R0|.reuse, -RZ ;  /* 0x800000ff000b7221 */ /* 0x040fe20000010200 */
[C---:B------:R-:W-:Y:S02]  /*16d0*/  FSETP.GT.FTZ.AND P1, PT, |R0|.reuse, 0.56000000238418579102, PT ;  /* 0x3f0f5c290000780b */ /* 0x040fe40003f34200 */
[----:B------:R-:W-:-:S06]  /*16e0*/  FSETP.NEU.FTZ.AND P6, PT, |R0|, 1, PT ;  /* 0x3f8000000000780b */ /* 0x000fcc0003fdd200 */
        /* <DEDUP_REMOVED lines=20> */
[----:B------:R-:W-:-:S07]  /*1830*/  FSEL R0, R0, R11, !P1 ;  /* 0x0000000b00007208 */ /* 0x000fce0004800000 */
.L_x_1865:
[----:B------:R-:W-:Y:S05]  /*1840*/  BSYNC B0 ;  /* 0x0000000000007941 */ /* 0x000fea0003800000 */
.L_x_1864:
[----:B------:R-:W-:Y:S04]  /*1850*/  BSSY B0, `(.L_x_1866) ;  /* 0x000001b000007945 */ /* 0x000fe80003800000 */
[----:B------:R-:W-:Y:S05]  /*1860*/  @P2 BRA `(.L_x_1867) ;  /* 0x0000000000642947 */ /* 0x000fea0003800000 */
[----:B------:R-:W-:Y:S01]  /*1870*/  MOV R16, 0x3f000000 ;  /* 0x3f00000000107802 */ /* 0x000fe20000000f00 */
        /* <DEDUP_REMOVED lines=24> */
.L_x_1867:
[----:B------:R-:W-:Y:S05]  /*1a00*/  BSYNC B0 ;  /* 0x0000000000007941 */ /* 0x000fea0003800000 */
.L_x_1866:
[----:B------:R-:W-:Y:S04]  /*1a10*/  BSSY B0, `(.L_x_1868) ;  /* 0x000001b000007945 */ /* 0x000fe80003800000 */
[----:B------:R-:W-:Y:S05]  /*1a20*/  @P4 BRA `(.L_x_1869) ;  /* 0x0000000000644947 */ /* 0x000fea0003800000 */
        /* <DEDUP_REMOVED lines=25> */
.L_x_1869:
[----:B------:R-:W-:Y:S05]  /*1bc0*/  BSYNC B0 ;  /* 0x0000000000007941 */ /* 0x000fea0003800000 */
.L_x_1868:
        /* <DEDUP_REMOVED lines=27> */
.L_x_1871:
[----:B------:R-:W-:Y:S05]  /*1d80*/  BSYNC B0 ;  /* 0x0000000000007941 */ /* 0x000fea0003800000 */
.L_x_1870:
[----:B------:R-:W-:Y:S04]  /*1d90*/  BSSY B0, `(.L_x_1872) ;  /* 0x000001b000007945 */ /* 0x000fe80003800000 */
[----:B------:R-:W-:Y:S05]  /*1da0*/  @P3 BRA `(.L_x_1873) ;  /* 0x0000000000643947 */ /* 0x000fea0003800000 */
[----:B------:R-:W-:Y:S01]  /*1db0*/  HFMA2.MMA R17, -RZ, RZ, 1.75, 0 ;  /* 0x3f000000ff117435 */ /* 0x000fe200000001ff */
[C---:B------:R-:W-:Y:S01]  /*1dc0*/  FADD.FTZ R14, |R4|.reuse, -RZ ;  /* 0x800000ff040e7221 */ /* 0x040fe20000010200 */
        /* <DEDUP_REMOVED lines=23> */
.L_x_1873:
[----:B------:R-:W-:Y:S05]  /*1f40*/  BSYNC B0 ;  /* 0x0000000000007941 */ /* 0x000fea0003800000 */
.L_x_1872:
[----:B------:R-:W-:Y:S01]  /*1f50*/  @!P0 MOV R12, R9 ;  /* 0x00000009000c8202 */ /* 0x000fe20000000f00 */
[----:B------:R0:W-:Y:S01]  /*1f60*/  @!P0 STG.E desc[UR4][R2.64], R15 ;  /* 0x0000000f02008986 */ /* 0x0001e2000c101904 */
        /* <DEDUP_REMOVED lines=9> */
[----:B------:R0:W-:Y:S07]  /*2000*/  STG.E desc[UR4][R2.64], R8 ;  /* 0x0000000802007986 */ /* 0x0001ee000c101904 */
[----:B------:R-:W-:Y:S05]  /*2010*/  @P0 BRA `(.L_x_1877) ;  /* 0x0000000000300947 */ /* 0x000fea0003800000 */
[----:B0-----:R-:W0:Y:S01]  /*2020*/  LDC.64 R2, c[0x0][0x218] ;  /* 0x00008600ff027b82 */ /* 0x001e220000000a00 */
[----:B------:R-:W-:Y:S02]  /*2030*/  IADD3 R9, R13, R12, RZ ;  /* 0x0000000c0d097210 */ /* 0x000fe40007ffe0ff */
[----:B------:R-:W-:-:S03]  /*2040*/  IADD3 R12, R12, 0x80, RZ ;  /* 0x000000800c0c7810 */ /* 0x000fc60007ffe0ff */
[----:B0-----:R-:W-:-:S05]  /*2050*/  IMAD.WIDE.U32 R2, R9, 0x4, R2 ;  /* 0x0000000409027825 */ /* 0x001fca00078e0002 */
[----:B------:R0:W-:Y:S02]  /*2060*/  STG.E desc[UR4][R2.64], R10 ;  /* 0x0000000a02007986 */ /* 0x0001e4000c101904 */
.L_x_1876:
[----:B------:R-:W-:-:S13]  /*2070*/  ISETP.GE.AND P0, PT, R12, R6, PT ;  /* 0x000000060c00720c */ /* 0x000fda0003f06270 */
[----:B------:R-:W-:Y:S05]  /*2080*/  @P0 BRA `(.L_x_1878) ;  /* 0x0000000000300947 */ /* 0x000fea0003800000 */
[----:B0-----:R-:W0:Y:S01]  /*2090*/  LDC.64 R2, c[0x0][0x218] ;  /* 0x00008600ff027b82 */ /* 0x001e220000000a00 */
[----:B------:R-:W-:Y:S02]  /*20a0*/  IADD3 R9, R13, R12, RZ ;  /* 0x0000000c0d097210 */ /* 0x000fe40007ffe0ff */
[----:B------:R-:W-:-:S03]  /*20b0*/  IADD3 R12, R12, 0x80, RZ ;  /* 0x000000800c0c7810 */ /* 0x000fc60007ffe0ff */
[----:B0-----:R-:W-:-:S05]  /*20c0*/  IMAD.WIDE.U32 R2, R9, 0x4, R2 ;  /* 0x0000000409027825 */ /* 0x001fca00078e0002 */
[----:B------:R1:W-:Y:S02]  /*20d0*/  STG.E desc[UR4][R2.64], R0 ;  /* 0x0000000002007986 */ /* 0x0003e4000c101904 */
.L_x_1877:
[----:B------:R-:W-:-:S13]  /*20e0*/  ISETP.GE.AND P0, PT, R12, R6, PT ;  /* 0x000000060c00720c */ /* 0x000fda0003f06270 */
[----:B------:R-:W-:Y:S05]  /*20f0*/  @P0 BRA `(.L_x_1879) ;  /* 0x0000000000340947 */ /* 0x000fea0003800000 */
[----:B01----:R-:W0:Y:S01]  /*2100*/  LDC.64 R2, c[0x0][0x218] ;  /* 0x00008600ff027b82 */ /* 0x003e220000000a00 */
[----:B------:R-:W-:Y:S02]  /*2110*/  IADD3 R9, R13, R12, RZ ;  /* 0x0000000c0d097210 */ /* 0x000fe40007ffe0ff */
[----:B------:R-:W-:-:S03]  /*2120*/  IADD3 R12, R12, 0x80, RZ ;  /* 0x000000800c0c7810 */ /* 0x000fc60007ffe0ff */
[----:B0-----:R-:W-:-:S05]  /*2130*/  IMAD.WIDE.U32 R2, R9, 0x4, R2 ;  /* 0x0000000409027825 */ /* 0x001fca00078e0002 */
[----:B------:R1:W-:Y:S02]  /*2140*/  STG.E desc[UR4][R2.64], R11 ;  /* 0x0000000b02007986 */ /* 0x0003e4000c101904 */
.L_x_1878:
[----:B------:R-:W-:-:S13]  /*2150*/  ISETP.GE.AND P0, PT, R12, R6, PT ;  /* 0x000000060c00720c */ /* 0x000fda0003f06270 */
[----:B------:R-:W-:Y:S05]  /*2160*/  @P0 BREAK B1 ;  /* 0x0000000000010942 */ /* 0x000fea0003800000 */
[----:B------:R-:W-:Y:S05]  /*2170*/  @P0 BRA `(.L_x_1880) ;  /* 0x0000000000300947 */ /* 0x000fea0003800000 */
[----:B01----:R-:W0:Y:S01]  /*2180*/  LDC.64 R2, c[0x0][0x218] ;  /* 0x00008600ff027b82 */ /* 0x003e220000000a00 */
[----:B------:R-:W-:Y:S02]  /*2190*/  IADD3 R9, R13, R12, RZ ;  /* 0x0000000c0d097210 */ /* 0x000fe40007ffe0ff */
[----:B------:R-:W-:-:S03]  /*21a0*/  IADD3 R12, R12, 0x80, RZ ;  /* 0x000000800c0c7810 */ /* 0x000fc60007ffe0ff */
[----:B0-----:R-:W-:-:S05]  /*21b0*/  IMAD.WIDE.U32 R2, R9, 0x4, R2 ;  /* 0x0000000409027825 */ /* 0x001fca00078e0002 */
[----:B------:R2:W-:Y:S02]  /*21c0*/  STG.E desc[UR4][R2.64], R7 ;  /* 0x0000000702007986 */ /* 0x0005e4000c101904 */
.L_x_1879:
[----:B------:R-:W-:Y:S05]  /*21d0*/  BSYNC B1 ;  /* 0x0000000000017941 */ /* 0x000fea0003800000 */
.L_x_1875:
[----:B------:R-:W-:-:S13]  /*21e0*/  ISETP.GE.AND P0, PT, R12, R6, PT ;  /* 0x000000060c00720c */ /* 0x000fda0003f06270 */
[----:B012---:R-:W0:Y:S01]  /*21f0*/  @!P0 LDC.64 R2, c[0x0][0x218] ;  /* 0x00008600ff028b82 */ /* 0x007e220000000a00 */
[----:B------:R-:W-:Y:S02]  /*2200*/  @!P0 IADD3 R7, R13, R12, RZ ;  /* 0x0000000c0d078210 */ /* 0x000fe40007ffe0ff */
[----:B------:R-:W-:-:S03]  /*2210*/  @!P0 IADD3 R12, R12, 0x80, RZ ;  /* 0x000000800c0c8810 */ /* 0x000fc60007ffe0ff */
[----:B0-----:R-:W-:-:S05]  /*2220*/  @!P0 IMAD.WIDE.U32 R2, R7, 0x4, R2 ;  /* 0x0000000407028825 */ /* 0x001fca00078e0002 */
[----:B------:R2:W-:Y:S02]  /*2230*/  @!P0 STG.E desc[UR4][R2.64], R5 ;  /* 0x0000000502008986 */ /* 0x0005e4000c101904 */
.L_x_1880:
[----:B------:R-:W-:Y:S05]  /*2240*/  BSYNC B0 ;  /* 0x0000000000007941 */ /* 0x000fea0003800000 */
.L_x_1874:
[----:B------:R-:W-:Y:S05]  /*2250*/  WARPSYNC.ALL ;  /* 0x0000000000007948 */ /* 0x000fea0003800000 */
[----:B------:R-:W-:-:S13]  /*2260*/  ISETP.GE.AND P0, PT, R12, R6, PT ;  /* 0x000000060c00720c */ /* 0x000fda0003f06270 */
[----:B------:R-:W-:Y:S05]  /*2270*/  @P0 EXIT ;  /* 0x000000000000094d */ /* 0x000fea0003800000 */
[----:B012---:R-:W0:Y:S01]  /*2280*/  LDC.64 R2, c[0x0][0x218] ;  /* 0x00008600ff027b82 */ /* 0x007e220000000a00 */
[----:B------:R-:W-:-:S05]  /*2290*/  IADD3 R13, R13, R12, RZ ;  /* 0x0000000c0d0d7210 */ /* 0x000fca0007ffe0ff */
[----:B0-----:R-:W-:-:S05]  /*22a0*/  IMAD.WIDE.U32 R2, R13, 0x4, R2 ;  /* 0x000000040d027825 */ /* 0x001fca00078e0002 */
[----:B------:R-:W-:Y:S01]  /*22b0*/  STG.E desc[UR4][R2.64], R4 ;  /* 0x0000000402007986 */ /* 0x000fe2000c101904 */
[----:B------:R-:W-:Y:S05]  /*22c0*/  EXIT ;  /* 0x000000000000794d */ /* 0x000fea0003800000 */
.L_x_1881:
        /* <DEDUP_REMOVED lines=11> */
.L_x_20842:


//--------------------- .text._ZN2at6native29vectorized_elementwise_kernelILi4EZZZNS0_16asin_kernel_cudaERNS_18TensorIteratorBaseEENKUlvE0_clEvENKUlvE0_clEvEUlfE_St5arrayIPcLm2EEEEviT0_T1_ --------------------------
	.section	.text._ZN2at6native29vectorized_elementwise_kernelILi4EZZZNS0_16asin_kernel_cudaERNS_18TensorIteratorBaseEENKUlvE0_clEvENKUlvE0_clEvEUlfE_St5arrayIPcLm2EEEEviT0_T1_,"ax",@progbits
	.align	128
        .global         _ZN2at6native29vectorized_elementwise_kernelILi4EZZZNS0_16asin_kernel_cudaERNS_18TensorIteratorBaseEENKUlvE0_clEvENKUlvE0_clEvEUlfE_St5arrayIPcLm2EEEEviT0_T1_
        .type           _ZN2at6native29vectorized_elementwise_kernelILi4EZZZNS0_16asin_kernel_cudaERNS_18TensorIteratorBaseEENKUlvE0_clEvENKUlvE0_clEvEUlfE_St5arrayIPcLm2EEEEviT0_T1_,@function
        .size           _ZN2at6native29vectorized_elementwise_kernelILi4EZZZNS0_16asin_kernel_cudaERNS_18TensorIteratorBaseEENKUlvE0_clEvENKUlvE0_clEvEUlfE_St5arrayIPcLm2EEEEviT0_T1_,(.L_x_20843 - _ZN2at6native29vectorized_elementwise_kernelILi4EZZZNS0_16asin_kernel_cudaERNS_18TensorIteratorBaseEENKUlvE0_clEvENKUlvE0_clEvEUlfE_St5arrayIPcLm2EEEEviT0_T1_)
        .other          _ZN2at6native29vectorized_elementwise_kernelILi4EZZZNS0_16asin_kernel_cudaERNS_18TensorIteratorBaseEENKUlvE0_clEvENKUlvE0_clEvEUlfE_St5arrayIPcLm2EEEEviT0_T1_,@"STO_CUDA_ENTRY STV_DEFAULT"
_ZN2at6native29vectorized_elementwise_kernelILi4EZZZNS0_16asin_kernel_cudaERNS_18TensorIteratorBaseEENKUlvE0_clEvENKUlvE0_clEvEUlfE_St5arrayIPcLm2EEEEviT0_T1_:
.text._ZN2at6native29vectorized_elementwise_kernelILi4EZZZNS0_16asin_kernel_cudaERNS_18TensorIteratorBaseEENKUlvE0_clEvENKUlvE0_clEvEUlfE_St5arrayIPcLm2EEEEviT0_T1_:
        /* <DEDUP_REMOVED lines=12> */
[----:B------:R-:W2:Y:S04]  /*00c0*/  LDG.E.128 R8, desc[UR4][R2.64] ;  /* 0x0000000402087981 */ /* 0x000ea8000c1e1d00 */
[----:B------:R0:W3:Y:S01]  /*00d0*/  LDG.E.128 R4, desc[UR4][R2.64+0x800] ;  /* 0x0008000402047981 */ /* 0x0000e2000c1e1d00 */
[----:B------:R-:W-:Y:S01]  /*00e0*/  HFMA2.MMA R14, -RZ, RZ, 1.75, 0 ;  /* 0x3f000000ff0e7435 */ /* 0x000fe200000001ff */
[----:B--2---:R-:W-:Y:S01]  /*00f0*/  FADD.FTZ R19, |R8|, -RZ ;  /* 0x800000ff08137221 */ /* 0x004fe20000010200 */
[----:B------:R-:W-:Y:S01]  /*0100*/  FADD.FTZ R17, |R9|, -RZ ;  /* 0x800000ff09117221 */ /* 0x000fe20000010200 */
[----:B------:R-:W-:Y:S01]  /*0110*/  FADD.FTZ R13, |R10|, -RZ ;  /* 0x800000ff0a0d7221 */ /* 0x000fe20000010200 */
[----:B------:R-:W-:-:S06]  /*0120*/  FADD.FTZ R15, |R11|, -RZ ;  /* 0x800000ff0b0f7221 */ /* 0x000fcc0000010200 */
[-C--:B------:R-:W-:Y:S01]  /*0130*/  FFMA.FTZ R12, -R19, R14.reuse, 0.5 ;  /* 0x3f000000130c7423 */ /* 0x080fe2000001010e */
[-C--:B------:R-:W-:Y:S01]  /*0140*/  FFMA.FTZ R18, -R17, R14.reuse, 0.5 ;  /* 0x3f00000011127423 */ /* 0x080fe2000001010e */
[-C--:B------:R-:W-:Y:S01]  /*0150*/  FFMA.FTZ R0, -R13, R14.reuse, 0.5 ;  /* 0x3f0000000d007423 */ /* 0x080fe2000001010e */
[----:B0-----:R-:W-:Y:S01]  /*0160*/  FFMA.FTZ R3, -R15, R14, 0.5 ;  /* 0x3f0000000f037423 */ /* 0x001fe2000001010e */
[----:B------:R-:W0:Y:S01]  /*0170*/  MUFU.RSQ R25, R12 ;  /* 0x0000000c00197308 */ /* 0x000e220000001400 */
[----:B------:R-:W-:Y:S02]  /*0180*/  FSETP.GT.FTZ.AND P5, PT, |R8|, 0.56000000238418579102, PT ;  /* 0x3f0f5c290800780b */ /* 0x000fe40003fb4200 */
[----:B------:R-:W-:Y:S02]  /*0190*/  FSETP.GT.FTZ.AND P2, PT, |R9|, 0.56000000238418579102, PT ;  /* 0x3f0f5c290900780b */ /* 0x000fe40003f54200 */
[----:B------:R-:W-:Y:S02]  /*01a0*/  FSETP.GT.FTZ.AND P3, PT, |R10|, 0.56000000238418579102, PT ;  /* 0x3f0f5c290a00780b */ /* 0x000fe40003f74200 */
[----:B------:R-:W-:Y:S01]  /*01b0*/  FSETP.NEU.FTZ.AND P0, PT, |R8|, 1, PT ;  /* 0x3f8000000800780b */ /* 0x000fe20003f1d200 */
[----:B------:R-:W1:Y:S01]  /*01c0*/  MUFU.RSQ R27, R18 ;  /* 0x00000012001b7308 */ /* 0x000e620000001400 */
[----:B------:R-:W-:-:S02]  /*01d0*/  FSETP.GT.FTZ.AND P4, PT, |R11|, 0.56000000238418579102, PT ;  /* 0x3f0f5c290b00780b */ /* 0x000fc40003f94200 */
[----:B------:R-:W-:Y:S02]  /*01e0*/  FSETP.NEU.FTZ.AND P1, PT, |R9|, 1, PT ;  /* 0x3f8000000900780b */ /* 0x000fe40003f3d200 */
[----:B---3--:R-:W-:-:S03]  /*01f0*/  FSETP.NEU.FTZ.AND P6, PT, |R5|, 1, PT ;  /* 0x3f8000000500780b */ /* 0x008fc60003fdd200 */
[----:B------:R-:W2:Y:S01]  /*0200*/  MUFU.RSQ R23, R0 ;  /* 0x0000000000177308 */ /* 0x000ea20000001400 */
[----:B0-----:R-:W-:Y:S01]  /*0210*/  FMUL.FTZ R16, R12, R25 ;  /* 0x000000190c107220 */ /* 0x001fe20000410000 */
[----:B------:R-:W-:-:S04]  /*0220*/  FMUL.FTZ R25, R25, 0.5 ;  /* 0x3f00000019197820 */ /* 0x000fc80000410000 */
[----:B------:R-:W-:Y:S02]  /*0230*/  FFMA.FTZ R25, -R16, R25, 0.5 ;  /* 0x3f00000010197423 */ /* 0x000fe40000010119 */
[----:B------:R-:W0:Y:S01]  /*0240*/  MUFU.RSQ R2, R3 ;  /* 0x0000000300027308 */ /* 0x000e220000001400 */
[----:B-1----:R-:W-:Y:S01]  /*0250*/  FMUL.FTZ R20, R18, R27 ;  /* 0x0000001b12147220 */ /* 0x002fe20000410000 */
[----:B------:R-:W-:Y:S01]  /*0260*/  FMUL.FTZ R27, R27, 0.5 ;  /* 0x3f0000001b1b7820 */ /* 0x000fe20000410000 */
[----:B------:R-:W-:-:S03]  /*0270*/  FFMA.FTZ R12, R16, R25, R16 ;  /* 0x00000019100c7223 */ /* 0x000fc60000010010 */
[----:B------:R-:W-:Y:S02]  /*0280*/  FFMA.FTZ R27, -R20, R27, 0.5 ;  /* 0x3f000000141b7423 */ /* 0x000fe4000001011b */
[----:B------:R-:W-:Y:S01]  /*0290*/  @P5 FSEL R19, R12, RZ, P0 ;  /* 0x000000ff0c135208 */ /* 0x000fe20000000000 */
[----:B--2---:R-:W-:Y:S01]  /*02a0*/  FMUL.FTZ R0, R0, R23 ;  /* 0x0000001700007220 */ /* 0x004fe20000410000 */
[----:B------:R-:W-:Y:S01]  /*02b0*/  FMUL.FTZ R23, R23, 0.5 ;  /* 0x3f00000017177820 */ /* 0x000fe20000410000 */
[----:B------:R-:W-:Y:S01]  /*02c0*/  FFMA.FTZ R27, R20, R27, R20 ;  /* 0x0000001b141b7223 */ /* 0x000fe20000010014 */
[----:B------:R-:W-:Y:S02]  /*02d0*/  FSETP.NEU.FTZ.AND P0, PT, |R10|, 1, PT ;  /* 0x3f8000000a00780b */ /* 0x000fe40003f1d200 */
[----:B------:R-:W-:Y:S02]  /*02e0*/  FFMA.FTZ R23, -R0, R23, 0.5 ;  /* 0x3f00000000177423 */ /* 0x000fe40000010117 */
[----:B------:R-:W-:Y:S01]  /*02f0*/  @P2 FSEL R17, R27, RZ, P1 ;  /* 0x000000ff1b112208 */ /* 0x000fe20000800000 */
[----:B0-----:R-:W-:Y:S01]  /*0300*/  FMUL.FTZ R3, R3, R2 ;  /* 0x0000000203037220 */ /* 0x001fe20000410000 */
        /* <DEDUP_REMOVED lines=8> */
[----:B------:R-:W-:Y:S02]  /*0390*/  MOV R2, 0x3d4dd2f7 ;  /* 0x3d4dd2f700027802 */ /* 0x000fe40000000f00 */
[----:B------:R-:W-:Y:S01]  /*03a0*/  FMUL.FTZ R23, R13, R13 ;  /* 0x0000000d0d177220 */ /* 0x000fe20000410000 */
[C---:B------:R-:W-:Y:S02]  /*03b0*/  FSETP.NEU.FTZ.AND P0, PT, |R4|.reuse, 1, PT ;  /* 0x3f8000000400780b */ /* 0x040fe40003f1d200 */
[-C--:B------:R-:W-:Y:S01]  /*03c0*/  FFMA.FTZ R0, R27, R2.reuse, 0.018773360177874565125 ;  /* 0x3c99ca971b007423 */ /* 0x080fe20000010002 */
[----:B------:R-:W-:Y:S01]  /*03d0*/  @P4 FSEL R15, R3, RZ, P1 ;  /* 0x000000ff030f4208 */ /* 0x000fe20000800000 */
[-C--:B------:R-:W-:Y:S01]  /*03e0*/  FFMA.FTZ R16, R23, R2.reuse, 0.018773360177874565125 ;  /* 0x3c99ca9717107423 */ /* 0x080fe20000010002 */
[----:B------:R-:W-:Y:S01]  /*03f0*/  FFMA.FTZ R12, R25, R2, 0.018773360177874565125 ;  /* 0x3c99ca97190c7423 */ /* 0x000fe20000010002 */
[----:B------:R-:W-:Y:S01]  /*0400*/  FFMA.FTZ R0, R27, R0, 0.046769052743911743164 ;  /* 0x3d3f90e81b007423 */ /* 0x000fe20000010000 */
[C---:B------:R-:W-:Y:S01]  /*0410*/  FSETP.GT.FTZ.AND P1, PT, |R4|.reuse, 0.56000000238418579102, PT ;  /* 0x3f0f5c290400780b */ /* 0x040fe20003f34200 */
[----:B------:R-:W-:Y:S01]  /*0420*/  FMUL.FTZ R3, R15, R15 ;  /* 0x0000000f0f037220 */ /* 0x000fe20000410000 */
[----:B------:R-:W-:Y:S01]  /*0430*/  FFMA.FTZ R18, R23, R16, 0.046769052743911743164 ;  /* 0x3d3f90e817127423 */ /* 0x000fe20000010010 */
[----:B------:R-:W-:Y:S01]  /*0440*/  FFMA.FTZ R0, R27, R0, 0.074823014438152313232 ;  /* 0x3d993ccf1b007423 */ /* 0x000fe20000010000 */
[----:B------:R-:W-:Y:S01]  /*0450*/  FFMA.FTZ R12, R25, R12, 0.046769052743911743164 ;  /* 0x3d3f90e8190c7423 */ /* 0x000fe2000001000c */
[----:B------:R-:W-:Y:S01]  /*0460*/  FFMA.FTZ R20, R3, R2, 0.018773360177874565125 ;  /* 0x3c99ca9703147423 */ /* 0x000fe20000010002 */
[----:B------:R-:W-:Y:S01]  /*0470*/  FFMA.FTZ R18, R23, R18, 0.074823014438152313232 ;  /* 0x3d993ccf17127423 */ /* 0x000fe20000010012 */
[----:B------:R-:W-:Y:S01]  /*0480*/  FFMA.FTZ R0, R27, R0, 0.16667181253433227539 ;  /* 0x3e2aac041b007423 */ /* 0x000fe20000010000 */
[----:B------:R-:W-:Y:S01]  /*0490*/  FFMA.FTZ R16, R25, R12, 0.074823014438152313232 ;  /* 0x3d993ccf19107423 */ /* 0x000fe2000001000c */
[----:B------:R-:W-:Y:S01]  /*04a0*/  FFMA.FTZ R20, R3, R20, 0.046769052743911743164 ;  /* 0x3d3f90e803147423 */ /* 0x000fe20000010014 */
[----:B------:R-:W-:Y:S01]  /*04b0*/  FFMA.FTZ R18, R23, R18, 0.16667181253433227539 ;  /* 0x3e2aac0417127423 */ /* 0x000fe20000010012 */
[----:B------:R-:W-:Y:S01]  /*04c0*/  FMUL.FTZ R12, R27, R0 ;  /* 0x000000001b0c7220 */ /* 0x000fe20000410000 */
[----:B------:R-:W-:Y:S01]  /*04d0*/  FADD.FTZ R27, |R4|, -RZ ;  /* 0x800000ff041b7221 */ /* 0x000fe20000010200 */
[----:B------:R-:W-:Y:S01]  /*04e0*/  FFMA.FTZ R20, R3, R20, 0.074823014438152313232 ;  /* 0x3d993ccf03147423 */ /* 0x000fe20000010014 */
[----:B------:R-:W-:Y:S01]  /*04f0*/  FMUL.FTZ R22, R23, R18 ;  /* 0x0000001217167220 */ /* 0x000fe20000410000 */
[----:B------:R-:W-:Y:S01]  /*0500*/  FFMA.FTZ R16, R25, R16, 0.16667181253433227539 ;  /* 0x3e2aac0419107423 */ /* 0x000fe20000010010 */
[----:B------:R-:W-:Y:S01]  /*0510*/  FFMA.FTZ R18, -R27, R14, 0.5 ;  /* 0x3f0000001b127423 */ /* 0x000fe2000001010e */
[----:B------:R-:W-:Y:S01]  /*0520*/  FFMA.FTZ R0, R3, R20, 0.16667181253433227539 ;  /* 0x3e2aac0403007423 */ /* 0x000fe20000010014 */
[----:B------:R-:W-:Y:S01]  /*0530*/  FADD.FTZ R20, |R5|, -RZ ;  /* 0x800000ff05147221 */ /* 0x000fe20000010200 */
[----:B------:R-:W-:Y:S01]  /*0540*/  FMUL.FTZ R24, R25, R16 ;  /* 0x0000001019187220 */ /* 0x000fe20000410000 */
[----:B------:R-:W0:Y:S01]  /*0550*/  MUFU.RSQ R23, R18 ;  /* 0x0000001200177308 */ /* 0x000e220000001400 */
[----:B------:R-:W-:Y:S01]  /*0560*/  FMUL.FTZ R0, R3, R0 ;  /* 0x0000000003007220 */ /* 0x000fe20000410000 */
[----:B------:R-:W-:Y:S01]  /*0570*/  FFMA.FTZ R16, -R20, R14, 0.5 ;  /* 0x3f00000014107423 */ /* 0x000fe2000001010e */
[----:B------:R-:W-:Y:S01]  /*0580*/  FADD.FTZ R25, |R6|, -RZ ;  /* 0x800000ff06197221 */ /* 0x000fe20000010200 */
[----:B------:R-:W-:Y:S01]  /*0590*/  FFMA.FTZ R19, R19, R12, R19 ;  /* 0x0000000c13137223 */ /* 0x000fe20000010013 */
[----:B------:R-:W-:Y:S01]  /*05a0*/  FFMA.FTZ R12, R17, R24, R17 ;  /* 0x00000018110c7223 */ /* 0x000fe20000010011 */
[----:B------:R-:W-:Y:S01]  /*05b0*/  FFMA.FTZ R13, R13, R22, R13 ;  /* 0x000000160d0d7223 */ /* 0x000fe2000001000d */
[----:B------:R-:W-:Y:S01]  /*05c0*/  FFMA.FTZ R17, -R25, R14, 0.5 ;  /* 0x3f00000019117423 */ /* 0x000fe2000001010e */
[----:B------:R-:W1:Y:S01]  /*05d0*/  MUFU.RSQ R3, R16 ;  /* 0x0000001000037308 */ /* 0x000e620000001400 */
[----:B------:R-:W-:Y:S01]  /*05e0*/  FFMA.FTZ R0, R15, R0, R15 ;  /* 0x000000000f007223 */ /* 0x000fe2000001000f */
[----:B------:R-:W-:Y:S01]  /*05f0*/  HFMA2.MMA R15, -RZ, RZ, 1.9599609375, 20144 ;  /* 0x3fd774ebff0f7435 */ /* 0x000fe200000001ff */
[----:B0-----:R-:W-:Y:S01]  /*0600*/  FMUL.FTZ R24, R18, R23 ;  /* 0x0000001712187220 */ /* 0x001fe20000410000 */
[----:B------:R-:W-:-:S04]  /*0610*/  FMUL.FTZ R23, R23, 0.5 ;  /* 0x3f00000017177820 */ /* 0x000fc80000410000 */
[----:B------:R-:W0:Y:S01]  /*0620*/  MUFU.RSQ R18, R17 ;  /* 0x0000001100127308 */ /* 0x000e220000001400 */
[----:B------:R-:W-:Y:S01]  /*0630*/  FFMA.FTZ R23, -R24, R23, 0.5 ;  /* 0x3f00000018177423 */ /* 0x000fe20000010117 */
[----:B-1----:R-:W-:Y:S01]  /*0640*/  FMUL.FTZ R22, R16, R3 ;  /* 0x0000000310167220 */ /* 0x002fe20000410000 */
[----:B------:R-:W-:Y:S02]  /*0650*/  FMUL.FTZ R3, R3, 0.5 ;  /* 0x3f00000003037820 */ /* 0x000fe40000410000 */
[----:B------:R-:W-:Y:S01]  /*0660*/  FFMA.FTZ R23, R24, R23, R24 ;  /* 0x0000001718177223 */ /* 0x000fe20000010018 */
[----:B------:R-:W-:Y:S01]  /*0670*/  FMUL.FTZ R16, R19, -2 ;  /* 0xc000000013107820 */ /* 0x000fe20000410000 */
[----:B------:R-:W-:-:S03]  /*0680*/  FFMA.FTZ R3, -R22, R3, 0.5 ;  /* 0x3f00000016037423 */ /* 0x000fc60000010103 */
[----:B------:R-:W-:Y:S01]  /*0690*/  @P1 FSEL R27, R23, RZ, P0 ;  /* 0x000000ff171b1208 */ /* 0x000fe20000000000 */
[----:B------:R-:W-:Y:S01]  /*06a0*/  FADD.FTZ R23, |R7|, -RZ ;  /* 0x800000ff07177221 */ /* 0x000fe20000010200 */
[----:B------:R-:W-:Y:S01]  /*06b0*/  FFMA.FTZ R22, R22, R3, R22 ;  /* 0x0000000316167223 */ /* 0x000fe20000010016 */
[----:B------:R-:W-:Y:S01]  /*06c0*/  FSETP.GT.FTZ.AND P0, PT, |R5|, 0.56000000238418579102, PT ;  /* 0x3f0f5c290500780b */ /* 0x000fe20003f14200 */
[----:B0-----:R-:W-:Y:S01]  /*06d0*/  FMUL.FTZ R3, R17, R18 ;  /* 0x0000001211037220 */ /* 0x001fe20000410000 */
[----:B------:R-:W-:Y:S01]  /*06e0*/  FMUL.FTZ R18, R18, 0.5 ;  /* 0x3f00000012127820 */ /* 0x000fe20000410000 */
[----:B------:R-:W-:Y:S01]  /*06f0*/  FFMA.FTZ R14, -R23, R14, 0.5 ;  /* 0x3f000000170e7423 */ /* 0x000fe2000001010e */
[----:B------:R-:W-:Y:S01]  /*0700*/  @P5 FFMA.FTZ R19, R15, 0.93318945169448852539, R16 ;  /* 0x3f6ee5810f135823 */ /* 0x000fe20000010010 */
[----:B------:R-:W-:Y:S01]  /*0710*/  FSETP.GT.FTZ.AND P5, PT, |R6|, 0.56000000238418579102, PT ;  /* 0x3f0f5c290600780b */ /* 0x000fe20003fb4200 */
[----:B------:R-:W-:Y:S01]  /*0720*/  FFMA.FTZ R18, -R3, R18, 0.5 ;  /* 0x3f00000003127423 */ /* 0x000fe20000010112 */
[----:B------:R-:W0:Y:S02]  /*0730*/  MUFU.RSQ R17, R14 ;  /* 0x0000000e00117308 */ /* 0x000e240000001400 */
[----:B------:R-:W-:Y:S01]  /*0740*/  LOP3.LUT R8, R19, 0x80000000, R8, 0xb8, !PT ;  /* 0x8000000013087812 */ /* 0x000fe200078eb808 */
[----:B------:R-:W-:Y:S01]  /*0750*/  FFMA.FTZ R18, R3, R18, R3 ;  /* 0x0000001203127223 */ /* 0x000fe20000010003 */
[----:B------:R-:W-:-:S02]  /*0760*/  FMUL.FTZ R3, R27, R27 ;  /* 0x0000001b1b037220 */ /* 0x000fc40000410000 */
[----:B------:R-:W-:Y:S02]  /*0770*/  @P0 FSEL R20, R22, RZ, P6 ;  /* 0x000000ff16140208 */ /* 0x000fe40003000000 */
[----:B------:R-:W-:Y:S01]  /*0780*/  FSETP.NEU.FTZ.AND P6, PT, |R6|, 1, PT ;  /* 0x3f8000000600780b */ /* 0x000fe20003fdd200 */
[C---:B------:R-:W-:Y:S01]  /*0790*/  FFMA.FTZ R16, R3.reuse, R2, 0.018773360177874565125 ;  /* 0x3c99ca9703107423 */ /* 0x040fe20000010002 */
[----:B------:R-:W-:Y:S02]  /*07a0*/  MOV R22, 0x3d4dd2f7 ;  /* 0x3d4dd2f700167802 */ /* 0x000fe40000000f00 */
[----:B------:R-:W-:Y:S01]  /*07b0*/  @P5 FSEL R25, R18, RZ, P6 ;  /* 0x000000ff12195208 */ /* 0x000fe20003000000 */
[----:B------:R-:W-:Y:S01]  /*07c0*/  FFMA.FTZ R18, R3, R16, 0.046769052743911743164 ;  /* 0x3d3f90e803127423 */ /* 0x000fe20000010010 */
[----:B------:R-:W-:Y:S01]  /*07d0*/  FMUL.FTZ R16, R12, -2 ;  /* 0xc00000000c107820 */ /* 0x000fe20000410000 */
[----:B0-----:R-:W-:Y:S01]  /*07e0*/  FMUL.FTZ R14, R14, R17 ;  /* 0x000000110e0e7220 */ /* 0x001fe20000410000 */
[----:B------:R-:W-:-:S02]  /*07f0*/  FMUL.FTZ R17, R17, 0.5 ;  /* 0x3f00000011117820 */ /* 0x000fc40000410000 */
[----:B------:R-:W-:Y:S01]  /*0800*/  @P2 FFMA.FTZ R12, R15, 0.93318945169448852539, R16 ;  /* 0x3f6ee5810f0c2823 */ /* 0x000fe20000010010 */
[----:B------:R-:W-:Y:S01]  /*0810*/  FFMA.FTZ R18, R3, R18, 0.074823014438152313232 ;  /* 0x3d993ccf03127423 */ /* 0x000fe20000010012 */
[----:B------:R-:W-:Y:S01]  /*0820*/  FSETP.GT.FTZ.AND P2, PT, |R7|, 0.56000000238418579102, PT ;  /* 0x3f0f5c290700780b */ /* 0x000fe20003f54200 */
[----:B------:R-:W-:Y:S01]  /*0830*/  FMUL.FTZ R16, R13, -2 ;  /* 0xc00000000d107820 */ /* 0x000fe20000410000 */
[----:B------:R-:W-:Y:S01]  /*0840*/  FFMA.FTZ R17, -R14, R17, 0.5 ;  /* 0x3f0000000e117423 */ /* 0x000fe20000010111 */
[----:B------:R-:W-:Y:S01]  /*0850*/  FFMA.FTZ R18, R3, R18, 0.16667181253433227539 ;  /* 0x3e2aac0403127423 */ /* 0x000fe20000010012 */
[----:B------:R-:W-:Y:S01]  /*0860*/  LOP3.LUT R9, R12, 0x80000000, R9, 0xb8, !PT ;  /* 0x800000000c097812 */ /* 0x000fe200078eb809 */
[----:B------:R-:W-:Y:S01]  /*0870*/  @P3 FFMA.FTZ R13, R15, 0.93318945169448852539, R16 ;  /* 0x3f6ee5810f0d3823 */ /* 0x000fe20000010010 */
[----:B------:R-:W-:Y:S01]  /*0880*/  FFMA.FTZ R14, R14, R17, R14 ;  /* 0x000000110e0e7223 */ /* 0x000fe2000001000e */
[----:B------:R-:W-:Y:S01]  /*0890*/  FMUL.FTZ R16, R0, -2 ;  /* 0xc000000000107820 */ /* 0x000fe20000410000 */
[----:B------:R-:W-:Y:S01]  /*08a0*/  FMUL.FTZ R18, R3, R18 ;  /* 0x0000001203127220 */ /* 0x000fe20000410000 */
[----:B------:R-:W-:Y:S01]  /*08b0*/  FMUL.FTZ R17, R20, R20 ;  /* 0x0000001414117220 */ /* 0x000fe20000410000 */
[----:B------:R-:W-:Y:S01]  /*08c0*/  FMUL.FTZ R3, R25, R25 ;  /* 0x0000001919037220 */ /* 0x000fe20000410000 */
[----:B------:R-:W-:Y:S01]  /*08d0*/  FSETP.NEU.FTZ.AND P3, PT, |R7|, 1, PT ;  /* 0x3f8000000700780b */ /* 0x000fe20003f7d200 */
[----:B------:R-:W-:Y:S01]  /*08e0*/  @P4 FFMA.FTZ R0, R15, 0.93318945169448852539, R16 ;  /* 0x3f6ee5810f004823 */ /* 0x000fe20000010010 */
[-C--:B------:R-:W-:Y:S01]  /*08f0*/  FFMA.FTZ R16, R17, R2.reuse, 0.018773360177874565125 ;  /* 0x3c99ca9711107423 */ /* 0x080fe20000010002 */
[----:B------:R-:W-:Y:S01]  /*0900*/  FFMA.FTZ R2, R3, R2, 0.018773360177874565125 ;  /* 0x3c99ca9703027423 */ /* 0x000fe20000010002 */
[----:B------:R-:W-:Y:S01]  /*0910*/  @P2 FSEL R23, R14, RZ, P3 ;  /* 0x000000ff0e172208 */ /* 0x000fe20001800000 */
[----:B------:R-:W-:Y:S01]  /*0920*/  FFMA.FTZ R27, R27, R18, R27 ;  /* 0x000000121b1b7223 */ /* 0x000fe2000001001b */
[----:B------:R-:W-:Y:S01]  /*0930*/  FFMA.FTZ R16, R17, R16, 0.046769052743911743164 ;  /* 0x3d3f90e811107423 */ /* 0x000fe20000010010 */
[----:B------:R-:W-:Y:S01]  /*0940*/  FFMA.FTZ R2, R3, R2, 0.046769052743911743164 ;  /* 0x3d3f90e803027423 */ /* 0x000fe20000010002 */
[----:B------:R-:W-:Y:S01]  /*0950*/  LOP3.LUT R10, R13, 0x80000000, R10, 0xb8, !PT ;  /* 0x800000000d0a7812 */ /* 0x000fe200078eb80a */
[----:B------:R-:W-:Y:S01]  /*0960*/  FMUL.FTZ R14, R23, R23 ;  /* 0x00000017170e7220 */ /* 0x000fe20000410000 */
[----:B------:R-:W-:Y:S01]  /*0970*/  FFMA.FTZ R16, R17, R16, 0.074823014438152313232 ;  /* 0x3d993ccf11107423 */ /* 0x000fe20000010010 */
[----:B------:R-:W-:Y:S01]  /*0980*/  FFMA.FTZ R2, R3, R2, 0.074823014438152313232 ;  /* 0x3d993ccf03027423 */ /* 0x000fe20000010002 */
[----:B------:R-:W-:Y:S01]  /*0990*/  LOP3.LUT R11, R0, 0x80000000, R11, 0xb8, !PT ;  /* 0x80000000000b7812 */ /* 0x000fe200078eb80b */
[----:B------:R-:W-:Y:S01]  /*09a0*/  FFMA.FTZ R22, R14, R22, 0.018773360177874565125 ;  /* 0x3c99ca970e167423 */ /* 0x000fe20000010016 */
[----:B------:R-:W-:Y:S01]  /*09b0*/  FFMA.FTZ R16, R17, R16, 0.16667181253433227539 ;  /* 0x3e2aac0411107423 */ /* 0x000fe20000010010 */
[----:B------:R-:W-:Y:S01]  /*09c0*/  FFMA.FTZ R2, R3, R2, 0.16667181253433227539 ;  /* 0x3e2aac0403027423 */ /* 0x000fe20000010002 */
[----:B------:R-:W-:Y:S01]  /*09d0*/  FSETP.GTU.FTZ.AND P3, PT, R0, +INF , PT ;  /* 0x7f8000000000780b */ /* 0x000fe20003f7c000 */
[----:B------:R-:W-:Y:S01]  /*09e0*/  FFMA.FTZ R22, R14, R22, 0.046769052743911743164 ;  /* 0x3d3f90e80e167423 */ /* 0x000fe20000010016 */
[----:B------:R-:W-:Y:S01]  /*09f0*/  FMUL.FTZ R17, R17, R16 ;  /* 0x0000001011117220 */ /* 0x000fe20000410000 */
[----:B------:R-:W-:-:S02]  /*0a00*/  FMUL.FTZ R16, R3, R2 ;  /* 0x0000000203107220 */ /* 0x000fc40000410000 */
[----:B------:R-:W-:Y:S01]  /*0a10*/  FFMA.FTZ R22, R14, R22, 0.074823014438152313232 ;  /* 0x3d993ccf0e167423 */ /* 0x000fe20000010016 */
[----:B------:R-:W0:Y:S01]  /*0a20*/  LDC.64 R2, c[0x0][0x218] ;  /* 0x00008600ff027b82 */ /* 0x000e220000000a00 */
[----:B------:R-:W-:Y:S01]  /*0a30*/  FFMA.FTZ R20, R20, R17, R20 ;  /* 0x0000001114147223 */ /* 0x000fe20000010014 */
[----:B------:R-:W-:Y:S01]  /*0a40*/  FFMA.FTZ R25, R25, R16, R25 ;  /* 0x0000001019197223 */ /* 0x000fe20000010019 */
[----:B------:R-:W-:Y:S01]  /*0a50*/  FFMA.FTZ R22, R14, R22, 0.16667181253433227539 ;  /* 0x3e2aac040e167423 */ /* 0x000fe20000010016 */
[----:B------:R-:W-:Y:S01]  /*0a60*/  FMUL.FTZ R16, R27, -2 ;  /* 0xc00000001b107820 */ /* 0x000fe20000410000 */
[----:B------:R-:W-:Y:S02]  /*0a70*/  FMUL.FTZ R18, R20, -2 ;  /* 0xc000000014127820 */ /* 0x000fe40000410000 */
[----:B------:R-:W-:Y:S01]  /*0a80*/  FMUL.FTZ R14, R14, R22 ;  /* 0x000000160e0e7220 */ /* 0x000fe20000410000 */
[----:B------:R-:W-:Y:S01]  /*0a90*/  FMUL.FTZ R22, R25, -2 ;  /* 0xc000000019167820 */ /* 0x000fe20000410000 */
[C---:B------:R-:W-:Y:S01]  /*0aa0*/  @P1 FFMA.FTZ R27, R15.reuse, 0.93318945169448852539, R16 ;  /* 0x3f6ee5810f1b1823 */ /* 0x040fe20000010010 */
[----:B------:R-:W-:Y:S01]  /*0ab0*/  @P0 FFMA.FTZ R20, R15, 0.93318945169448852539, R18 ;  /* 0x3f6ee5810f140823 */ /* 0x000fe20000010012 */
[----:B------:R-:W-:Y:S01]  /*0ac0*/  FFMA.FTZ R14, R23, R14, R23 ;  /* 0x0000000e170e7223 */ /* 0x000fe20000010017 */
[----:B------:R-:W-:Y:S01]  /*0ad0*/  @P5 FFMA.FTZ R25, R15, 0.93318945169448852539, R22 ;  /* 0x3f6ee5810f195823 */ /* 0x000fe20000010016 */
[----:B------:R-:W-:-:S02]  /*0ae0*/  FSETP.GTU.FTZ.AND P0, PT, R19, +INF , PT ;  /* 0x7f8000001300780b */ /* 0x000fc40003f1c000 */
[----:B------:R-:W-:Y:S01]  /*0af0*/  FMUL.FTZ R24, R14, -2 ;  /* 0xc00000000e187820 */ /* 0x000fe20000410000 */
[----:B------:R-:W-:Y:S02]  /*0b00*/  FSETP.GTU.FTZ.AND P1, PT, R12, +INF , PT ;  /* 0x7f8000000c00780b */ /* 0x000fe40003f3c000 */
[----:B------:R-:W-:Y:S01]  /*0b10*/  LOP3.LUT R16, R27, 0x80000000, R4, 0xb8, !PT ;  /* 0x800000001b107812 */ /* 0x000fe200078eb804 */
[----:B------:R-:W-:Y:S01]  /*0b20*/  @P2 FFMA.FTZ R14, R15, 0.93318945169448852539, R24 ;  /* 0x3f6ee5810f0e2823 */ /* 0x000fe20000010018 */
[----:B------:R-:W-:Y:S02]  /*0b30*/  FSETP.GTU.FTZ.AND P2, PT, R13, +INF , PT ;  /* 0x7f8000000d00780b */ /* 0x000fe40003f5c000 */
[----:B------:R-:W-:Y:S01]  /*0b40*/  LOP3.LUT R15, R20, 0x80000000, R5, 0xb8, !PT ;  /* 0x80000000140f7812 */ /* 0x000fe200078eb805 */
[----:B0-----:R-:W-:Y:S01]  /*0b50*/  IMAD.WIDE.U32 R2, R29, 0x4, R2 ;  /* 0x000000041d027825 */ /* 0x001fe200078e0002 */
[----:B------:R-:W-:Y:S02]  /*0b60*/  LOP3.LUT R18, R25, 0x80000000, R6, 0xb8, !PT ;  /* 0x8000000019127812 */ /* 0x000fe400078eb806 */
[----:B------:R-:W-:-:S02]  /*0b70*/  LOP3.LUT R17, R14, 0x80000000, R7, 0xb8, !PT ;  /* 0x800000000e117812 */ /* 0x000fc400078eb807 */
[----:B------:R-:W-:Y:S01]  /*0b80*/  FSEL R4, R8, R19, !P0 ;  /* 0x0000001308047208 */ /* 0x000fe20004000000 */
[----:B------:R-:W-:Y:S01]  /*0b90*/  IMAD.WIDE R2, R21, 0x10, R2 ;  /* 0x0000001015027825 */ /* 0x000fe200078e0202 */
[----:B------:R-:W-:Y:S02]  /*0ba0*/  FSEL R5, R9, R12, !P1 ;  /* 0x0000000c09057208 */ /* 0x000fe40004800000 */
[----:B------:R-:W-:Y:S02]  /*0bb0*/  FSEL R6, R10, R13, !P2 ;  /* 0x0000000d0a067208 */ /* 0x000fe40005000000 */
[----:B------:R-:W-:Y:S02]  /*0bc0*/  FSEL R7, R11, R0, !P3 ;  /* 0x000000000b077208 */ /* 0x000fe40005800000 */
[----:B------:R-:W-:Y:S02]  /*0bd0*/  FSETP.GTU.FTZ.AND P1, PT, R20, +INF , PT ;  /* 0x7f8000001400780b */ /* 0x000fe40003f3c000 */
[----:B------:R-:W-:Y:S01]  /*0be0*/  FSETP.GTU.FTZ.AND P3, PT, R14, +INF , PT ;  /* 0x7f8000000e00780b */ /* 0x000fe20003f7c000 */
[----:B------:R-:W-:Y:S01]  /*0bf0*/  STG.E.128 desc[UR4][R2.64], R4 ;  /* 0x0000000402007986 */ /* 0x000fe2000c101d04 */
[----:B------:R-:W-:-:S02]  /*0c00*/  FSETP.GTU.FTZ.AND P0, PT, R27, +INF , PT ;  /* 0x7f8000001b00780b */ /* 0x000fc40003f1c000 */
[----:B------:R-:W-:Y:S02]  /*0c10*/  FSETP.GTU.FTZ.AND P2, PT, R25, +INF , PT ;  /* 0x7f8000001900780b */ /* 0x000fe40003f5c000 */
[----:B------:R-:W-:Y:S02]  /*0c20*/  FSEL R9, R15, R20, !P1 ;  /* 0x000000140f097208 */ /* 0x000fe40004800000 */
[----:B------:R-:W-:Y:S02]  /*0c30*/  FSEL R11, R17, R14, !P3 ;  /* 0x0000000e110b7208 */ /* 0x000fe40005800000 */
[----:B------:R-:W-:Y:S02]  /*0c40*/  FSEL R8, R16, R27, !P0 ;  /* 0x0000001b10087208 */ /* 0x000fe40004000000 */
[----:B------:R-:W-:-:S05]  /*0c50*/  FSEL R10, R18, R25, !P2 ;  /* 0x00000019120a7208 */ /* 0x000fca0005000000 */
[----:B------:R-:W-:Y:S01]  /*0c60*/  STG.E.128 desc[UR4][R2.64+0x800], R8 ;  /* 0x0008000802007986 */ /* 0x000fe2000c101d04 */
[----:B------:R-:W-:Y:S05]  /*0c70*/  EXIT ;  /* 0x000000000000794d */ /* 0x000fea0003800000 */
.L_x_1882:
        /* <DEDUP_REMOVED lines=27> */
[----:B------:R-:W-:Y:S01]  /*0e30*/  HFMA2.MMA R0, -RZ, RZ, 0, 0 ;  /* 0x00000000ff007435 */ /* 0x000fe200000001ff */
[----:B------:R-:W-:Y:S01]  /*0e40*/  MOV R16, RZ ;  /* 0x000000ff00107202 */ /* 0x000fe20000000f00 */
[----:B-1----:R-:W-:Y:S01]  /*0e50*/  @!P5 IMAD.WIDE.U32 R20, R21, 0x4, R4 ;  /* 0x000000041514d825 */ /* 0x002fe200078e0004 */
[----:B------:R-:W-:Y:S01]  /*0e60*/  ISETP.GE.AND P1, PT, R13, R6, PT ;  /* 0x000000060d00720c */ /* 0x000fe20003f26270 */
[----:B------:R-:W1:Y:S02]  /*0e70*/  @!P2 LDC.64 R8, c[0x0][0x220] ;  /* 0x00008800ff08ab82 */ /* 0x000e640000000a00 */
[----:B0-----:R-:W-:Y:S01]  /*0e80*/  @!P3 IMAD.WIDE.U32 R22, R7, 0x4, R14 ;  /* 0x000000040716b825 */ /* 0x001fe200078e000e */
[----:B------:R0:W5:Y:S04]  /*0e90*/  @!P5 LDG.E R11, desc[UR4][R20.64] ;  /* 0x00000004140bd981 */ /* 0x000168000c1e1900 */
[----:B------:R-:W5:Y:S05]  /*0ea0*/  @!P4 LDG.E R0, desc[UR4][R24.64] ;  /* 0x000000041800c981 */ /* 0x000f6a000c1e1900 */
[----:B------:R-:W2:Y:S01]  /*0eb0*/  @!P1 LDC.64 R2, c[0x0][0x220] ;  /* 0x00008800ff029b82 */ /* 0x000ea20000000a00 */
[----:B------:R-:W-:-:S02]  /*0ec0*/  @!P1 IADD3 R19, R29, R13, RZ ;  /* 0x0000000d1d139210 */ /* 0x000fc40007ffe0ff */
[----:B------:R-:W-:-:S04]  /*0ed0*/  @!P1 IADD3 R13, R13, 0x80, RZ ;  /* 0x000000800d0d9810 */ /* 0x000fc80007ffe0ff */
[----:B------:R-:W-:-:S13]  /*0ee0*/  ISETP.GE.AND P6, PT, R13, R6, PT ;  /* 0x000000060d00720c */ /* 0x000fda0003fc6270 */
[----:B------:R-:W0:Y:S01]  /*0ef0*/  @!P6 LDC.64 R4, c[0x0][0x220] ;  /* 0x00008800ff04eb82 */ /* 0x000e220000000a00 */
[----:B--2---:R-:W-:-:S07]  /*0f00*/  @!P1 IMAD.WIDE.U32 R14, R19, 0x4, R2 ;  /* 0x00000004130e9825 */ /* 0x004fce00078e0002 */
[----:B------:R-:W2:Y:S01]  /*0f10*/  @!P0 LDC.64 R18, c[0x0][0x220] ;  /* 0x00008800ff128b82 */ /* 0x000ea20000000a00 */
[C---:B------:R-:W-:Y:S02]  /*0f20*/  @!P6 IADD3 R13, R29.reuse, R13, RZ ;  /* 0x0000000d1d0de210 */ /* 0x040fe40007ffe0ff */
[----:B------:R-:W-:-:S03]  /*0f30*/  @!P0 IADD3 R3, R29, R12, RZ ;  /* 0x0000000c1d038210 */ /* 0x000fc60007ffe0ff */
[----:B0-----:R-:W-:Y:S01]  /*0f40*/  @!P6 IMAD.WIDE.U32 R20, R13, 0x4, R4 ;  /* 0x000000040d14e825 */ /* 0x001fe200078e0004 */
[----:B------:R-:W-:-:S06]  /*0f50*/  CS2R R4, SRZ ;  /* 0x0000000000047805 */ /* 0x000fcc000001ff00 */
[----:B------:R-:W5:Y:S01]  /*0f60*/  @!P6 LDG.E R4, desc[UR4][R20.64] ;  /* 0x000000041404e981 */ /* 0x000f62000c1e1900 */
[----:B--2---:R-:W-:Y:S02]  /*0f70*/  @!P0 IMAD.WIDE.U32 R18, R3, 0x4, R18 ;  /* 0x0000000403128825 */ /* 0x004fe400078e0012 */
[----:B------:R-:W0:Y:S01]  /*0f80*/  @!P0 LDC.64 R2, c[0x0][0x218] ;  /* 0x00008600ff028b82 */ /* 0x000e220000000a00 */
[----:B------:R-:W-:Y:S01]  /*0f90*/  HFMA2.MMA R13, -RZ, RZ, 0, 0 ;  /* 0x00000000ff0d7435 */ /* 0x000fe200000001ff */
[----:B-1----:R-:W-:Y:S01]  /*0fa0*/  @!P2 IMAD.WIDE.U32 R8, R17, 0x4, R8 ;  /* 0x000000041108a825 */ /* 0x002fe200078e0008 */
[----:B------:R-:W5:Y:S01]  /*0fb0*/  @!P0 LDG.E R16, desc[UR4][R18.64] ;  /* 0x0000000412108981 */ /* 0x000f62000c1e1900 */
[----:B------:R-:W-:-:S03]  /*0fc0*/  MOV R7, RZ ;  /* 0x000000ff00077202 */ /* 0x000fc60000000f00 */
[----:B------:R1:W5:Y:S01]  /*0fd0*/  @!P1 LDG.E R5, desc[UR4][R14.64] ;  /* 0x000000040e059981 */ /* 0x000362000c1e1900 */
[----:B------:R-:W-:-:S03]  /*0fe0*/  IADD3 R17, R12, 0x100, RZ ;  /* 0x000001000c117810 */ /* 0x000fc60007ffe0ff */
[----:B------:R2:W5:Y:S01]  /*0ff0*/  @!P2 LDG.E R13, desc[UR4][R8.64] ;  /* 0x00000004080da981 */ /* 0x000562000c1e1900 */
[----:B------:R-:W-:Y:S03]  /*1000*/  BSSY B0, `(.L_x_1883) ;  /* 0x0000023000007945 */ /* 0x000fe60003800000 */
[----:B------:R3:W5:Y:S01]  /*1010*/  @!P3 LDG.E R7, desc[UR4][R22.64] ;  /* 0x000000041607b981 */ /* 0x000762000c1e1900 */
[C---:B-1----:R-:W-:Y:S02]  /*1020*/  IADD3 R15, R12.reuse, 0x200, RZ ;  /* 0x000002000c0f7810 */ /* 0x042fe40007ffe0ff */
[----:B--2---:R-:W-:Y:S02]  /*1030*/  IADD3 R9, R12, 0x180, RZ ;  /* 0x000001800c097810 */ /* 0x004fe40007ffe0ff */
[-C--:B------:R-:W-:Y:S02]  /*1040*/  ISETP.GE.AND P2, PT, R15, R6.reuse, PT ;  /* 0x000000060f00720c */ /* 0x080fe40003f46270 */
[----:B------:R-:W-:-:S02]  /*1050*/  ISETP.GE.AND P1, PT, R9, R6, PT ;  /* 0x000000060900720c */ /* 0x000fc40003f26270 */
[----:B------:R-:W-:Y:S02]  /*1060*/  ISETP.GE.AND P3, PT, R17, R6, PT ;  /* 0x000000061100720c */ /* 0x000fe40003f66270 */
[C---:B------:R-:W-:Y:S02]  /*1070*/  IADD3 R9, R12.reuse, 0x80, RZ ;  /* 0x000000800c097810 */ /* 0x040fe40007ffe0ff */
[----:B------:R-:W-:Y:S01]  /*1080*/  IADD3 R15, R12, 0x280, RZ ;  /* 0x000002800c0f7810 */ /* 0x000fe20007ffe0ff */
[----:B---3--:R-:W-:Y:S08]  /*1090*/  @P0 BRA `(.L_x_1884) ;  /* 0x0000000000640947 */ /* 0x008ff00003800000 */
[----:B------:R-:W-:Y:S01]  /*10a0*/  MOV R17, 0x3f000000 ;  /* 0x3f00000000117802 */ /* 0x000fe20000000f00 */
[C---:B-----5:R-:W-:Y:S01]  /*10b0*/  FADD.FTZ R8, |R16|.reuse, -RZ ;  /* 0x800000ff10087221 */ /* 0x060fe20000010200 */
[C---:B------:R-:W-:Y:S02]  /*10c0*/  FSETP.GT.FTZ.AND P4, PT, |R16|.reuse, 0.56000000238418579102, PT ;  /* 0x3f0f5c291000780b */ /* 0x040fe40003f94200 */
[----:B------:R-:W-:Y:S01]  /*10d0*/  FSETP.NEU.FTZ.AND P5, PT, |R16|, 1, PT ;  /* 0x3f8000001000780b */ /* 0x000fe20003fbd200 */
[----:B------:R-:W-:Y:S01]  /*10e0*/  FFMA.FTZ R14, -R8, R17, 0.5 ;  /* 0x3f000000080e7423 */ /* 0x000fe20000010111 */
[----:B------:R-:W-:-:S03]  /*10f0*/  MOV R19, 0x3fd774eb ;  /* 0x3fd774eb00137802 */ /* 0x000fc60000000f00 */
[----:B------:R-:W1:Y:S02]  /*1100*/  MUFU.RSQ R17, R14 ;  /* 0x0000000e00117308 */ /* 0x000e640000001400 */
[----:B-1----:R-:W-:Y:S01]  /*1110*/  FMUL.FTZ R18, R14, R17 ;  /* 0x000000110e127220 */ /* 0x002fe20000410000 */
        /* <DEDUP_REMOVED lines=17> */
.L_x_1884:
[----:B------:R-:W-:Y:S05]  /*1230*/  BSYNC B0 ;  /* 0x0000000000007941 */ /* 0x000fea0003800000 */
.L_x_1883:
        /* <DEDUP_REMOVED lines=11> */
[----:B------:R-:W1:Y:S02]  /*12f0*/  MUFU.RSQ R19, R14 ;  /* 0x0000000e00137308 */ /* 0x000e640000001400 */
[----:B-1----:R-:W-:Y:S01]  /*1300*/  FMUL.FTZ R16, R14, R19 ;  /* 0x000000130e107220 */ /* 0x002fe20000410000 */
        /* <DEDUP_REMOVED lines=17> */
.L_x_1886:
[----:B------:R-:W-:Y:S05]  /*1420*/  BSYNC B0 ;  /* 0x0000000000007941 */ /* 0x000fea0003800000 */
.L_x_1885:
        /* <DEDUP_REMOVED lines=9> */
[----:B------:R-:W1:Y:S02]  /*14c0*/  MUFU.RSQ R19, R14 ;  /* 0x0000000e00137308 */ /* 0x000e640000001400 */
[----:B-1----:R-:W-:Y:S01]  /*14d0*/  FMUL.FTZ R16, R14, R19 ;  /* 0x000000130e107220 */ /* 0x002fe20000410000 */
        /* <DEDUP_REMOVED lines=18> */
.L_x_1888:
[----:B------:R-:W-:Y:S05]  /*1600*/  BSYNC B0 ;  /* 0x0000000000007941 */ /* 0x000fea0003800000 */
.L_x_1887:
[----:B-----5:R-:W-:Y:S01]  /*1610*/  @!P0 IADD3 R11, R29, R12, RZ ;  /* 0x0000000c1d0b8210 */ /* 0x020fe20007ffe0ff */
[----:B------:R-:W-:Y:S01]  /*1620*/  BSSY B0, `(.L_x_1889) ;  /* 0x000001d000007945 */ /* 0x000fe20003800000 */
[----:B------:R-:W-:-:S03]  /*1630*/  ISETP.GE.AND P3, PT, R15, R6, PT ;  /* 0x000000060f00720c */ /* 0x000fc60003f66270 */
[----:B0-----:R-:W-:Y:S01]  /*1640*/  @!P0 IMAD.WIDE.U32 R2, R11, 0x4, R2 ;  /* 0x000000040b028825 */ /* 0x001fe200078e0002 */
        /* <DEDUP_REMOVED lines=26> */
.L_x_1890:
[----:B------:R-:W-:Y:S05]  /*17f0*/  BSYNC B0 ;  /* 0x0000000000007941 */ /* 0x000fea0003800000 */
.L_x_1889:
        /* <DEDUP_REMOVED lines=27> */
.L_x_1892:
[----:B------:R-:W-:Y:S05]  /*19b0*/  BSYNC B0 ;  /* 0x0000000000007941 */ /* 0x000fea0003800000 */
.L_x_1891:
        /* <DEDUP_REMOVED lines=27> */
.L_x_1894:
[----:B------:R-:W-:Y:S05]  /*1b70*/  BSYNC B0 ;  /* 0x0000000000007941 */ /* 0x000fea0003800000 */
.L_x_1893:
        /* <DEDUP_REMOVED lines=27> */
.L_x_1896:
[----:B------:R-:W-:Y:S05]  /*1d30*/  BSYNC B0 ;  /* 0x0000000000007941 */ /* 0x000fea0003800000 */
.L_x_1895:
        /* <DEDUP_REMOVED lines=27> */
.L_x_1898:
[----:B------:R-:W-:Y:S05]  /*1ef0*/  BSYNC B0 ;  /* 0x0000000000007941 */ /* 0x000fea0003800000 */
.L_x_1897:
        /* <DEDUP_REMOVED lines=18> */
.L_x_1901:
[----:B------:R-:W-:-:S13]  /*2020*/  ISETP.GE.AND P0, PT, R12, R6, PT ;  /* 0x000000060c00720c */ /* 0x000fda0003f06270 */
[----:B------:R-:W-:Y:S05]  /*2030*/  @P0 BRA `(.L_x_1903) ;  /* 0x0000000000300947 */ /* 0x000fea0003800000 */
[----:B0-----:R-:W0:Y:S01]  /*2040*/  LDC.64 R2, c[0x0][0x218] ;  /* 0x00008600ff027b82 */ /* 0x001e220000000a00 */
[----:B------:R-:W-:Y:S02]  /*2050*/  IADD3 R9, R29, R12, RZ ;  /* 0x0000000c1d097210 */ /* 0x000fe40007ffe0ff */
[----:B------:R-:W-:-:S03]  /*2060*/  IADD3 R12, R12, 0x80, RZ ;  /* 0x000000800c0c7810 */ /* 0x000fc60007ffe0ff */
[----:B0-----:R-:W-:-:S05]  /*2070*/  IMAD.WIDE.U32 R2, R9, 0x4, R2 ;  /* 0x0000000409027825 */ /* 0x001fca00078e0002 */
[----:B------:R1:W-:Y:S02]  /*2080*/  STG.E desc[UR4][R2.64], R0 ;  /* 0x0000000002007986 */ /* 0x0003e4000c101904 */
.L_x_1902:
[----:B------:R-:W-:-:S13]  /*2090*/  ISETP.GE.AND P0, PT, R12, R6, PT ;  /* 0x000000060c00720c */ /* 0x000fda0003f06270 */
[----:B------:R-:W-:Y:S05]  /*20a0*/  @P0 BRA `(.L_x_1904) ;  /* 0x0000000000340947 */ /* 0x000fea0003800000 */
[----:B01----:R-:W0:Y:S01]  /*20b0*/  LDC.64 R2, c[0x0][0x218] ;  /* 0x00008600ff027b82 */ /* 0x003e220000000a00 */
[----:B------:R-:W-:Y:S02]  /*20c0*/  IADD3 R9, R29, R12, RZ ;  /* 0x0000000c1d097210 */ /* 0x000fe40007ffe0ff */
[----:B------:R-:W-:-:S03]  /*20d0*/  IADD3 R12, R12, 0x80, RZ ;  /* 0x000000800c0c7810 */ /* 0x000fc60007ffe0ff */
[----:B0-----:R-:W-:-:S05]  /*20e0*/  IMAD.WIDE.U32 R2, R9, 0x4, R2 ;  /* 0x0000000409027825 */ /* 0x001fca00078e0002 */
[----:B------:R1:W-:Y:S02]  /*20f0*/  STG.E desc[UR4][R2.64], R11 ;  /* 0x0000000b02007986 */ /* 0x0003e4000c101904 */
.L_x_1903:
        /* <DEDUP_REMOVED lines=8> */
.L_x_1904:
[----:B------:R-:W-:Y:S05]  /*2180*/  BSYNC B1 ;  /* 0x0000000000017941 */ /* 0x000fea0003800000 */
.L_x_1900:
[----:B------:R-:W-:-:S13]  /*2190*/  ISETP.GE.AND P0, PT, R12, R6, PT ;  /* 0x000000060c00720c */ /* 0x000fda0003f06270 */
[----:B012---:R-:W0:Y:S01]  /*21a0*/  @!P0 LDC.64 R2, c[0x0][0x218] ;  /* 0x00008600ff028b82 */ /* 0x007e220000000a00 */
[----:B------:R-:W-:Y:S02]  /*21b0*/  @!P0 IADD3 R7, R29, R12, RZ ;  /* 0x0000000c1d078210 */ /* 0x000fe40007ffe0ff */
[----:B------:R-:W-:-:S03]  /*21c0*/  @!P0 IADD3 R12, R12, 0x80, RZ ;  /* 0x000000800c0c8810 */ /* 0x000fc60007ffe0ff */
[----:B0-----:R-:W-:-:S05]  /*21d0*/  @!P0 IMAD.WIDE.U32 R2, R7, 0x4, R2 ;  /* 0x0000000407028825 */ /* 0x001fca00078e0002 */
[----:B------:R2:W-:Y:S02]  /*21e0*/  @!P0 STG.E desc[UR4][R2.64], R5 ;  /* 0x0000000502008986 */ /* 0x0005e4000c101904 */
.L_x_1905:
[----:B------:R-:W-:Y:S05]  /*21f0*/  BSYNC B0 ;  /* 0x0000000000007941 */ /* 0x000fea0003800000 */
.L_x_1899:
        /* <DEDUP_REMOVED lines=8> */
.L_x_1906:
        /* <DEDUP_REMOVED lines=16> */
.L_x_20843:


//--------------------- .text._ZN2at6native29vectorized_elementwise_kernelILi8EZZZNS0_16asin_kernel_cudaERNS_18TensorIteratorBaseEENKUlvE0_clEvENKUlvE0_clEvEUlfE_St5arrayIPcLm2EEEEviT0_T1_ --------------------------
	.section	.text._ZN2at6native29vectorized_elementwise_kernelILi8EZZZNS0_16asin_kernel_cudaERNS_18TensorIteratorBaseEENKUlvE0_clEvENKUlvE0_clEvEUlfE_St5arrayIPcLm2EEEEviT0_T1_,"ax",@progbits
	.align	128
        .global         _ZN2at6native29vectorized_elementwise_kernelILi8EZZZNS0_16asin_kernel_cudaERNS_18TensorIteratorBaseEENKUlvE0_clEvENKUlvE0_clEvEUlfE_St5arrayIPcLm2EEEEviT0_T1_
        .type           _ZN2at6native29vectorized_elementwise_kernelILi8EZZZNS0_16asin_kernel_cudaERNS_18TensorIteratorBaseEENKUlvE0_clEvENKUlvE0_clEvEUlfE_St5arrayIPcLm2EEEEviT0_T1_,@function
        .size           _ZN2at6native29vectorized_elementwise_kernelILi8EZZZNS0_16asin_kernel_cudaERNS_18TensorIteratorBaseEENKUlvE0_clEvENKUlvE0_clEvEUlfE_St5arrayIPcLm2EEEEviT0_T1_,(.L_x_20844 - _ZN2at6native29vectorized_elementwise_kernelILi8EZZZNS0_16asin_kernel_cudaERNS_18TensorIteratorBaseEENKUlvE0_clEvENKUlvE0_clEvEUlfE_St5arrayIPcLm2EEEEviT0_T1_)
        .other          _ZN2at6native29vectorized_elementwise_kernelILi8EZZZNS0_16asin_kernel_cudaERNS_18TensorIteratorBaseEENKUlvE0_clEvENKUlvE0_clEvEUlfE_St5arrayIPcLm2EEEEviT0_T1_,@"STO_CUDA_ENTRY STV_DEFAULT"
_ZN2at6native29vectorized_elementwise_kernelILi8EZZZNS0_16asin_kernel_cudaERNS_18TensorIteratorBaseEENKUlvE0_clEvENKUlvE0_clEvEUlfE_St5arrayIPcLm2EEEEviT0_T1_:
.text._ZN2at6native29vectorized_elementwise_kernelILi8EZZZNS0_16asin_kernel_cudaERNS_18TensorIteratorBaseEENKUlvE0_clEvENKUlvE0_clEvEUlfE_St5arrayIPcLm2EEEEviT0_T1_:
        /* <DEDUP_REMOVED lines=200> */
.L_x_1907:
        /* <DEDUP_REMOVED lines=91> */
.L_x_1909:
[----:B------:R-:W-:Y:S05]  /*1230*/  BSYNC B0 ;  /* 0x0000000000007941 */ /* 0x000fea0003800000 */
.L_x_1908:
        /* <DEDUP_REMOVED lines=30> */
.L_x_1911:
[----:B------:R-:W-:Y:S05]  /*1420*/  BSYNC B0 ;  /* 0x0000000000007941 */ /* 0x000fea0003800000 */
.L_x_1910:
        /* <DEDUP_REMOVED lines=29> */
.L_x_1913:
[----:B------:R-:W-:Y:S05]  /*1600*/  BSYNC B0 ;  /* 0x0000000000007941 */ /* 0x000fea0003800000 */
.L_x_1912:
        /* <DEDUP_REMOVED lines=30> */
.L_x_1915:
[----:B------:R-:W-:Y:S05]  /*17f0*/  BSYNC B0 ;  /* 0x0000000000007941 */ /* 0x000fea0003800000 */
.L_x_1914:
        /* <DEDUP_REMOVED lines=27> */
.L_x_1917:
[----:B------:R-:W-:Y:S05]  /*19b0*/  BSYNC B0 ;  /* 0x0000000000007941 */ /* 0x000fea0003800000 */
.L_x_1916:
        /* <DEDUP_REMOVED lines=27> */
.L_x_1919:
[----:B------:R-:W-:Y:S05]  /*1b70*/  BSYNC B0 ;  /* 0x0000000000007941 */ /* 0x000fea0003800000 */
.L_x_1918:
        /* <DEDUP_REMOVED lines=27> */
.L_x_1921:
[----:B------:R-:W-:Y:S05]  /*1d30*/  BSYNC B0 ;  /* 0x0000000000007941 */ /* 0x000fea0003800000 */
.L_x_1920:
        /* <DEDUP_REMOVED lines=27> */
.L_x_1923:
[----:B------:R-:W-:Y:S05]  /*1ef0*/  BSYNC B0 ;  /* 0x0000000000007941 */ /* 0x000fea0003800000 */
.L_x_1922:
        /* <DEDUP_REMOVED lines=18> */
.L_x_1926:
[----:B------:R-:W-:-:S13]  /*2020*/  ISETP.GE.AND P0, PT, R12, R6, PT ;  /* 0x000000060c00720c */ /* 0x000fda0003f06270 */
[----:B------:R-:W-:Y:S05]  /*2030*/  @P0 BRA `(.L_x_1928) ;  /* 0x0000000000300947 */ /* 0x000fea0003800000 */
[----:B0-----:R-:W0:Y:S01]  /*2040*/  LDC.64 R2, c[0x0][0x218] ;  /* 0x00008600ff027b82 */ /* 0x001e220000000a00 */
[----:B------:R-:W-:Y:S02]  /*2050*/  IADD3 R9, R29, R12, RZ ;  /* 0x0000000c1d097210 */ /* 0x000fe40007ffe0ff */
[----:B------:R-:W-:-:S03]  /*2060*/  IADD3 R12, R12, 0x80, RZ ;  /* 0x000000800c0c7810 */ /* 0x000fc60007ffe0ff */
[----:B0-----:R-:W-:-:S05]  /*2070*/  IMAD.WIDE.U32 R2, R9, 0x4, R2 ;  /* 0x0000000409027825 */ /* 0x001fca00078e0002 */
[----:B------:R1:W-:Y:S02]  /*2080*/  STG.E desc[UR4][R2.64], R0 ;  /* 0x0000000002007986 */ /* 0x0003e4000c101904 */
.L_x_1927:
[----:B------:R-:W-:-:S13]  /*2090*/  ISETP.GE.AND P0, PT, R12, R6, PT ;  /* 0x000000060c00720c */ /* 0x000fda0003f06270 */
[----:B------:R-:W-:Y:S05]  /*20a0*/  @P0 BRA `(.L_x_1929) ;  /* 0x0000000000340947 */ /* 0x000fea0003800000 */
[----:B01----:R-:W0:Y:S01]  /*20b0*/  LDC.64 R2, c[0x0][0x218] ;  /* 0x00008600ff027b82 */ /* 0x003e220000000a00 */
[----:B------:R-:W-:Y:S02]  /*20c0*/  IADD3 R9, R29, R12, RZ ;  /* 0x0000000c1d097210 */ /* 0x000fe40007ffe0ff */
[----:B------:R-:W-:-:S03]  /*20d0*/  IADD3 R12, R12, 0x80, RZ ;  /* 0x000000800c0c7810 */ /* 0x000fc60007ffe0ff */
[----:B0-----:R-:W-:-:S05]  /*20e0*/  IMAD.WIDE.U32 R2, R9, 0x4, R2 ;  /* 0x0000000409027825 */ /* 0x001fca00078e0002 */
[----:B------:R1:W-:Y:S02]  /*20f0*/  STG.E desc[UR4][R2.64], R11 ;  /* 0x0000000b02007986 */ /* 0x0003e4000c101904 */
.L_x_1928:
        /* <DEDUP_REMOVED lines=8> */
.L_x_1929:
[----:B------:R-:W-:Y:S05]  /*2180*/  BSYNC B1 ;  /* 0x0000000000017941 */ /* 0x000fea0003800000 */
.L_x_1925:
[----:B------:R-:W-:-:S13]  /*2190*/  ISETP.GE.AND P0, PT, R12, R6, PT ;  /* 0x000000060c00720c */ /* 0x000fda0003f06270 */
[----:B012---:R-:W0:Y:S01]  /*21a0*/  @!P0 LDC.64 R2, c[0x0][0x218] ;  /* 0x00008600ff028b82 */ /* 0x007e220000000a00 */
[----:B------:R-:W-:Y:S02]  /*21b0*/  @!P0 IADD3 R7, R29, R12, RZ ;  /* 0x0000000c1d078210 */ /* 0x000fe40007ffe0ff */
[----:B------:R-:W-:-:S03]  /*21c0*/  @!P0 IADD3 R12, R12, 0x80, RZ ;  /* 0x000000800c0c8810 */ /* 0x000fc60007ffe0ff */
[----:B0-----:R-:W-:-:S05]  /*21d0*/  @!P0 IMAD.WIDE.U32 R2, R7, 0x4, R2 ;  /* 0x0000000407028825 */ /* 0x001fca00078e0002 */
[----:B------:R2:W-:Y:S02]  /*21e0*/  @!P0 STG.E desc[UR4][R2.64], R5 ;  /* 0x0000000502008986 */ /* 0x0005e4000c101904 */
.L_x_1930:
[----:B------:R-:W-:Y:S05]  /*21f0*/  BSYNC B0 ;  /* 0x0000000000007941 */ /* 0x000fea0003800000 */
.L_x_1924:
        /* <DEDUP_REMOVED lines=8> */
.L_x_1931:
        /* <DEDUP_REMOVED lines=16> */
.L_x_20844:


//--------------------- .text._ZN2at6native18elementwise_kernelILi128ELi4EZNS0_15gpu_kernel_implIZZZNS0_16asin_kernel_cudaERNS_18TensorIteratorBaseEENKUlvE0_clEvENKUlvE_clEvEUldE_EEvS4_RKT_EUliE_EEviT1_ --------------------------
	.section	.text._ZN2at6native18elementwise_kernelILi128ELi4EZNS0_15gpu_kernel_implIZZZNS0_16asin_kernel_cudaERNS_18TensorIteratorBaseEENKUlvE0_clEvENKUlvE_clEvEUldE_EEvS4_RKT_EUliE_EEviT1_,"ax",@progbits
	.align	128
        .global         _ZN2at6native18elementwise_kernelILi128ELi4EZNS0_15gpu_kernel_implIZZZNS0_16asin_kernel_cudaERNS_18TensorIteratorBaseEENKUlvE0_clEvENKUlvE_clEvEUldE_EEvS4_RKT_EUliE_EEviT1_
        .type           _ZN2at6native18elementwise_kernelILi128ELi4EZNS0_15gpu_kernel_implIZZZNS0_16asin_kernel_cudaERNS_18TensorIteratorBaseEENKUlvE0_clEvENKUlvE_clEvEUldE_EEvS4_RKT_EUliE_EEviT1_,@function
        .size           _ZN2at6native18elementwise_kernelILi128ELi4EZNS0_15gpu_kernel_implIZZZNS0_16asin_kernel_cudaERNS_18TensorIteratorBaseEENKUlvE0_clEvENKUlvE_clEvEUldE_EEvS4_RKT_EUliE_EEviT1_,(.L_x_20845 - _ZN2at6native18elementwise_kernelILi128ELi4EZNS0_15gpu_kernel_implIZZZNS0_16asin_kernel_cudaERNS_18TensorIteratorBaseEENKUlvE0_clEvENKUlvE_clEvEUldE_EEvS4_RKT_EUliE_EEviT1_)
        .other          _ZN2at6native18elementwise_kernelILi128ELi4EZNS0_15gpu_kernel_implIZZZNS0_16asin_kernel_cudaERNS_18TensorIteratorBaseEENKUlvE0_clEvENKUlvE_clEvEUldE_EEvS4_RKT_EUliE_EEviT1_,@"STO_CUDA_ENTRY STV_DEFAULT"
_ZN2at6native18elementwise_kernelILi128ELi4EZNS0_15gpu_kernel_implIZZZNS0_16asin_kernel_cudaERNS_18TensorIteratorBaseEENKUlvE0_clEvENKUlvE_clEvEUldE_EEvS4_RKT_EUliE_EEviT1_:
.text._ZN2at6native18elementwise_kernelILi128ELi4EZNS0_15gpu_kernel_implIZZZNS0_16asin_kernel_cudaERNS_18TensorIteratorBaseEENKUlvE0_clEvENKUlvE_clEvEUldE_EEvS4_RKT_EUliE_EEviT1_:
        /* <DEDUP_REMOVED lines=315> */
.L_x_1934:
        /* <DEDUP_REMOVED lines=19> */
[----:B--2---:R-:W0:Y:S01]  /*14e0*/  I2F.F64.S16 R2, R2 ;  /* 0x0000000200027312 */ /* 0x004e220000101c00 */
[----:B------:R-:W-:Y:S05]  /*14f0*/  BRA `(.L_x_1940) ;  /* 0x0000000c007c7947 */ /* 0x000fea0003800000 */
.L_x_1938:
[----:B------:R-:W2:Y:S02]  /*1500*/  LDG.E.U8 R2, desc[UR36][R4.64] ;  /* 0x0000002404027981 */ /* 0x000ea4000c1e1100 */
[----:B--2---:R-:W0:Y:S01]  /*1510*/  I2F.F64.U16 R2, R2 ;  /* 0x0000000200027312 */ /* 0x004e220000101800 */
[----:B------:R-:W-:Y:S05]  /*1520*/  BRA `(.L_x_1940) ;  /* 0x0000000c00707947 */ /* 0x000fea0003800000 */
.L_x_1937:
[----:B------:R-:W-:-:S13]  /*1530*/  ISETP.NE.AND P0, PT, R2, 0x2, PT ;  /* 0x000000020200780c */ /* 0x000fda0003f05270 */
[----:B------:R-:W-:Y:S05]  /*1540*/  @!P0 BRA `(.L_x_1941) ;  /* 0x0000000000288947 */ /* 0x000fea0003800000 */
[----:B------:R-:W-:-:S13]  /*1550*/  ISETP.NE.AND P0, PT, R2, 0x3, PT ;  /* 0x000000030200780c */ /* 0x000fda0003f05270 */
[----:B------:R-:W-:Y:S05]  /*1560*/  @!P0 BRA `(.L_x_1942) ;  /* 0x0000000000148947 */ /* 0x000fea0003800000 */
[----:B------:R-:W-:-:S13]  /*1570*/  ISETP.NE.AND P0, PT, R2, 0x4, PT ;  /* 0x000000040200780c */ /* 0x000fda0003f05270 */
[----:B------:R-:W-:Y:S05]  /*1580*/  @P0 BRA `(.L_x_1939) ;  /* 0x0000000800fc0947 */ /* 0x000fea0003800000 */
[----:B------:R-:W2:Y:S02]  /*1590*/  LDG.E.64 R2, desc[UR36][R4.64] ;  /* 0x0000002404027981 */ /* 0x000ea4000c1e1b00 */
[----:B--2---:R-:W0:Y:S01]  /*15a0*/  I2F.F64.S64 R2, R2 ;  /* 0x0000000200027312 */ /* 0x004e220000301c00 */
[----:B------:R-:W-:Y:S05]  /*15b0*/  BRA `(.L_x_1940) ;  /* 0x0000000c004c7947 */ /* 0x000fea0003800000 */
.L_x_1942:
[----:B------:R-:W2:Y:S02]  /*15c0*/  LDG.E R2, desc[UR36][R4.64] ;  /* 0x0000002404027981 */ /* 0x000ea4000c1e1900 */
[----:B--2---:R-:W0:Y:S01]  /*15d0*/  I2F.F64 R2, R2 ;  /* 0x0000000200027312 */ /* 0x004e220000201c00 */
[----:B------:R-:W-:Y:S05]  /*15e0*/  BRA `(.L_x_1940) ;  /* 0x0000000c00407947 */ /* 0x000fea0003800000 */
.L_x_1941:
[----:B------:R-:W2:Y:S02]  /*15f0*/  LDG.E.U16 R2, desc[UR36][R4.64] ;  /* 0x0000002404027981 */ /* 0x000ea4000c1e1500 */
[----:B--2---:R-:W0:Y:S01]  /*1600*/  I2F.F64.S16 R2, R2 ;  /* 0x0000000200027312 */ /* 0x004e220000101c00 */
[----:B------:R-:W-:Y:S05]  /*1610*/  BRA `(.L_x_1940) ;  /* 0x0000000c00347947 */ /* 0x000fea0003800000 */
.L_x_1936:
[----:B------:R-:W-:-:S13]  /*1620*/  ISETP.GT.AND P0, PT, R2, 0x6, PT ;  /* 0x000000060200780c */ /* 0x000fda0003f04270 */
[----:B------:R-:W-:Y:S05]  /*1630*/  @P0 BRA `(.L_x_1943) ;  /* 0x0000000000340947 */ /* 0x000fea0003800000 */
[----:B------:R-:W-:-:S13]  /*1640*/  ISETP.NE.AND P0, PT, R2, 0x5, PT ;  /* 0x000000050200780c */ /* 0x000fda0003f05270 */
[----:B------:R-:W-:Y:S05]  /*1650*/  @!P0 BRA `(.L_x_1944) ;  /* 0x0000000000188947 */ /* 0x000fea0003800000 */
[----:B------:R-:W-:-:S13]  /*1660*/  ISETP.NE.AND P0, PT, R2, 0x6, PT ;  /* 0x000000060200780c */ /* 0x000fda0003f05270 */
[----:B------:R-:W-:Y:S05]  /*1670*/  @P0 BRA `(.L_x_1939) ;  /* 0x0000000800c00947 */ /* 0x000fea0003800000 */
[----:B------:R-:W2:Y:S02]  /*1680*/  LDG.E R2, desc[UR36][R4.64] ;  /* 0x0000002404027981 */ /* 0x000ea4000c1e1900 */
[----:B--2---:R-:W-:-:S06]  /*1690*/  FMUL.FTZ R2, R2, 1 ;  /* 0x3f80000002027820 */ /* 0x004fcc0000410000 */
[----:B------:R-:W0:Y:S01]  /*16a0*/  F2F.F64.F32 R2, R2 ;  /* 0x0000000200027310 */ /* 0x000e220000201800 */
[----:B------:R-:W-:Y:S05]  /*16b0*/  BRA `(.L_x_1940) ;  /* 0x0000000c000c7947 */ /* 0x000fea0003800000 */
.L_x_1944:
[----:B------:R-:W2:Y:S02]  /*16c0*/  LDG.E.U16 R0, desc[UR36][R4.64] ;  /* 0x0000002404007981 */ /* 0x000ea4000c1e1500 */
[----:B--2---:R-:W-:-:S05]  /*16d0*/  HADD2.F32 R0, -RZ, R0.H0_H0 ;  /* 0x20000000ff007230 */ /* 0x004fca0000004100 */
[----:B------:R-:W-:-:S04]  /*16e0*/  FMUL.FTZ R0, R0, 1 ;  /* 0x3f80000000007820 */ /* 0x000fc80000410000 */
[----:B------:R0:W1:Y:S01]  /*16f0*/  F2F.F64.F32 R2, R0 ;  /* 0x0000000000027310 */ /* 0x0000620000201800 */
[----:B------:R-:W-:Y:S05]  /*1700*/  BRA `(.L_x_1940) ;  /* 0x0000000800f87947 */ /* 0x000fea0003800000 */
.L_x_1943:
[----:B------:R-:W-:-:S13]  /*1710*/  ISETP.NE.AND P0, PT, R2, 0x7, PT ;  /* 0x000000070200780c */ /* 0x000fda0003f05270 */
[----:B------:R-:W-:Y:S05]  /*1720*/  @!P0 BRA `(.L_x_1945) ;  /* 0x0000000000348947 */ /* 0x000fea0003800000 */
        /* <DEDUP_REMOVED lines=8> */
.L_x_1946:
[----:B------:R-:W2:Y:S02]  /*17b0*/  LDG.E.U16 R4, desc[UR36][R4.64] ;  /* 0x0000002404047981 */ /* 0x000ea4000c1e1500 */
[----:B--2---:R-:W-:-:S05]  /*17c0*/  HADD2.F32 R0, -RZ, R4.H0_H0 ;  /* 0x20000004ff007230 */ /* 0x004fca0000004100 */
[----:B------:R-:W-:-:S04]  /*17d0*/  FMUL.FTZ R0, R0, 1 ;  /* 0x3f80000000007820 */ /* 0x000fc80000410000 */
[----:B------:R0:W1:Y:S01]  /*17e0*/  F2F.F64.F32 R2, R0 ;  /* 0x0000000000027310 */ /* 0x0000620000201800 */
[----:B------:R-:W-:Y:S05]  /*17f0*/  BRA `(.L_x_1940) ;  /* 0x0000000800bc7947 */ /* 0x000fea0003800000 */
.L_x_1945:
[----:B------:R0:W5:Y:S01]  /*1800*/  LDG.E.64 R2, desc[UR36][R4.64] ;  /* 0x0000002404027981 */ /* 0x000162000c1e1b00 */
[----:B------:R-:W-:Y:S05]  /*1810*/  BRA `(.L_x_1940) ;  /* 0x0000000800b47947 */ /* 0x000fea0003800000 */
.L_x_1935:
        /* <DEDUP_REMOVED lines=8> */
[----:B------:R-:W2:Y:S01]  /*18a0*/  LDG.E.U8 R4, desc[UR36][R4.64] ;  /* 0x0000002404047981 */ /* 0x000ea2000c1e1100 */
[----:B------:R-:W-:Y:S02]  /*18b0*/  MOV R2, RZ ;  /* 0x000000ff00027202 */ /* 0x000fe40000000f00 */
[----:B--2---:R-:W-:-:S04]  /*18c0*/  ISETP.NE.AND P0, PT, R4, RZ, PT ;  /* 0x000000ff0400720c */ /* 0x004fc80003f05270 */
[----:B------:R-:W-:Y:S01]  /*18d0*/  FSEL R3, RZ, 1.875, !P0 ;  /* 0x3ff00000ff037808 */ /* 0x000fe20004000000 */
[----:B------:R-:W-:Y:S08]  /*18e0*/  BRA `(.L_x_1940) ;  /* 0x0000000800807947 */ /* 0x000ff00003800000 */
.L_x_1949:
[----:B------:R0:W5:Y:S01]  /*18f0*/  LDG.E.64 R2, desc[UR36][R4.64] ;  /* 0x0000002404027981 */ /* 0x000162000c1e1b00 */
[----:B------:R-:W-:Y:S05]  /*1900*/  BRA `(.L_x_1940) ;  /* 0x0000000800787947 */ /* 0x000fea0003800000 */
.L_x_1948:
        /* <DEDUP_REMOVED lines=24> */
[----:B------:R-:W-:-:S05]  /*1a90*/  LOP3.LUT R3, R3, 0x80000000, R0, 0xf8, !PT ;  /* 0x8000000003037812 */ /* 0x000fca00078ef800 */
[----:B------:R-:W-:-:S06]  /*1aa0*/  FMUL.FTZ R3, R3, 1 ;  /* 0x3f80000003037820 */ /* 0x000fcc0000410000 */
[----:B------:R-:W0:Y:S01]  /*1ab0*/  F2F.F64.F32 R2, R3 ;  /* 0x0000000300027310 */ /* 0x000e220000201800 */
[----:B------:R-:W-:Y:S05]  /*1ac0*/  BRA `(.L_x_1940) ;  /* 0x0000000800087947 */ /* 0x000fea0003800000 */
.L_x_1951:
        /* <DEDUP_REMOVED lines=11> */
[----:B------:R-:W-:-:S05]  /*1b80*/  LOP3.LUT R2, R2, 0x80000000, R3, 0xf8, !PT ;  /* 0x8000000002027812 */ /* 0x000fca00078ef803 */
[----:B------:R-:W-:-:S06]  /*1b90*/  FMUL.FTZ R2, R2, 1 ;  /* 0x3f80000002027820 */ /* 0x000fcc0000410000 */
[----:B------:R-:W0:Y:S01]  /*1ba0*/  F2F.F64.F32 R2, R2 ;  /* 0x0000000200027310 */ /* 0x000e220000201800 */
[----:B------:R-:W-:Y:S05]  /*1bb0*/  BRA `(.L_x_1940) ;  /* 0x0000000400cc7947 */ /* 0x000fea0003800000 */
.L_x_1950:
[----:B------:R-:W2:Y:S02]  /*1bc0*/  LDG.E.U16 R0, desc[UR36][R4.64] ;  /* 0x0000002404007981 */ /* 0x000ea4000c1e1500 */
[----:B--2---:R-:W-:-:S04]  /*1bd0*/  IMAD.U32 R0, R0, 0x10000, RZ ;  /* 0x0001000000007824 */ /* 0x004fc800078e00ff */
[----:B------:R-:W-:-:S04]  /*1be0*/  FMUL.FTZ R0, R0, 1 ;  /* 0x3f80000000007820 */ /* 0x000fc80000410000 */
[----:B------:R0:W1:Y:S01]  /*1bf0*/  F2F.F64.F32 R2, R0 ;  /* 0x0000000000027310 */ /* 0x0000620000201800 */
[----:B------:R-:W-:Y:S05]  /*1c00*/  BRA `(.L_x_1940) ;  /* 0x0000000400b87947 */ /* 0x000fea0003800000 */
.L_x_1947:
        /* <DEDUP_REMOVED lines=9> */
[----:B--2---:R-:W0:Y:S01]  /*1ca0*/  I2F.F64.U16 R2, R2 ;  /* 0x0000000200027312 */ /* 0x004e220000101800 */
[----:B------:R-:W-:Y:S05]  /*1cb0*/  BRA `(.L_x_1940) ;  /* 0x00000004008c7947 */ /* 0x000fea0003800000 */
.L_x_1954:
        /* <DEDUP_REMOVED lines=17> */
[----:B------:R-:W-:Y:S02]  /*1dd0*/  IADD3 R5, R3, -0x1c, RZ ;  /* 0xffffffe403057810 */ /* 0x000fe40007ffe0ff */
[----:B------:R-:W-:Y:S02]  /*1de0*/  IADD3 R0, R0, 0x1d, -R3 ;  /* 0x0000001d00007810 */ /* 0x000fe40007ffe803 */
[----:B------:R-:W-:-:S04]  /*1df0*/  SHF.L.U32 R5, R2, R5, RZ ;  /* 0x0000000502057219 */ /* 0x000fc800000006ff */
[----:B------:R-:W-:-:S07]  /*1e00*/  LOP3.LUT R2, R5, 0x7, RZ, 0xc0, !PT ;  /* 0x0000000705027812 */ /* 0x000fce00078ec0ff */
.L_x_1958:
[----:B------:R-:W-:Y:S05]  /*1e10*/  BSYNC B1 ;  /* 0x0000000000017941 */ /* 0x000fea0003800000 */
.L_x_1957:
[----:B------:R-:W-:Y:S01]  /*1e20*/  LEA R3, R0, 0x3b800000, 0x17 ;  /* 0x3b80000000037811 */ /* 0x000fe200078eb8ff */
[----:B------:R-:W-:-:S05]  /*1e30*/  IMAD.SHL.U32 R0, R2, 0x100000, RZ ;  /* 0x0010000002007824 */ /* 0x000fca00078e00ff */
[----:B------:R-:W-:-:S07]  /*1e40*/  LOP3.LUT R0, R3, R0, R4, 0xfe, !PT ;  /* 0x0000000003007212 */ /* 0x000fce00078efe04 */
.L_x_1956:
[----:B------:R-:W-:Y:S05]  /*1e50*/  BSYNC B0 ;  /* 0x0000000000007941 */ /* 0x000fea0003800000 */
.L_x_1955:
[----:B------:R-:W-:-:S04]  /*1e60*/  FMUL.FTZ R0, R0, 1 ;  /* 0x3f80000000007820 */ /* 0x000fc80000410000 */
[----:B------:R1:W2:Y:S01]  /*1e70*/  F2F.F64.F32 R2, R0 ;  /* 0x0000000000027310 */ /* 0x0002a20000201800 */
[----:B------:R-:W-:Y:S05]  /*1e80*/  BRA `(.L_x_1940) ;  /* 0x0000000400187947 */ /* 0x000fea0003800000 */
.L_x_1953:
        /* <DEDUP_REMOVED lines=21> */
.L_x_1962:
[----:B------:R-:W-:Y:S05]  /*1fe0*/  BSYNC B1 ;  /* 0x0000000000017941 */ /* 0x000fea0003800000 */
.L_x_1961:
[----:B------:R-:W-:Y:S01]  /*1ff0*/  LEA R3, R0, 0x37800000, 0x17 ;  /* 0x3780000000037811 */ /* 0x000fe200078eb8ff */
[----:B------:R-:W-:-:S05]  /*2000*/  IMAD.SHL.U32 R0, R2, 0x200000, RZ ;  /* 0x0020000002007824 */ /* 0x000fca00078e00ff */
[----:B------:R-:W-:-:S07]  /*2010*/  LOP3.LUT R0, R3, R0, R4, 0xfe, !PT ;  /* 0x0000000003007212 */ /* 0x000fce00078efe04 */
.L_x_1960:
[----:B------:R-:W-:Y:S05]  /*2020*/  BSYNC B0 ;  /* 0x0000000000007941 */ /* 0x000fea0003800000 */
.L_x_1959:
[----:B------:R-:W-:-:S04]  /*2030*/  FMUL.FTZ R0, R0, 1 ;  /* 0x3f80000000007820 */ /* 0x000fc80000410000 */
[----:B------:R3:W4:Y:S01]  /*2040*/  F2F.F64.F32 R2, R0 ;  /* 0x0000000000027310 */ /* 0x0007220000201800 */
[----:B------:R-:W-:Y:S05]  /*2050*/  BRA `(.L_x_1940) ;  /* 0x0000000000a47947 */ /* 0x000fea0003800000 */
.L_x_1952:
        /* <DEDUP_REMOVED lines=14> */
.L_x_1966:
[----:B------:R-:W-:Y:S05]  /*2140*/  BSYNC B0 ;  /* 0x0000000000007941 */ /* 0x000fea0003800000 */
.L_x_1965:
[----:B------:R-:W-:-:S04]  /*2150*/  FMUL.FTZ R0, R0, 1 ;  /* 0x3f80000000007820 */ /* 0x000fc80000410000 */
[----:B------:R0:W1:Y:S01]  /*2160*/  F2F.F64.F32 R2, R0 ;  /* 0x0000000000027310 */ /* 0x0000620000201800 */
[----:B------:R-:W-:Y:S05]  /*2170*/  BRA `(.L_x_1940) ;  /* 0x00000000005c7947 */ /* 0x000fea0003800000 */
.L_x_1939:
[----:B------:R-:W-:Y:S01]  /*2180*/  MOV R2, 0x0 ;  /* 0x0000000000027802 */ /* 0x000fe20000000f00 */
[----:B------:R-:W-:Y:S01]  /*2190*/  ULDC.64 UR4, c[0x4][0x158] ;  /* 0x0100560000047ab9 */ /* 0x000fe20000000a00 */
[----:B------:R-:W-:Y:S01]  /*21a0*/  ULDC.64 UR6, c[0x4][0x38] ;  /* 0x01000e0000067ab9 */ /* 0x000fe20000000a00 */
[----:B------:R-:W-:Y:S01]  /*21b0*/  IMAD.U32 R4, RZ, RZ, UR4 ;  /* 0x00000004ff047e24 */ /* 0x000fe2000f8e00ff */
[----:B------:R-:W-:Y:S01]  /*21c0*/  MOV R10, UR6 ;  /* 0x00000006000a7c02 */ /* 0x000fe20008000f00 */
[----:B------:R-:W-:Y:S01]  /*21d0*/  IMAD.U32 R5, RZ, RZ, UR5 ;  /* 0x00000005ff057e24 */ /* 0x000fe2000f8e00ff */
[----:B------:R-:W0:Y:S01]  /*21e0*/  LDC.64 R2, c[0x4][R2] ;  /* 0x0100000002027b82 */ /* 0x000e220000000a00 */
[----:B------:R-:W-:Y:S01]  /*21f0*/  ULDC.64 UR4, c[0x4][0x160] ;  /* 0x0100580000047ab9 */ /* 0x000fe20000000a00 */
[----:B------:R-:W-:Y:S02]  /*2200*/  IMAD.U32 R11, RZ, RZ, UR7 ;  /* 0x00000007ff0b7e24 */ /* 0x000fe4000f8e00ff */
[----:B------:R-:W-:-:S02]  /*2210*/  IMAD.U32 R6, RZ, RZ, UR4 ;  /* 0x00000004ff067e24 */ /* 0x000fc4000f8e00ff */
[----:B------:R-:W-:Y:S02]  /*2220*/  IMAD.U32 R7, RZ, RZ, UR5 ;  /* 0x00000005ff077e24 */ /* 0x000fe4000f8e00ff */
[----:B------:R-:W-:Y:S02]  /*2230*/  IMAD.MOV.U32 R8, RZ, RZ, 0x4e ;  /* 0x0000004eff087424 */ /* 0x000fe400078e00ff */
[----:B------:R-:W-:Y:S02]  /*2240*/  IMAD.MOV.U32 R12, RZ, RZ, 0x1 ;  /* 0x00000001ff0c7424 */ /* 0x000fe400078e00ff */
[----:B------:R-:W-:-:S07]  /*2250*/  IMAD.MOV.U32 R13, RZ, RZ, RZ ;  /* 0x000000ffff0d7224 */ /* 0x000fce00078e00ff */
[----:B------:R-:W-:-:S07]  /*2260*/  LEPC R20, `(.L_x_1967) ;  /* 0x000000001014794e */ /* 0x000fce0000000000 */
[----:B0-----:R-:W-:Y:S05]  /*2270*/  CALL.ABS.NOINC R2 ;  /* 0x0000000002007343 */ /* 0x001fea0003c00000 */
.L_x_1967:
[----:B------:R-:W-:Y:S01]  /*2280*/  CS2R R2, SRZ ;  /* 0x0000000000027805 */ /* 0x000fe2000001ff00 */
[----:B------:R-:W-:Y:S06]  /*2290*/  BRA `(.L_x_1940) ;  /* 0x0000000000147947 */ /* 0x000fec0003800000 */
.L_x_1964:
[----:B------:R-:W2:Y:S02]  /*22a0*/  LDG.E.64 R2, desc[UR36][R4.64] ;  /* 0x0000002404027981 */ /* 0x000ea4000c1e1b00 */
[----:B--2---:R-:W0:Y:S01]  /*22b0*/  I2F.F64.U64 R2, R2 ;  /* 0x0000000200027312 */ /* 0x004e220000301800 */
[----:B------:R-:W-:Y:S05]  /*22c0*/  BRA `(.L_x_1940) ;  /* 0x0000000000087947 */ /* 0x000fea0003800000 */
.L_x_1963:
[----:B------:R-:W2:Y:S02]  /*22d0*/  LDG.E R2, desc[UR36][R4.64] ;  /* 0x0000002404027981 */ /* 0x000ea4000c1e1900 */
[----:B--2---:R-:W0:Y:S02]  /*22e0*/  I2F.F64.U32 R2, R2 ;  /* 0x0000000200027312 */ /* 0x004e240000201800 */
.L_x_1940:
[----:B012-45:R-:W-:Y:S01]  /*22f0*/  FSETP.GEU.FTZ.AND P0, PT, |R3|, 1.7687499523162841797, PT ;  /* 0x3fe266660300780b */ /* 0x037fe20003f1e200 */
[----:B------:R-:W-:-:S12]  /*2300*/  BSSY B0, `(.L_x_1968) ;  /* 0x0000071000007945 */ /* 0x000fd80003800000 */
[----:B------:R-:W-:Y:S05]  /*2310*/  @!P0 BRA `(.L_x_1969) ;  /* 0x0000000400188947 */ /* 0x000fea0003800000 */
[----:B------:R-:W-:Y:S01]  /*2320*/  IMAD.MOV.U32 R4, RZ, RZ, 0x0 ;  /* 0x00000000ff047424 */ /* 0x000fe200078e00ff */
[----:B------:R-:W-:Y:S01]  /*2330*/  UMOV UR4, 0xdc1895e9 ;  /* 0xdc1895e900047882 */ /* 0x000fe20000000000 */
[----:B------:R-:W-:Y:S01]  /*2340*/  IMAD.MOV.U32 R5, RZ, RZ, 0x3fe00000 ;  /* 0x3fe00000ff057424 */ /* 0x000fe200078e00ff */
[----:B------:R-:W-:Y:S01]  /*2350*/  UMOV UR5, 0x3fb0066b ;  /* 0x3fb0066b00057882 */ /* 0x000fe20000000000 */
[----:B------:R-:W-:Y:S01]  /*2360*/  IMAD.MOV.U32 R6, RZ, RZ, 0x180754af ;  /* 0x180754afff067424 */ /* 0x000fe200078e00ff */
[----:B------:R-:W-:Y:S01]  /*2370*/  UMOV UR6, 0x54442d18 ;  /* 0x54442d1800067882 */ /* 0x000fe20000000000 */
[----:B------:R-:W-:Y:S01]  /*2380*/  IMAD.MOV.U32 R7, RZ, RZ, 0x3fb3823b ;  /* 0x3fb3823bff077424 */ /* 0x000fe200078e00ff */
[----:B------:R-:W-:Y:S01]  /*2390*/  UMOV UR7, 0x3fe921fb ;  /* 0x3fe921fb00077882 */ /* 0x000fe20000000000 */
[----:B------:R-:W-:-:S08]  /*23a0*/  DFMA R4, |R2|, -R4, 0.5 ;  /* 0x3fe000000204742b */ /* 0x000fd00000000a04 */
[C---:B------:R-:W-:Y:S01]  /*23b0*/  DFMA R6, R4.reuse, UR4, -R6 ;  /* 0x0000000404067c2b */ /* 0x040fe20008000806 */
[----:B------:R-:W-:Y:S01]  /*23c0*/  UMOV UR4, 0xcc2f79ae ;  /* 0xcc2f79ae00047882 */ /* 0x000fe20000000000 */
[----:B------:R-:W-:Y:S01]  /*23d0*/  UMOV UR5, 0x3fb11e52 ;  /* 0x3fb11e5200057882 */ /* 0x000fe20000000000 */
[----:B------:R-:W-:Y:S01]  /*23e0*/  ISETP.GE.AND P1, PT, R5, RZ, PT ;  /* 0x000000ff0500720c */ /* 0x000fe20003f26270 */
[----:B------:R-:W-:-:S04]  /*23f0*/  DSETP.NE.AND P0, PT, R4, RZ, PT ;  /* 0x000000ff0400722a */ /* 0x000fc80003f05000 */
[----:B------:R-:W-:Y:S01]  /*2400*/  DFMA R6, R4, R6, UR4 ;  /* 0x0000000404067e2b */ /* 0x000fe20008000006 */
[----:B------:R-:W-:Y:S01]  /*2410*/  UMOV UR4, 0x3526861b ;  /* 0x3526861b00047882 */ /* 0x000fe20000000000 */
[----:B------:R-:W-:-:S06]  /*2420*/  UMOV UR5, 0x3f924eaf ;  /* 0x3f924eaf00057882 */ /* 0x000fcc0000000000 */
[----:B------:R-:W-:Y:S01]  /*2430*/  DFMA R8, R4, R6, -UR4 ;  /* 0x8000000404087e2b */ /* 0x000fe20008000006 */
[----:B------:R-:W-:Y:S01]  /*2440*/  UMOV UR4, 0xa31e6cb7 ;  /* 0xa31e6cb700047882 */ /* 0x000fe20000000000 */
[----:B------:R-:W0:Y:S01]  /*2450*/  MUFU.RSQ64H R7, R5 ;  /* 0x0000000500077308 */ /* 0x000e220000001c00 */
[----:B------:R-:W-:Y:S01]  /*2460*/  UMOV UR5, 0x3f91df02 ;  /* 0x3f91df0200057882 */ /* 0x000fe20000000000 */
[----:B------:R-:W-:-:S04]  /*2470*/  IMAD.MOV.U32 R6, RZ, RZ, RZ ;  /* 0x000000ffff067224 */ /* 0x000fc800078e00ff */
[----:B------:R-:W-:Y:S01]  /*2480*/  DFMA R8, R4, R8, UR4 ;  /* 0x0000000404087e2b */ /* 0x000fe20008000008 */
[----:B------:R-:W-:Y:S01]  /*2490*/  UMOV UR4, 0xb0eec6cc ;  /* 0xb0eec6cc00047882 */ /* 0x000fe20000000000 */
[----:B------:R-:W-:-:S06]  /*24a0*/  UMOV UR5, 0x3f847d18 ;  /* 0x3f847d1800057882 */ /* 0x000fcc0000000000 */
[C---:B------:R-:W-:Y:S01]  /*24b0*/  DFMA R8, R4.reuse, R8, UR4 ;  /* 0x0000000404087e2b */ /* 0x040fe20008000008 */
[----:B------:R-:W-:Y:S01]  /*24c0*/  UMOV UR4, 0x61ba53b0 ;  /* 0x61ba53b000047882 */ /* 0x000fe20000000000 */
[----:B------:R-:W-:Y:S01]  /*24d0*/  UMOV UR5, 0x3f8d0af9 ;  /* 0x3f8d0af900057882 */ /* 0x000fe20000000000 */
[----:B0-----:R-:W-:-:S05]  /*24e0*/  DMUL R10, R4, R6 ;  /* 0x00000006040a7228 */ /* 0x001fca0000000000 */
[----:B------:R-:W-:Y:S01]  /*24f0*/  DFMA R14, R4, R8, UR4 ;  /* 0x00000004040e7e2b */ /* 0x000fe20008000008 */
[----:B------:R-:W-:Y:S01]  /*2500*/  UMOV UR4, 0x34cf1c48 ;  /* 0x34cf1c4800047882 */ /* 0x000fe20000000000 */
[----:B------:R-:W-:Y:S01]  /*2510*/  VIADD R9, R7, 0xfff00000 ;  /* 0xfff0000007097836 */ /* 0x000fe20000000000 */
[----:B------:R-:W-:Y:S01]  /*2520*/  DFMA R12, R10, -R10, R4 ;  /* 0x8000000a0a0c722b */ /* 0x000fe20000000004 */
[----:B------:R-:W-:Y:S01]  /*2530*/  UMOV UR5, 0x3f91bf77 ;  /* 0x3f91bf7700057882 */ /* 0x000fe20000000000 */
[----:B------:R-:W-:-:S03]  /*2540*/  IMAD.MOV.U32 R8, RZ, RZ, RZ ;  /* 0x000000ffff087224 */ /* 0x000fc600078e00ff */
[----:B------:R-:W-:Y:S01]  /*2550*/  DFMA R14, R4, R14, UR4 ;  /* 0x00000004040e7e2b */ /* 0x000fe2000800000e */
[----:B------:R-:W-:Y:S01]  /*2560*/  UMOV UR4, 0x83144ef7 ;  /* 0x83144ef700047882 */ /* 0x000fe20000000000 */
[----:B------:R-:W-:Y:S01]  /*2570*/  UMOV UR5, 0x3f96e914 ;  /* 0x3f96e91400057882 */ /* 0x000fe20000000000 */
[----:B------:R-:W-:-:S05]  /*2580*/  DFMA R10, R8, R12, R10 ;  /* 0x0000000c080a722b */ /* 0x000fca000000000a */
[----:B------:R-:W-:Y:S01]  /*2590*/  DFMA R14, R4, R14, UR4 ;  /* 0x00000004040e7e2b */ /* 0x000fe2000800000e */
[----:B------:R-:W-:Y:S01]  /*25a0*/  UMOV UR4, 0xa4f9f81 ;  /* 0x0a4f9f8100047882 */ /* 0x000fe20000000000 */
[----:B------:R-:W-:Y:S01]  /*25b0*/  UMOV UR5, 0x3f9f1c6e ;  /* 0x3f9f1c6e00057882 */ /* 0x000fe20000000000 */
[-C--:B------:R-:W-:Y:S02]  /*25c0*/  DFMA R6, R6, -R10.reuse, 1 ;  /* 0x3ff000000606742b */ /* 0x080fe4000000080a */
[----:B------:R-:W-:-:S03]  /*25d0*/  DFMA R12, R10, -R10, R4 ;  /* 0x8000000a0a0c722b */ /* 0x000fc60000000004 */
[----:B------:R-:W-:Y:S01]  /*25e0*/  DFMA R14, R4, R14, UR4 ;  /* 0x00000004040e7e2b */ /* 0x000fe2000800000e */
[----:B------:R-:W-:Y:S01]  /*25f0*/  UMOV UR4, 0xc27fa92b ;  /* 0xc27fa92b00047882 */ /* 0x000fe20000000000 */
[----:B------:R-:W-:Y:S01]  /*2600*/  UMOV UR5, 0x3fa6db6d ;  /* 0x3fa6db6d00057882 */ /* 0x000fe20000000000 */
[----:B------:R-:W-:-:S05]  /*2610*/  DFMA R6, R8, R6, R8 ;  /* 0x000000060806722b */ /* 0x000fca0000000008 */
[----:B------:R-:W-:Y:S01]  /*2620*/  DFMA R14, R4, R14, UR4 ;  /* 0x00000004040e7e2b */ /* 0x000fe2000800000e */
[----:B------:R-:W-:Y:S01]  /*2630*/  UMOV UR4, 0x3320f91b ;  /* 0x3320f91b00047882 */ /* 0x000fe20000000000 */
[----:B------:R-:W-:Y:S01]  /*2640*/  UMOV UR5, 0x3fb33333 ;  /* 0x3fb3333300057882 */ /* 0x000fe20000000000 */
[----:B------:R-:W-:-:S05]  /*2650*/  DFMA R6, R6, R12, R10 ;  /* 0x0000000c0606722b */ /* 0x000fca000000000a */
[----:B------:R-:W-:Y:S01]  /*2660*/  DFMA R14, R4, R14, UR4 ;  /* 0x00000004040e7e2b */ /* 0x000fe2000800000e */
[----:B------:R-:W-:Y:S01]  /*2670*/  UMOV UR4, 0x55555f4d ;  /* 0x55555f4d00047882 */ /* 0x000fe20000000000 */
[----:B------:R-:W-:-:S03]  /*2680*/  UMOV UR5, 0x3fc55555 ;  /* 0x3fc5555500057882 */ /* 0x000fc60000000000 */
[----:B------:R-:W-:Y:S02]  /*2690*/  FSEL R9, R6, RZ, P1 ;  /* 0x000000ff06097208 */ /* 0x000fe40000800000 */
[----:B------:R-:W-:Y:S01]  /*26a0*/  FSEL R7, R7, -QNAN , P1 ;  /* 0xfff8000007077808 */ /* 0x000fe20000800000 */
[----:B------:R-:W-:Y:S01]  /*26b0*/  DFMA R14, R4, R14, UR4 ;  /* 0x00000004040e7e2b */ /* 0x000fe2000800000e */
[----:B------:R-:W-:Y:S01]  /*26c0*/  FSEL R6, R9, R4, P0 ;  /* 0x0000000409067208 */ /* 0x000fe20000000000 */
[----:B------:R-:W-:Y:S01]  /*26d0*/  UMOV UR4, 0x33145c07 ;  /* 0x33145c0700047882 */ /* 0x000fe20000000000 */
[----:B------:R-:W-:Y:S01]  /*26e0*/  FSEL R7, R7, R5, P0 ;  /* 0x0000000507077208 */ /* 0x000fe20000000000 */
[----:B------:R-:W-:-:S04]  /*26f0*/  UMOV UR5, 0x3c91a626 ;  /* 0x3c91a62600057882 */ /* 0x000fc80000000000 */
[----:B------:R-:W-:Y:S02]  /*2700*/  DMUL R14, R4, R14 ;  /* 0x0000000e040e7228 */ /* 0x000fe40000000000 */
[----:B------:R-:W-:-:S08]  /*2710*/  DMUL R6, R6, -2 ;  /* 0xc000000006067828 */ /* 0x000fd00000000000 */
[----:B------:R-:W-:Y:S02]  /*2720*/  DADD R4, R6, UR6 ;  /* 0x0000000606047e29 */ /* 0x000fe40008000000 */
[----:B------:R-:W-:-:S08]  /*2730*/  DFMA R14, R14, R6, UR4 ;  /* 0x000000040e0e7e2b */ /* 0x000fd00008000006 */
[----:B------:R-:W-:-:S08]  /*2740*/  DADD R4, R14, R4 ;  /* 0x000000000e047229 */ /* 0x000fd00000000004 */
[----:B------:R-:W-:-:S10]  /*2750*/  DADD R4, R4, UR6 ;  /* 0x0000000604047e29 */ /* 0x000fd40008000000 */
[----:B------:R-:W-:Y:S01]  /*2760*/  LOP3.LUT R5, R5, 0x80000000, R3, 0xb8, !PT ;  /* 0x8000000005057812 */ /* 0x000fe200078eb803 */
[----:B------:R-:W-:Y:S06]  /*2770*/  BRA `(.L_x_1970) ;  /* 0x0000000000a47947 */ /* 0x000fec0003800000 */
.L_x_1969:
[----:B------:R-:W-:Y:S01]  /*2780*/  DMUL R4, R2, R2 ;  /* 0x0000000202047228 */ /* 0x000fe20000000000 */
[----:B------:R-:W-:Y:S01]  /*2790*/  IMAD.MOV.U32 R6, RZ, RZ, 0x180754af ;  /* 0x180754afff067424 */ /* 0x000fe200078e00ff */
[----:B------:R-:W-:Y:S01]  /*27a0*/  UMOV UR4, 0xdc1895e9 ;  /* 0xdc1895e900047882 */ /* 0x000fe20000000000 */
[----:B------:R-:W-:Y:S01]  /*27b0*/  IMAD.MOV.U32 R7, RZ, RZ, 0x3fb3823b ;  /* 0x3fb3823bff077424 */ /* 0x000fe200078e00ff */
[----:B------:R-:W-:-:S05]  /*27c0*/  UMOV UR5, 0x3fb0066b ;  /* 0x3fb0066b00057882 */ /* 0x000fca0000000000 */
[----:B------:R-:W-:Y:S01]  /*27d0*/  DFMA R6, R4, UR4, -R6 ;  /* 0x0000000404067c2b */ /* 0x000fe20008000806 */
[----:B------:R-:W-:Y:S01]  /*27e0*/  UMOV UR4, 0xcc2f79ae ;  /* 0xcc2f79ae00047882 */ /* 0x000fe20000000000 */
[----:B------:R-:W-:-:S06]  /*27f0*/  UMOV UR5, 0x3fb11e52 ;  /* 0x3fb11e5200057882 */ /* 0x000fcc0000000000 */
[----:B------:R-:W-:Y:S01]  /*2800*/  DFMA R6, R4, R6, UR4 ;  /* 0x0000000404067e2b */ /* 0x000fe20008000006 */
[----:B------:R-:W-:Y:S01]  /*2810*/  UMOV UR4, 0x3526861b ;  /* 0x3526861b00047882 */ /* 0x000fe20000000000 */
[----:B------:R-:W-:-:S06]  /*2820*/  UMOV UR5, 0x3f924eaf ;  /* 0x3f924eaf00057882 */ /* 0x000fcc0000000000 */
[----:B------:R-:W-:Y:S01]  /*2830*/  DFMA R6, R4, R6, -UR4 ;  /* 0x8000000404067e2b */ /* 0x000fe20008000006 */
[----:B------:R-:W-:Y:S01]  /*2840*/  UMOV UR4, 0xa31e6cb7 ;  /* 0xa31e6cb700047882 */ /* 0x000fe20000000000 */
[----:B------:R-:W-:-:S06]  /*2850*/  UMOV UR5, 0x3f91df02 ;  /* 0x3f91df0200057882 */ /* 0x000fcc0000000000 */
[----:B------:R-:W-:Y:S01]  /*2860*/  DFMA R6, R4, R6, UR4 ;  /* 0x0000000404067e2b */ /* 0x000fe20008000006 */
        /* <DEDUP_REMOVED lines=23> */
[----:B------:R-:W-:-:S08]  /*29e0*/  DFMA R6, R4, R6, UR4 ;  /* 0x0000000404067e2b */ /* 0x000fd00008000006 */
[----:B------:R-:W-:-:S08]  /*29f0*/  DMUL R4, R4, R6 ;  /* 0x0000000604047228 */ /* 0x000fd00000000000 */
[----:B------:R-:W-:-:S11]  /*2a00*/  DFMA R4, R4, R2, R2 ;  /* 0x000000020404722b */ /* 0x000fd60000000002 */
.L_x_1970:
[----:B------:R-:W-:Y:S05]  /*2a10*/  BSYNC B0 ;  /* 0x0000000000007941 */ /* 0x000fea0003800000 */
.L_x_1968:
[----:B------:R-:W3:Y:S02]  /*2a20*/  LDC.U8 R2, c[0x0][0x421] ;  /* 0x00010840ff027b82 */ /* 0x000ee40000000000 */
[----:B---3--:R-:W-:-:S04]  /*2a30*/  PRMT R0, R2, 0x9910, RZ ;  /* 0x0000991002007816 */ /* 0x008fc800000000ff */
        /* <DEDUP_REMOVED lines=10> */
[----:B------:R-:W0:Y:S02]  /*2ae0*/  F2I.F64.TRUNC R5, R4 ;  /* 0x0000000400057311 */ /* 0x000e24000030d100 */
[----:B0-----:R0:W-:Y:S01]  /*2af0*/  STG.E.U8 desc[UR36][R16.64], R5 ;  /* 0x0000000510007986 */ /* 0x0011e2000c101124 */
[----:B------:R-:W-:Y:S05]  /*2b00*/  BRA `(.L_x_1976) ;  /* 0x0000001000087947 */ /* 0x000fea0003800000 */
.L_x_1974:
[----:B------:R-:W0:Y:S02]  /*2b10*/  F2I.S64.F64.TRUNC R4, R4 ;  /* 0x0000000400047311 */ /* 0x000e24000030d900 */
[----:B0-----:R-:W-:-:S05]  /*2b20*/  MOV R3, R4 ;  /* 0x0000000400037202 */ /* 0x001fca0000000f00 */
[----:B------:R0:W-:Y:S01]  /*2b30*/  STG.E.U8 desc[UR36][R16.64], R3 ;  /* 0x0000000310007986 */ /* 0x0001e2000c101124 */
[----:B------:R-:W-:Y:S05]  /*2b40*/  BRA `(.L_x_1976) ;  /* 0x0000000c00f87947 */ /* 0x000fea0003800000 */
.L_x_1973:
[----:B------:R-:W-:-:S13]  /*2b50*/  ISETP.NE.AND P0, PT, R0, 0x2, PT ;  /* 0x000000020000780c */ /* 0x000fda0003f05270 */
[----:B------:R-:W-:Y:S05]  /*2b60*/  @!P0 BRA `(.L_x_1977) ;  /* 0x0000000000288947 */ /* 0x000fea0003800000 */
[----:B------:R-:W-:-:S13]  /*2b70*/  ISETP.NE.AND P0, PT, R0, 0x3, PT ;  /* 0x000000030000780c */ /* 0x000fda0003f05270 */
[----:B------:R-:W-:Y:S05]  /*2b80*/  @!P0 BRA `(.L_x_1978) ;  /* 0x0000000000148947 */ /* 0x000fea0003800000 */
[----:B------:R-:W-:-:S13]  /*2b90*/  ISETP.NE.AND P0, PT, R0, 0x4, PT ;  /* 0x000000040000780c */ /* 0x000fda0003f05270 */
[----:B------:R-:W-:Y:S05]  /*2ba0*/  @P0 BRA `(.L_x_1975) ;  /* 0x0000000c00880947 */ /* 0x000fea0003800000 */
[----:B------:R-:W0:Y:S02]  /*2bb0*/  F2I.S64.F64.TRUNC R4, R4 ;  /* 0x0000000400047311 */ /* 0x000e24000030d900 */
[----:B0-----:R0:W-:Y:S01]  /*2bc0*/  STG.E.64 desc[UR36][R16.64], R4 ;  /* 0x0000000410007986 */ /* 0x0011e2000c101b24 */
[----:B------:R-:W-:Y:S05]  /*2bd0*/  BRA `(.L_x_1976) ;  /* 0x0000000c00d47947 */ /* 0x000fea0003800000 */
.L_x_1978:
[----:B------:R-:W0:Y:S02]  /*2be0*/  F2I.F64.TRUNC R5, R4 ;  /* 0x0000000400057311 */ /* 0x000e24000030d100 */
[----:B0-----:R0:W-:Y:S01]  /*2bf0*/  STG.E desc[UR36][R16.64], R5 ;  /* 0x0000000510007986 */ /* 0x0011e2000c101924 */
[----:B------:R-:W-:Y:S05]  /*2c00*/  BRA `(.L_x_1976) ;  /* 0x0000000c00c87947 */ /* 0x000fea0003800000 */
.L_x_1977:
[----:B------:R-:W0:Y:S02]  /*2c10*/  F2I.F64.TRUNC R5, R4 ;  /* 0x0000000400057311 */ /* 0x000e24000030d100 */
[----:B0-----:R0:W-:Y:S01]  /*2c20*/  STG.E.U16 desc[UR36][R16.64], R5 ;  /* 0x0000000510007986 */ /* 0x0011e2000c101524 */
[----:B------:R-:W-:Y:S05]  /*2c30*/  BRA `(.L_x_1976) ;  /* 0x0000000c00bc7947 */ /* 0x000fea0003800000 */
.L_x_1972:
[----:B------:R-:W-:-:S13]  /*2c40*/  ISETP.GT.AND P0, PT, R0, 0x6, PT ;  /* 0x000000060000780c */ /* 0x000fda0003f04270 */
[----:B------:R-:W-:Y:S05]  /*2c50*/  @P0 BRA `(.L_x_1979) ;  /* 0x00000000004c0947 */ /* 0x000fea0003800000 */
[----:B------:R-:W-:-:S13]  /*2c60*/  ISETP.NE.AND P0, PT, R0, 0x5, PT ;  /* 0x000000050000780c */ /* 0x000fda0003f05270 */
[----:B------:R-:W-:Y:S05]  /*2c70*/  @!P0 BRA `(.L_x_1980) ;  /* 0x0000000000248947 */ /* 0x000fea0003800000 */
[----:B------:R-:W-:-:S13]  /*2c80*/  ISETP.NE.AND P0, PT, R0, 0x6, PT ;  /* 0x000000060000780c */ /* 0x000fda0003f05270 */
[----:B------:R-:W-:Y:S05]  /*2c90*/  @P0 BRA `(.L_x_1975) ;  /* 0x0000000c004c0947 */ /* 0x000fea0003800000 */
[----:B------:R-:W-:Y:S01]  /*2ca0*/  UMOV UR4, 0xf0000000 ;  /* 0xf000000000047882 */ /* 0x000fe20000000000 */
[----:B------:R-:W-:Y:S01]  /*2cb0*/  UMOV UR5, 0x380fffff ;  /* 0x380fffff00057882 */ /* 0x000fe20000000000 */
[----:B------:R-:W0:Y:S01]  /*2cc0*/  F2F.F32.F64 R3, R4 ;  /* 0x0000000400037310 */ /* 0x000e220000301000 */
[----:B------:R-:W-:-:S14]  /*2cd0*/  DSETP.GEU.AND P0, PT, |R4|, UR4, PT ;  /* 0x0000000404007e2a */ /* 0x000fdc000bf0e200 */
[----:B0-----:R-:W-:-:S05]  /*2ce0*/  @!P0 FMUL R3, R3, 1.175494350822287508e-38 ;  /* 0x0080000003038820 */ /* 0x001fca0000400000 */
[----:B------:R1:W-:Y:S01]  /*2cf0*/  STG.E desc[UR36][R16.64], R3 ;  /* 0x0000000310007986 */ /* 0x0003e2000c101924 */
[----:B------:R-:W-:Y:S05]  /*2d00*/  BRA `(.L_x_1976) ;  /* 0x0000000c00887947 */ /* 0x000fea0003800000 */
.L_x_1980:
[----:B------:R-:W-:Y:S01]  /*2d10*/  UMOV UR4, 0xf0000000 ;  /* 0xf000000000047882 */ /* 0x000fe20000000000 */
[----:B------:R-:W-:Y:S01]  /*2d20*/  UMOV UR5, 0x380fffff ;  /* 0x380fffff00057882 */ /* 0x000fe20000000000 */
[----:B------:R-:W0:Y:S01]  /*2d30*/  F2F.F32.F64 R0, R4 ;  /* 0x0000000400007310 */ /* 0x000e220000301000 */
[----:B------:R-:W-:-:S14]  /*2d40*/  DSETP.GEU.AND P0, PT, |R4|, UR4, PT ;  /* 0x0000000404007e2a */ /* 0x000fdc000bf0e200 */
[----:B0-----:R-:W-:-:S05]  /*2d50*/  @!P0 FMUL R0, R0, 1.175494350822287508e-38 ;  /* 0x0080000000008820 */ /* 0x001fca0000400000 */
[----:B------:R-:W-:-:S05]  /*2d60*/  F2FP.F16.F32.PACK_AB R0, RZ, R0 ;  /* 0x00000000ff00723e */ /* 0x000fca00000000ff */
[----:B------:R0:W-:Y:S01]  /*2d70*/  STG.E.U16 desc[UR36][R16.64], R0 ;  /* 0x0000000010007986 */ /* 0x0001e2000c101524 */
[----:B------:R-:W-:Y:S05]  /*2d80*/  BRA `(.L_x_1976) ;  /* 0x0000000c00687947 */ /* 0x000fea0003800000 */
.L_x_1979:
[----:B------:R-:W-:-:S13]  /*2d90*/  ISETP.NE.AND P0, PT, R0, 0x7, PT ;  /* 0x000000070000780c */ /* 0x000fda0003f05270 */
[----:B------:R-:W-:Y:S05]  /*2da0*/  @!P0 BRA `(.L_x_1981) ;  /* 0x0000000000548947 */ /* 0x000fea0003800000 */
[----:B------:R-:W-:-:S13]  /*2db0*/  ISETP.NE.AND P0, PT, R0, 0x8, PT ;  /* 0x000000080000780c */ /* 0x000fda0003f05270 */
[----:B------:R-:W-:Y:S05]  /*2dc0*/  @!P0 BRA `(.L_x_1982) ;  /* 0x0000000000288947 */ /* 0x000fea0003800000 */
[----:B------:R-:W-:-:S13]  /*2dd0*/  ISETP.NE.AND P0, PT, R0, 0x9, PT ;  /* 0x000000090000780c */ /* 0x000fda0003f05270 */
[----:B------:R-:W-:Y:S05]  /*2de0*/  @P0 BRA `(.L_x_1975) ;  /* 0x0000000800f80947 */ /* 0x000fea0003800000 */
[----:B------:R-:W-:Y:S01]  /*2df0*/  UMOV UR4, 0xf0000000 ;  /* 0xf000000000047882 */ /* 0x000fe20000000000 */
[----:B------:R-:W-:Y:S01]  /*2e00*/  UMOV UR5, 0x380fffff ;  /* 0x380fffff00057882 */ /* 0x000fe20000000000 */
[----:B------:R-:W0:Y:S01]  /*2e10*/  F2F.F32.F64 R2, R4 ;  /* 0x0000000400027310 */ /* 0x000e220000301000 */
[----:B------:R-:W-:Y:S01]  /*2e20*/  DSETP.GEU.AND P0, PT, |R4|, UR4, PT ;  /* 0x0000000404007e2a */ /* 0x000fe2000bf0e200 */
[----:B------:R-:W-:-:S13]  /*2e30*/  IMAD.MOV.U32 R3, RZ, RZ, RZ ;  /* 0x000000ffff037224 */ /* 0x000fda00078e00ff */
[----:B0-----:R-:W-:-:S05]  /*2e40*/  @!P0 FMUL R2, R2, 1.175494350822287508e-38 ;  /* 0x0080000002028820 */ /* 0x001fca0000400000 */
[----:B------:R3:W-:Y:S01]  /*2e50*/  STG.E.64 desc[UR36][R16.64], R2 ;  /* 0x0000000210007986 */ /* 0x0007e2000c101b24 */
[----:B------:R-:W-:Y:S05]  /*2e60*/  BRA `(.L_x_1976) ;  /* 0x0000000c00307947 */ /* 0x000fea0003800000 */
.L_x_1982:
[----:B------:R-:W-:Y:S01]  /*2e70*/  UMOV UR4, 0xf0000000 ;  /* 0xf000000000047882 */ /* 0x000fe20000000000 */
[----:B------:R-:W-:Y:S01]  /*2e80*/  UMOV UR5, 0x380fffff ;  /* 0x380fffff00057882 */ /* 0x000fe20000000000 */
[----:B------:R-:W0:Y:S01]  /*2e90*/  F2F.F32.F64 R0, R4 ;  /* 0x0000000400007310 */ /* 0x000e220000301000 */
[----:B------:R-:W-:-:S14]  /*2ea0*/  DSETP.GEU.AND P0, PT, |R4|, UR4, PT ;  /* 0x0000000404007e2a */ /* 0x000fdc000bf0e200 */
[----:B0-----:R-:W-:-:S05]  /*2eb0*/  @!P0 FMUL R0, R0, 1.175494350822287508e-38 ;  /* 0x0080000000008820 */ /* 0x001fca0000400000 */
[----:B------:R-:W-:-:S04]  /*2ec0*/  F2FP.F16.F32.PACK_AB R3, RZ, R0 ;  /* 0x00000000ff03723e */ /* 0x000fc800000000ff */
[----:B------:R-:W-:-:S05]  /*2ed0*/  PRMT R3, R3, 0x5410, RZ ;  /* 0x0000541003037816 */ /* 0x000fca00000000ff */
[----:B------:R2:W-:Y:S01]  /*2ee0*/  STG.E desc[UR36][R16.64], R3 ;  /* 0x0000000310007986 */ /* 0x0005e2000c101924 */
[----:B------:R-:W-:Y:S05]  /*2ef0*/  BRA `(.L_x_1976) ;  /* 0x0000000c000c7947 */ /* 0x000fea0003800000 */
.L_x_1981:
[----:B------:R4:W-:Y:S01]  /*2f00*/  STG.E.64 desc[UR36][R16.64], R4 ;  /* 0x0000000410007986 */ /* 0x0009e2000c101b24 */
[----:B------:R-:W-:Y:S05]  /*2f10*/  BRA `(.L_x_1976) ;  /* 0x0000000c00047947 */ /* 0x000fea0003800000 */
.L_x_1971:
        /* <DEDUP_REMOVED lines=8> */
[----:B------:R-:W-:-:S06]  /*2fa0*/  DSETP.NEU.AND P0, PT, R4, RZ, PT ;  /* 0x000000ff0400722a */ /* 0x000fcc0003f0d000 */
[----:B------:R-:W-:-:S05]  /*2fb0*/  SEL R3, RZ, 0x1, !P0 ;  /* 0x00000001ff037807 */ /* 0x000fca0004000000 */
[----:B------:R0:W-:Y:S01]  /*2fc0*/  STG.E.U8 desc[UR36][R16.64], R3 ;  /* 0x0000000310007986 */ /* 0x0001e2000c101124 */
[----:B------:R-:W-:Y:S05]  /*2fd0*/  BRA `(.L_x_1976) ;  /* 0x0000000800d47947 */ /* 0x000fea0003800000 */
.L_x_1985:
[----:B------:R-:W-:-:S05]  /*2fe0*/  CS2R R6, SRZ ;  /* 0x0000000000067805 */ /* 0x000fca000001ff00 */
[----:B------:R0:W-:Y:S01]  /*2ff0*/  STG.E.128 desc[UR36][R16.64], R4 ;  /* 0x0000000410007986 */ /* 0x0001e2000c101d24 */
[----:B------:R-:W-:Y:S05]  /*3000*/  BRA `(.L_x_1976) ;  /* 0x0000000800c87947 */ /* 0x000fea0003800000 */
.L_x_1984:
        /* <DEDUP_REMOVED lines=10> */
[----:B------:R-:W-:-:S13]  /*30b0*/  BSSY B0, `(.L_x_1988) ;  /* 0x000000f000007945 */ /* 0x000fda0003800000 */
[----:B0-----:R-:W-:-:S05]  /*30c0*/  @!P0 FMUL R7, R7, 1.175494350822287508e-38 ;  /* 0x0080000007078820 */ /* 0x001fca0000400000 */
        /* <DEDUP_REMOVED lines=13> */
.L_x_1989:
[----:B------:R-:W-:Y:S05]  /*31a0*/  BSYNC B0 ;  /* 0x0000000000007941 */ /* 0x000fea0003800000 */
.L_x_1988:
[----:B------:R-:W-:-:S05]  /*31b0*/  LOP3.LUT R3, R0, R3, RZ, 0xfc, !PT ;  /* 0x0000000300037212 */ /* 0x000fca00078efcff */
[----:B------:R0:W-:Y:S01]  /*31c0*/  STG.E.U8 desc[UR36][R16.64], R3 ;  /* 0x0000000310007986 */ /* 0x0001e2000c101124 */
[----:B------:R-:W-:Y:S05]  /*31d0*/  BRA `(.L_x_1976) ;  /* 0x0000000800547947 */ /* 0x000fea0003800000 */
.L_x_1987:
[----:B------:R-:W-:Y:S01]  /*31e0*/  UMOV UR4, 0xf0000000 ;  /* 0xf000000000047882 */ /* 0x000fe20000000000 */
[----:B------:R-:W-:Y:S01]  /*31f0*/  UMOV UR5, 0x380fffff ;  /* 0x380fffff00057882 */ /* 0x000fe20000000000 */
[----:B------:R-:W0:Y:S01]  /*3200*/  F2F.F32.F64 R3, R4 ;  /* 0x0000000400037310 */ /* 0x000e220000301000 */
[----:B------:R-:W-:Y:S01]  /*3210*/  DSETP.GEU.AND P0, PT, |R4|, UR4, PT ;  /* 0x0000000404007e2a */ /* 0x000fe2000bf0e200 */
[----:B------:R-:W-:-:S13]  /*3220*/  BSSY B0, `(.L_x_1990) ;  /* 0x0000010000007945 */ /* 0x000fda0003800000 */
[----:B0-----:R-:W-:-:S05]  /*3230*/  @!P0 FMUL R3, R3, 1.175494350822287508e-38 ;  /* 0x0080000003038820 */ /* 0x001fca0000400000 */
        /* <DEDUP_REMOVED lines=11> */
.L_x_1991:
[----:B------:R-:W-:Y:S01]  /*32f0*/  IMAD.MOV.U32 R0, RZ, RZ, 0x7f ;  /* 0x0000007fff007424 */ /* 0x000fe200078e00ff */
[----:B------:R-:W-:-:S04]  /*3300*/  ISETP.GT.U32.AND P0, PT, R2, 0x7f800000, PT ;  /* 0x7f8000000200780c */ /* 0x000fc80003f04070 */
[----:B------:R-:W-:-:S09]  /*3310*/  SEL R0, R0, 0x7c, P0 ;  /* 0x0000007c00007807 */ /* 0x000fd20000000000 */
.L_x_1992:
[----:B------:R-:W-:Y:S05]  /*3320*/  BSYNC B0 ;  /* 0x0000000000007941 */ /* 0x000fea0003800000 */
.L_x_1990:
[----:B------:R-:W-:-:S04]  /*3330*/  LOP3.LUT R2, R3, 0x80000000, RZ, 0xc0, !PT ;  /* 0x8000000003027812 */ /* 0x000fc800078ec0ff */
[----:B------:R-:W-:-:S04]  /*3340*/  SHF.R.U32.HI R3, RZ, 0x18, R2 ;  /* 0x00000018ff037819 */ /* 0x000fc80000011602 */
[----:B------:R-:W-:-:S05]  /*3350*/  LOP3.LUT R3, R0, R3, RZ, 0xfc, !PT ;  /* 0x0000000300037212 */ /* 0x000fca00078efcff */
[----:B------:R0:W-:Y:S01]  /*3360*/  STG.E.U8 desc[UR36][R16.64], R3 ;  /* 0x0000000310007986 */ /* 0x0001e2000c101124 */
[----:B------:R-:W-:Y:S05]  /*3370*/  BRA `(.L_x_1976) ;  /* 0x0000000400ec7947 */ /* 0x000fea0003800000 */
.L_x_1986:
[----:B------:R-:W-:Y:S01]  /*3380*/  UMOV UR4, 0xf0000000 ;  /* 0xf000000000047882 */ /* 0x000fe20000000000 */
[----:B------:R-:W-:Y:S01]  /*3390*/  UMOV UR5, 0x380fffff ;  /* 0x380fffff00057882 */ /* 0x000fe20000000000 */
[----:B------:R-:W0:Y:S01]  /*33a0*/  F2F.F32.F64 R0, R4 ;  /* 0x0000000400007310 */ /* 0x000e220000301000 */
[----:B------:R-:W-:-:S14]  /*33b0*/  DSETP.GEU.AND P0, PT, |R4|, UR4, PT ;  /* 0x0000000404007e2a */ /* 0x000fdc000bf0e200 */
[----:B0-----:R-:W-:-:S05]  /*33c0*/  @!P0 FMUL R0, R0, 1.175494350822287508e-38 ;  /* 0x0080000000008820 */ /* 0x001fca0000400000 */
[----:B------:R-:W-:-:S05]  /*33d0*/  F2FP.BF16.F32.PACK_AB R0, RZ, R0 ;  /* 0x00000000ff00723e */ /* 0x000fca00000010ff */
[----:B------:R0:W-:Y:S01]  /*33e0*/  STG.E.U16 desc[UR36][R16.64], R0 ;  /* 0x0000000010007986 */ /* 0x0001e2000c101524 */
[----:B------:R-:W-:Y:S05]  /*33f0*/  BRA `(.L_x_1976) ;  /* 0x0000000400cc7947 */ /* 0x000fea0003800000 */
.L_x_1983:
        /* <DEDUP_REMOVED lines=8> */
[----:B------:R-:W0:Y:S02]  /*3480*/  F2I.U32.F64.TRUNC R5, R4 ;  /* 0x0000000400057311 */ /* 0x000e24000030d000 */
[----:B0-----:R0:W-:Y:S01]  /*3490*/  STG.E.U16 desc[UR36][R16.64], R5 ;  /* 0x0000000510007986 */ /* 0x0011e2000c101524 */
[----:B------:R-:W-:Y:S05]  /*34a0*/  BRA `(.L_x_1976) ;  /* 0x0000000400a07947 */ /* 0x000fea0003800000 */
.L_x_1995:
[----:B------:R-:W-:Y:S01]  /*34b0*/  UMOV UR4, 0xf0000000 ;  /* 0xf000000000047882 */ /* 0x000fe20000000000 */
[----:B------:R-:W-:Y:S01]  /*34c0*/  UMOV UR5, 0x380fffff ;  /* 0x380fffff00057882 */ /* 0x000fe20000000000 */
[----:B------:R-:W0:Y:S01]  /*34d0*/  F2F.F32.F64 R3, R4 ;  /* 0x0000000400037310 */ /* 0x000e220000301000 */
[----:B------:R-:W-:Y:S01]  /*34e0*/  DSETP.GEU.AND P0, PT, |R4|, UR4, PT ;  /* 0x0000000404007e2a */ /* 0x000fe2000bf0e200 */
[----:B------:R-:W-:Y:S01]  /*34f0*/  BSSY B0, `(.L_x_1996) ;  /* 0x0000015000007945 */ /* 0x000fe20003800000 */
[----:B------:R-:W-:-:S12]  /*3500*/  IMAD.MOV.U32 R8, RZ, RZ, 0x80 ;  /* 0x00000080ff087424 */ /* 0x000fd800078e00ff */
[----:B0-----:R-:W-:-:S05]  /*3510*/  @!P0 FMUL R3, R3, 1.175494350822287508e-38 ;  /* 0x0080000003038820 */ /* 0x001fca0000400000 */
        /* <DEDUP_REMOVED lines=14> */
.L_x_1998:
[----:B------:R-:W-:-:S04]  /*3600*/  LOP3.LUT R2, R3, 0x80000000, RZ, 0xc0, !PT ;  /* 0x8000000003027812 */ /* 0x000fc800078ec0ff */
[----:B------:R-:W-:-:S04]  /*3610*/  SHF.R.U32.HI R3, RZ, 0x18, R2 ;  /* 0x00000018ff037819 */ /* 0x000fc80000011602 */
[----:B------:R-:W-:-:S04]  /*3620*/  LOP3.LUT R0, R0, R3, RZ, 0xfc, !PT ;  /* 0x0000000300007212 */ /* 0x000fc800078efcff */
[----:B------:R-:W-:-:S07]  /*3630*/  PRMT R8, R0, 0x7610, R8 ;  /* 0x0000761000087816 */ /* 0x000fce0000000008 */
.L_x_1997:
[----:B------:R-:W-:Y:S05]  /*3640*/  BSYNC B0 ;  /* 0x0000000000007941 */ /* 0x000fea0003800000 */
.L_x_1996:
[----:B------:R0:W-:Y:S01]  /*3650*/  STG.E.U8 desc[UR36][R16.64], R8 ;  /* 0x0000000810007986 */ /* 0x0001e2000c101124 */
[----:B------:R-:W-:Y:S05]  /*3660*/  BRA `(.L_x_1976) ;  /* 0x0000000400307947 */ /* 0x000fea0003800000 */
.L_x_1994:
        /* <DEDUP_REMOVED lines=21> */
.L_x_2001:
[----:B------:R-:W-:-:S04]  /*37c0*/  LOP3.LUT R2, R3, 0x80000000, RZ, 0xc0, !PT ;  /* 0x8000000003027812 */ /* 0x000fc800078ec0ff */
[----:B------:R-:W-:-:S04]  /*37d0*/  SHF.R.U32.HI R3, RZ, 0x18, R2 ;  /* 0x00000018ff037819 */ /* 0x000fc80000011602 */
[----:B------:R-:W-:-:S04]  /*37e0*/  LOP3.LUT R0, R0, R3, RZ, 0xfc, !PT ;  /* 0x0000000300007212 */ /* 0x000fc800078efcff */
[----:B------:R-:W-:-:S07]  /*37f0*/  PRMT R8, R0, 0x7610, R8 ;  /* 0x0000761000087816 */ /* 0x000fce0000000008 */
.L_x_2000:
[----:B------:R-:W-:Y:S05]  /*3800*/  BSYNC B0 ;  /* 0x0000000000007941 */ /* 0x000fea0003800000 */
.L_x_1999:
[----:B------:R0:W-:Y:S01]  /*3810*/  STG.E.U8 desc[UR36][R16.64], R8 ;  /* 0x0000000810007986 */ /* 0x0001e2000c101124 */
[----:B------:R-:W-:Y:S05]  /*3820*/  BRA `(.L_x_1976) ;  /* 0x0000000000c07947 */ /* 0x000fea0003800000 */
.L_x_1993:
        /* <DEDUP_REMOVED lines=26> */
.L_x_1975:
        /* <DEDUP_REMOVED lines=16> */
.L_x_2004:
[----:B------:R-:W-:Y:S05]  /*3ad0*/  BRA `(.L_x_1976) ;  /* 0x0000000000147947 */ /* 0x000fea0003800000 */
.L_x_2003:
[----:B------:R-:W0:Y:S02]  /*3ae0*/  F2I.U64.F64.TRUNC R4, R4 ;  /* 0x0000000400047311 */ /* 0x000e24000030d800 */
[----:B0-----:R0:W-:Y:S01]  /*3af0*/  STG.E.64 desc[UR36][R16.64], R4 ;  /* 0x0000000410007986 */ /* 0x0011e2000c101b24 */
[----:B------:R-:W-:Y:S05]  /*3b00*/  BRA `(.L_x_1976) ;  /* 0x0000000000087947 */ /* 0x000fea0003800000 */
.L_x_2002:
[----:B------:R-:W0:Y:S02]  /*3b10*/  F2I.U32.F64.TRUNC R5, R4 ;  /* 0x0000000400057311 */ /* 0x000e24000030d000 */
[----:B0-----:R0:W-:Y:S02]  /*3b20*/  STG.E desc[UR36][R16.64], R5 ;  /* 0x0000000510007986 */ /* 0x0011e4000c101924 */
.L_x_1976:
[----:B------:R-:W-:-:S04]  /*3b30*/  IMAD R18, R23, 0x200, R18 ;  /* 0x0000020017127824 */ /* 0x000fc800078e0212 */
[----:B------:R-:W-:-:S07]  /*3b40*/  VIADD R19, R18, 0x80 ;  /* 0x0000008012137836 */ /* 0x000fce0000000000 */
.L_x_1933:
[----:B------:R-:W-:Y:S05]  /*3b50*/  BSYNC B6 ;  /* 0x0000000000067941 */ /* 0x000fea0003800000 */
.L_x_1932:
        /* <DEDUP_REMOVED lines=307> */
.L_x_2007:
        /* <DEDUP_REMOVED lines=21> */
.L_x_2011:
[----:B------:R-:W2:Y:S02]  /*4fe0*/  LDG.E.U8 R2, desc[UR36][R4.64] ;  /* 0x0000002404027981 */ /* 0x000ea4000c1e1100 */
[----:B--2---:R-:W0:Y:S01]  /*4ff0*/  I2F.F64.U16 R2, R2 ;  /* 0x0000000200027312 */ /* 0x004e220000101800 */
[----:B------:R-:W-:Y:S05]  /*5000*/  BRA `(.L_x_2013) ;  /* 0x0000000c00707947 */ /* 0x000fea0003800000 */
.L_x_2010:
        /* <DEDUP_REMOVED lines=9> */
.L_x_2015:
[----:B------:R-:W2:Y:S02]  /*50a0*/  LDG.E R2, desc[UR36][R4.64] ;  /* 0x0000002404027981 */ /* 0x000ea4000c1e1900 */
[----:B--2---:R-:W0:Y:S01]  /*50b0*/  I2F.F64 R2, R2 ;  /* 0x0000000200027312 */ /* 0x004e220000201c00 */
[----:B------:R-:W-:Y:S05]  /*50c0*/  BRA `(.L_x_2013) ;  /* 0x0000000c00407947 */ /* 0x000fea0003800000 */
.L_x_2014:
[----:B------:R-:W2:Y:S02]  /*50d0*/  LDG.E.U16 R2, desc[UR36][R4.64] ;  /* 0x0000002404027981 */ /* 0x000ea4000c1e1500 */
[----:B--2---:R-:W0:Y:S01]  /*50e0*/  I2F.F64.S16 R2, R2 ;  /* 0x0000000200027312 */ /* 0x004e220000101c00 */
[----:B------:R-:W-:Y:S05]  /*50f0*/  BRA `(.L_x_2013) ;  /* 0x0000000c00347947 */ /* 0x000fea0003800000 */
.L_x_2009:
        /* <DEDUP_REMOVED lines=10> */
.L_x_2017:
[----:B------:R-:W2:Y:S02]  /*51a0*/  LDG.E.U16 R0, desc[UR36][R4.64] ;  /* 0x0000002404007981 */ /* 0x000ea4000c1e1500 */
[----:B--2---:R-:W-:-:S05]  /*51b0*/  HADD2.F32 R0, -RZ, R0.H0_H0 ;  /* 0x20000000ff007230 */ /* 0x004fca0000004100 */
[----:B------:R-:W-:-:S04]  /*51c0*/  FMUL.FTZ R0, R0, 1 ;  /* 0x3f80000000007820 */ /* 0x000fc80000410000 */
[----:B------:R0:W1:Y:S01]  /*51d0*/  F2F.F64.F32 R2, R0 ;  /* 0x0000000000027310 */ /* 0x0000620000201800 */
[----:B------:R-:W-:Y:S05]  /*51e0*/  BRA `(.L_x_2013) ;  /* 0x0000000800f87947 */ /* 0x000fea0003800000 */
.L_x_2016:
        /* <DEDUP_REMOVED lines=10> */
.L_x_2019:
[----:B------:R-:W2:Y:S02]  /*5290*/  LDG.E.U16 R4, desc[UR36][R4.64] ;  /* 0x0000002404047981 */ /* 0x000ea4000c1e1500 */
[----:B--2---:R-:W-:-:S05]  /*52a0*/  HADD2.F32 R0, -RZ, R4.H0_H0 ;  /* 0x20000004ff007230 */ /* 0x004fca0000004100 */
[----:B------:R-:W-:-:S04]  /*52b0*/  FMUL.FTZ R0, R0, 1 ;  /* 0x3f80000000007820 */ /* 0x000fc80000410000 */
[----:B------:R0:W1:Y:S01]  /*52c0*/  F2F.F64.F32 R2, R0 ;  /* 0x0000000000027310 */ /* 0x0000620000201800 */
[----:B------:R-:W-:Y:S05]  /*52d0*/  BRA `(.L_x_2013) ;  /* 0x0000000800bc7947 */ /* 0x000fea0003800000 */
.L_x_2018:
[----:B------:R0:W5:Y:S01]  /*52e0*/  LDG.E.64 R2, desc[UR36][R4.64] ;  /* 0x0000002404027981 */ /* 0x000162000c1e1b00 */
[----:B------:R-:W-:Y:S05]  /*52f0*/  BRA `(.L_x_2013) ;  /* 0x0000000800b47947 */ /* 0x000fea0003800000 */
.L_x_2008:
        /* <DEDUP_REMOVED lines=9> */
[----:B------:R-:W-:Y:S01]  /*5390*/  IMAD.MOV.U32 R2, RZ, RZ, RZ ;  /* 0x000000ffff027224 */ /* 0x000fe200078e00ff */
[----:B--2---:R-:W-:-:S04]  /*53a0*/  ISETP.NE.AND P0, PT, R4, RZ, PT ;  /* 0x000000ff0400720c */ /* 0x004fc80003f05270 */
[----:B------:R-:W-:Y:S01]  /*53b0*/  FSEL R3, RZ, 1.875, !P0 ;  /* 0x3ff00000ff037808 */ /* 0x000fe20004000000 */
[----:B------:R-:W-:Y:S08]  /*53c0*/  BRA `(.L_x_2013) ;  /* 0x0000000800807947 */ /* 0x000ff00003800000 */
.L_x_2022:
[----:B------:R0:W5:Y:S01]  /*53d0*/  LDG.E.64 R2, desc[UR36][R4.64] ;  /* 0x0000002404027981 */ /* 0x000162000c1e1b00 */
[----:B------:R-:W-:Y:S05]  /*53e0*/  BRA `(.L_x_2013) ;  /* 0x0000000800787947 */ /* 0x000fea0003800000 */
.L_x_2021:
        /* <DEDUP_REMOVED lines=26> */
[----:B------:R-:W4:Y:S01]  /*5590*/  F2F.F64.F32 R2, R3 ;  /* 0x0000000300027310 */ /* 0x000f220000201800 */
[----:B------:R-:W-:Y:S05]  /*55a0*/  BRA `(.L_x_2013) ;  /* 0x0000000800087947 */ /* 0x000fea0003800000 */
.L_x_2024:
[----:B------:R-:W2:Y:S02]  /*55b0*/  LDG.E.U8 R3, desc[UR36][R4.64] ;  /* 0x0000002404037981 */ /* 0x000ea4000c1e1100 */
[----:B--2---:R-:W-:-:S05]  /*55c0*/  IMAD.SHL.U32 R0, R3, 0x2000000, RZ ;  /* 0x0200000003007824 */ /* 0x004fca00078e00ff */
[----:B------:R-:W-:-:S13]  /*55d0*/  ISETP.GE.U32.AND P0, PT, R0, 0x8000000, PT ;  /* 0x080000000000780c */ /* 0x000fda0003f06070 */
[C---:B------:R-:W-:Y:S01]  /*55e0*/  @!P0 IMAD.SHL.U32 R0, R3.reuse, 0x100, RZ ;  /* 0x0000010003008824 */ /* 0x040fe200078e00ff */
[C---:B------:R-:W-:Y:S01]  /*55f0*/  @P0 SHF.L.U32 R2, R3.reuse, 0x15, RZ ;  /* 0x0000001503020819 */ /* 0x040fe200000006ff */
[----:B------:R-:W-:-:S03]  /*5600*/  IMAD.SHL.U32 R3, R3, 0x1000000, RZ ;  /* 0x0100000003037824 */ /* 0x000fc600078e00ff */
[----:B------:R-:W-:Y:S02]  /*5610*/  @!P0 LOP3.LUT R0, R0, 0x7f00, RZ, 0xc0, !PT ;  /* 0x00007f0000008812 */ /* 0x000fe400078ec0ff */
[----:B------:R-:W-:Y:S02]  /*5620*/  @P0 LOP3.LUT R2, R2, 0x70000000, RZ, 0xfc, !PT ;  /* 0x7000000002020812 */ /* 0x000fe400078efcff */
[----:B------:R-:W-:-:S03]  /*5630*/  @!P0 LOP3.LUT R0, R0, 0x3f000000, RZ, 0xfc, !PT ;  /* 0x3f00000000008812 */ /* 0x000fc600078efcff */
[----:B------:R-:W-:Y:S02]  /*5640*/  @P0 FMUL.FTZ R2, R2, 1.9259299443872358531e-34 ;  /* 0x0780000002020820 */ /* 0x000fe40000410000 */
[----:B------:R-:W-:-:S05]  /*5650*/  @!P0 FADD.FTZ R2, R0, -0.5 ;  /* 0xbf00000000028421 */ /* 0x000fca0000010000 */
[----:B------:R-:W-:-:S05]  /*5660*/  LOP3.LUT R2, R2, 0x80000000, R3, 0xf8, !PT ;  /* 0x8000000002027812 */ /* 0x000fca00078ef803 */
[----:B------:R-:W-:-:S06]  /*5670*/  FMUL.FTZ R2, R2, 1 ;  /* 0x3f80000002027820 */ /* 0x000fcc0000410000 */
[----:B------:R-:W3:Y:S01]  /*5680*/  F2F.F64.F32 R2, R2 ;  /* 0x0000000200027310 */ /* 0x000ee20000201800 */
[----:B------:R-:W-:Y:S05]  /*5690*/  BRA `(.L_x_2013) ;  /* 0x0000000400cc7947 */ /* 0x000fea0003800000 */
.L_x_2023:
[----:B------:R-:W2:Y:S02]  /*56a0*/  LDG.E.U16 R0, desc[UR36][R4.64] ;  /* 0x0000002404007981 */ /* 0x000ea4000c1e1500 */
[----:B--2---:R-:W-:-:S04]  /*56b0*/  IMAD.U32 R0, R0, 0x10000, RZ ;  /* 0x0001000000007824 */ /* 0x004fc800078e00ff */
[----:B------:R-:W-:-:S04]  /*56c0*/  FMUL.FTZ R0, R0, 1 ;  /* 0x3f80000000007820 */ /* 0x000fc80000410000 */
[----:B------:R1:W2:Y:S01]  /*56d0*/  F2F.F64.F32 R2, R0 ;  /* 0x0000000000027310 */ /* 0x0002a20000201800 */
[----:B------:R-:W-:Y:S05]  /*56e0*/  BRA `(.L_x_2013) ;  /* 0x0000000400b87947 */ /* 0x000fea0003800000 */
.L_x_2020:
        /* <DEDUP_REMOVED lines=11> */
.L_x_2027:
        /* <DEDUP_REMOVED lines=21> */
.L_x_2031:
[----:B------:R-:W-:Y:S05]  /*58f0*/  BSYNC B1 ;  /* 0x0000000000017941 */ /* 0x000fea0003800000 */
.L_x_2030:
[----:B------:R-:W-:Y:S01]  /*5900*/  LEA R3, R0, 0x3b800000, 0x17 ;  /* 0x3b80000000037811 */ /* 0x000fe200078eb8ff */
[----:B------:R-:W-:-:S05]  /*5910*/  IMAD.SHL.U32 R0, R2, 0x100000, RZ ;  /* 0x0010000002007824 */ /* 0x000fca00078e00ff */
[----:B------:R-:W-:-:S07]  /*5920*/  LOP3.LUT R0, R3, R0, R4, 0xfe, !PT ;  /* 0x0000000003007212 */ /* 0x000fce00078efe04 */
.L_x_2029:
[----:B------:R-:W-:Y:S05]  /*5930*/  BSYNC B0 ;  /* 0x0000000000007941 */ /* 0x000fea0003800000 */
.L_x_2028:
[----:B------:R-:W-:-:S04]  /*5940*/  FMUL.FTZ R0, R0, 1 ;  /* 0x3f80000000007820 */ /* 0x000fc80000410000 */
[----:B------:R0:W1:Y:S01]  /*5950*/  F2F.F64.F32 R2, R0 ;  /* 0x0000000000027310 */ /* 0x0000620000201800 */
[----:B------:R-:W-:Y:S05]  /*5960*/  BRA `(.L_x_2013) ;  /* 0x0000000400187947 */ /* 0x000fea0003800000 */
.L_x_2026:
        /* <DEDUP_REMOVED lines=21> */
.L_x_2035:
[----:B------:R-:W-:Y:S05]  /*5ac0*/  BSYNC B1 ;  /* 0x0000000000017941 */ /* 0x000fea0003800000 */
.L_x_2034:
[----:B------:R-:W-:Y:S01]  /*5ad0*/  LEA R3, R0, 0x37800000, 0x17 ;  /* 0x3780000000037811 */ /* 0x000fe200078eb8ff */
[----:B------:R-:W-:-:S05]  /*5ae0*/  IMAD.SHL.U32 R0, R2, 0x200000, RZ ;  /* 0x0020000002007824 */ /* 0x000fca00078e00ff */
[----:B------:R-:W-:-:S07]  /*5af0*/  LOP3.LUT R0, R3, R0, R4, 0xfe, !PT ;  /* 0x0000000003007212 */ /* 0x000fce00078efe04 */
.L_x_2033:
[----:B------:R-:W-:Y:S05]  /*5b00*/  BSYNC B0 ;  /* 0x0000000000007941 */ /* 0x000fea0003800000 */
.L_x_2032:
[----:B------:R-:W-:-:S04]  /*5b10*/  FMUL.FTZ R0, R0, 1 ;  /* 0x3f80000000007820 */ /* 0x000fc80000410000 */
[----:B------:R0:W1:Y:S01]  /*5b20*/  F2F.F64.F32 R2, R0 ;  /* 0x0000000000027310 */ /* 0x0000620000201800 */
[----:B------:R-:W-:Y:S05]  /*5b30*/  BRA `(.L_x_2013) ;  /* 0x0000000000a47947 */ /* 0x000fea0003800000 */
.L_x_2025:
        /* <DEDUP_REMOVED lines=8> */
[----:B------:R-:W-:Y:S01]  /*5bc0*/  HFMA2.MMA R0, -RZ, RZ, 3.814697265625e-06, 0 ;  /* 0x00400000ff007435 */ /* 0x000fe200000001ff */
[----:B--2---:R-:W-:-:S13]  /*5bd0*/  ISETP.NE.AND P0, PT, R4, RZ, PT ;  /* 0x000000ff0400720c */ /* 0x004fda0003f05270 */
[----:B------:R-:W-:Y:S05]  /*5be0*/  @!P0 BRA `(.L_x_2039) ;  /* 0x00000000000c8947 */ /* 0x000fea0003800000 */
[----:B------:R-:W-:-:S13]  /*5bf0*/  ISETP.NE.AND P0, PT, R4, 0xff, PT ;  /* 0x000000ff0400780c */ /* 0x000fda0003f05270 */
[----:B------:R-:W-:Y:S02]  /*5c00*/  @!P0 IMAD.MOV.U32 R0, RZ, RZ, 0x7f800001 ;  /* 0x7f800001ff008424 */ /* 0x000fe400078e00ff */
[----:B------:R-:W-:-:S07]  /*5c10*/  @P0 IMAD.SHL.U32 R0, R4, 0x800000, RZ ;  /* 0x0080000004000824 */ /* 0x000fce00078e00ff */
.L_x_2039:
[----:B------:R-:W-:Y:S05]  /*5c20*/  BSYNC B0 ;  /* 0x0000000000007941 */ /* 0x000fea0003800000 */
.L_x_2038:
[----:B------:R-:W-:-:S04]  /*5c30*/  FMUL.FTZ R0, R0, 1 ;  /* 0x3f80000000007820 */ /* 0x000fc80000410000 */
[----:B------:R0:W1:Y:S01]  /*5c40*/  F2F.F64.F32 R2, R0 ;  /* 0x0000000000027310 */ /* 0x0000620000201800 */
[----:B------:R-:W-:Y:S05]  /*5c50*/  BRA `(.L_x_2013) ;  /* 0x00000000005c7947 */ /* 0x000fea0003800000 */
.L_x_2012:
        /* <DEDUP_REMOVED lines=16> */
.L_x_2040:
[----:B------:R-:W-:Y:S01]  /*5d60*/  CS2R R2, SRZ ;  /* 0x0000000000027805 */ /* 0x000fe2000001ff00 */
[----:B------:R-:W-:Y:S06]  /*5d70*/  BRA `(.L_x_2013) ;  /* 0x0000000000147947 */ /* 0x000fec0003800000 */
.L_x_2037:
[----:B------:R-:W2:Y:S02]  /*5d80*/  LDG.E.64 R2, desc[UR36][R4.64] ;  /* 0x0000002404027981 */ /* 0x000ea4000c1e1b00 */
[----:B--2---:R-:W0:Y:S01]  /*5d90*/  I2F.F64.U64 R2, R2 ;  /* 0x0000000200027312 */ /* 0x004e220000301800 */
[----:B------:R-:W-:Y:S05]  /*5da0*/  BRA `(.L_x_2013) ;  /* 0x0000000000087947 */ /* 0x000fea0003800000 */
.L_x_2036:
[----:B------:R-:W2:Y:S02]  /*5db0*/  LDG.E R2, desc[UR36][R4.64] ;  /* 0x0000002404027981 */ /* 0x000ea4000c1e1900 */
[----:B--2---:R-:W0:Y:S02]  /*5dc0*/  I2F.F64.U32 R2, R2 ;  /* 0x0000000200027312 */ /* 0x004e240000201800 */
.L_x_2013:
[----:B012345:R-:W-:Y:S01]  /*5dd0*/  FSETP.GEU.FTZ.AND P0, PT, |R3|, 1.7687499523162841797, PT ;  /* 0x3fe266660300780b */ /* 0x03ffe20003f1e200 */
[----:B------:R-:W-:-:S12]  /*5de0*/  BSSY B0, `(.L_x_2041) ;  /* 0x0000071000007945 */ /* 0x000fd80003800000 */
[----:B------:R-:W-:Y:S05]  /*5df0*/  @!P0 BRA `(.L_x_2042) ;  /* 0x0000000400188947 */ /* 0x000fea0003800000 */
[----:B------:R-:W-:Y:S01]  /*5e00*/  IMAD.MOV.U32 R4, RZ, RZ, 0x0 ;  /* 0x00000000ff047424 */ /* 0x000fe200078e00ff */
[----:B------:R-:W-:Y:S01]  /*5e10*/  MOV R6, 0x180754af ;  /* 0x180754af00067802 */ /* 0x000fe20000000f00 */
[----:B------:R-:W-:Y:S01]  /*5e20*/  IMAD.MOV.U32 R5, RZ, RZ, 0x3fe00000 ;  /* 0x3fe00000ff057424 */ /* 0x000fe200078e00ff */
[----:B------:R-:W-:Y:S01]  /*5e30*/  UMOV UR4, 0xdc1895e9 ;  /* 0xdc1895e900047882 */ /* 0x000fe20000000000 */
[----:B------:R-:W-:Y:S01]  /*5e40*/  IMAD.MOV.U32 R7, RZ, RZ, 0x3fb3823b ;  /* 0x3fb3823bff077424 */ /* 0x000fe200078e00ff */
[----:B------:R-:W-:Y:S01]  /*5e50*/  UMOV UR5, 0x3fb0066b ;  /* 0x3fb0066b00057882 */ /* 0x000fe20000000000 */
[----:B------:R-:W-:Y:S01]  /*5e60*/  UMOV UR6, 0x54442d18 ;  /* 0x54442d1800067882 */ /* 0x000fe20000000000 */
        /* <DEDUP_REMOVED lines=63> */
.L_x_2042:
        /* <DEDUP_REMOVED lines=41> */
.L_x_2043:
[----:B------:R-:W-:Y:S05]  /*64f0*/  BSYNC B0 ;  /* 0x0000000000007941 */ /* 0x000fea0003800000 */
.L_x_2041:
[----:B------:R-:W0:Y:S02]  /*6500*/  LDC.U8 R2, c[0x0][0x421] ;  /* 0x00010840ff027b82 */ /* 0x000e240000000000 */
        /* <DEDUP_REMOVED lines=14> */
.L_x_2047:
[----:B------:R-:W0:Y:S02]  /*65f0*/  F2I.S64.F64.TRUNC R4, R4 ;  /* 0x0000000400047311 */ /* 0x000e24000030d900 */
[----:B0-----:R-:W-:-:S05]  /*6600*/  IMAD.MOV.U32 R3, RZ, RZ, R4 ;  /* 0x000000ffff037224 */ /* 0x001fca00078e0004 */
[----:B------:R0:W-:Y:S01]  /*6610*/  STG.E.U8 desc[UR36][R16.64], R3 ;  /* 0x0000000310007986 */ /* 0x0001e2000c101124 */
[----:B------:R-:W-:Y:S05]  /*6620*/  BRA `(.L_x_2049) ;  /* 0x0000000c00f87947 */ /* 0x000fea0003800000 */
.L_x_2046:
        /* <DEDUP_REMOVED lines=9> */
.L_x_2051:
[----:B------:R-:W0:Y:S02]  /*66c0*/  F2I.F64.TRUNC R5, R4 ;  /* 0x0000000400057311 */ /* 0x000e24000030d100 */
[----:B0-----:R0:W-:Y:S01]  /*66d0*/  STG.E desc[UR36][R16.64], R5 ;  /* 0x0000000510007986 */ /* 0x0011e2000c101924 */
[----:B------:R-:W-:Y:S05]  /*66e0*/  BRA `(.L_x_2049) ;  /* 0x0000000c00c87947 */ /* 0x000fea0003800000 */
.L_x_2050:
[----:B------:R-:W0:Y:S02]  /*66f0*/  F2I.F64.TRUNC R5, R4 ;  /* 0x0000000400057311 */ /* 0x000e24000030d100 */
[----:B0-----:R0:W-:Y:S01]  /*6700*/  STG.E.U16 desc[UR36][R16.64], R5 ;  /* 0x0000000510007986 */ /* 0x0011e2000c101524 */
[----:B------:R-:W-:Y:S05]  /*6710*/  BRA `(.L_x_2049) ;  /* 0x0000000c00bc7947 */ /* 0x000fea0003800000 */
.L_x_2045:
        /* <DEDUP_REMOVED lines=13> */
.L_x_2053:
        /* <DEDUP_REMOVED lines=8> */
.L_x_2052:
        /* <DEDUP_REMOVED lines=14> */
.L_x_2055:
        /* <DEDUP_REMOVED lines=9> */
.L_x_2054:
[----:B------:R0:W-:Y:S01]  /*69e0*/  STG.E.64 desc[UR36][R16.64], R4 ;  /* 0x0000000410007986 */ /* 0x0001e2000c101b24 */
[----:B------:R-:W-:Y:S05]  /*69f0*/  BRA `(.L_x_2049) ;  /* 0x0000000c00047947 */ /* 0x000fea0003800000 */
.L_x_2044:
        /* <DEDUP_REMOVED lines=12> */
.L_x_2058:
[----:B------:R-:W-:-:S05]  /*6ac0*/  CS2R R6, SRZ ;  /* 0x0000000000067805 */ /* 0x000fca000001ff00 */
[----:B------:R0:W-:Y:S01]  /*6ad0*/  STG.E.128 desc[UR36][R16.64], R4 ;  /* 0x0000000410007986 */ /* 0x0001e2000c101d24 */
[----:B------:R-:W-:Y:S05]  /*6ae0*/  BRA `(.L_x_2049) ;  /* 0x0000000800c87947 */ /* 0x000fea0003800000 */
.L_x_2057:
        /* <DEDUP_REMOVED lines=25> */
.L_x_2062:
[----:B------:R-:W-:Y:S05]  /*6c80*/  BSYNC B0 ;  /* 0x0000000000007941 */ /* 0x000fea0003800000 */
.L_x_2061:
[----:B------:R-:W-:-:S05]  /*6c90*/  LOP3.LUT R3, R0, R3, RZ, 0xfc, !PT ;  /* 0x0000000300037212 */ /* 0x000fca00078efcff */
[----:B------:R0:W-:Y:S01]  /*6ca0*/  STG.E.U8 desc[UR36][R16.64], R3 ;  /* 0x0000000310007986 */ /* 0x0001e2000c101124 */
[----:B------:R-:W-:Y:S05]  /*6cb0*/  BRA `(.L_x_2049) ;  /* 0x0000000800547947 */ /* 0x000fea0003800000 */
.L_x_2060:
        /* <DEDUP_REMOVED lines=17> */
.L_x_2064:
[----:B------:R-:W-:Y:S01]  /*6dd0*/  IMAD.MOV.U32 R0, RZ, RZ, 0x7f ;  /* 0x0000007fff007424 */ /* 0x000fe200078e00ff */
[----:B------:R-:W-:-:S04]  /*6de0*/  ISETP.GT.U32.AND P0, PT, R2, 0x7f800000, PT ;  /* 0x7f8000000200780c */ /* 0x000fc80003f04070 */
[----:B------:R-:W-:-:S09]  /*6df0*/  SEL R0, R0, 0x7c, P0 ;  /* 0x0000007c00007807 */ /* 0x000fd20000000000 */
.L_x_2065:
[----:B------:R-:W-:Y:S05]  /*6e00*/  BSYNC B0 ;  /* 0x0000000000007941 */ /* 0x000fea0003800000 */
.L_x_2063:
[----:B------:R-:W-:-:S04]  /*6e10*/  LOP3.LUT R2, R3, 0x80000000, RZ, 0xc0, !PT ;  /* 0x8000000003027812 */ /* 0x000fc800078ec0ff */
[----:B------:R-:W-:-:S04]  /*6e20*/  SHF.R.U32.HI R3, RZ, 0x18, R2 ;  /* 0x00000018ff037819 */ /* 0x000fc80000011602 */
[----:B------:R-:W-:-:S05]  /*6e30*/  LOP3.LUT R3, R0, R3, RZ, 0xfc, !PT ;  /* 0x0000000300037212 */ /* 0x000fca00078efcff */
[----:B------:R0:W-:Y:S01]  /*6e40*/  STG.E.U8 desc[UR36][R16.64], R3 ;  /* 0x0000000310007986 */ /* 0x0001e2000c101124 */
[----:B------:R-:W-:Y:S05]  /*6e50*/  BRA `(.L_x_2049) ;  /* 0x0000000400ec7947 */ /* 0x000fea0003800000 */
.L_x_2059:
        /* <DEDUP_REMOVED lines=8> */
.L_x_2056:
        /* <DEDUP_REMOVED lines=11> */
.L_x_2068:
        /* <DEDUP_REMOVED lines=21> */
.L_x_2071:
[----:B------:R-:W-:-:S04]  /*70e0*/  LOP3.LUT R2, R3, 0x80000000, RZ, 0xc0, !PT ;  /* 0x8000000003027812 */ /* 0x000fc800078ec0ff */
[----:B------:R-:W-:-:S04]  /*70f0*/  SHF.R.U32.HI R3, RZ, 0x18, R2 ;  /* 0x00000018ff037819 */ /* 0x000fc80000011602 */
[----:B------:R-:W-:-:S04]  /*7100*/  LOP3.LUT R0, R0, R3, RZ, 0xfc, !PT ;  /* 0x0000000300007212 */ /* 0x000fc800078efcff */
[----:B------:R-:W-:-:S07]  /*7110*/  PRMT R8, R0, 0x7610, R8 ;  /* 0x0000761000087816 */ /* 0x000fce0000000008 */
.L_x_2070:
[----:B------:R-:W-:Y:S05]  /*7120*/  BSYNC B0 ;  /* 0x0000000000007941 */ /* 0x000fea0003800000 */
.L_x_2069:
[----:B------:R3:W-:Y:S01]  /*7130*/  STG.E.U8 desc[UR36][R16.64], R8 ;  /* 0x0000000810007986 */ /* 0x0007e2000c101124 */
[----:B------:R-:W-:Y:S05]  /*7140*/  BRA `(.L_x_2049) ;  /* 0x0000000400307947 */ /* 0x000fea0003800000 */
.L_x_2067:
[----:B------:R-:W-:Y:S01]  /*7150*/  UMOV UR4, 0xf0000000 ;  /* 0xf000000000047882 */ /* 0x000fe20000000000 */
[----:B------:R-:W-:Y:S01]  /*7160*/  UMOV UR5, 0x380fffff ;  /* 0x380fffff00057882 */ /* 0x000fe20000000000 */
[----:B------:R-:W0:Y:S01]  /*7170*/  F2F.F32.F64 R3, R4 ;  /* 0x0000000400037310 */ /* 0x000e220000301000 */
[----:B------:R-:W-:Y:S01]  /*7180*/  DSETP.GEU.AND P0, PT, |R4|, UR4, PT ;  /* 0x0000000404007e2a */ /* 0x000fe2000bf0e200 */
[----:B------:R-:W-:Y:S01]  /*7190*/  BSSY B0, `(.L_x_2072) ;  /* 0x0000015000007945 */ /* 0x000fe20003800000 */
[----:B------:R-:W-:-:S12]  /*71a0*/  MOV R8, 0x80 ;  /* 0x0000008000087802 */ /* 0x000fd80000000f00 */
        /* <DEDUP_REMOVED lines=15> */
.L_x_2074:
[----:B------:R-:W-:-:S04]  /*72a0*/  LOP3.LUT R2, R3, 0x80000000, RZ, 0xc0, !PT ;  /* 0x8000000003027812 */ /* 0x000fc800078ec0ff */
[----:B------:R-:W-:-:S04]  /*72b0*/  SHF.R.U32.HI R3, RZ, 0x18, R2 ;  /* 0x00000018ff037819 */ /* 0x000fc80000011602 */
[----:B------:R-:W-:-:S04]  /*72c0*/  LOP3.LUT R0, R0, R3, RZ, 0xfc, !PT ;  /* 0x0000000300007212 */ /* 0x000fc800078efcff */
[----:B------:R-:W-:-:S07]  /*72d0*/  PRMT R8, R0, 0x7610, R8 ;  /* 0x0000761000087816 */ /* 0x000fce0000000008 */
.L_x_2073:
[----:B------:R-:W-:Y:S05]  /*72e0*/  BSYNC B0 ;  /* 0x0000000000007941 */ /* 0x000fea0003800000 */
.L_x_2072:
[----:B------:R0:W-:Y:S01]  /*72f0*/  STG.E.U8 desc[UR36][R16.64], R8 ;  /* 0x0000000810007986 */ /* 0x0001e2000c101124 */
[----:B------:R-:W-:Y:S05]  /*7300*/  BRA `(.L_x_2049) ;  /* 0x0000000000c07947 */ /* 0x000fea0003800000 */
.L_x_2066:
        /* <DEDUP_REMOVED lines=26> */
.L_x_2048:
        /* <DEDUP_REMOVED lines=16> */
.L_x_2077:
[----:B------:R-:W-:Y:S05]  /*75b0*/  BRA `(.L_x_2049) ;  /* 0x0000000000147947 */ /* 0x000fea0003800000 */
.L_x_2076:
[----:B------:R-:W0:Y:S02]  /*75c0*/  F2I.U64.F64.TRUNC R4, R4 ;  /* 0x0000000400047311 */ /* 0x000e24000030d800 */
[----:B0-----:R2:W-:Y:S01]  /*75d0*/  STG.E.64 desc[UR36][R16.64], R4 ;  /* 0x0000000410007986 */ /* 0x0015e2000c101b24 */
[----:B------:R-:W-:Y:S05]  /*75e0*/  BRA `(.L_x_2049) ;  /* 0x0000000000087947 */ /* 0x000fea0003800000 */
.L_x_2075:
[----:B------:R-:W0:Y:S02]  /*75f0*/  F2I.U32.F64.TRUNC R5, R4 ;  /* 0x0000000400057311 */ /* 0x000e24000030d000 */
[----:B0-----:R0:W-:Y:S02]  /*7600*/  STG.E desc[UR36][R16.64], R5 ;  /* 0x0000000510007986 */ /* 0x0011e4000c101924 */
.L_x_2049:
[----:B------:R-:W-:-:S07]  /*7610*/  IADD3 R19, R19, 0x80, RZ ;  /* 0x0000008013137810 */ /* 0x000fce0007ffe0ff */
.L_x_2006:
[----:B------:R-:W-:Y:S05]  /*7620*/  BSYNC B6 ;  /* 0x0000000000067941 */ /* 0x000fea0003800000 */
.L_x_2005:
        /* <DEDUP_REMOVED lines=307> */
.L_x_2080:
        /* <DEDUP_REMOVED lines=21> */
.L_x_2084:
[----:B------:R-:W2:Y:S02]  /*8ab0*/  LDG.E.U8 R2, desc[UR36][R4.64] ;  /* 0x0000002404027981 */ /* 0x000ea4000c1e1100 */
[----:B--2---:R-:W0:Y:S01]  /*8ac0*/  I2F.F64.U16 R2, R2 ;  /* 0x0000000200027312 */ /* 0x004e220000101800 */
[----:B------:R-:W-:Y:S05]  /*8ad0*/  BRA `(.L_x_2086) ;  /* 0x0000000c00707947 */ /* 0x000fea0003800000 */
.L_x_2083:
        /* <DEDUP_REMOVED lines=9> */
.L_x_2088:
[----:B------:R-:W2:Y:S02]  /*8b70*/  LDG.E R2, desc[UR36][R4.64] ;  /* 0x0000002404027981 */ /* 0x000ea4000c1e1900 */
[----:B--2---:R-:W0:Y:S01]  /*8b80*/  I2F.F64 R2, R2 ;  /* 0x0000000200027312 */ /* 0x004e220000201c00 */
[----:B------:R-:W-:Y:S05]  /*8b90*/  BRA `(.L_x_2086) ;  /* 0x0000000c00407947 */ /* 0x000fea0003800000 */
.L_x_2087:
[----:B------:R-:W2:Y:S02]  /*8ba0*/  LDG.E.U16 R2, desc[UR36][R4.64] ;  /* 0x0000002404027981 */ /* 0x000ea4000c1e1500 */
[----:B--2---:R-:W0:Y:S01]  /*8bb0*/  I2F.F64.S16 R2, R2 ;  /* 0x0000000200027312 */ /* 0x004e220000101c00 */
[----:B------:R-:W-:Y:S05]  /*8bc0*/  BRA `(.L_x_2086) ;  /* 0x0000000c00347947 */ /* 0x000fea0003800000 */
.L_x_2082:
        /* <DEDUP_REMOVED lines=10> */
.L_x_2090:
[----:B------:R-:W2:Y:S02]  /*8c70*/  LDG.E.U16 R0, desc[UR36][R4.64] ;  /* 0x0000002404007981 */ /* 0x000ea4000c1e1500 */
[----:B--2---:R-:W-:-:S05]  /*8c80*/  HADD2.F32 R0, -RZ, R0.H0_H0 ;  /* 0x20000000ff007230 */ /* 0x004fca0000004100 */
[----:B------:R-:W-:-:S04]  /*8c90*/  FMUL.FTZ R0, R0, 1 ;  /* 0x3f80000000007820 */ /* 0x000fc80000410000 */
[----:B------:R0:W1:Y:S01]  /*8ca0*/  F2F.F64.F32 R2, R0 ;  /* 0x0000000000027310 */ /* 0x0000620000201800 */
[----:B------:R-:W-:Y:S05]  /*8cb0*/  BRA `(.L_x_2086) ;  /* 0x0000000800f87947 */ /* 0x000fea0003800000 */
.L_x_2089:
        /* <DEDUP_REMOVED lines=10> */
.L_x_2092:
[----:B------:R-:W2:Y:S02]  /*8d60*/  LDG.E.U16 R4, desc[UR36][R4.64] ;  /* 0x0000002404047981 */ /* 0x000ea4000c1e1500 */
[----:B--2---:R-:W-:-:S05]  /*8d70*/  HADD2.F32 R0, -RZ, R4.H0_H0 ;  /* 0x20000004ff007230 */ /* 0x004fca0000004100 */
[----:B------:R-:W-:-:S04]  /*8d80*/  FMUL.FTZ R0, R0, 1 ;  /* 0x3f80000000007820 */ /* 0x000fc80000410000 */
[----:B------:R0:W1:Y:S01]  /*8d90*/  F2F.F64.F32 R2, R0 ;  /* 0x0000000000027310 */ /* 0x0000620000201800 */
[----:B------:R-:W-:Y:S05]  /*8da0*/  BRA `(.L_x_2086) ;  /* 0x0000000800bc7947 */ /* 0x000fea0003800000 */
.L_x_2091:
[----:B------:R0:W5:Y:S01]  /*8db0*/  LDG.E.64 R2, desc[UR36][R4.64] ;  /* 0x0000002404027981 */ /* 0x000162000c1e1b00 */
[----:B------:R-:W-:Y:S05]  /*8dc0*/  BRA `(.L_x_2086) ;  /* 0x0000000800b47947 */ /* 0x000fea0003800000 */
.L_x_2081:
        /* <DEDUP_REMOVED lines=13> */
.L_x_2095:
[----:B------:R0:W5:Y:S01]  /*8ea0*/  LDG.E.64 R2, desc[UR36][R4.64] ;  /* 0x0000002404027981 */ /* 0x000162000c1e1b00 */
[----:B------:R-:W-:Y:S05]  /*8eb0*/  BRA `(.L_x_2086) ;  /* 0x0000000800787947 */ /* 0x000fea0003800000 */
.L_x_2094:
[----:B------:R-:W-:-:S13]  /*8ec0*/  ISETP.NE.AND P0, PT, R2, 0xf, PT ;  /* 0x0000000f0200780c */ /* 0x000fda0003f05270 */
[----:B------:R-:W-:Y:S05]  /*8ed0*/  @!P0 BRA `(.L_x_2096) ;  /* 0x0000000000a48947 */ /* 0x000fea0003800000 */
[----:B------:R-:W-:-:S13]  /*8ee0*/  ISETP.NE.AND P0, PT, R2, 0x17, PT ;  /* 0x000000170200780c */ /* 0x000fda0003f05270 */
[----:B------:R-:W-:Y:S05]  /*8ef0*/  @!P0 BRA `(.L_x_2097) ;  /* 0x0000000000608947 */ /* 0x000fea0003800000 */
[----:B------:R-:W-:-:S13]  /*8f00*/  ISETP.NE.AND P0, PT, R2, 0x18, PT ;  /* 0x000000180200780c */ /* 0x000fda0003f05270 */
[----:B------:R-:W-:Y:S05]  /*8f10*/  @P0 BRA `(.L_x_2085) ;  /* 0x0000000800040947 */ /* 0x000fea0003800000 */
[----:B------:R-:W2:Y:S01]  /*8f20*/  LDG.E.U8 R0, desc[UR36][R4.64] ;  /* 0x0000002404007981 */ /* 0x000ea2000c1e1100 */
[----:B------:R-:W-:Y:S01]  /*8f30*/  IMAD.MOV.U32 R8, RZ, RZ, -0x800000 ;  /* 0xff800000ff087424 */ /* 0x000fe200078e00ff */
[----:B--2---:R-:W-:-:S04]  /*8f40*/  SHF.L.U32 R0, R0, 0x18, RZ ;  /* 0x0000001800007819 */ /* 0x004fc800000006ff */
        /* <DEDUP_REMOVED lines=19> */
.L_x_2097:
        /* <DEDUP_REMOVED lines=15> */
.L_x_2096:
[----:B------:R-:W2:Y:S02]  /*9170*/  LDG.E.U16 R0, desc[UR36][R4.64] ;  /* 0x0000002404007981 */ /* 0x000ea4000c1e1500 */
[----:B--2---:R-:W-:-:S04]  /*9180*/  IMAD.U32 R0, R0, 0x10000, RZ ;  /* 0x0001000000007824 */ /* 0x004fc800078e00ff */
[----:B------:R-:W-:-:S04]  /*9190*/  FMUL.FTZ R0, R0, 1 ;  /* 0x3f80000000007820 */ /* 0x000fc80000410000 */
[----:B------:R0:W1:Y:S01]  /*91a0*/  F2F.F64.F32 R2, R0 ;  /* 0x0000000000027310 */ /* 0x0000620000201800 */
[----:B------:R-:W-:Y:S05]  /*91b0*/  BRA `(.L_x_2086) ;  /* 0x0000000400b87947 */ /* 0x000fea0003800000 */
.L_x_2093:
        /* <DEDUP_REMOVED lines=11> */
.L_x_2100:
        /* <DEDUP_REMOVED lines=21> */
.L_x_2104:
[----:B------:R-:W-:Y:S05]  /*93c0*/  BSYNC B1 ;  /* 0x0000000000017941 */ /* 0x000fea0003800000 */
.L_x_2103:
[----:B------:R-:W-:Y:S02]  /*93d0*/  LEA R3, R0, 0x3b800000, 0x17 ;  /* 0x3b80000000037811 */ /* 0x000fe400078eb8ff */
[----:B------:R-:W-:-:S04]  /*93e0*/  SHF.L.U32 R0, R2, 0x14, RZ ;  /* 0x0000001402007819 */ /* 0x000fc800000006ff */
[----:B------:R-:W-:-:S07]  /*93f0*/  LOP3.LUT R0, R3, R0, R4, 0xfe, !PT ;  /* 0x0000000003007212 */ /* 0x000fce00078efe04 */
.L_x_2102:
[----:B------:R-:W-:Y:S05]  /*9400*/  BSYNC B0 ;  /* 0x0000000000007941 */ /* 0x000fea0003800000 */
.L_x_2101:
[----:B------:R-:W-:-:S04]  /*9410*/  FMUL.FTZ R0, R0, 1 ;  /* 0x3f80000000007820 */ /* 0x000fc80000410000 */
[----:B------:R1:W2:Y:S01]  /*9420*/  F2F.F64.F32 R2, R0 ;  /* 0x0000000000027310 */ /* 0x0002a20000201800 */
[----:B------:R-:W-:Y:S05]  /*9430*/  BRA `(.L_x_2086) ;  /* 0x0000000400187947 */ /* 0x000fea0003800000 */
.L_x_2099:
        /* <DEDUP_REMOVED lines=21> */
.L_x_2108:
[----:B------:R-:W-:Y:S05]  /*9590*/  BSYNC B1 ;  /* 0x0000000000017941 */ /* 0x000fea0003800000 */
.L_x_2107:
[----:B------:R-:W-:Y:S01]  /*95a0*/  LEA R3, R0, 0x37800000, 0x17 ;  /* 0x3780000000037811 */ /* 0x000fe200078eb8ff */
[----:B------:R-:W-:-:S05]  /*95b0*/  IMAD.SHL.U32 R0, R2, 0x200000, RZ ;  /* 0x0020000002007824 */ /* 0x000fca00078e00ff */
[----:B------:R-:W-:-:S07]  /*95c0*/  LOP3.LUT R0, R3, R0, R4, 0xfe, !PT ;  /* 0x0000000003007212 */ /* 0x000fce00078efe04 */
.L_x_2106:
[----:B------:R-:W-:Y:S05]  /*95d0*/  BSYNC B0 ;  /* 0x0000000000007941 */ /* 0x000fea0003800000 */
.L_x_2105:
[----:B------:R-:W-:-:S04]  /*95e0*/  FMUL.FTZ R0, R0, 1 ;  /* 0x3f80000000007820 */ /* 0x000fc80000410000 */
[----:B------:R3:W4:Y:S01]  /*95f0*/  F2F.F64.F32 R2, R0 ;  /* 0x0000000000027310 */ /* 0x0007220000201800 */
[----:B------:R-:W-:Y:S05]  /*9600*/  BRA `(.L_x_2086) ;  /* 0x0000000000a47947 */ /* 0x000fea0003800000 */
.L_x_2098:
        /* <DEDUP_REMOVED lines=14> */
.L_x_2112:
[----:B------:R-:W-:Y:S05]  /*96f0*/  BSYNC B0 ;  /* 0x0000000000007941 */ /* 0x000fea0003800000 */
.L_x_2111:
[----:B------:R-:W-:-:S04]  /*9700*/  FMUL.FTZ R0, R0, 1 ;  /* 0x3f80000000007820 */ /* 0x000fc80000410000 */
[----:B------:R0:W1:Y:S01]  /*9710*/  F2F.F64.F32 R2, R0 ;  /* 0x0000000000027310 */ /* 0x0000620000201800 */
[----:B------:R-:W-:Y:S05]  /*9720*/  BRA `(.L_x_2086) ;  /* 0x00000000005c7947 */ /* 0x000fea0003800000 */
.L_x_2085:
        /* <DEDUP_REMOVED lines=16> */
.L_x_2113:
[----:B------:R-:W-:Y:S01]  /*9830*/  CS2R R2, SRZ ;  /* 0x0000000000027805 */ /* 0x000fe2000001ff00 */
[----:B------:R-:W-:Y:S06]  /*9840*/  BRA `(.L_x_2086) ;  /* 0x0000000000147947 */ /* 0x000fec0003800000 */
.L_x_2110:
[----:B------:R-:W2:Y:S02]  /*9850*/  LDG.E.64 R2, desc[UR36][R4.64] ;  /* 0x0000002404027981 */ /* 0x000ea4000c1e1b00 */
[----:B--2---:R-:W0:Y:S01]  /*9860*/  I2F.F64.U64 R2, R2 ;  /* 0x0000000200027312 */ /* 0x004e220000301800 */
[----:B------:R-:W-:Y:S05]  /*9870*/  BRA `(.L_x_2086) ;  /* 0x0000000000087947 */ /* 0x000fea0003800000 */
.L_x_2109:
[----:B------:R-:W2:Y:S02]  /*9880*/  LDG.E R2, desc[UR36][R4.64] ;  /* 0x0000002404027981 */ /* 0x000ea4000c1e1900 */
[----:B--2---:R-:W0:Y:S02]  /*9890*/  I2F.F64.U32 R2, R2 ;  /* 0x0000000200027312 */ /* 0x004e240000201800 */
.L_x_2086:
        /* <DEDUP_REMOVED lines=73> */
.L_x_2115:
        /* <DEDUP_REMOVED lines=41> */
.L_x_2116:
[----:B------:R-:W-:Y:S05]  /*9fc0*/  BSYNC B0 ;  /* 0x0000000000007941 */ /* 0x000fea0003800000 */
.L_x_2114:
        /* <DEDUP_REMOVED lines=15> */
.L_x_2120:
[----:B------:R-:W0:Y:S02]  /*a0c0*/  F2I.S64.F64.TRUNC R4, R4 ;  /* 0x0000000400047311 */ /* 0x000e24000030d900 */
[----:B0-----:R-:W-:-:S05]  /*a0d0*/  IMAD.MOV.U32 R3, RZ, RZ, R4 ;  /* 0x000000ffff037224 */ /* 0x001fca00078e0004 */
[----:B------:R0:W-:Y:S01]  /*a0e0*/  STG.E.U8 desc[UR36][R16.64], R3 ;  /* 0x0000000310007986 */ /* 0x0001e2000c101124 */
[----:B------:R-:W-:Y:S05]  /*a0f0*/  BRA `(.L_x_2122) ;  /* 0x0000000c00f87947 */ /* 0x000fea0003800000 */
.L_x_2119:
        /* <DEDUP_REMOVED lines=9> */
.L_x_2124:
[----:B------:R-:W0:Y:S02]  /*a190*/  F2I.F64.TRUNC R5, R4 ;  /* 0x0000000400057311 */ /* 0x000e24000030d100 */
[----:B0-----:R0:W-:Y:S01]  /*a1a0*/  STG.E desc[UR36][R16.64], R5 ;  /* 0x0000000510007986 */ /* 0x0011e2000c101924 */
[----:B------:R-:W-:Y:S05]  /*a1b0*/  BRA `(.L_x_2122) ;  /* 0x0000000c00c87947 */ /* 0x000fea0003800000 */
.L_x_2123:
[----:B------:R-:W0:Y:S02]  /*a1c0*/  F2I.F64.TRUNC R5, R4 ;  /* 0x0000000400057311 */ /* 0x000e24000030d100 */
[----:B0-----:R0:W-:Y:S01]  /*a1d0*/  STG.E.U16 desc[UR36][R16.64], R5 ;  /* 0x0000000510007986 */ /* 0x0011e2000c101524 */
[----:B------:R-:W-:Y:S05]  /*a1e0*/  BRA `(.L_x_2122) ;  /* 0x0000000c00bc7947 */ /* 0x000fea0003800000 */
.L_x_2118:
        /* <DEDUP_REMOVED lines=13> */
.L_x_2126:
        /* <DEDUP_REMOVED lines=8> */
.L_x_2125:
        /* <DEDUP_REMOVED lines=10> */
[----:B------:R-:W-:-:S13]  /*a3e0*/  MOV R3, RZ ;  /* 0x000000ff00037202 */ /* 0x000fda0000000f00 */
[----:B0-----:R-:W-:-:S05]  /*a3f0*/  @!P0 FMUL R2, R2, 1.175494350822287508e-38 ;  /* 0x0080000002028820 */ /* 0x001fca0000400000 */
[----:B------:R0:W-:Y:S01]  /*a400*/  STG.E.64 desc[UR36][R16.64], R2 ;  /* 0x0000000210007986 */ /* 0x0001e2000c101b24 */
[----:B------:R-:W-:Y:S05]  /*a410*/  BRA `(.L_x_2122) ;  /* 0x0000000c00307947 */ /* 0x000fea0003800000 */
.L_x_2128:
        /* <DEDUP_REMOVED lines=9> */
.L_x_2127:
[----:B------:R0:W-:Y:S01]  /*a4b0*/  STG.E.64 desc[UR36][R16.64], R4 ;  /* 0x0000000410007986 */ /* 0x0001e2000c101b24 */
[----:B------:R-:W-:Y:S05]  /*a4c0*/  BRA `(.L_x_2122) ;  /* 0x0000000c00047947 */ /* 0x000fea0003800000 */
.L_x_2117:
        /* <DEDUP_REMOVED lines=12> */
.L_x_2131:
[----:B------:R-:W-:-:S05]  /*a590*/  CS2R R6, SRZ ;  /* 0x0000000000067805 */ /* 0x000fca000001ff00 */
[----:B------:R0:W-:Y:S01]  /*a5a0*/  STG.E.128 desc[UR36][R16.64], R4 ;  /* 0x0000000410007986 */ /* 0x0001e2000c101d24 */
[----:B------:R-:W-:Y:S05]  /*a5b0*/  BRA `(.L_x_2122) ;  /* 0x0000000800c87947 */ /* 0x000fea0003800000 */
.L_x_2130:
        /* <DEDUP_REMOVED lines=25> */
.L_x_2135:
[----:B------:R-:W-:Y:S05]  /*a750*/  BSYNC B0 ;  /* 0x0000000000007941 */ /* 0x000fea0003800000 */
.L_x_2134:
[----:B------:R-:W-:-:S05]  /*a760*/  LOP3.LUT R3, R0, R3, RZ, 0xfc, !PT ;  /* 0x0000000300037212 */ /* 0x000fca00078efcff */
[----:B------:R0:W-:Y:S01]  /*a770*/  STG.E.U8 desc[UR36][R16.64], R3 ;  /* 0x0000000310007986 */ /* 0x0001e2000c101124 */
[----:B------:R-:W-:Y:S05]  /*a780*/  BRA `(.L_x_2122) ;  /* 0x0000000800547947 */ /* 0x000fea0003800000 */
.L_x_2133:
        /* <DEDUP_REMOVED lines=17> */
.L_x_2137:
[----:B------:R-:W-:Y:S01]  /*a8a0*/  IMAD.MOV.U32 R0, RZ, RZ, 0x7f ;  /* 0x0000007fff007424 */ /* 0x000fe200078e00ff */
[----:B------:R-:W-:-:S04]  /*a8b0*/  ISETP.GT.U32.AND P0, PT, R2, 0x7f800000, PT ;  /* 0x7f8000000200780c */ /* 0x000fc80003f04070 */
[----:B------:R-:W-:-:S09]  /*a8c0*/  SEL R0, R0, 0x7c, P0 ;  /* 0x0000007c00007807 */ /* 0x000fd20000000000 */
.L_x_2138:
[----:B------:R-:W-:Y:S05]  /*a8d0*/  BSYNC B0 ;  /* 0x0000000000007941 */ /* 0x000fea0003800000 */
.L_x_2136:
[----:B------:R-:W-:-:S04]  /*a8e0*/  LOP3.LUT R2, R3, 0x80000000, RZ, 0xc0, !PT ;  /* 0x8000000003027812 */ /* 0x000fc800078ec0ff */
[----:B------:R-:W-:-:S04]  /*a8f0*/  SHF.R.U32.HI R3, RZ, 0x18, R2 ;  /* 0x00000018ff037819 */ /* 0x000fc80000011602 */
[----:B------:R-:W-:-:S05]  /*a900*/  LOP3.LUT R3, R0, R3, RZ, 0xfc, !PT ;  /* 0x0000000300037212 */ /* 0x000fca00078efcff */
[----:B------:R0:W-:Y:S01]  /*a910*/  STG.E.U8 desc[UR36][R16.64], R3 ;  /* 0x0000000310007986 */ /* 0x0001e2000c101124 */
[----:B------:R-:W-:Y:S05]  /*a920*/  BRA `(.L_x_2122) ;  /* 0x0000000400ec7947 */ /* 0x000fea0003800000 */
.L_x_2132:
        /* <DEDUP_REMOVED lines=8> */
.L_x_2129:
        /* <DEDUP_REMOVED lines=11> */
.L_x_2141:
        /* <DEDUP_REMOVED lines=21> */
.L_x_2144:
[----:B------:R-:W-:-:S04]  /*abb0*/  LOP3.LUT R2, R3, 0x80000000, RZ, 0xc0, !PT ;  /* 0x8000000003027812 */ /* 0x000fc800078ec0ff */
[----:B------:R-:W-:-:S04]  /*abc0*/  SHF.R.U32.HI R3, RZ, 0x18, R2 ;  /* 0x00000018ff037819 */ /* 0x000fc80000011602 */
[----:B------:R-:W-:-:S04]  /*abd0*/  LOP3.LUT R0, R0, R3, RZ, 0xfc, !PT ;  /* 0x0000000300007212 */ /* 0x000fc800078efcff */
[----:B------:R-:W-:-:S07]  /*abe0*/  PRMT R8, R0, 0x7610, R8 ;  /* 0x0000761000087816 */ /* 0x000fce0000000008 */
.L_x_2143:
[----:B------:R-:W-:Y:S05]  /*abf0*/  BSYNC B0 ;  /* 0x0000000000007941 */ /* 0x000fea0003800000 */
.L_x_2142:
[----:B------:R3:W-:Y:S01]  /*ac00*/  STG.E.U8 desc[UR36][R16.64], R8 ;  /* 0x0000000810007986 */ /* 0x0007e2000c101124 */
[----:B------:R-:W-:Y:S05]  /*ac10*/  BRA `(.L_x_2122) ;  /* 0x0000000400307947 */ /* 0x000fea0003800000 */
.L_x_2140:
        /* <DEDUP_REMOVED lines=21> */
.L_x_2147:
[----:B------:R-:W-:-:S04]  /*ad70*/  LOP3.LUT R2, R3, 0x80000000, RZ, 0xc0, !PT ;  /* 0x8000000003027812 */ /* 0x000fc800078ec0ff */
[----:B------:R-:W-:-:S04]  /*ad80*/  SHF.R.U32.HI R3, RZ, 0x18, R2 ;  /* 0x00000018ff037819 */ /* 0x000fc80000011602 */
[----:B------:R-:W-:-:S04]  /*ad90*/  LOP3.LUT R0, R0, R3, RZ, 0xfc, !PT ;  /* 0x0000000300007212 */ /* 0x000fc800078efcff */
[----:B------:R-:W-:-:S07]  /*ada0*/  PRMT R8, R0, 0x7610, R8 ;  /* 0x0000761000087816 */ /* 0x000fce0000000008 */
.L_x_2146:
[----:B------:R-:W-:Y:S05]  /*adb0*/  BSYNC B0 ;  /* 0x0000000000007941 */ /* 0x000fea0003800000 */
.L_x_2145:
[----:B------:R0:W-:Y:S01]  /*adc0*/  STG.E.U8 desc[UR36][R16.64], R8 ;  /* 0x0000000810007986 */ /* 0x0001e2000c101124 */
[----:B------:R-:W-:Y:S05]  /*add0*/  BRA `(.L_x_2122) ;  /* 0x0000000000c07947 */ /* 0x000fea0003800000 */
.L_x_2139:
        /* <DEDUP_REMOVED lines=26> */
.L_x_2121:
        /* <DEDUP_REMOVED lines=16> */
.L_x_2150:
[----:B------:R-:W-:Y:S05]  /*b080*/  BRA `(.L_x_2122) ;  /* 0x0000000000147947 */ /* 0x000fea0003800000 */
.L_x_2149:
[----:B------:R-:W0:Y:S02]  /*b090*/  F2I.U64.F64.TRUNC R4, R4 ;  /* 0x0000000400047311 */ /* 0x000e24000030d800 */
[----:B0-----:R1:W-:Y:S01]  /*b0a0*/  STG.E.64 desc[UR36][R16.64], R4 ;  /* 0x0000000410007986 */ /* 0x0013e2000c101b24 */
[----:B------:R-:W-:Y:S05]  /*b0b0*/  BRA `(.L_x_2122) ;  /* 0x0000000000087947 */ /* 0x000fea0003800000 */
.L_x_2148:
[----:B------:R-:W0:Y:S02]  /*b0c0*/  F2I.U32.F64.TRUNC R5, R4 ;  /* 0x0000000400057311 */ /* 0x000e24000030d000 */
[----:B0-----:R2:W-:Y:S02]  /*b0d0*/  STG.E desc[UR36][R16.64], R5 ;  /* 0x0000000510007986 */ /* 0x0015e4000c101924 */
.L_x_2122:
[----:B------:R-:W-:-:S07]  /*b0e0*/  VIADD R19, R19, 0x80 ;  /* 0x0000008013137836 */ /* 0x000fce0000000000 */
.L_x_2079:
[----:B------:R-:W-:Y:S05]  /*b0f0*/  BSYNC B6 ;  /* 0x0000000000067941 */ /* 0x000fea0003800000 */
.L_x_2078:
        /* <DEDUP_REMOVED lines=306> */
.L_x_2151:
        /* <DEDUP_REMOVED lines=21> */
.L_x_2155:
[----:B------:R-:W2:Y:S02]  /*c570*/  LDG.E.U8 R2, desc[UR36][R4.64] ;  /* 0x0000002404027981 */ /* 0x000ea4000c1e1100 */
[----:B--2---:R-:W0:Y:S01]  /*c580*/  I2F.F64.U16 R2, R2 ;  /* 0x0000000200027312 */ /* 0x004e220000101800 */
[----:B------:R-:W-:Y:S05]  /*c590*/  BRA `(.L_x_2157) ;  /* 0x0000000c00707947 */ /* 0x000fea0003800000 */
.L_x_2154:
        /* <DEDUP_REMOVED lines=9> */
.L_x_2159:
[----:B------:R-:W2:Y:S02]  /*c630*/  LDG.E R2, desc[UR36][R4.64] ;  /* 0x0000002404027981 */ /* 0x000ea4000c1e1900 */
[----:B--2---:R-:W0:Y:S01]  /*c640*/  I2F.F64 R2, R2 ;  /* 0x0000000200027312 */ /* 0x004e220000201c00 */
[----:B------:R-:W-:Y:S05]  /*c650*/  BRA `(.L_x_2157) ;  /* 0x0000000c00407947 */ /* 0x000fea0003800000 */
.L_x_2158:
[----:B------:R-:W2:Y:S02]  /*c660*/  LDG.E.U16 R2, desc[UR36][R4.64] ;  /* 0x0000002404027981 */ /* 0x000ea4000c1e1500 */
[----:B--2---:R-:W0:Y:S01]  /*c670*/  I2F.F64.S16 R2, R2 ;  /* 0x0000000200027312 */ /* 0x004e220000101c00 */
[----:B------:R-:W-:Y:S05]  /*c680*/  BRA `(.L_x_2157) ;  /* 0x0000000c00347947 */ /* 0x000fea0003800000 */
.L_x_2153:
        /* <DEDUP_REMOVED lines=10> */
.L_x_2161:
[----:B------:R-:W2:Y:S02]  /*c730*/  LDG.E.U16 R0, desc[UR36][R4.64] ;  /* 0x0000002404007981 */ /* 0x000ea4000c1e1500 */
[----:B--2---:R-:W-:-:S05]  /*c740*/  HADD2.F32 R0, -RZ, R0.H0_H0 ;  /* 0x20000000ff007230 */ /* 0x004fca0000004100 */
[----:B------:R-:W-:-:S04]  /*c750*/  FMUL.FTZ R0, R0, 1 ;  /* 0x3f80000000007820 */ /* 0x000fc80000410000 */
[----:B------:R0:W1:Y:S01]  /*c760*/  F2F.F64.F32 R2, R0 ;  /* 0x0000000000027310 */ /* 0x0000620000201800 */
[----:B------:R-:W-:Y:S05]  /*c770*/  BRA `(.L_x_2157) ;  /* 0x0000000800f87947 */ /* 0x000fea0003800000 */
.L_x_2160:
        /* <DEDUP_REMOVED lines=10> */
.L_x_2163:
[----:B------:R-:W2:Y:S02]  /*c820*/  LDG.E.U16 R4, desc[UR36][R4.64] ;  /* 0x0000002404047981 */ /* 0x000ea4000c1e1500 */
[----:B--2---:R-:W-:-:S05]  /*c830*/  HADD2.F32 R0, -RZ, R4.H0_H0 ;  /* 0x20000004ff007230 */ /* 0x004fca0000004100 */
[----:B------:R-:W-:-:S04]  /*c840*/  FMUL.FTZ R0, R0, 1 ;  /* 0x3f80000000007820 */ /* 0x000fc80000410000 */
[----:B------:R0:W1:Y:S01]  /*c850*/  F2F.F64.F32 R2, R0 ;  /* 0x0000000000027310 */ /* 0x0000620000201800 */
[----:B------:R-:W-:Y:S05]  /*c860*/  BRA `(.L_x_2157) ;  /* 0x0000000800bc7947 */ /* 0x000fea0003800000 */
.L_x_2162:
[----:B------:R0:W5:Y:S01]  /*c870*/  LDG.E.64 R2, desc[UR36][R4.64] ;  /* 0x0000002404027981 */ /* 0x000162000c1e1b00 */
[----:B------:R-:W-:Y:S05]  /*c880*/  BRA `(.L_x_2157) ;  /* 0x0000000800b47947 */ /* 0x000fea0003800000 */
.L_x_2152:
        /* <DEDUP_REMOVED lines=13> */
.L_x_2166:
[----:B------:R0:W5:Y:S01]  /*c960*/  LDG.E.64 R2, desc[UR36][R4.64] ;  /* 0x0000002404027981 */ /* 0x000162000c1e1b00 */
[----:B------:R-:W-:Y:S05]  /*c970*/  BRA `(.L_x_2157) ;  /* 0x0000000800787947 */ /* 0x000fea0003800000 */
.L_x_2165:
        /* <DEDUP_REMOVED lines=28> */
.L_x_2168:
[----:B------:R-:W2:Y:S02]  /*cb40*/  LDG.E.U8 R3, desc[UR36][R4.64] ;  /* 0x0000002404037981 */ /* 0x000ea4000c1e1100 */
[----:B--2---:R-:W-:-:S05]  /*cb50*/  IMAD.SHL.U32 R0, R3, 0x2000000, RZ ;  /* 0x0200000003007824 */ /* 0x004fca00078e00ff */
[----:B------:R-:W-:-:S13]  /*cb60*/  ISETP.GE.U32.AND P0, PT, R0, 0x8000000, PT ;  /* 0x080000000000780c */ /* 0x000fda0003f06070 */
[C---:B------:R-:W-:Y:S02]  /*cb70*/  @!P0 IMAD.SHL.U32 R0, R3.reuse, 0x100, RZ ;  /* 0x0000010003008824 */ /* 0x040fe400078e00ff */
[C---:B------:R-:W-:Y:S01]  /*cb80*/  @P0 IMAD.SHL.U32 R2, R3.reuse, 0x200000, RZ ;  /* 0x0020000003020824 */ /* 0x040fe200078e00ff */
[----:B------:R-:W-:Y:S02]  /*cb90*/  SHF.L.U32 R3, R3, 0x18, RZ ;  /* 0x0000001803037819 */ /* 0x000fe400000006ff */
        /* <DEDUP_REMOVED lines=9> */
.L_x_2167:
[----:B------:R-:W2:Y:S02]  /*cc30*/  LDG.E.U16 R0, desc[UR36][R4.64] ;  /* 0x0000002404007981 */ /* 0x000ea4000c1e1500 */
[----:B--2---:R-:W-:-:S04]  /*cc40*/  IMAD.U32 R0, R0, 0x10000, RZ ;  /* 0x0001000000007824 */ /* 0x004fc800078e00ff */
[----:B------:R-:W-:-:S04]  /*cc50*/  FMUL.FTZ R0, R0, 1 ;  /* 0x3f80000000007820 */ /* 0x000fc80000410000 */
[----:B------:R0:W1:Y:S01]  /*cc60*/  F2F.F64.F32 R2, R0 ;  /* 0x0000000000027310 */ /* 0x0000620000201800 */
[----:B------:R-:W-:Y:S05]  /*cc70*/  BRA `(.L_x_2157) ;  /* 0x0000000400b87947 */ /* 0x000fea0003800000 */
.L_x_2164:
        /* <DEDUP_REMOVED lines=11> */
.L_x_2171:
        /* <DEDUP_REMOVED lines=21> */
.L_x_2175:
[----:B------:R-:W-:Y:S05]  /*ce80*/  BSYNC B1 ;  /* 0x0000000000017941 */ /* 0x000fea0003800000 */
.L_x_2174:
[----:B------:R-:W-:Y:S01]  /*ce90*/  LEA R3, R0, 0x3b800000, 0x17 ;  /* 0x3b80000000037811 */ /* 0x000fe200078eb8ff */
[----:B------:R-:W-:-:S05]  /*cea0*/  IMAD.SHL.U32 R0, R2, 0x100000, RZ ;  /* 0x0010000002007824 */ /* 0x000fca00078e00ff */
[----:B------:R-:W-:-:S07]  /*ceb0*/  LOP3.LUT R0, R3, R0, R4, 0xfe, !PT ;  /* 0x0000000003007212 */ /* 0x000fce00078efe04 */
.L_x_2173:
[----:B------:R-:W-:Y:S05]  /*cec0*/  BSYNC B0 ;  /* 0x0000000000007941 */ /* 0x000fea0003800000 */
.L_x_2172:
[----:B------:R-:W-:-:S04]  /*ced0*/  FMUL.FTZ R0, R0, 1 ;  /* 0x3f80000000007820 */ /* 0x000fc80000410000 */
[----:B------:R1:W2:Y:S01]  /*cee0*/  F2F.F64.F32 R2, R0 ;  /* 0x0000000000027310 */ /* 0x0002a20000201800 */
[----:B------:R-:W-:Y:S05]  /*cef0*/  BRA `(.L_x_2157) ;  /* 0x0000000400187947 */ /* 0x000fea0003800000 */
.L_x_2170:
        /* <DEDUP_REMOVED lines=21> */
.L_x_2179:
[----:B------:R-:W-:Y:S05]  /*d050*/  BSYNC B1 ;  /* 0x0000000000017941 */ /* 0x000fea0003800000 */
.L_x_2178:
[----:B------:R-:W-:Y:S01]  /*d060*/  LEA R3, R0, 0x37800000, 0x17 ;  /* 0x3780000000037811 */ /* 0x000fe200078eb8ff */
[----:B------:R-:W-:-:S05]  /*d070*/  IMAD.SHL.U32 R0, R2, 0x200000, RZ ;  /* 0x0020000002007824 */ /* 0x000fca00078e00ff */
[----:B------:R-:W-:-:S07]  /*d080*/  LOP3.LUT R0, R3, R0, R4, 0xfe, !PT ;  /* 0x0000000003007212 */ /* 0x000fce00078efe04 */
.L_x_2177:
[----:B------:R-:W-:Y:S05]  /*d090*/  BSYNC B0 ;  /* 0x0000000000007941 */ /* 0x000fea0003800000 */
.L_x_2176:
[----:B------:R-:W-:-:S04]  /*d0a0*/  FMUL.FTZ R0, R0, 1 ;  /* 0x3f80000000007820 */ /* 0x000fc80000410000 */
[----:B------:R3:W4:Y:S01]  /*d0b0*/  F2F.F64.F32 R2, R0 ;  /* 0x0000000000027310 */ /* 0x0007220000201800 */
[----:B------:R-:W-:Y:S05]  /*d0c0*/  BRA `(.L_x_2157) ;  /* 0x0000000000a47947 */ /* 0x000fea0003800000 */
.L_x_2169:
        /* <DEDUP_REMOVED lines=12> */
[----:B------:R-:W-:Y:S01]  /*d190*/  @!P0 IMAD.MOV.U32 R0, RZ, RZ, 0x7f800001 ;  /* 0x7f800001ff008424 */ /* 0x000fe200078e00ff */
[----:B------:R-:W-:-:S07]  /*d1a0*/  @P0 SHF.L.U32 R0, R4, 0x17, RZ ;  /* 0x0000001704000819 */ /* 0x000fce00000006ff */
.L_x_2183:
[----:B------:R-:W-:Y:S05]  /*d1b0*/  BSYNC B0 ;  /* 0x0000000000007941 */ /* 0x000fea0003800000 */
.L_x_2182:
[----:B------:R-:W-:-:S04]  /*d1c0*/  FMUL.FTZ R0, R0, 1 ;  /* 0x3f80000000007820 */ /* 0x000fc80000410000 */
[----:B------:R0:W1:Y:S01]  /*d1d0*/  F2F.F64.F32 R2, R0 ;  /* 0x0000000000027310 */ /* 0x0000620000201800 */
[----:B------:R-:W-:Y:S05]  /*d1e0*/  BRA `(.L_x_2157) ;  /* 0x00000000005c7947 */ /* 0x000fea0003800000 */
.L_x_2156:
        /* <DEDUP_REMOVED lines=16> */
.L_x_2184:
[----:B------:R-:W-:Y:S01]  /*d2f0*/  CS2R R2, SRZ ;  /* 0x0000000000027805 */ /* 0x000fe2000001ff00 */
[----:B------:R-:W-:Y:S06]  /*d300*/  BRA `(.L_x_2157) ;  /* 0x0000000000147947 */ /* 0x000fec0003800000 */
.L_x_2181:
[----:B------:R-:W2:Y:S02]  /*d310*/  LDG.E.64 R2, desc[UR36][R4.64] ;  /* 0x0000002404027981 */ /* 0x000ea4000c1e1b00 */
[----:B--2---:R-:W0:Y:S01]  /*d320*/  I2F.F64.U64 R2, R2 ;  /* 0x0000000200027312 */ /* 0x004e220000301800 */
[----:B------:R-:W-:Y:S05]  /*d330*/  BRA `(.L_x_2157) ;  /* 0x0000000000087947 */ /* 0x000fea0003800000 */
.L_x_2180:
[----:B------:R-:W2:Y:S02]  /*d340*/  LDG.E R2, desc[UR36][R4.64] ;  /* 0x0000002404027981 */ /* 0x000ea4000c1e1900 */
[----:B--2---:R-:W0:Y:S02]  /*d350*/  I2F.F64.U32 R2, R2 ;  /* 0x0000000200027312 */ /* 0x004e240000201800 */
.L_x_2157:
        /* <DEDUP_REMOVED lines=24> */
[----:B------:R-:W-:-:S04]  /*d4e0*/  MOV R6, RZ ;  /* 0x000000ff00067202 */ /* 0x000fc80000000f00 */
        /* <DEDUP_REMOVED lines=48> */
.L_x_2186:
        /* <DEDUP_REMOVED lines=41> */
.L_x_2187:
[----:B------:R-:W-:Y:S05]  /*da80*/  BSYNC B0 ;  /* 0x0000000000007941 */ /* 0x000fea0003800000 */
.L_x_2185:
        /* <DEDUP_REMOVED lines=13> */
[----:B0-----:R-:W-:Y:S01]  /*db60*/  STG.E.U8 desc[UR36][R16.64], R5 ;  /* 0x0000000510007986 */ /* 0x001fe2000c101124 */
[----:B------:R-:W-:Y:S05]  /*db70*/  EXIT ;  /* 0x000000000000794d */ /* 0x000fea0003800000 */
.L_x_2191:
[----:B------:R-:W0:Y:S02]  /*db80*/  F2I.S64.F64.TRUNC R4, R4 ;  /* 0x0000000400047311 */ /* 0x000e24000030d900 */
[----:B0-----:R-:W-:-:S05]  /*db90*/  IMAD.MOV.U32 R3, RZ, RZ, R4 ;  /* 0x000000ffff037224 */ /* 0x001fca00078e0004 */
[----:B------:R-:W-:Y:S01]  /*dba0*/  STG.E.U8 desc[UR36][R16.64], R3 ;  /* 0x0000000310007986 */ /* 0x000fe2000c101124 */
[----:B------:R-:W-:Y:S05]  /*dbb0*/  EXIT ;  /* 0x000000000000794d */ /* 0x000fea0003800000 */
.L_x_2190:
[----:B------:R-:W-:-:S13]  /*dbc0*/  ISETP.NE.AND P0, PT, R0, 0x2, PT ;  /* 0x000000020000780c */ /* 0x000fda0003f05270 */
[----:B------:R-:W-:Y:S05]  /*dbd0*/  @!P0 BRA `(.L_x_2193) ;  /* 0x0000000000288947 */ /* 0x000fea0003800000 */
[----:B------:R-:W-:-:S13]  /*dbe0*/  ISETP.NE.AND P0, PT, R0, 0x3, PT ;  /* 0x000000030000780c */ /* 0x000fda0003f05270 */
[----:B------:R-:W-:Y:S05]  /*dbf0*/  @!P0 BRA `(.L_x_2194) ;  /* 0x0000000000148947 */ /* 0x000fea0003800000 */
[----:B------:R-:W-:-:S13]  /*dc00*/  ISETP.NE.AND P0, PT, R0, 0x4, PT ;  /* 0x000000040000780c */ /* 0x000fda0003f05270 */
[----:B------:R-:W-:Y:S05]  /*dc10*/  @P0 BRA `(.L_x_2192) ;  /* 0x0000000c00880947 */ /* 0x000fea0003800000 */
[----:B------:R-:W0:Y:S02]  /*dc20*/  F2I.S64.F64.TRUNC R4, R4 ;  /* 0x0000000400047311 */ /* 0x000e24000030d900 */
[----:B0-----:R-:W-:Y:S01]  /*dc30*/  STG.E.64 desc[UR36][R16.64], R4 ;  /* 0x0000000410007986 */ /* 0x001fe2000c101b24 */
[----:B------:R-:W-:Y:S05]  /*dc40*/  EXIT ;  /* 0x000000000000794d */ /* 0x000fea0003800000 */
.L_x_2194:
[----:B------:R-:W0:Y:S02]  /*dc50*/  F2I.F64.TRUNC R5, R4 ;  /* 0x0000000400057311 */ /* 0x000e24000030d100 */
[----:B0-----:R-:W-:Y:S01]  /*dc60*/  STG.E desc[UR36][R16.64], R5 ;  /* 0x0000000510007986 */ /* 0x001fe2000c101924 */
[----:B------:R-:W-:Y:S05]  /*dc70*/  EXIT ;  /* 0x000000000000794d */ /* 0x000fea0003800000 */
.L_x_2193:
[----:B------:R-:W0:Y:S02]  /*dc80*/  F2I.F64.TRUNC R5, R4 ;  /* 0x0000000400057311 */ /* 0x000e24000030d100 */
[----:B0-----:R-:W-:Y:S01]  /*dc90*/  STG.E.U16 desc[UR36][R16.64], R5 ;  /* 0x0000000510007986 */ /* 0x001fe2000c101524 */
[----:B------:R-:W-:Y:S05]  /*dca0*/  EXIT ;  /* 0x000000000000794d */ /* 0x000fea0003800000 */
.L_x_2189:
        /* <DEDUP_REMOVED lines=11> */
[----:B------:R-:W-:Y:S01]  /*dd60*/  STG.E desc[UR36][R16.64], R3 ;  /* 0x0000000310007986 */ /* 0x000fe2000c101924 */
[----:B------:R-:W-:Y:S05]  /*dd70*/  EXIT ;  /* 0x000000000000794d */ /* 0x000fea0003800000 */
.L_x_2196:
[----:B------:R-:W-:Y:S01]  /*dd80*/  UMOV UR4, 0xf0000000 ;  /* 0xf000000000047882 */ /* 0x000fe20000000000 */
[----:B------:R-:W-:Y:S01]  /*dd90*/  UMOV UR5, 0x380fffff ;  /* 0x380fffff00057882 */ /* 0x000fe20000000000 */
[----:B------:R-:W0:Y:S01]  /*dda0*/  F2F.F32.F64 R0, R4 ;  /* 0x0000000400007310 */ /* 0x000e220000301000 */
[----:B------:R-:W-:-:S14]  /*ddb0*/  DSETP.GEU.AND P0, PT, |R4|, UR4, PT ;  /* 0x0000000404007e2a */ /* 0x000fdc000bf0e200 */
[----:B0-----:R-:W-:-:S05]  /*ddc0*/  @!P0 FMUL R0, R0, 1.175494350822287508e-38 ;  /* 0x0080000000008820 */ /* 0x001fca0000400000 */
[----:B------:R-:W-:-:S05]  /*ddd0*/  F2FP.F16.F32.PACK_AB R0, RZ, R0 ;  /* 0x00000000ff00723e */ /* 0x000fca00000000ff */
[----:B------:R-:W-:Y:S01]  /*dde0*/  STG.E.U16 desc[UR36][R16.64], R0 ;  /* 0x0000000010007986 */ /* 0x000fe2000c101524 */
[----:B------:R-:W-:Y:S05]  /*ddf0*/  EXIT ;  /* 0x000000000000794d */ /* 0x000fea0003800000 */
.L_x_2195:
        /* <DEDUP_REMOVED lines=12> */
[----:B------:R-:W-:Y:S01]  /*dec0*/  STG.E.64 desc[UR36][R16.64], R2 ;  /* 0x0000000210007986 */ /* 0x000fe2000c101b24 */
[----:B------:R-:W-:Y:S05]  /*ded0*/  EXIT ;  /* 0x000000000000794d */ /* 0x000fea0003800000 */
.L_x_2198:
[----:B------:R-:W-:Y:S01]  /*dee0*/  UMOV UR4, 0xf0000000 ;  /* 0xf000000000047882 */ /* 0x000fe20000000000 */
[----:B------:R-:W-:Y:S01]  /*def0*/  UMOV UR5, 0x380fffff ;  /* 0x380fffff00057882 */ /* 0x000fe20000000000 */
[----:B------:R-:W0:Y:S01]  /*df00*/  F2F.F32.F64 R0, R4 ;  /* 0x0000000400007310 */ /* 0x000e220000301000 */
[----:B------:R-:W-:-:S14]  /*df10*/  DSETP.GEU.AND P0, PT, |R4|, UR4, PT ;  /* 0x0000000404007e2a */ /* 0x000fdc000bf0e200 */
[----:B0-----:R-:W-:-:S05]  /*df20*/  @!P0 FMUL R0, R0, 1.175494350822287508e-38 ;  /* 0x0080000000008820 */ /* 0x001fca0000400000 */
[----:B------:R-:W-:-:S04]  /*df30*/  F2FP.F16.F32.PACK_AB R3, RZ, R0 ;  /* 0x00000000ff03723e */ /* 0x000fc800000000ff */
[----:B------:R-:W-:-:S05]  /*df40*/  PRMT R3, R3, 0x5410, RZ ;  /* 0x0000541003037816 */ /* 0x000fca00000000ff */
[----:B------:R-:W-:Y:S01]  /*df50*/  STG.E desc[UR36][R16.64], R3 ;  /* 0x0000000310007986 */ /* 0x000fe2000c101924 */
[----:B------:R-:W-:Y:S05]  /*df60*/  EXIT ;  /* 0x000000000000794d */ /* 0x000fea0003800000 */
.L_x_2197:
[----:B------:R-:W-:Y:S01]  /*df70*/  STG.E.64 desc[UR36][R16.64], R4 ;  /* 0x0000000410007986 */ /* 0x000fe2000c101b24 */
[----:B------:R-:W-:Y:S05]  /*df80*/  EXIT ;  /* 0x000000000000794d */ /* 0x000fea0003800000 */
.L_x_2188:
        /* <DEDUP_REMOVED lines=10> */
[----:B------:R-:W-:Y:S01]  /*e030*/  STG.E.U8 desc[UR36][R16.64], R3 ;  /* 0x0000000310007986 */ /* 0x000fe2000c101124 */
[----:B------:R-:W-:Y:S05]  /*e040*/  EXIT ;  /* 0x000000000000794d */ /* 0x000fea0003800000 */
.L_x_2201:
[----:B------:R-:W-:-:S05]  /*e050*/  CS2R R6, SRZ ;  /* 0x0000000000067805 */ /* 0x000fca000001ff00 */
[----:B------:R-:W-:Y:S01]  /*e060*/  STG.E.128 desc[UR36][R16.64], R4 ;  /* 0x0000000410007986 */ /* 0x000fe2000c101d24 */
[----:B------:R-:W-:Y:S05]  /*e070*/  EXIT ;  /* 0x000000000000794d */ /* 0x000fea0003800000 */
.L_x_2200:
        /* <DEDUP_REMOVED lines=25> */
.L_x_2205:
[----:B------:R-:W-:Y:S05]  /*e210*/  BSYNC B0 ;  /* 0x0000000000007941 */ /* 0x000fea0003800000 */
.L_x_2204:
[----:B------:R-:W-:-:S05]  /*e220*/  LOP3.LUT R3, R0, R3, RZ, 0xfc, !PT ;  /* 0x0000000300037212 */ /* 0x000fca00078efcff */
[----:B------:R-:W-:Y:S01]  /*e230*/  STG.E.U8 desc[UR36][R16.64], R3 ;  /* 0x0000000310007986 */ /* 0x000fe2000c101124 */
[----:B------:R-:W-:Y:S05]  /*e240*/  EXIT ;  /* 0x000000000000794d */ /* 0x000fea0003800000 */
.L_x_2203:
        /* <DEDUP_REMOVED lines=17> */
.L_x_2207:
[----:B------:R-:W-:Y:S01]  /*e360*/  IMAD.MOV.U32 R0, RZ, RZ, 0x7f ;  /* 0x0000007fff007424 */ /* 0x000fe200078e00ff */
[----:B------:R-:W-:-:S04]  /*e370*/  ISETP.GT.U32.AND P0, PT, R2, 0x7f800000, PT ;  /* 0x7f8000000200780c */ /* 0x000fc80003f04070 */
[----:B------:R-:W-:-:S09]  /*e380*/  SEL R0, R0, 0x7c, P0 ;  /* 0x0000007c00007807 */ /* 0x000fd20000000000 */
.L_x_2208:
[----:B------:R-:W-:Y:S05]  /*e390*/  BSYNC B0 ;  /* 0x0000000000007941 */ /* 0x000fea0003800000 */
.L_x_2206:
[----:B------:R-:W-:-:S04]  /*e3a0*/  LOP3.LUT R2, R3, 0x80000000, RZ, 0xc0, !PT ;  /* 0x8000000003027812 */ /* 0x000fc800078ec0ff */
[----:B------:R-:W-:-:S04]  /*e3b0*/  SHF.R.U32.HI R3, RZ, 0x18, R2 ;  /* 0x00000018ff037819 */ /* 0x000fc80000011602 */
[----:B------:R-:W-:-:S05]  /*e3c0*/  LOP3.LUT R3, R0, R3, RZ, 0xfc, !PT ;  /* 0x0000000300037212 */ /* 0x000fca00078efcff */
[----:B------:R-:W-:Y:S01]  /*e3d0*/  STG.E.U8 desc[UR36][R16.64], R3 ;  /* 0x0000000310007986 */ /* 0x000fe2000c101124 */
[----:B------:R-:W-:Y:S05]  /*e3e0*/  EXIT ;  /* 0x000000000000794d */ /* 0x000fea0003800000 */
.L_x_2202:
[----:B------:R-:W-:Y:S01]  /*e3f0*/  UMOV UR4, 0xf0000000 ;  /* 0xf000000000047882 */ /* 0x000fe20000000000 */
[----:B------:R-:W-:Y:S01]  /*e400*/  UMOV UR5, 0x380fffff ;  /* 0x380fffff00057882 */ /* 0x000fe20000000000 */
[----:B------:R-:W0:Y:S01]  /*e410*/  F2F.F32.F64 R0, R4 ;  /* 0x0000000400007310 */ /* 0x000e220000301000 */
[----:B------:R-:W-:-:S14]  /*e420*/  DSETP.GEU.AND P0, PT, |R4|, UR4, PT ;  /* 0x0000000404007e2a */ /* 0x000fdc000bf0e200 */
[----:B0-----:R-:W-:-:S05]  /*e430*/  @!P0 FMUL R0, R0, 1.175494350822287508e-38 ;  /* 0x0080000000008820 */ /* 0x001fca0000400000 */
[----:B------:R-:W-:-:S05]  /*e440*/  F2FP.BF16.F32.PACK_AB R0, RZ, R0 ;  /* 0x00000000ff00723e */ /* 0x000fca00000010ff */
[----:B------:R-:W-:Y:S01]  /*e450*/  STG.E.U16 desc[UR36][R16.64], R0 ;  /* 0x0000000010007986 */ /* 0x000fe2000c101524 */
[----:B------:R-:W-:Y:S05]  /*e460*/  EXIT ;  /* 0x000000000000794d */ /* 0x000fea0003800000 */
.L_x_2199:
        /* <DEDUP_REMOVED lines=9> */
[----:B0-----:R-:W-:Y:S01]  /*e500*/  STG.E.U16 desc[UR36][R16.64], R5 ;  /* 0x0000000510007986 */ /* 0x001fe2000c101524 */
[----:B------:R-:W-:Y:S05]  /*e510*/  EXIT ;  /* 0x000000000000794d */ /* 0x000fea0003800000 */
.L_x_2211:
        /* <DEDUP_REMOVED lines=21> */
.L_x_2214:
[----:B------:R-:W-:-:S04]  /*e670*/  LOP3.LUT R2, R3, 0x80000000, RZ, 0xc0, !PT ;  /* 0x8000000003027812 */ /* 0x000fc800078ec0ff */
[----:B------:R-:W-:-:S04]  /*e680*/  SHF.R.U32.HI R3, RZ, 0x18, R2 ;  /* 0x00000018ff037819 */ /* 0x000fc80000011602 */
[----:B------:R-:W-:-:S04]  /*e690*/  LOP3.LUT R0, R0, R3, RZ, 0xfc, !PT ;  /* 0x0000000300007212 */ /* 0x000fc800078efcff */
[----:B------:R-:W-:-:S07]  /*e6a0*/  PRMT R8, R0, 0x7610, R8 ;  /* 0x0000761000087816 */ /* 0x000fce0000000008 */
.L_x_2213:
[----:B------:R-:W-:Y:S05]  /*e6b0*/  BSYNC B0 ;  /* 0x0000000000007941 */ /* 0x000fea0003800000 */
.L_x_2212:
[----:B------:R-:W-:Y:S01]  /*e6c0*/  STG.E.U8 desc[UR36][R16.64], R8 ;  /* 0x0000000810007986 */ /* 0x000fe2000c101124 */
[----:B------:R-:W-:Y:S05]  /*e6d0*/  EXIT ;  /* 0x000000000000794d */ /* 0x000fea0003800000 */
.L_x_2210:
        /* <DEDUP_REMOVED lines=21> */
.L_x_2217:
[----:B------:R-:W-:-:S04]  /*e830*/  LOP3.LUT R2, R3, 0x80000000, RZ, 0xc0, !PT ;  /* 0x8000000003027812 */ /* 0x000fc800078ec0ff */
[----:B------:R-:W-:-:S04]  /*e840*/  SHF.R.U32.HI R3, RZ, 0x18, R2 ;  /* 0x00000018ff037819 */ /* 0x000fc80000011602 */
[----:B------:R-:W-:-:S04]  /*e850*/  LOP3.LUT R0, R0, R3, RZ, 0xfc, !PT ;  /* 0x0000000300007212 */ /* 0x000fc800078efcff */
[----:B------:R-:W-:-:S07]  /*e860*/  PRMT R8, R0, 0x7610, R8 ;  /* 0x0000761000087816 */ /* 0x000fce0000000008 */
.L_x_2216:
[----:B------:R-:W-:Y:S05]  /*e870*/  BSYNC B0 ;  /* 0x0000000000007941 */ /* 0x000fea0003800000 */
.L_x_2215:
[----:B------:R-:W-:Y:S01]  /*e880*/  STG.E.U8 desc[UR36][R16.64], R8 ;  /* 0x0000000810007986 */ /* 0x000fe2000c101124 */
[----:B------:R-:W-:Y:S05]  /*e890*/  EXIT ;  /* 0x000000000000794d */ /* 0x000fea0003800000 */
.L_x_2209:
        /* <DEDUP_REMOVED lines=18> */
[----:B------:R-:W-:Y:S02]  /*e9c0*/  @P1 ISETP.EQ.U32.AND P2, PT, R0, 0x1, P0 ;  /* 0x000000010000180c */ /* 0x000fe40000742070 */
[----:B------:R-:W-:Y:S02]  /*e9d0*/  PLOP3.LUT P0, PT, PT, PT, PT, 0x80, 0x0 ;  /* 0x000000000000781c */ /* 0x000fe40003f0f070 */
[----:B------:R-:W-:Y:S02]  /*e9e0*/  @P1 PLOP3.LUT P0, PT, P2, PT, PT, 0x80, 0x0 ;  /* 0x000000000000181c */ /* 0x000fe4000170f070 */
[----:B------:R-:W-:-:S11]  /*e9f0*/  @P1 IADD3 R0, R2, 0x1, RZ ;  /* 0x0000000102001810 */ /* 0x000fd60007ffe0ff */
[----:B------:R-:W-:-:S04]  /*ea00*/  @!P0 IMAD.MOV R0, RZ, RZ, R2 ;  /* 0x000000ffff008224 */ /* 0x000fc800078e0202 */
[----:B------:R-:W-:-:S05]  /*ea10*/  @P1 IMAD.MOV.U32 R3, RZ, RZ, R0 ;  /* 0x000000ffff031224 */ /* 0x000fca00078e0000 */
[----:B------:R-:W-:Y:S01]  /*ea20*/  STG.E.U8 desc[UR36][R16.64], R3 ;  /* 0x0000000310007986 */ /* 0x000fe2000c101124 */
[----:B------:R-:W-:Y:S05]  /*ea30*/  EXIT ;  /* 0x000000000000794d */ /* 0x000fea0003800000 */
.L_x_2192:
        /* <DEDUP_REMOVED lines=16> */
.L_x_2220:
[----:B------:R-:W-:Y:S05]  /*eb40*/  EXIT ;  /* 0x000000000000794d */ /* 0x000fea0003800000 */
.L_x_2219:
[----:B------:R-:W0:Y:S02]  /*eb50*/  F2I.U64.F64.TRUNC R4, R4 ;  /* 0x0000000400047311 */ /* 0x000e24000030d800 */
[----:B0-----:R-:W-:Y:S01]  /*eb60*/  STG.E.64 desc[UR36][R16.64], R4 ;  /* 0x0000000410007986 */ /* 0x001fe2000c101b24 */
[----:B------:R-:W-:Y:S05]  /*eb70*/  EXIT ;  /* 0x000000000000794d */ /* 0x000fea0003800000 */
.L_x_2218:
[----:B------:R-:W0:Y:S02]  /*eb80*/  F2I.U32.F64.TRUNC R5, R4 ;  /* 0x0000000400057311 */ /* 0x000e24000030d000 */
[----:B0-----:R-:W-:Y:S01]  /*eb90*/  STG.E desc[UR36][R16.64], R5 ;  /* 0x0000000510007986 */ /* 0x001fe2000c101924 */
[----:B------:R-:W-:Y:S05]  /*eba0*/  EXIT ;  /* 0x000000000000794d */ /* 0x000fea0003800000 */
.L_x_2221:
        /* <DEDUP_REMOVED lines=13> */
.L_x_20845:


//--------------------- .text._ZN2at6native27unrolled_elementwise_kernelIZZZNS0_16asin_kernel_cudaERNS_18TensorIteratorBaseEENKUlvE0_clEvENKUlvE_clEvEUldE_St5arrayIPcLm2EELi4E23TrivialOffsetCalculatorILi1EjESB_NS0_6memory12LoadWithCastILi1EEENSC_13StoreWithCastILi1EEEEEviT_T0_T2_T3_T4_T5_ --------------------------
	.section	.text._ZN2at6native27unrolled_elementwise_kernelIZZZNS0_16asin_kernel_cudaERNS_18TensorIteratorBaseEENKUlvE0_clEvENKUlvE_clEvEUldE_St5arrayIPcLm2EELi4E23TrivialOffsetCalculatorILi1EjESB_NS0_6memory12LoadWithCastILi1EEENSC_13StoreWithCastILi1EEEEEviT_T0_T2_T3_T4_T5_,"ax",@progbits
	.align	128
        .global         _ZN2at6native27unrolled_elementwise_kernelIZZZNS0_16asin_kernel_cudaERNS_18TensorIteratorBaseEENKUlvE0_clEvENKUlvE_clEvEUldE_St5arrayIPcLm2EELi4E23TrivialOffsetCalculatorILi1EjESB_NS0_6memory12LoadWithCastILi1EEENSC_13StoreWithCastILi1EEEEEviT_T0_T2_T3_T4_T5_
        .type           _ZN2at6native27unrolled_elementwise_kernelIZZZNS0_16asin_kernel_cudaERNS_18TensorIteratorBaseEENKUlvE0_clEvENKUlvE_clEvEUldE_St5arrayIPcLm2EELi4E23TrivialOffsetCalculatorILi1EjESB_NS0_6memory12LoadWithCastILi1EEENSC_13StoreWithCastILi1EEEEEviT_T0_T2_T3_T4_T5_,@function
        .size           _ZN2at6native27unrolled_elementwise_kernelIZZZNS0_16asin_kernel_cudaERNS_18TensorIteratorBaseEENKUlvE0_clEvENKUlvE_clEvEUldE_St5arrayIPcLm2EELi4E23TrivialOffsetCalculatorILi1EjESB_NS0_6memory12LoadWithCastILi1EEENSC_13StoreWithCastILi1EEEEEviT_T0_T2_T3_T4_T5_,(.L_x_20846 - _ZN2at6native27unrolled_elementwise_kernelIZZZNS0_16asin_kernel_cudaERNS_18TensorIteratorBaseEENKUlvE0_clEvENKUlvE_clEvEUldE_St5arrayIPcLm2EELi4E23TrivialOffsetCalculatorILi1EjESB_NS0_6memory12LoadWithCastILi1EEENSC_13StoreWithCastILi1EEEEEviT_T0_T2_T3_T4_T5_)
        .other          _ZN2at6native27unrolled_elementwise_kernelIZZZNS0_16asin_kernel_cudaERNS_18TensorIteratorBaseEENKUlvE0_clEvENKUlvE_clEvEUldE_St5arrayIPcLm2EELi4E23TrivialOffsetCalculatorILi1EjESB_NS0_6memory12LoadWithCastILi1EEENSC_13StoreWithCastILi1EEEEEviT_T0_T2_T3_T4_T5_,@"STO_CUDA_ENTRY STV_DEFAULT"
_ZN2at6native27unrolled_elementwise_kernelIZZZNS0_16asin_kernel_cudaERNS_18TensorIteratorBaseEENKUlvE0_clEvENKUlvE_clEvEUldE_St5arrayIPcLm2EELi4E23TrivialOffsetCalculatorILi1EjESB_NS0_6memory12LoadWithCastILi1EEENSC_13StoreWithCastILi1EEEEEviT_T0_T2_T3_T4_T5_:
.text._ZN2at6native27unrolled_elementwise_kernelIZZZNS0_16asin_kernel_cudaERNS_18TensorIteratorBaseEENKUlvE0_clEvENKUlvE_clEvEUldE_St5arrayIPcLm2EELi4E23TrivialOffsetCalculatorILi1EjESB_NS0_6memory12LoadWithCastILi1EEENSC_13StoreWithCastILi1EEEEEviT_T0_T2_T3_T4_T5_:
[----:B------:R-:W0:Y:S01]  /*0000*/  LDC R1, c[0x0][0x28] ;  /* 0x00000a00ff017b82 */ /* 0x000e220000000800 */
[----:B------:R-:W1:Y:S07]  /*0010*/  S2R R18, SR_CTAID.X ;  /* 0x0000000000127919 */ /* 0x000e6e0000002500 */
[----:B------:R-:W1:Y:S01]  /*0020*/  LDC R19, c[0x0][0x210] ;  /* 0x00008400ff137b82 */ /* 0x000e620000000800 */
[----:B------:R-:W-:Y:S01]  /*0030*/  ULDC.64 UR36, c[0x0][0x208] ;  /* 0x0000820000247ab9 */ /* 0x000fe20000000a00 */
[----:B------:R-:W-:Y:S01]  /*0040*/  BSSY B6, `(.L_x_2222) ;  /* 0x00000fe000067945 */ /* 0x000fe20003800000 */
[----:B------:R-:W2:Y:S01]  /*0050*/  S2R R22, SR_TID.X ;  /* 0x0000000000167919 */ /* 0x000ea20000002100 */
[----:B------:R-:W-:-:S02]  /*0060*/  CS2R R28, SRZ ;  /* 0x00000000001c7805 */ /* 0x000fc4000001ff00 */
[----:B------:R-:W-:Y:S02]  /*0070*/  CS2R R26, SRZ ;  /* 0x00000000001a7805 */ /* 0x000fe4000001ff00 */
        /* <DEDUP_REMOVED lines=22> */
[----:B--2---:R0:W1:Y:S01]  /*01e0*/  I2F.F64.S16 R26, R4 ;  /* 0x00000004001a7312 */ /* 0x0040620000101c00 */
[----:B------:R-:W-:Y:S05]  /*01f0*/  BRA `(.L_x_2229) ;  /* 0x0000000c00807947 */ /* 0x000fea0003800000 */
.L_x_2227:
[----:B------:R-:W2:Y:S02]  /*0200*/  LDG.E.U8 R4, desc[UR36][R4.64] ;  /* 0x0000002404047981 */ /* 0x000ea4000c1e1100 */
[----:B--2---:R0:W1:Y:S01]  /*0210*/  I2F.F64.U16 R26, R4 ;  /* 0x00000004001a7312 */ /* 0x0040620000101800 */
[----:B------:R-:W-:Y:S05]  /*0220*/  BRA `(.L_x_2229) ;  /* 0x0000000c00747947 */ /* 0x000fea0003800000 */
.L_x_2226:
        /* <DEDUP_REMOVED lines=9> */
.L_x_2231:
[----:B------:R-:W2:Y:S02]  /*02c0*/  LDG.E R4, desc[UR36][R4.64] ;  /* 0x0000002404047981 */ /* 0x000ea4000c1e1900 */
[----:B--2---:R1:W2:Y:S01]  /*02d0*/  I2F.F64 R26, R4 ;  /* 0x00000004001a7312 */ /* 0x0042a20000201c00 */
[----:B------:R-:W-:Y:S05]  /*02e0*/  BRA `(.L_x_2229) ;  /* 0x0000000c00447947 */ /* 0x000fea0003800000 */
.L_x_2230:
[----:B------:R-:W2:Y:S02]  /*02f0*/  LDG.E.U16 R4, desc[UR36][R4.64] ;  /* 0x0000002404047981 */ /* 0x000ea4000c1e1500 */
[----:B--2---:R3:W4:Y:S01]  /*0300*/  I2F.F64.S16 R26, R4 ;  /* 0x00000004001a7312 */ /* 0x0047220000101c00 */
[----:B------:R-:W-:Y:S05]  /*0310*/  BRA `(.L_x_2229) ;  /* 0x0000000c00387947 */ /* 0x000fea0003800000 */
.L_x_2225:
        /* <DEDUP_REMOVED lines=10> */
.L_x_2233:
[----:B------:R-:W2:Y:S02]  /*03c0*/  LDG.E.U16 R0, desc[UR36][R4.64] ;  /* 0x0000002404007981 */ /* 0x000ea4000c1e1500 */
[----:B--2---:R-:W-:-:S05]  /*03d0*/  HADD2.F32 R0, -RZ, R0.H0_H0 ;  /* 0x20000000ff007230 */ /* 0x004fca0000004100 */
[----:B------:R-:W-:-:S04]  /*03e0*/  FMUL.FTZ R0, R0, 1 ;  /* 0x3f80000000007820 */ /* 0x000fc80000410000 */
[----:B------:R0:W1:Y:S01]  /*03f0*/  F2F.F64.F32 R26, R0 ;  /* 0x00000000001a7310 */ /* 0x0000620000201800 */
[----:B------:R-:W-:Y:S05]  /*0400*/  BRA `(.L_x_2229) ;  /* 0x0000000800fc7947 */ /* 0x000fea0003800000 */
.L_x_2232:
        /* <DEDUP_REMOVED lines=10> */
.L_x_2235:
[----:B------:R-:W2:Y:S02]  /*04b0*/  LDG.E.U16 R4, desc[UR36][R4.64] ;  /* 0x0000002404047981 */ /* 0x000ea4000c1e1500 */
[----:B--2---:R-:W-:-:S05]  /*04c0*/  HADD2.F32 R0, -RZ, R4.H0_H0 ;  /* 0x20000004ff007230 */ /* 0x004fca0000004100 */
[----:B------:R-:W-:-:S04]  /*04d0*/  FMUL.FTZ R0, R0, 1 ;  /* 0x3f80000000007820 */ /* 0x000fc80000410000 */
[----:B------:R0:W1:Y:S01]  /*04e0*/  F2F.F64.F32 R26, R0 ;  /* 0x00000000001a7310 */ /* 0x0000620000201800 */
[----:B------:R-:W-:Y:S05]  /*04f0*/  BRA `(.L_x_2229) ;  /* 0x0000000800c07947 */ /* 0x000fea0003800000 */
.L_x_2234:
[----:B------:R0:W5:Y:S01]  /*0500*/  LDG.E.64 R26, desc[UR36][R4.64] ;  /* 0x00000024041a7981 */ /* 0x000162000c1e1b00 */
[----:B------:R-:W-:Y:S05]  /*0510*/  BRA `(.L_x_2229) ;  /* 0x0000000800b87947 */ /* 0x000fea0003800000 */
.L_x_2224:
        /* <DEDUP_REMOVED lines=13> */
.L_x_2238:
[----:B------:R0:W5:Y:S01]  /*05f0*/  LDG.E.64 R26, desc[UR36][R4.64] ;  /* 0x00000024041a7981 */ /* 0x000162000c1e1b00 */
[----:B------:R-:W-:Y:S05]  /*0600*/  BRA `(.L_x_2229) ;  /* 0x00000008007c7947 */ /* 0x000fea0003800000 */
.L_x_2237:
        /* <DEDUP_REMOVED lines=24> */
[----:B------:R-:W-:-:S05]  /*0790*/  LOP3.LUT R7, R7, 0x80000000, R0, 0xf8, !PT ;  /* 0x8000000007077812 */ /* 0x000fca00078ef800 */
[----:B------:R-:W-:-:S04]  /*07a0*/  FMUL.FTZ R7, R7, 1 ;  /* 0x3f80000007077820 */ /* 0x000fc80000410000 */
[----:B------:R0:W1:Y:S01]  /*07b0*/  F2F.F64.F32 R26, R7 ;  /* 0x00000007001a7310 */ /* 0x0000620000201800 */
[----:B------:R-:W-:Y:S05]  /*07c0*/  BRA `(.L_x_2229) ;  /* 0x00000008000c7947 */ /* 0x000fea0003800000 */
.L_x_2240:
        /* <DEDUP_REMOVED lines=12> */
[----:B------:R-:W-:-:S05]  /*0890*/  LOP3.LUT R0, R3, 0x80000000, R0, 0xf8, !PT ;  /* 0x8000000003007812 */ /* 0x000fca00078ef800 */
[----:B------:R-:W-:-:S04]  /*08a0*/  FMUL.FTZ R0, R0, 1 ;  /* 0x3f80000000007820 */ /* 0x000fc80000410000 */
[----:B------:R0:W1:Y:S01]  /*08b0*/  F2F.F64.F32 R26, R0 ;  /* 0x00000000001a7310 */ /* 0x0000620000201800 */
[----:B------:R-:W-:Y:S05]  /*08c0*/  BRA `(.L_x_2229) ;  /* 0x0000000400cc7947 */ /* 0x000fea0003800000 */
.L_x_2239:
[----:B------:R-:W2:Y:S02]  /*08d0*/  LDG.E.U16 R0, desc[UR36][R4.64] ;  /* 0x0000002404007981 */ /* 0x000ea4000c1e1500 */
[----:B--2---:R-:W-:-:S04]  /*08e0*/  IMAD.U32 R0, R0, 0x10000, RZ ;  /* 0x0001000000007824 */ /* 0x004fc800078e00ff */
[----:B------:R-:W-:-:S04]  /*08f0*/  FMUL.FTZ R0, R0, 1 ;  /* 0x3f80000000007820 */ /* 0x000fc80000410000 */
[----:B------:R0:W1:Y:S01]  /*0900*/  F2F.F64.F32 R26, R0 ;  /* 0x00000000001a7310 */ /* 0x0000620000201800 */
[----:B------:R-:W-:Y:S05]  /*0910*/  BRA `(.L_x_2229) ;  /* 0x0000000400b87947 */ /* 0x000fea0003800000 */
.L_x_2236:
        /* <DEDUP_REMOVED lines=9> */
[----:B--2---:R0:W1:Y:S01]  /*09b0*/  I2F.F64.U16 R26, R4 ;  /* 0x00000004001a7312 */ /* 0x0040620000101800 */
[----:B------:R-:W-:Y:S05]  /*09c0*/  BRA `(.L_x_2229) ;  /* 0x00000004008c7947 */ /* 0x000fea0003800000 */
.L_x_2243:
        /* <DEDUP_REMOVED lines=21> */
.L_x_2247:
[----:B------:R-:W-:Y:S05]  /*0b20*/  BSYNC B1 ;  /* 0x0000000000017941 */ /* 0x000fea0003800000 */
.L_x_2246:
[----:B------:R-:W-:Y:S01]  /*0b30*/  LEA R5, R0, 0x3b800000, 0x17 ;  /* 0x3b80000000057811 */ /* 0x000fe200078eb8ff */
[----:B------:R-:W-:-:S05]  /*0b40*/  IMAD.SHL.U32 R0, R3, 0x100000, RZ ;  /* 0x0010000003007824 */ /* 0x000fca00078e00ff */
[----:B------:R-:W-:-:S07]  /*0b50*/  LOP3.LUT R0, R5, R0, R6, 0xfe, !PT ;  /* 0x0000000005007212 */ /* 0x000fce00078efe06 */
.L_x_2245:
[----:B------:R-:W-:Y:S05]  /*0b60*/  BSYNC B0 ;  /* 0x0000000000007941 */ /* 0x000fea0003800000 */
.L_x_2244:
[----:B------:R-:W-:-:S04]  /*0b70*/  FMUL.FTZ R0, R0, 1 ;  /* 0x3f80000000007820 */ /* 0x000fc80000410000 */
[----:B------:R0:W1:Y:S01]  /*0b80*/  F2F.F64.F32 R26, R0 ;  /* 0x00000000001a7310 */ /* 0x0000620000201800 */
[----:B------:R-:W-:Y:S05]  /*0b90*/  BRA `(.L_x_2229) ;  /* 0x0000000400187947 */ /* 0x000fea0003800000 */
.L_x_2242:
        /* <DEDUP_REMOVED lines=21> */
.L_x_2251:
[----:B------:R-:W-:Y:S05]  /*0cf0*/  BSYNC B1 ;  /* 0x0000000000017941 */ /* 0x000fea0003800000 */
.L_x_2250:
[----:B------:R-:W-:Y:S01]  /*0d00*/  LEA R5, R0, 0x37800000, 0x17 ;  /* 0x3780000000057811 */ /* 0x000fe200078eb8ff */
[----:B------:R-:W-:-:S05]  /*0d10*/  IMAD.SHL.U32 R0, R3, 0x200000, RZ ;  /* 0x0020000003007824 */ /* 0x000fca00078e00ff */
[----:B------:R-:W-:-:S07]  /*0d20*/  LOP3.LUT R0, R5, R0, R6, 0xfe, !PT ;  /* 0x0000000005007212 */ /* 0x000fce00078efe06 */
.L_x_2249:
[----:B------:R-:W-:Y:S05]  /*0d30*/  BSYNC B0 ;  /* 0x0000000000007941 */ /* 0x000fea0003800000 */
.L_x_2248:
[----:B------:R-:W-:-:S04]  /*0d40*/  FMUL.FTZ R0, R0, 1 ;  /* 0x3f80000000007820 */ /* 0x000fc80000410000 */
[----:B------:R0:W1:Y:S01]  /*0d50*/  F2F.F64.F32 R26, R0 ;  /* 0x00000000001a7310 */ /* 0x0000620000201800 */
[----:B------:R-:W-:Y:S05]  /*0d60*/  BRA `(.L_x_2229) ;  /* 0x0000000000a47947 */ /* 0x000fea0003800000 */
.L_x_2241:
        /* <DEDUP_REMOVED lines=14> */
.L_x_2255:
[----:B------:R-:W-:Y:S05]  /*0e50*/  BSYNC B0 ;  /* 0x0000000000007941 */ /* 0x000fea0003800000 */
.L_x_2254:
[----:B------:R-:W-:-:S04]  /*0e60*/  FMUL.FTZ R0, R0, 1 ;  /* 0x3f80000000007820 */ /* 0x000fc80000410000 */
[----:B------:R0:W1:Y:S01]  /*0e70*/  F2F.F64.F32 R26, R0 ;  /* 0x00000000001a7310 */ /* 0x0000620000201800 */
[----:B------:R-:W-:Y:S05]  /*0e80*/  BRA `(.L_x_2229) ;  /* 0x00000000005c7947 */ /* 0x000fea0003800000 */
.L_x_2228:
        /* <DEDUP_REMOVED lines=16> */
.L_x_2256:
[----:B------:R-:W-:Y:S01]  /*0f90*/  CS2R R26, SRZ ;  /* 0x00000000001a7805 */ /* 0x000fe2000001ff00 */
[----:B------:R-:W-:Y:S06]  /*0fa0*/  BRA `(.L_x_2229) ;  /* 0x0000000000147947 */ /* 0x000fec0003800000 */
.L_x_2253:
[----:B------:R-:W2:Y:S02]  /*0fb0*/  LDG.E.64 R26, desc[UR36][R4.64] ;  /* 0x00000024041a7981 */ /* 0x000ea4000c1e1b00 */
[----:B--2---:R-:W0:Y:S01]  /*0fc0*/  I2F.F64.U64 R26, R26 ;  /* 0x0000001a001a7312 */ /* 0x004e220000301800 */
[----:B------:R-:W-:Y:S05]  /*0fd0*/  BRA `(.L_x_2229) ;  /* 0x0000000000087947 */ /* 0x000fea0003800000 */
.L_x_2252:
[----:B------:R-:W2:Y:S02]  /*0fe0*/  LDG.E R4, desc[UR36][R4.64] ;  /* 0x0000002404047981 */ /* 0x000ea4000c1e1900 */
[----:B--2---:R0:W1:Y:S02]  /*0ff0*/  I2F.F64.U32 R26, R4 ;  /* 0x00000004001a7312 */ /* 0x0040640000201800 */
.L_x_2229:
[----:B------:R-:W3:Y:S02]  /*1000*/  S2R R22, SR_TID.X ;  /* 0x0000000000167919 */ /* 0x000ee40000002100 */
[----:B---3--:R-:W-:-:S07]  /*1010*/  VIADD R22, R22, 0x80 ;  /* 0x0000008016167836 */ /* 0x008fce0000000000 */
.L_x_2223:
[----:B------:R-:W-:Y:S05]  /*1020*/  BSYNC B6 ;  /* 0x0000000000067941 */ /* 0x000fea0003800000 */
.L_x_2222:
        /* <DEDUP_REMOVED lines=21> */
[----:B------:R-:W3:Y:S02]  /*1180*/  LDG.E.S8 R4, desc[UR36][R4.64] ;  /* 0x0000002404047981 */ /* 0x000ee4000c1e1300 */
[----:B---3--:R0:W1:Y:S01]  /*1190*/  I2F.F64.S16 R28, R4 ;  /* 0x00000004001c7312 */ /* 0x0080620000101c00 */
[----:B------:R-:W-:Y:S05]  /*11a0*/  BRA `(.L_x_2264) ;  /* 0x0000000c007c7947 */ /* 0x000fea0003800000 */
.L_x_2262:
[----:B------:R-:W3:Y:S02]  /*11b0*/  LDG.E.U8 R4, desc[UR36][R4.64] ;  /* 0x0000002404047981 */ /* 0x000ee4000c1e1100 */
[----:B---3--:R0:W1:Y:S01]  /*11c0*/  I2F.F64.U16 R28, R4 ;  /* 0x00000004001c7312 */ /* 0x0080620000101800 */
[----:B------:R-:W-:Y:S05]  /*11d0*/  BRA `(.L_x_2264) ;  /* 0x0000000c00707947 */ /* 0x000fea0003800000 */
.L_x_2261:
[----:B------:R-:W-:-:S13]  /*11e0*/  ISETP.NE.AND P0, PT, R0, 0x2, PT ;  /* 0x000000020000780c */ /* 0x000fda0003f05270 */
[----:B------:R-:W-:Y:S05]  /*11f0*/  @!P0 BRA `(.L_x_2265) ;  /* 0x0000000000288947 */ /* 0x000fea0003800000 */
[----:B------:R-:W-:-:S13]  /*1200*/  ISETP.NE.AND P0, PT, R0, 0x3, PT ;  /* 0x000000030000780c */ /* 0x000fda0003f05270 */
[----:B------:R-:W-:Y:S05]  /*1210*/  @!P0 BRA `(.L_x_2266) ;  /* 0x0000000000148947 */ /* 0x000fea0003800000 */
[----:B------:R-:W-:-:S13]  /*1220*/  ISETP.NE.AND P0, PT, R0, 0x4, PT ;  /* 0x000000040000780c */ /* 0x000fda0003f05270 */
[----:B------:R-:W-:Y:S05]  /*1230*/  @P0 BRA `(.L_x_2263) ;  /* 0x0000000800fc0947 */ /* 0x000fea0003800000 */
[----:B------:R-:W3:Y:S02]  /*1240*/  LDG.E.64 R28, desc[UR36][R4.64] ;  /* 0x00000024041c7981 */ /* 0x000ee4000c1e1b00 */
[----:B---3--:R-:W0:Y:S01]  /*1250*/  I2F.F64.S64 R28, R28 ;  /* 0x0000001c001c7312 */ /* 0x008e220000301c00 */
[----:B------:R-:W-:Y:S05]  /*1260*/  BRA `(.L_x_2264) ;  /* 0x0000000c004c7947 */ /* 0x000fea0003800000 */
.L_x_2266:
[----:B------:R-:W3:Y:S02]  /*1270*/  LDG.E R4, desc[UR36][R4.64] ;  /* 0x0000002404047981 */ /* 0x000ee4000c1e1900 */
[----:B---3--:R0:W1:Y:S01]  /*1280*/  I2F.F64 R28, R4 ;  /* 0x00000004001c7312 */ /* 0x0080620000201c00 */
[----:B------:R-:W-:Y:S05]  /*1290*/  BRA `(.L_x_2264) ;  /* 0x0000000c00407947 */ /* 0x000fea0003800000 */
.L_x_2265:
[----:B------:R-:W3:Y:S02]  /*12a0*/  LDG.E.U16 R4, desc[UR36][R4.64] ;  /* 0x0000002404047981 */ /* 0x000ee4000c1e1500 */
[----:B---3--:R0:W1:Y:S01]  /*12b0*/  I2F.F64.S16 R28, R4 ;  /* 0x00000004001c7312 */ /* 0x0080620000101c00 */
[----:B------:R-:W-:Y:S05]  /*12c0*/  BRA `(.L_x_2264) ;  /* 0x0000000c00347947 */ /* 0x000fea0003800000 */
.L_x_2260:
[----:B------:R-:W-:-:S13]  /*12d0*/  ISETP.GT.AND P0, PT, R0, 0x6, PT ;  /* 0x000000060000780c */ /* 0x000fda0003f04270 */
[----:B------:R-:W-:Y:S05]  /*12e0*/  @P0 BRA `(.L_x_2267) ;  /* 0x0000000000340947 */ /* 0x000fea0003800000 */
[----:B------:R-:W-:-:S13]  /*12f0*/  ISETP.NE.AND P0, PT, R0, 0x5, PT ;  /* 0x000000050000780c */ /* 0x000fda0003f05270 */
[----:B------:R-:W-:Y:S05]  /*1300*/  @!P0 BRA `(.L_x_2268) ;  /* 0x0000000000188947 */ /* 0x000fea0003800000 */
[----:B------:R-:W-:-:S13]  /*1310*/  ISETP.NE.AND P0, PT, R0, 0x6, PT ;  /* 0x000000060000780c */ /* 0x000fda0003f05270 */
[----:B------:R-:W-:Y:S05]  /*1320*/  @P0 BRA `(.L_x_2263) ;  /* 0x0000000800c00947 */ /* 0x000fea0003800000 */
[----:B------:R-:W3:Y:S02]  /*1330*/  LDG.E R28, desc[UR36][R4.64] ;  /* 0x00000024041c7981 */ /* 0x000ee4000c1e1900 */
[----:B---3--:R-:W-:-:S06]  /*1340*/  FMUL.FTZ R28, R28, 1 ;  /* 0x3f8000001c1c7820 */ /* 0x008fcc0000410000 */
[----:B------:R-:W0:Y:S01]  /*1350*/  F2F.F64.F32 R28, R28 ;  /* 0x0000001c001c7310 */ /* 0x000e220000201800 */
[----:B------:R-:W-:Y:S05]  /*1360*/  BRA `(.L_x_2264) ;  /* 0x0000000c000c7947 */ /* 0x000fea0003800000 */
.L_x_2268:
[----:B------:R-:W3:Y:S02]  /*1370*/  LDG.E.U16 R0, desc[UR36][R4.64] ;  /* 0x0000002404007981 */ /* 0x000ee4000c1e1500 */
[----:B---3--:R-:W-:-:S05]  /*1380*/  HADD2.F32 R0, -RZ, R0.H0_H0 ;  /* 0x20000000ff007230 */ /* 0x008fca0000004100 */
[----:B------:R-:W-:-:S04]  /*1390*/  FMUL.FTZ R0, R0, 1 ;  /* 0x3f80000000007820 */ /* 0x000fc80000410000 */
[----:B------:R0:W1:Y:S01]  /*13a0*/  F2F.F64.F32 R28, R0 ;  /* 0x00000000001c7310 */ /* 0x0000620000201800 */
[----:B------:R-:W-:Y:S05]  /*13b0*/  BRA `(.L_x_2264) ;  /* 0x0000000800f87947 */ /* 0x000fea0003800000 */
.L_x_2267:
[----:B------:R-:W-:-:S13]  /*13c0*/  ISETP.NE.AND P0, PT, R0, 0x7, PT ;  /* 0x000000070000780c */ /* 0x000fda0003f05270 */
[----:B------:R-:W-:Y:S05]  /*13d0*/  @!P0 BRA `(.L_x_2269) ;  /* 0x0000000000348947 */ /* 0x000fea0003800000 */
        /* <DEDUP_REMOVED lines=8> */
.L_x_2270:
[----:B------:R-:W3:Y:S02]  /*1460*/  LDG.E.U16 R4, desc[UR36][R4.64] ;  /* 0x0000002404047981 */ /* 0x000ee4000c1e1500 */
[----:B---3--:R-:W-:-:S05]  /*1470*/  HADD2.F32 R0, -RZ, R4.H0_H0 ;  /* 0x20000004ff007230 */ /* 0x008fca0000004100 */
[----:B------:R-:W-:-:S04]  /*1480*/  FMUL.FTZ R0, R0, 1 ;  /* 0x3f80000000007820 */ /* 0x000fc80000410000 */
[----:B------:R0:W1:Y:S01]  /*1490*/  F2F.F64.F32 R28, R0 ;  /* 0x00000000001c7310 */ /* 0x0000620000201800 */
[----:B------:R-:W-:Y:S05]  /*14a0*/  BRA `(.L_x_2264) ;  /* 0x0000000800bc7947 */ /* 0x000fea0003800000 */
.L_x_2269:
[----:B------:R0:W5:Y:S01]  /*14b0*/  LDG.E.64 R28, desc[UR36][R4.64] ;  /* 0x00000024041c7981 */ /* 0x000162000c1e1b00 */
[----:B------:R-:W-:Y:S05]  /*14c0*/  BRA `(.L_x_2264) ;  /* 0x0000000800b47947 */ /* 0x000fea0003800000 */
.L_x_2259:
        /* <DEDUP_REMOVED lines=8> */
[----:B------:R-:W3:Y:S01]  /*1550*/  LDG.E.U8 R4, desc[UR36][R4.64] ;  /* 0x0000002404047981 */ /* 0x000ee2000c1e1100 */
[----:B------:R-:W-:Y:S01]  /*1560*/  IMAD.MOV.U32 R28, RZ, RZ, RZ ;  /* 0x000000ffff1c7224 */ /* 0x000fe200078e00ff */
[----:B---3--:R-:W-:-:S04]  /*1570*/  ISETP.NE.AND P0, PT, R4, RZ, PT ;  /* 0x000000ff0400720c */ /* 0x008fc80003f05270 */
[----:B------:R-:W-:Y:S01]  /*1580*/  FSEL R29, RZ, 1.875, !P0 ;  /* 0x3ff00000ff1d7808 */ /* 0x000fe20004000000 */
[----:B------:R-:W-:Y:S08]  /*1590*/  BRA `(.L_x_2264) ;  /* 0x0000000800807947 */ /* 0x000ff00003800000 */
.L_x_2273:
[----:B------:R0:W5:Y:S01]  /*15a0*/  LDG.E.64 R28, desc[UR36][R4.64] ;  /* 0x00000024041c7981 */ /* 0x000162000c1e1b00 */
[----:B------:R-:W-:Y:S05]  /*15b0*/  BRA `(.L_x_2264) ;  /* 0x0000000800787947 */ /* 0x000fea0003800000 */
.L_x_2272:
[----:B------:R-:W-:-:S13]  /*15c0*/  ISETP.NE.AND P0, PT, R0, 0xf, PT ;  /* 0x0000000f0000780c */ /* 0x000fda0003f05270 */
[----:B------:R-:W-:Y:S05]  /*15d0*/  @!P0 BRA `(.L_x_2274) ;  /* 0x0000000000a48947 */ /* 0x000fea0003800000 */
[----:B------:R-:W-:-:S13]  /*15e0*/  ISETP.NE.AND P0, PT, R0, 0x17, PT ;  /* 0x000000170000780c */ /* 0x000fda0003f05270 */
[----:B------:R-:W-:Y:S05]  /*15f0*/  @!P0 BRA `(.L_x_2275) ;  /* 0x0000000000608947 */ /* 0x000fea0003800000 */
[----:B------:R-:W-:-:S13]  /*1600*/  ISETP.NE.AND P0, PT, R0, 0x18, PT ;  /* 0x000000180000780c */ /* 0x000fda0003f05270 */
[----:B------:R-:W-:Y:S05]  /*1610*/  @P0 BRA `(.L_x_2263) ;  /* 0x0000000800040947 */ /* 0x000fea0003800000 */
[----:B------:R-:W3:Y:S01]  /*1620*/  LDG.E.U8 R0, desc[UR36][R4.64] ;  /* 0x0000002404007981 */ /* 0x000ee2000c1e1100 */
[----:B------:R-:W-:Y:S02]  /*1630*/  IMAD.MOV.U32 R9, RZ, RZ, -0x800000 ;  /* 0xff800000ff097424 */ /* 0x000fe400078e00ff */
[----:B---3--:R-:W-:-:S05]  /*1640*/  IMAD.SHL.U32 R0, R0, 0x1000000, RZ ;  /* 0x0100000000007824 */ /* 0x008fca00078e00ff */
        /* <DEDUP_REMOVED lines=19> */
.L_x_2275:
[----:B------:R-:W3:Y:S02]  /*1780*/  LDG.E.U8 R4, desc[UR36][R4.64] ;  /* 0x0000002404047981 */ /* 0x000ee4000c1e1100 */
[----:B---3--:R-:W-:-:S05]  /*1790*/  IMAD.SHL.U32 R0, R4, 0x2000000, RZ ;  /* 0x0200000004007824 */ /* 0x008fca00078e00ff */
        /* <DEDUP_REMOVED lines=11> */
[----:B------:R3:W0:Y:S01]  /*1850*/  F2F.F64.F32 R28, R0 ;  /* 0x00000000001c7310 */ /* 0x0006220000201800 */
[----:B------:R-:W-:Y:S05]  /*1860*/  BRA `(.L_x_2264) ;  /* 0x0000000400cc7947 */ /* 0x000fea0003800000 */
.L_x_2274:
[----:B------:R-:W3:Y:S02]  /*1870*/  LDG.E.U16 R0, desc[UR36][R4.64] ;  /* 0x0000002404007981 */ /* 0x000ee4000c1e1500 */
[----:B---3--:R-:W-:-:S04]  /*1880*/  IMAD.U32 R0, R0, 0x10000, RZ ;  /* 0x0001000000007824 */ /* 0x008fc800078e00ff */
[----:B------:R-:W-:-:S04]  /*1890*/  FMUL.FTZ R0, R0, 1 ;  /* 0x3f80000000007820 */ /* 0x000fc80000410000 */
[----:B------:R0:W1:Y:S01]  /*18a0*/  F2F.F64.F32 R28, R0 ;  /* 0x00000000001c7310 */ /* 0x0000620000201800 */
[----:B------:R-:W-:Y:S05]  /*18b0*/  BRA `(.L_x_2264) ;  /* 0x0000000400b87947 */ /* 0x000fea0003800000 */
.L_x_2271:
        /* <DEDUP_REMOVED lines=8> */
[----:B------:R-:W3:Y:S02]  /*1940*/  LDG.E.U16 R4, desc[UR36][R4.64] ;  /* 0x0000002404047981 */ /* 0x000ee4000c1e1500 */
[----:B---3--:R0:W1:Y:S01]  /*1950*/  I2F.F64.U16 R28, R4 ;  /* 0x00000004001c7312 */ /* 0x0080620000101800 */
[----:B------:R-:W-:Y:S05]  /*1960*/  BRA `(.L_x_2264) ;  /* 0x00000004008c7947 */ /* 0x000fea0003800000 */
.L_x_2278:
[----:B------:R-:W3:Y:S01]  /*1970*/  LDG.E.U8 R3, desc[UR36][R4.64] ;  /* 0x0000002404037981 */ /* 0x000ee2000c1e1100 */
[----:B------:R-:W-:Y:S01]  /*1980*/  BSSY B0, `(.L_x_2279) ;  /* 0x0000018000007945 */ /* 0x000fe20003800000 */
[----:B------:R-:W-:Y:S01]  /*1990*/  IMAD.MOV.U32 R0, RZ, RZ, RZ ;  /* 0x000000ffff007224 */ /* 0x000fe200078e00ff */
[----:B---3--:R-:W-:-:S13]  /*19a0*/  ISETP.NE.AND P0, PT, R3, RZ, PT ;  /* 0x000000ff0300720c */ /* 0x008fda0003f05270 */
        /* <DEDUP_REMOVED lines=17> */
.L_x_2282:
[----:B------:R-:W-:Y:S05]  /*1ac0*/  BSYNC B1 ;  /* 0x0000000000017941 */ /* 0x000fea0003800000 */
.L_x_2281:
[----:B------:R-:W-:Y:S01]  /*1ad0*/  LEA R5, R0, 0x3b800000, 0x17 ;  /* 0x3b80000000057811 */ /* 0x000fe200078eb8ff */
[----:B------:R-:W-:-:S05]  /*1ae0*/  IMAD.SHL.U32 R0, R3, 0x100000, RZ ;  /* 0x0010000003007824 */ /* 0x000fca00078e00ff */
[----:B------:R-:W-:-:S07]  /*1af0*/  LOP3.LUT R0, R5, R0, R6, 0xfe, !PT ;  /* 0x0000000005007212 */ /* 0x000fce00078efe06 */
.L_x_2280:
[----:B------:R-:W-:Y:S05]  /*1b00*/  BSYNC B0 ;  /* 0x0000000000007941 */ /* 0x000fea0003800000 */
.L_x_2279:
[----:B------:R-:W-:-:S04]  /*1b10*/  FMUL.FTZ R0, R0, 1 ;  /* 0x3f80000000007820 */ /* 0x000fc80000410000 */
[----:B------:R0:W1:Y:S01]  /*1b20*/  F2F.F64.F32 R28, R0 ;  /* 0x00000000001c7310 */ /* 0x0000620000201800 */
[----:B------:R-:W-:Y:S05]  /*1b30*/  BRA `(.L_x_2264) ;  /* 0x0000000400187947 */ /* 0x000fea0003800000 */
.L_x_2277:
        /* <DEDUP_REMOVED lines=21> */
.L_x_2286:
[----:B------:R-:W-:Y:S05]  /*1c90*/  BSYNC B1 ;  /* 0x0000000000017941 */ /* 0x000fea0003800000 */
.L_x_2285:
[----:B------:R-:W-:Y:S01]  /*1ca0*/  LEA R5, R0, 0x37800000, 0x17 ;  /* 0x3780000000057811 */ /* 0x000fe200078eb8ff */
[----:B------:R-:W-:-:S05]  /*1cb0*/  IMAD.SHL.U32 R0, R3, 0x200000, RZ ;  /* 0x0020000003007824 */ /* 0x000fca00078e00ff */
[----:B------:R-:W-:-:S07]  /*1cc0*/  LOP3.LUT R0, R5, R0, R6, 0xfe, !PT ;  /* 0x0000000005007212 */ /* 0x000fce00078efe06 */
.L_x_2284:
[----:B------:R-:W-:Y:S05]  /*1cd0*/  BSYNC B0 ;  /* 0x0000000000007941 */ /* 0x000fea0003800000 */
.L_x_2283:
[----:B------:R-:W-:-:S04]  /*1ce0*/  FMUL.FTZ R0, R0, 1 ;  /* 0x3f80000000007820 */ /* 0x000fc80000410000 */
[----:B------:R0:W1:Y:S01]  /*1cf0*/  F2F.F64.F32 R28, R0 ;  /* 0x00000000001c7310 */ /* 0x0000620000201800 */
[----:B------:R-:W-:Y:S05]  /*1d00*/  BRA `(.L_x_2264) ;  /* 0x0000000000a47947 */ /* 0x000fea0003800000 */
.L_x_2276:
[----:B------:R-:W-:-:S13]  /*1d10*/  ISETP.NE.AND P0, PT, R0, 0x1c, PT ;  /* 0x0000001c0000780c */ /* 0x000fda0003f05270 */
[----:B------:R-:W-:Y:S05]  /*1d20*/  @!P0 BRA `(.L_x_2287) ;  /* 0x0000000000948947 */ /* 0x000fea0003800000 */
[----:B------:R-:W-:-:S13]  /*1d30*/  ISETP.NE.AND P0, PT, R0, 0x1d, PT ;  /* 0x0000001d0000780c */ /* 0x000fda0003f05270 */
[----:B------:R-:W-:Y:S05]  /*1d40*/  @!P0 BRA `(.L_x_2288) ;  /* 0x0000000000808947 */ /* 0x000fea0003800000 */
[----:B------:R-:W-:-:S13]  /*1d50*/  ISETP.NE.AND P0, PT, R0, 0x2c, PT ;  /* 0x0000002c0000780c */ /* 0x000fda0003f05270 */
[----:B------:R-:W-:Y:S05]  /*1d60*/  @P0 BRA `(.L_x_2263) ;  /* 0x0000000000300947 */ /* 0x000fea0003800000 */
[----:B------:R-:W3:Y:S01]  /*1d70*/  LDG.E.U8 R4, desc[UR36][R4.64] ;  /* 0x0000002404047981 */ /* 0x000ee2000c1e1100 */
[----:B------:R-:W-:Y:S01]  /*1d80*/  BSSY B0, `(.L_x_2289) ;  /* 0x0000007000007945 */ /* 0x000fe20003800000 */
[----:B------:R-:W-:Y:S01]  /*1d90*/  IMAD.MOV.U32 R0, RZ, RZ, 0x400000 ;  /* 0x00400000ff007424 */ /* 0x000fe200078e00ff */
[----:B---3--:R-:W-:-:S13]  /*1da0*/  ISETP.NE.AND P0, PT, R4, RZ, PT ;  /* 0x000000ff0400720c */ /* 0x008fda0003f05270 */
[----:B------:R-:W-:Y:S05]  /*1db0*/  @!P0 BRA `(.L_x_2290) ;  /* 0x00000000000c8947 */ /* 0x000fea0003800000 */
[----:B------:R-:W-:-:S13]  /*1dc0*/  ISETP.NE.AND P0, PT, R4, 0xff, PT ;  /* 0x000000ff0400780c */ /* 0x000fda0003f05270 */
[----:B------:R-:W-:Y:S02]  /*1dd0*/  @!P0 IMAD.MOV.U32 R0, RZ, RZ, 0x7f800001 ;  /* 0x7f800001ff008424 */ /* 0x000fe400078e00ff */
[----:B------:R-:W-:-:S07]  /*1de0*/  @P0 IMAD.SHL.U32 R0, R4, 0x800000, RZ ;  /* 0x0080000004000824 */ /* 0x000fce00078e00ff */
.L_x_2290:
[----:B------:R-:W-:Y:S05]  /*1df0*/  BSYNC B0 ;  /* 0x0000000000007941 */ /* 0x000fea0003800000 */
.L_x_2289:
[----:B------:R-:W-:-:S04]  /*1e00*/  FMUL.FTZ R0, R0, 1 ;  /* 0x3f80000000007820 */ /* 0x000fc80000410000 */
[----:B------:R0:W1:Y:S01]  /*1e10*/  F2F.F64.F32 R28, R0 ;  /* 0x00000000001c7310 */ /* 0x0000620000201800 */
[----:B------:R-:W-:Y:S05]  /*1e20*/  BRA `(.L_x_2264) ;  /* 0x00000000005c7947 */ /* 0x000fea0003800000 */
.L_x_2263:
        /* <DEDUP_REMOVED lines=16> */
.L_x_2291:
[----:B------:R-:W-:Y:S01]  /*1f30*/  CS2R R28, SRZ ;  /* 0x00000000001c7805 */ /* 0x000fe2000001ff00 */
[----:B------:R-:W-:Y:S06]  /*1f40*/  BRA `(.L_x_2264) ;  /* 0x0000000000147947 */ /* 0x000fec0003800000 */
.L_x_2288:
[----:B------:R-:W3:Y:S02]  /*1f50*/  LDG.E.64 R28, desc[UR36][R4.64] ;  /* 0x00000024041c7981 */ /* 0x000ee4000c1e1b00 */
[----:B---3--:R-:W0:Y:S01]  /*1f60*/  I2F.F64.U64 R28, R28 ;  /* 0x0000001c001c7312 */ /* 0x008e220000301800 */
[----:B------:R-:W-:Y:S05]  /*1f70*/  BRA `(.L_x_2264) ;  /* 0x0000000000087947 */ /* 0x000fea0003800000 */
.L_x_2287:
[----:B------:R-:W3:Y:S02]  /*1f80*/  LDG.E R4, desc[UR36][R4.64] ;  /* 0x0000002404047981 */ /* 0x000ee4000c1e1900 */
[----:B---3--:R0:W1:Y:S02]  /*1f90*/  I2F.F64.U32 R28, R4 ;  /* 0x00000004001c7312 */ /* 0x0080640000201800 */
.L_x_2264:
[----:B------:R-:W-:-:S07]  /*1fa0*/  VIADD R22, R22, 0x80 ;  /* 0x0000008016167836 */ /* 0x000fce0000000000 */
.L_x_2258:
[----:B------:R-:W-:Y:S05]  /*1fb0*/  BSYNC B6 ;  /* 0x0000000000067941 */ /* 0x000fea0003800000 */
.L_x_2257:
[----:B------:R-:W-:Y:S01]  /*1fc0*/  ISETP.GE.AND P0, PT, R22, R19, PT ;  /* 0x000000131600720c */ /* 0x000fe20003f06270 */
[----:B------:R-:W-:Y:S01]  /*1fd0*/  BSSY B6, `(.L_x_2292) ;  /* 0x00000f9000067945 */ /* 0x000fe20003800000 */
[----:B------:R-:W-:Y:S02]  /*1fe0*/  CS2R R16, SRZ ;  /* 0x0000000000107805 */ /* 0x000fe4000001ff00 */
[----:B------:R-:W-:-:S09]  /*1ff0*/  CS2R R24, SRZ ;  /* 0x0000000000187805 */ /* 0x000fd2000001ff00 */
[----:B------:R-:W-:Y:S05]  /*2000*/  @P0 BRA `(.L_x_2293) ;  /* 0x0000000c00d40947 */ /* 0x000fea0003800000 */
[----:B01----:R-:W0:Y:S01]  /*2010*/  LDC.64 R4, c[0x0][0x220] ;  /* 0x00008800ff047b82 */ /* 0x003e220000000a00 */
[----:B---3--:R-:W-:Y:S01]  /*2020*/  IMAD R0, R18, 0x200, R22 ;  /* 0x0000020012007824 */ /* 0x008fe200078e0216 */
        /* <DEDUP_REMOVED lines=19> */
.L_x_2297:
[----:B------:R-:W3:Y:S02]  /*2160*/  LDG.E.U8 R4, desc[UR36][R4.64] ;  /* 0x0000002404047981 */ /* 0x000ee4000c1e1100 */
[----:B---3--:R0:W1:Y:S01]  /*2170*/  I2F.F64.U16 R24, R4 ;  /* 0x0000000400187312 */ /* 0x0080620000101800 */
[----:B------:R-:W-:Y:S05]  /*2180*/  BRA `(.L_x_2299) ;  /* 0x0000000c00707947 */ /* 0x000fea0003800000 */
.L_x_2296:
        /* <DEDUP_REMOVED lines=9> */
.L_x_2301:
[----:B------:R-:W3:Y:S02]  /*2220*/  LDG.E R4, desc[UR36][R4.64] ;  /* 0x0000002404047981 */ /* 0x000ee4000c1e1900 */
[----:B---3--:R0:W1:Y:S01]  /*2230*/  I2F.F64 R24, R4 ;  /* 0x0000000400187312 */ /* 0x0080620000201c00 */
[----:B------:R-:W-:Y:S05]  /*2240*/  BRA `(.L_x_2299) ;  /* 0x0000000c00407947 */ /* 0x000fea0003800000 */
.L_x_2300:
[----:B------:R-:W3:Y:S02]  /*2250*/  LDG.E.U16 R4, desc[UR36][R4.64] ;  /* 0x0000002404047981 */ /* 0x000ee4000c1e1500 */
[----:B---3--:R0:W1:Y:S01]  /*2260*/  I2F.F64.S16 R24, R4 ;  /* 0x0000000400187312 */ /* 0x0080620000101c00 */
[----:B------:R-:W-:Y:S05]  /*2270*/  BRA `(.L_x_2299) ;  /* 0x0000000c00347947 */ /* 0x000fea0003800000 */
.L_x_2295:
        /* <DEDUP_REMOVED lines=10> */
.L_x_2303:
[----:B------:R-:W3:Y:S02]  /*2320*/  LDG.E.U16 R0, desc[UR36][R4.64] ;  /* 0x0000002404007981 */ /* 0x000ee4000c1e1500 */
[----:B---3--:R-:W-:-:S05]  /*2330*/  HADD2.F32 R0, -RZ, R0.H0_H0 ;  /* 0x20000000ff007230 */ /* 0x008fca0000004100 */
[----:B------:R-:W-:-:S04]  /*2340*/  FMUL.FTZ R0, R0, 1 ;  /* 0x3f80000000007820 */ /* 0x000fc80000410000 */
[----:B------:R0:W1:Y:S01]  /*2350*/  F2F.F64.F32 R24, R0 ;  /* 0x0000000000187310 */ /* 0x0000620000201800 */
[----:B------:R-:W-:Y:S05]  /*2360*/  BRA `(.L_x_2299) ;  /* 0x0000000800f87947 */ /* 0x000fea0003800000 */
.L_x_2302:
        /* <DEDUP_REMOVED lines=10> */
.L_x_2305:
[----:B------:R-:W3:Y:S02]  /*2410*/  LDG.E.U16 R4, desc[UR36][R4.64] ;  /* 0x0000002404047981 */ /* 0x000ee4000c1e1500 */
[----:B---3--:R-:W-:-:S05]  /*2420*/  HADD2.F32 R0, -RZ, R4.H0_H0 ;  /* 0x20000004ff007230 */ /* 0x008fca0000004100 */
[----:B------:R-:W-:-:S04]  /*2430*/  FMUL.FTZ R0, R0, 1 ;  /* 0x3f80000000007820 */ /* 0x000fc80000410000 */
[----:B------:R0:W1:Y:S01]  /*2440*/  F2F.F64.F32 R24, R0 ;  /* 0x0000000000187310 */ /* 0x0000620000201800 */
[----:B------:R-:W-:Y:S05]  /*2450*/  BRA `(.L_x_2299) ;  /* 0x0000000800bc7947 */ /* 0x000fea0003800000 */
.L_x_2304:
[----:B------:R0:W5:Y:S01]  /*2460*/  LDG.E.64 R24, desc[UR36][R4.64] ;  /* 0x0000002404187981 */ /* 0x000162000c1e1b00 */
[----:B------:R-:W-:Y:S05]  /*2470*/  BRA `(.L_x_2299) ;  /* 0x0000000800b47947 */ /* 0x000fea0003800000 */
.L_x_2294:
        /* <DEDUP_REMOVED lines=13> */
.L_x_2308:
[----:B------:R0:W5:Y:S01]  /*2550*/  LDG.E.64 R24, desc[UR36][R4.64] ;  /* 0x0000002404187981 */ /* 0x000162000c1e1b00 */
[----:B------:R-:W-:Y:S05]  /*2560*/  BRA `(.L_x_2299) ;  /* 0x0000000800787947 */ /* 0x000fea0003800000 */
.L_x_2307:
        /* <DEDUP_REMOVED lines=28> */
.L_x_2310:
        /* <DEDUP_REMOVED lines=15> */
.L_x_2309:
[----:B------:R-:W3:Y:S02]  /*2820*/  LDG.E.U16 R0, desc[UR36][R4.64] ;  /* 0x0000002404007981 */ /* 0x000ee4000c1e1500 */
[----:B---3--:R-:W-:-:S04]  /*2830*/  IMAD.U32 R0, R0, 0x10000, RZ ;  /* 0x0001000000007824 */ /* 0x008fc800078e00ff */
[----:B------:R-:W-:-:S04]  /*2840*/  FMUL.FTZ R0, R0, 1 ;  /* 0x3f80000000007820 */ /* 0x000fc80000410000 */
[----:B------:R0:W1:Y:S01]  /*2850*/  F2F.F64.F32 R24, R0 ;  /* 0x0000000000187310 */ /* 0x0000620000201800 */
[----:B------:R-:W-:Y:S05]  /*2860*/  BRA `(.L_x_2299) ;  /* 0x0000000400b87947 */ /* 0x000fea0003800000 */
.L_x_2306:
        /* <DEDUP_REMOVED lines=11> */
.L_x_2313:
        /* <DEDUP_REMOVED lines=21> */
.L_x_2317:
[----:B------:R-:W-:Y:S05]  /*2a70*/  BSYNC B1 ;  /* 0x0000000000017941 */ /* 0x000fea0003800000 */
.L_x_2316:
[----:B------:R-:W-:Y:S01]  /*2a80*/  LEA R5, R0, 0x3b800000, 0x17 ;  /* 0x3b80000000057811 */ /* 0x000fe200078eb8ff */
[----:B------:R-:W-:-:S05]  /*2a90*/  IMAD.SHL.U32 R0, R3, 0x100000, RZ ;  /* 0x0010000003007824 */ /* 0x000fca00078e00ff */
[----:B------:R-:W-:-:S07]  /*2aa0*/  LOP3.LUT R0, R5, R0, R6, 0xfe, !PT ;  /* 0x0000000005007212 */ /* 0x000fce00078efe06 */
.L_x_2315:
[----:B------:R-:W-:Y:S05]  /*2ab0*/  BSYNC B0 ;  /* 0x0000000000007941 */ /* 0x000fea0003800000 */
.L_x_2314:
[----:B------:R-:W-:-:S04]  /*2ac0*/  FMUL.FTZ R0, R0, 1 ;  /* 0x3f80000000007820 */ /* 0x000fc80000410000 */
[----:B------:R3:W0:Y:S01]  /*2ad0*/  F2F.F64.F32 R24, R0 ;  /* 0x0000000000187310 */ /* 0x0006220000201800 */
[----:B------:R-:W-:Y:S05]  /*2ae0*/  BRA `(.L_x_2299) ;  /* 0x0000000400187947 */ /* 0x000fea0003800000 */
.L_x_2312:
        /* <DEDUP_REMOVED lines=21> */
.L_x_2321:
[----:B------:R-:W-:Y:S05]  /*2c40*/  BSYNC B1 ;  /* 0x0000000000017941 */ /* 0x000fea0003800000 */
.L_x_2320:
[----:B------:R-:W-:Y:S01]  /*2c50*/  LEA R5, R0, 0x37800000, 0x17 ;  /* 0x3780000000057811 */ /* 0x000fe200078eb8ff */
[----:B------:R-:W-:-:S05]  /*2c60*/  IMAD.SHL.U32 R0, R3, 0x200000, RZ ;  /* 0x0020000003007824 */ /* 0x000fca00078e00ff */
[----:B------:R-:W-:-:S07]  /*2c70*/  LOP3.LUT R0, R5, R0, R6, 0xfe, !PT ;  /* 0x0000000005007212 */ /* 0x000fce00078efe06 */
.L_x_2319:
[----:B------:R-:W-:Y:S05]  /*2c80*/  BSYNC B0 ;  /* 0x0000000000007941 */ /* 0x000fea0003800000 */
.L_x_2318:
[----:B------:R-:W-:-:S04]  /*2c90*/  FMUL.FTZ R0, R0, 1 ;  /* 0x3f80000000007820 */ /* 0x000fc80000410000 */
[----:B------:R0:W1:Y:S01]  /*2ca0*/  F2F.F64.F32 R24, R0 ;  /* 0x0000000000187310 */ /* 0x0000620000201800 */
[----:B------:R-:W-:Y:S05]  /*2cb0*/  BRA `(.L_x_2299) ;  /* 0x0000000000a47947 */ /* 0x000fea0003800000 */
.L_x_2311:
        /* <DEDUP_REMOVED lines=14> */
.L_x_2325:
[----:B------:R-:W-:Y:S05]  /*2da0*/  BSYNC B0 ;  /* 0x0000000000007941 */ /* 0x000fea0003800000 */
.L_x_2324:
[----:B------:R-:W-:-:S04]  /*2db0*/  FMUL.FTZ R0, R0, 1 ;  /* 0x3f80000000007820 */ /* 0x000fc80000410000 */
[----:B------:R0:W1:Y:S01]  /*2dc0*/  F2F.F64.F32 R24, R0 ;  /* 0x0000000000187310 */ /* 0x0000620000201800 */
[----:B------:R-:W-:Y:S05]  /*2dd0*/  BRA `(.L_x_2299) ;  /* 0x00000000005c7947 */ /* 0x000fea0003800000 */
.L_x_2298:
        /* <DEDUP_REMOVED lines=16> */
.L_x_2326:
[----:B------:R-:W-:Y:S01]  /*2ee0*/  CS2R R24, SRZ ;  /* 0x0000000000187805 */ /* 0x000fe2000001ff00 */
[----:B------:R-:W-:Y:S06]  /*2ef0*/  BRA `(.L_x_2299) ;  /* 0x0000000000147947 */ /* 0x000fec0003800000 */
.L_x_2323:
[----:B------:R-:W3:Y:S02]  /*2f00*/  LDG.E.64 R24, desc[UR36][R4.64] ;  /* 0x0000002404187981 */ /* 0x000ee4000c1e1b00 */
[----:B---3--:R-:W0:Y:S01]  /*2f10*/  I2F.F64.U64 R24, R24 ;  /* 0x0000001800187312 */ /* 0x008e220000301800 */
[----:B------:R-:W-:Y:S05]  /*2f20*/  BRA `(.L_x_2299) ;  /* 0x0000000000087947 */ /* 0x000fea0003800000 */
.L_x_2322:
[----:B------:R-:W3:Y:S02]  /*2f30*/  LDG.E R4, desc[UR36][R4.64] ;  /* 0x0000002404047981 */ /* 0x000ee4000c1e1900 */
[----:B---3--:R0:W1:Y:S02]  /*2f40*/  I2F.F64.U32 R24, R4 ;  /* 0x0000000400187312 */ /* 0x0080640000201800 */
.L_x_2299:
[----:B------:R-:W-:-:S07]  /*2f50*/  VIADD R22, R22, 0x80 ;  /* 0x0000008016167836 */ /* 0x000fce0000000000 */
.L_x_2293:
[----:B------:R-:W-:Y:S05]  /*2f60*/  BSYNC B6 ;  /* 0x0000000000067941 */ /* 0x000fea0003800000 */
.L_x_2292:
[----:B------:R-:W-:Y:S01]  /*2f70*/  ISETP.GE.AND P0, PT, R22, R19, PT ;  /* 0x000000131600720c */ /* 0x000fe20003f06270 */
[----:B------:R-:W-:-:S12]  /*2f80*/  BSSY B6, `(.L_x_2327) ;  /* 0x00000f4000067945 */ /* 0x000fd80003800000 */
[----:B------:R-:W-:Y:S05]  /*2f90*/  @P0 BRA `(.L_x_2328) ;  /* 0x0000000c00c80947 */ /* 0x000fea0003800000 */
[----:B01----:R-:W0:Y:S01]  /*2fa0*/  LDC.64 R4, c[0x0][0x220] ;  /* 0x00008800ff047b82 */ /* 0x003e220000000a00 */
        /* <DEDUP_REMOVED lines=19> */
.L_x_2332:
[----:B------:R-:W3:Y:S02]  /*30e0*/  LDG.E.U8 R4, desc[UR36][R4.64] ;  /* 0x0000002404047981 */ /* 0x000ee4000c1e1100 */
[----:B---3--:R0:W1:Y:S01]  /*30f0*/  I2F.F64.U16 R16, R4 ;  /* 0x0000000400107312 */ /* 0x0080620000101800 */
[----:B------:R-:W-:Y:S05]  /*3100*/  BRA `(.L_x_2328) ;  /* 0x0000000c006c7947 */ /* 0x000fea0003800000 */
.L_x_2331:
        /* <DEDUP_REMOVED lines=9> */
.L_x_2335:
[----:B------:R-:W3:Y:S02]  /*31a0*/  LDG.E R4, desc[UR36][R4.64] ;  /* 0x0000002404047981 */ /* 0x000ee4000c1e1900 */
[----:B---3--:R0:W1:Y:S01]  /*31b0*/  I2F.F64 R16, R4 ;  /* 0x0000000400107312 */ /* 0x0080620000201c00 */
[----:B------:R-:W-:Y:S05]  /*31c0*/  BRA `(.L_x_2328) ;  /* 0x0000000c003c7947 */ /* 0x000fea0003800000 */
.L_x_2334:
[----:B------:R-:W3:Y:S02]  /*31d0*/  LDG.E.U16 R4, desc[UR36][R4.64] ;  /* 0x0000002404047981 */ /* 0x000ee4000c1e1500 */
[----:B---3--:R0:W1:Y:S01]  /*31e0*/  I2F.F64.S16 R16, R4 ;  /* 0x0000000400107312 */ /* 0x0080620000101c00 */
[----:B------:R-:W-:Y:S05]  /*31f0*/  BRA `(.L_x_2328) ;  /* 0x0000000c00307947 */ /* 0x000fea0003800000 */
.L_x_2330:
        /* <DEDUP_REMOVED lines=10> */
.L_x_2337:
[----:B------:R-:W3:Y:S02]  /*32a0*/  LDG.E.U16 R0, desc[UR36][R4.64] ;  /* 0x0000002404007981 */ /* 0x000ee4000c1e1500 */
[----:B---3--:R-:W-:-:S05]  /*32b0*/  HADD2.F32 R0, -RZ, R0.H0_H0 ;  /* 0x20000000ff007230 */ /* 0x008fca0000004100 */
[----:B------:R-:W-:-:S04]  /*32c0*/  FMUL.FTZ R0, R0, 1 ;  /* 0x3f80000000007820 */ /* 0x000fc80000410000 */
[----:B------:R0:W1:Y:S01]  /*32d0*/  F2F.F64.F32 R16, R0 ;  /* 0x0000000000107310 */ /* 0x0000620000201800 */
[----:B------:R-:W-:Y:S05]  /*32e0*/  BRA `(.L_x_2328) ;  /* 0x0000000800f47947 */ /* 0x000fea0003800000 */
.L_x_2336:
        /* <DEDUP_REMOVED lines=10> */
.L_x_2339:
[----:B------:R-:W3:Y:S02]  /*3390*/  LDG.E.U16 R4, desc[UR36][R4.64] ;  /* 0x0000002404047981 */ /* 0x000ee4000c1e1500 */
[----:B---3--:R-:W-:-:S05]  /*33a0*/  HADD2.F32 R0, -RZ, R4.H0_H0 ;  /* 0x20000004ff007230 */ /* 0x008fca0000004100 */
[----:B------:R-:W-:-:S04]  /*33b0*/  FMUL.FTZ R0, R0, 1 ;  /* 0x3f80000000007820 */ /* 0x000fc80000410000 */
[----:B------:R0:W1:Y:S01]  /*33c0*/  F2F.F64.F32 R16, R0 ;  /* 0x0000000000107310 */ /* 0x0000620000201800 */
[----:B------:R-:W-:Y:S05]  /*33d0*/  BRA `(.L_x_2328) ;  /* 0x0000000800b87947 */ /* 0x000fea0003800000 */
.L_x_2338:
[----:B------:R0:W5:Y:S01]  /*33e0*/  LDG.E.64 R16, desc[UR36][R4.64] ;  /* 0x0000002404107981 */ /* 0x000162000c1e1b00 */
[----:B------:R-:W-:Y:S05]  /*33f0*/  BRA `(.L_x_2328) ;  /* 0x0000000800b07947 */ /* 0x000fea0003800000 */
.L_x_2329:
        /* <DEDUP_REMOVED lines=13> */
.L_x_2342:
[----:B------:R0:W5:Y:S01]  /*34d0*/  LDG.E.64 R16, desc[UR36][R4.64] ;  /* 0x0000002404107981 */ /* 0x000162000c1e1b00 */
[----:B------:R-:W-:Y:S05]  /*34e0*/  BRA `(.L_x_2328) ;  /* 0x0000000800747947 */ /* 0x000fea0003800000 */
.L_x_2341:
        /* <DEDUP_REMOVED lines=25> */
[----:B------:R-:W-:-:S04]  /*3680*/  FMUL.FTZ R3, R3, 1 ;  /* 0x3f80000003037820 */ /* 0x000fc80000410000 */
[----:B------:R0:W1:Y:S01]  /*3690*/  F2F.F64.F32 R16, R3 ;  /* 0x0000000300107310 */ /* 0x0000620000201800 */
[----:B------:R-:W-:Y:S05]  /*36a0*/  BRA `(.L_x_2328) ;  /* 0x0000000800047947 */ /* 0x000fea0003800000 */
.L_x_2344:
[----:B------:R-:W3:Y:S02]  /*36b0*/  LDG.E.U8 R3, desc[UR36][R4.64] ;  /* 0x0000002404037981 */ /* 0x000ee4000c1e1100 */
[----:B---3--:R-:W-:-:S05]  /*36c0*/  IMAD.SHL.U32 R0, R3, 0x2000000, RZ ;  /* 0x0200000003007824 */ /* 0x008fca00078e00ff */
        /* <DEDUP_REMOVED lines=10> */
[----:B------:R-:W-:-:S04]  /*3770*/  FMUL.FTZ R2, R2, 1 ;  /* 0x3f80000002027820 */ /* 0x000fc80000410000 */
[----:B------:R0:W1:Y:S01]  /*3780*/  F2F.F64.F32 R16, R2 ;  /* 0x0000000200107310 */ /* 0x0000620000201800 */
[----:B------:R-:W-:Y:S05]  /*3790*/  BRA `(.L_x_2328) ;  /* 0x0000000400c87947 */ /* 0x000fea0003800000 */
.L_x_2343:
[----:B------:R-:W3:Y:S02]  /*37a0*/  LDG.E.U16 R0, desc[UR36][R4.64] ;  /* 0x0000002404007981 */ /* 0x000ee4000c1e1500 */
[----:B---3--:R-:W-:-:S04]  /*37b0*/  IMAD.U32 R0, R0, 0x10000, RZ ;  /* 0x0001000000007824 */ /* 0x008fc800078e00ff */
[----:B------:R-:W-:-:S04]  /*37c0*/  FMUL.FTZ R0, R0, 1 ;  /* 0x3f80000000007820 */ /* 0x000fc80000410000 */
[----:B------:R0:W1:Y:S01]  /*37d0*/  F2F.F64.F32 R16, R0 ;  /* 0x0000000000107310 */ /* 0x0000620000201800 */
[----:B------:R-:W-:Y:S05]  /*37e0*/  BRA `(.L_x_2328) ;  /* 0x0000000400b47947 */ /* 0x000fea0003800000 */
.L_x_2340:
        /* <DEDUP_REMOVED lines=11> */
.L_x_2347:
        /* <DEDUP_REMOVED lines=21> */
.L_x_2351:
[----:B------:R-:W-:Y:S05]  /*39f0*/  BSYNC B1 ;  /* 0x0000000000017941 */ /* 0x000fea0003800000 */
.L_x_2350:
[----:B------:R-:W-:Y:S01]  /*3a00*/  LEA R3, R0, 0x3b800000, 0x17 ;  /* 0x3b80000000037811 */ /* 0x000fe200078eb8ff */
[----:B------:R-:W-:-:S05]  /*3a10*/  IMAD.SHL.U32 R0, R2, 0x100000, RZ ;  /* 0x0010000002007824 */ /* 0x000fca00078e00ff */
[----:B------:R-:W-:-:S07]  /*3a20*/  LOP3.LUT R0, R3, R0, R4, 0xfe, !PT ;  /* 0x0000000003007212 */ /* 0x000fce00078efe04 */
.L_x_2349:
[----:B------:R-:W-:Y:S05]  /*3a30*/  BSYNC B0 ;  /* 0x0000000000007941 */ /* 0x000fea0003800000 */
.L_x_2348:
[----:B------:R-:W-:-:S04]  /*3a40*/  FMUL.FTZ R0, R0, 1 ;  /* 0x3f80000000007820 */ /* 0x000fc80000410000 */
[----:B------:R0:W1:Y:S01]  /*3a50*/  F2F.F64.F32 R16, R0 ;  /* 0x0000000000107310 */ /* 0x0000620000201800 */
[----:B------:R-:W-:Y:S05]  /*3a60*/  BRA `(.L_x_2328) ;  /* 0x0000000400147947 */ /* 0x000fea0003800000 */
.L_x_2346:
        /* <DEDUP_REMOVED lines=21> */
.L_x_2355:
[----:B------:R-:W-:Y:S05]  /*3bc0*/  BSYNC B1 ;  /* 0x0000000000017941 */ /* 0x000fea0003800000 */
.L_x_2354:
[----:B------:R-:W-:Y:S01]  /*3bd0*/  LEA R3, R0, 0x37800000, 0x17 ;  /* 0x3780000000037811 */ /* 0x000fe200078eb8ff */
[----:B------:R-:W-:-:S05]  /*3be0*/  IMAD.SHL.U32 R0, R2, 0x200000, RZ ;  /* 0x0020000002007824 */ /* 0x000fca00078e00ff */
[----:B------:R-:W-:-:S07]  /*3bf0*/  LOP3.LUT R0, R3, R0, R4, 0xfe, !PT ;  /* 0x0000000003007212 */ /* 0x000fce00078efe04 */
.L_x_2353:
[----:B------:R-:W-:Y:S05]  /*3c00*/  BSYNC B0 ;  /* 0x0000000000007941 */ /* 0x000fea0003800000 */
.L_x_2352:
[----:B------:R-:W-:-:S04]  /*3c10*/  FMUL.FTZ R0, R0, 1 ;  /* 0x3f80000000007820 */ /* 0x000fc80000410000 */
[----:B------:R0:W1:Y:S01]  /*3c20*/  F2F.F64.F32 R16, R0 ;  /* 0x0000000000107310 */ /* 0x0000620000201800 */
[----:B------:R-:W-:Y:S05]  /*3c30*/  BRA `(.L_x_2328) ;  /* 0x0000000000a07947 */ /* 0x000fea0003800000 */
.L_x_2345:
        /* <DEDUP_REMOVED lines=14> */
.L_x_2359:
[----:B------:R-:W-:Y:S05]  /*3d20*/  BSYNC B0 ;  /* 0x0000000000007941 */ /* 0x000fea0003800000 */
.L_x_2358:
[----:B------:R-:W-:-:S04]  /*3d30*/  FMUL.FTZ R0, R0, 1 ;  /* 0x3f80000000007820 */ /* 0x000fc80000410000 */
[----:B------:R0:W1:Y:S01]  /*3d40*/  F2F.F64.F32 R16, R0 ;  /* 0x0000000000107310 */ /* 0x0000620000201800 */
[----:B------:R-:W-:Y:S05]  /*3d50*/  BRA `(.L_x_2328) ;  /* 0x0000000000587947 */ /* 0x000fea0003800000 */
.L_x_2333:
        /* <DEDUP_REMOVED lines=16> */
.L_x_2360:
[----:B------:R-:W-:Y:S05]  /*3e60*/  BRA `(.L_x_2328) ;  /* 0x0000000000147947 */ /* 0x000fea0003800000 */
.L_x_2357:
[----:B------:R-:W3:Y:S02]  /*3e70*/  LDG.E.64 R16, desc[UR36][R4.64] ;  /* 0x0000002404107981 */ /* 0x000ee4000c1e1b00 */
[----:B---3--:R-:W0:Y:S01]  /*3e80*/  I2F.F64.U64 R16, R16 ;  /* 0x0000001000107312 */ /* 0x008e220000301800 */
[----:B------:R-:W-:Y:S05]  /*3e90*/  BRA `(.L_x_2328) ;  /* 0x0000000000087947 */ /* 0x000fea0003800000 */
.L_x_2356:
[----:B------:R-:W3:Y:S02]  /*3ea0*/  LDG.E R4, desc[UR36][R4.64] ;  /* 0x0000002404047981 */ /* 0x000ee4000c1e1900 */
[----:B---3--:R0:W1:Y:S02]  /*3eb0*/  I2F.F64.U32 R16, R4 ;  /* 0x0000000400107312 */ /* 0x0080640000201800 */
.L_x_2328:
[----:B------:R-:W-:Y:S05]  /*3ec0*/  BSYNC B6 ;  /* 0x0000000000067941 */ /* 0x000fea0003800000 */
.L_x_2327:
[----:B------:R-:W2:Y:S01]  /*3ed0*/  S2R R22, SR_TID.X ;  /* 0x0000000000167919 */ /* 0x000ea20000002100 */
[----:B------:R-:W-:Y:S01]  /*3ee0*/  BSSY B0, `(.L_x_2361) ;  /* 0x0000075000007945 */ /* 0x000fe20003800000 */
[----:B--2---:R-:W-:-:S13]  /*3ef0*/  ISETP.GE.AND P0, PT, R22, R19, PT ;  /* 0x000000131600720c */ /* 0x004fda0003f06270 */
[----:B------:R-:W-:Y:S05]  /*3f00*/  @P0 BRA `(.L_x_2362) ;  /* 0x0000000400c80947 */ /* 0x000fea0003800000 */
[----:B01--45:R-:W-:-:S13]  /*3f10*/  FSETP.GEU.FTZ.AND P1, PT, |R27|, 1.7687499523162841797, PT ;  /* 0x3fe266661b00780b */ /* 0x033fda0003f3e200 */
        /* <DEDUP_REMOVED lines=9> */
[----:B------:R-:W-:Y:S01]  /*3fb0*/  DFMA R2, |R26|, -R2, 0.5 ;  /* 0x3fe000001a02742b */ /* 0x000fe20000000a02 */
[----:B------:R-:W-:-:S05]  /*3fc0*/  IMAD.MOV.U32 R12, RZ, RZ, RZ ;  /* 0x000000ffff0c7224 */ /* 0x000fca00078e00ff */
[----:B------:R-:W0:Y:S02]  /*3fd0*/  MUFU.RSQ64H R13, R3 ;  /* 0x00000003000d7308 */ /* 0x000e240000001c00 */
[C---:B------:R-:W-:Y:S01]  /*3fe0*/  DFMA R4, R2.reuse, UR4, -R4 ;  /* 0x0000000402047c2b */ /* 0x040fe20008000804 */
[----:B------:R-:W-:Y:S01]  /*3ff0*/  UMOV UR4, 0xcc2f79ae ;  /* 0xcc2f79ae00047882 */ /* 0x000fe20000000000 */
[----:B------:R-:W-:Y:S01]  /*4000*/  UMOV UR5, 0x3fb11e52 ;  /* 0x3fb11e5200057882 */ /* 0x000fe20000000000 */
[----:B------:R-:W-:Y:S01]  /*4010*/  ISETP.GE.AND P2, PT, R3, RZ, PT ;  /* 0x000000ff0300720c */ /* 0x000fe20003f46270 */
[----:B------:R-:W-:-:S04]  /*4020*/  DSETP.NE.AND P1, PT, R2, RZ, PT ;  /* 0x000000ff0200722a */ /* 0x000fc80003f25000 */
[C---:B------:R-:W-:Y:S01]  /*4030*/  DFMA R4, R2.reuse, R4, UR4 ;  /* 0x0000000402047e2b */ /* 0x040fe20008000004 */
[----:B------:R-:W-:Y:S01]  /*4040*/  UMOV UR4, 0x3526861b ;  /* 0x3526861b00047882 */ /* 0x000fe20000000000 */
[----:B------:R-:W-:Y:S01]  /*4050*/  UMOV UR5, 0x3f924eaf ;  /* 0x3f924eaf00057882 */ /* 0x000fe20000000000 */
[----:B0-----:R-:W-:-:S05]  /*4060*/  DMUL R6, R2, R12 ;  /* 0x0000000c02067228 */ /* 0x001fca0000000000 */
[----:B------:R-:W-:Y:S01]  /*4070*/  DFMA R4, R2, R4, -UR4 ;  /* 0x8000000402047e2b */ /* 0x000fe20008000004 */
[----:B------:R-:W-:Y:S01]  /*4080*/  UMOV UR4, 0xa31e6cb7 ;  /* 0xa31e6cb700047882 */ /* 0x000fe20000000000 */
[----:B------:R-:W-:Y:S01]  /*4090*/  UMOV UR5, 0x3f91df02 ;  /* 0x3f91df0200057882 */ /* 0x000fe20000000000 */
[----:B------:R-:W-:-:S05]  /*40a0*/  DFMA R10, R6, -R6, R2 ;  /* 0x80000006060a722b */ /* 0x000fca0000000002 */
        /* <DEDUP_REMOVED lines=8> */
[----:B------:R-:W-:Y:S01]  /*4130*/  VIADD R5, R13, 0xfff00000 ;  /* 0xfff000000d057836 */ /* 0x000fe20000000000 */
[----:B------:R-:W-:Y:S01]  /*4140*/  UMOV UR5, 0x3f91bf77 ;  /* 0x3f91bf7700057882 */ /* 0x000fe20000000000 */
[----:B------:R-:W-:-:S04]  /*4150*/  IMAD.MOV.U32 R4, RZ, RZ, RZ ;  /* 0x000000ffff047224 */ /* 0x000fc800078e00ff */
[----:B------:R-:W-:Y:S01]  /*4160*/  DFMA R8, R2, R8, UR4 ;  /* 0x0000000402087e2b */ /* 0x000fe20008000008 */
[----:B------:R-:W-:Y:S01]  /*4170*/  UMOV UR4, 0x83144ef7 ;  /* 0x83144ef700047882 */ /* 0x000fe20000000000 */
[----:B------:R-:W-:Y:S01]  /*4180*/  DFMA R6, R4, R10, R6 ;  /* 0x0000000a0406722b */ /* 0x000fe20000000006 */
[----:B------:R-:W-:-:S05]  /*4190*/  UMOV UR5, 0x3f96e914 ;  /* 0x3f96e91400057882 */ /* 0x000fca0000000000 */
[----:B------:R-:W-:Y:S01]  /*41a0*/  DFMA R8, R2, R8, UR4 ;  /* 0x0000000402087e2b */ /* 0x000fe20008000008 */
[----:B------:R-:W-:Y:S01]  /*41b0*/  UMOV UR4, 0xa4f9f81 ;  /* 0x0a4f9f8100047882 */ /* 0x000fe20000000000 */
[-C--:B------:R-:W-:Y:S01]  /*41c0*/  DFMA R12, R12, -R6.reuse, 1 ;  /* 0x3ff000000c0c742b */ /* 0x080fe20000000806 */
[----:B------:R-:W-:Y:S01]  /*41d0*/  UMOV UR5, 0x3f9f1c6e ;  /* 0x3f9f1c6e00057882 */ /* 0x000fe20000000000 */
[----:B------:R-:W-:-:S04]  /*41e0*/  DFMA R10, R6, -R6, R2 ;  /* 0x80000006060a722b */ /* 0x000fc80000000002 */
[----:B------:R-:W-:Y:S01]  /*41f0*/  DFMA R8, R2, R8, UR4 ;  /* 0x0000000402087e2b */ /* 0x000fe20008000008 */
[----:B------:R-:W-:Y:S01]  /*4200*/  UMOV UR4, 0xc27fa92b ;  /* 0xc27fa92b00047882 */ /* 0x000fe20000000000 */
[----:B------:R-:W-:Y:S01]  /*4210*/  DFMA R12, R4, R12, R4 ;  /* 0x0000000c040c722b */ /* 0x000fe20000000004 */
[----:B------:R-:W-:-:S05]  /*4220*/  UMOV UR5, 0x3fa6db6d ;  /* 0x3fa6db6d00057882 */ /* 0x000fca0000000000 */
[----:B------:R-:W-:Y:S01]  /*4230*/  DFMA R8, R2, R8, UR4 ;  /* 0x0000000402087e2b */ /* 0x000fe20008000008 */
[----:B------:R-:W-:Y:S01]  /*4240*/  UMOV UR4, 0x3320f91b ;  /* 0x3320f91b00047882 */ /* 0x000fe20000000000 */
[----:B------:R-:W-:Y:S01]  /*4250*/  DFMA R10, R12, R10, R6 ;  /* 0x0000000a0c0a722b */ /* 0x000fe20000000006 */
[----:B------:R-:W-:-:S05]  /*4260*/  UMOV UR5, 0x3fb33333 ;  /* 0x3fb3333300057882 */ /* 0x000fca0000000000 */
[C---:B------:R-:W-:Y:S01]  /*4270*/  DFMA R8, R2.reuse, R8, UR4 ;  /* 0x0000000402087e2b */ /* 0x040fe20008000008 */
[----:B------:R-:W-:Y:S01]  /*4280*/  UMOV UR4, 0x55555f4d ;  /* 0x55555f4d00047882 */ /* 0x000fe20000000000 */
[----:B------:R-:W-:Y:S02]  /*4290*/  UMOV UR5, 0x3fc55555 ;  /* 0x3fc5555500057882 */ /* 0x000fe40000000000 */
[----:B------:R-:W-:Y:S02]  /*42a0*/  FSEL R5, R10, RZ, P2 ;  /* 0x000000ff0a057208 */ /* 0x000fe40001000000 */
[----:B------:R-:W-:Y:S02]  /*42b0*/  FSEL R11, R11, -QNAN , P2 ;  /* 0xfff800000b0b7808 */ /* 0x000fe40001000000 */
        /* <DEDUP_REMOVED lines=12> */
[----:B------:R-:W-:Y:S01]  /*4380*/  IMAD.MOV.U32 R4, RZ, RZ, R2 ;  /* 0x000000ffff047224 */ /* 0x000fe200078e0002 */
[----:B------:R-:W-:Y:S06]  /*4390*/  BRA `(.L_x_2362) ;  /* 0x0000000000a47947 */ /* 0x000fec0003800000 */
.L_x_2363:
        /* <DEDUP_REMOVED lines=41> */
.L_x_2362:
[----:B------:R-:W-:Y:S05]  /*4630*/  BSYNC B0 ;  /* 0x0000000000007941 */ /* 0x000fea0003800000 */
.L_x_2361:
[----:B01--45:R-:W-:Y:S01]  /*4640*/  VIADD R26, R22, 0x80 ;  /* 0x00000080161a7836 */ /* 0x033fe20000000000 */
[----:B------:R-:W-:Y:S04]  /*4650*/  BSSY B0, `(.L_x_2364) ;  /* 0x0000075000007945 */ /* 0x000fe80003800000 */
[----:B------:R-:W-:-:S13]  /*4660*/  ISETP.GE.AND P1, PT, R26, R19, PT ;  /* 0x000000131a00720c */ /* 0x000fda0003f26270 */
[----:B------:R-:W-:Y:S05]  /*4670*/  @P1 BRA `(.L_x_2365) ;  /* 0x0000000400c81947 */ /* 0x000fea0003800000 */
[----:B------:R-:W-:-:S13]  /*4680*/  FSETP.GEU.FTZ.AND P1, PT, |R29|, 1.7687499523162841797, PT ;  /* 0x3fe266661d00780b */ /* 0x000fda0003f3e200 */
        /* <DEDUP_REMOVED lines=10> */
[----:B------:R-:W-:-:S07]  /*4730*/  IMAD.MOV.U32 R10, RZ, RZ, RZ ;  /* 0x000000ffff0a7224 */ /* 0x000fce00078e00ff */
[C---:B------:R-:W-:Y:S01]  /*4740*/  DFMA R2, R14.reuse, UR4, -R2 ;  /* 0x000000040e027c2b */ /* 0x040fe20008000802 */
[----:B------:R-:W-:Y:S01]  /*4750*/  UMOV UR4, 0xcc2f79ae ;  /* 0xcc2f79ae00047882 */ /* 0x000fe20000000000 */
[----:B------:R-:W-:Y:S01]  /*4760*/  UMOV UR5, 0x3fb11e52 ;  /* 0x3fb11e5200057882 */ /* 0x000fe20000000000 */
[----:B------:R-:W-:Y:S01]  /*4770*/  ISETP.GE.AND P2, PT, R15, RZ, PT ;  /* 0x000000ff0f00720c */ /* 0x000fe20003f46270 */
[----:B------:R-:W-:-:S04]  /*4780*/  DSETP.NE.AND P1, PT, R14, RZ, PT ;  /* 0x000000ff0e00722a */ /* 0x000fc80003f25000 */
[----:B------:R-:W-:Y:S01]  /*4790*/  DFMA R6, R14, R2, UR4 ;  /* 0x000000040e067e2b */ /* 0x000fe20008000002 */
[----:B------:R-:W-:Y:S01]  /*47a0*/  UMOV UR4, 0x3526861b ;  /* 0x3526861b00047882 */ /* 0x000fe20000000000 */
[----:B------:R-:W-:Y:S01]  /*47b0*/  UMOV UR5, 0x3f924eaf ;  /* 0x3f924eaf00057882 */ /* 0x000fe20000000000 */
[----:B------:R-:W0:Y:S01]  /*47c0*/  MUFU.RSQ64H R3, R15 ;  /* 0x0000000f00037308 */ /* 0x000e220000001c00 */
[----:B------:R-:W-:-:S04]  /*47d0*/  IMAD.MOV.U32 R2, RZ, RZ, RZ ;  /* 0x000000ffff027224 */ /* 0x000fc800078e00ff */
[----:B------:R-:W-:Y:S01]  /*47e0*/  DFMA R6, R14, R6, -UR4 ;  /* 0x800000040e067e2b */ /* 0x000fe20008000006 */
[----:B------:R-:W-:Y:S01]  /*47f0*/  UMOV UR4, 0xa31e6cb7 ;  /* 0xa31e6cb700047882 */ /* 0x000fe20000000000 */
[----:B------:R-:W-:-:S06]  /*4800*/  UMOV UR5, 0x3f91df02 ;  /* 0x3f91df0200057882 */ /* 0x000fcc0000000000 */
[C---:B------:R-:W-:Y:S01]  /*4810*/  DFMA R12, R14.reuse, R6, UR4 ;  /* 0x000000040e0c7e2b */ /* 0x040fe20008000006 */
[----:B------:R-:W-:Y:S01]  /*4820*/  UMOV UR4, 0xb0eec6cc ;  /* 0xb0eec6cc00047882 */ /* 0x000fe20000000000 */
[----:B------:R-:W-:Y:S01]  /*4830*/  UMOV UR5, 0x3f847d18 ;  /* 0x3f847d1800057882 */ /* 0x000fe20000000000 */
[----:B0-----:R-:W-:Y:S01]  /*4840*/  DMUL R6, R14, R2 ;  /* 0x000000020e067228 */ /* 0x001fe20000000000 */
[----:B------:R-:W-:-:S04]  /*4850*/  VIADD R11, R3, 0xfff00000 ;  /* 0xfff00000030b7836 */ /* 0x000fc80000000000 */
[----:B------:R-:W-:Y:S01]  /*4860*/  DFMA R12, R14, R12, UR4 ;  /* 0x000000040e0c7e2b */ /* 0x000fe2000800000c */
[----:B------:R-:W-:Y:S01]  /*4870*/  UMOV UR4, 0x61ba53b0 ;  /* 0x61ba53b000047882 */ /* 0x000fe20000000000 */
[----:B------:R-:W-:Y:S01]  /*4880*/  UMOV UR5, 0x3f8d0af9 ;  /* 0x3f8d0af900057882 */ /* 0x000fe20000000000 */
[----:B------:R-:W-:-:S05]  /*4890*/  DFMA R8, R6, -R6, R14 ;  /* 0x800000060608722b */ /* 0x000fca000000000e */
[----:B------:R-:W-:Y:S01]  /*48a0*/  DFMA R12, R14, R12, UR4 ;  /* 0x000000040e0c7e2b */ /* 0x000fe2000800000c */
[----:B------:R-:W-:Y:S01]  /*48b0*/  UMOV UR4, 0x34cf1c48 ;  /* 0x34cf1c4800047882 */ /* 0x000fe20000000000 */
[----:B------:R-:W-:Y:S01]  /*48c0*/  UMOV UR5, 0x3f91bf77 ;  /* 0x3f91bf7700057882 */ /* 0x000fe20000000000 */
[----:B------:R-:W-:-:S05]  /*48d0*/  DFMA R8, R10, R8, R6 ;  /* 0x000000080a08722b */ /* 0x000fca0000000006 */
[----:B------:R-:W-:Y:S01]  /*48e0*/  DFMA R12, R14, R12, UR4 ;  /* 0x000000040e0c7e2b */ /* 0x000fe2000800000c */
[----:B------:R-:W-:Y:S01]  /*48f0*/  UMOV UR4, 0x83144ef7 ;  /* 0x83144ef700047882 */ /* 0x000fe20000000000 */
[----:B------:R-:W-:Y:S01]  /*4900*/  UMOV UR5, 0x3f96e914 ;  /* 0x3f96e91400057882 */ /* 0x000fe20000000000 */
[----:B------:R-:W-:-:S05]  /*4910*/  DFMA R2, R2, -R8, 1 ;  /* 0x3ff000000202742b */ /* 0x000fca0000000808 */
[----:B------:R-:W-:Y:S01]  /*4920*/  DFMA R12, R14, R12, UR4 ;  /* 0x000000040e0c7e2b */ /* 0x000fe2000800000c */
[----:B------:R-:W-:Y:S01]  /*4930*/  UMOV UR4, 0xa4f9f81 ;  /* 0x0a4f9f8100047882 */ /* 0x000fe20000000000 */
[----:B------:R-:W-:Y:S01]  /*4940*/  UMOV UR5, 0x3f9f1c6e ;  /* 0x3f9f1c6e00057882 */ /* 0x000fe20000000000 */
[----:B------:R-:W-:Y:S02]  /*4950*/  DFMA R2, R10, R2, R10 ;  /* 0x000000020a02722b */ /* 0x000fe4000000000a */
[----:B------:R-:W-:-:S03]  /*4960*/  DFMA R10, R8, -R8, R14 ;  /* 0x80000008080a722b */ /* 0x000fc6000000000e */
[----:B------:R-:W-:Y:S01]  /*4970*/  DFMA R6, R14, R12, UR4 ;  /* 0x000000040e067e2b */ /* 0x000fe2000800000c */
[----:B------:R-:W-:Y:S01]  /*4980*/  UMOV UR4, 0xc27fa92b ;  /* 0xc27fa92b00047882 */ /* 0x000fe20000000000 */
[----:B------:R-:W-:-:S03]  /*4990*/  UMOV UR5, 0x3fa6db6d ;  /* 0x3fa6db6d00057882 */ /* 0x000fc60000000000 */
[----:B------:R-:W-:-:S03]  /*49a0*/  DFMA R2, R2, R10, R8 ;  /* 0x0000000a0202722b */ /* 0x000fc60000000008 */
[----:B------:R-:W-:Y:S01]  /*49b0*/  DFMA R6, R14, R6, UR4 ;  /* 0x000000040e067e2b */ /* 0x000fe20008000006 */
[----:B------:R-:W-:Y:S01]  /*49c0*/  UMOV UR4, 0x3320f91b ;  /* 0x3320f91b00047882 */ /* 0x000fe20000000000 */
[----:B------:R-:W-:-:S06]  /*49d0*/  UMOV UR5, 0x3fb33333 ;  /* 0x3fb3333300057882 */ /* 0x000fcc0000000000 */
[C---:B------:R-:W-:Y:S01]  /*49e0*/  DFMA R6, R14.reuse, R6, UR4 ;  /* 0x000000040e067e2b */ /* 0x040fe20008000006 */
[----:B------:R-:W-:Y:S01]  /*49f0*/  FSEL R9, R2, RZ, P2 ;  /* 0x000000ff02097208 */ /* 0x000fe20001000000 */
[----:B------:R-:W-:Y:S01]  /*4a00*/  UMOV UR4, 0x55555f4d ;  /* 0x55555f4d00047882 */ /* 0x000fe20000000000 */
[----:B------:R-:W-:Y:S01]  /*4a10*/  FSEL R3, R3, -QNAN , P2 ;  /* 0xfff8000003037808 */ /* 0x000fe20001000000 */
[----:B------:R-:W-:Y:S01]  /*4a20*/  UMOV UR5, 0x3fc55555 ;  /* 0x3fc5555500057882 */ /* 0x000fe20000000000 */
[----:B------:R-:W-:Y:S02]  /*4a30*/  FSEL R2, R9, R14, P1 ;  /* 0x0000000e09027208 */ /* 0x000fe40000800000 */
[----:B------:R-:W-:Y:S01]  /*4a40*/  FSEL R3, R3, R15, P1 ;  /* 0x0000000f03037208 */ /* 0x000fe20000800000 */
[----:B------:R-:W-:Y:S01]  /*4a50*/  DFMA R6, R14, R6, UR4 ;  /* 0x000000040e067e2b */ /* 0x000fe20008000006 */
[----:B------:R-:W-:Y:S01]  /*4a60*/  UMOV UR4, 0x33145c07 ;  /* 0x33145c0700047882 */ /* 0x000fe20000000000 */
[----:B------:R-:W-:-:S03]  /*4a70*/  UMOV UR5, 0x3c91a626 ;  /* 0x3c91a62600057882 */ /* 0x000fc60000000000 */
[----:B------:R-:W-:-:S03]  /*4a80*/  DMUL R2, R2, -2 ;  /* 0xc000000002027828 */ /* 0x000fc60000000000 */
[----:B------:R-:W-:-:S05]  /*4a90*/  DMUL R6, R14, R6 ;  /* 0x000000060e067228 */ /* 0x000fca0000000000 */
[----:B------:R-:W-:-:S03]  /*4aa0*/  DADD R8, R2, UR6 ;  /* 0x0000000602087e29 */ /* 0x000fc60008000000 */
[----:B------:R-:W-:-:S08]  /*4ab0*/  DFMA R6, R6, R2, UR4 ;  /* 0x0000000406067e2b */ /* 0x000fd00008000002 */
[----:B------:R-:W-:-:S08]  /*4ac0*/  DADD R6, R6, R8 ;  /* 0x0000000006067229 */ /* 0x000fd00000000008 */
[----:B------:R-:W-:-:S10]  /*4ad0*/  DADD R6, R6, UR6 ;  /* 0x0000000606067e29 */ /* 0x000fd40008000000 */
[----:B------:R-:W-:Y:S01]  /*4ae0*/  LOP3.LUT R29, R7, 0x80000000, R29, 0xb8, !PT ;  /* 0x80000000071d7812 */ /* 0x000fe200078eb81d */
[----:B------:R-:W-:Y:S01]  /*4af0*/  IMAD.MOV.U32 R28, RZ, RZ, R6 ;  /* 0x000000ffff1c7224 */ /* 0x000fe200078e0006 */
[----:B------:R-:W-:Y:S06]  /*4b00*/  BRA `(.L_x_2365) ;  /* 0x0000000000a47947 */ /* 0x000fec0003800000 */
.L_x_2366:
        /* <DEDUP_REMOVED lines=41> */
.L_x_2365:
[----:B------:R-:W-:Y:S05]  /*4da0*/  BSYNC B0 ;  /* 0x0000000000007941 */ /* 0x000fea0003800000 */
.L_x_2364:
[----:B---3--:R-:W-:Y:S01]  /*4db0*/  VIADD R0, R22, 0x100 ;  /* 0x0000010016007836 */ /* 0x008fe20000000000 */
        /* <DEDUP_REMOVED lines=76> */
.L_x_2369:
        /* <DEDUP_REMOVED lines=41> */
.L_x_2368:
[----:B------:R-:W-:Y:S05]  /*5510*/  BSYNC B0 ;  /* 0x0000000000007941 */ /* 0x000fea0003800000 */
.L_x_2367:
[----:B------:R-:W-:Y:S01]  /*5520*/  VIADD R0, R22, 0x180 ;  /* 0x0000018016007836 */ /* 0x000fe20000000000 */
        /* <DEDUP_REMOVED lines=76> */
.L_x_2372:
        /* <DEDUP_REMOVED lines=41> */
.L_x_2371:
[----:B------:R-:W-:Y:S05]  /*5c80*/  BSYNC B0 ;  /* 0x0000000000007941 */ /* 0x000fea0003800000 */
.L_x_2370:
[----:B------:R-:W0:Y:S01]  /*5c90*/  LDC.U8 R2, c[0x0][0x234] ;  /* 0x00008d00ff027b82 */ /* 0x000e220000000000 */
[----:B------:R-:W-:Y:S04]  /*5ca0*/  BSSY B6, `(.L_x_2373) ;  /* 0x000012c000067945 */ /* 0x000fe80003800000 */
[----:B------:R-:W-:Y:S05]  /*5cb0*/  @P0 BRA `(.L_x_2374) ;  /* 0x0000001000a80947 */ /* 0x000fea0003800000 */
[----:B------:R-:W1:Y:S01]  /*5cc0*/  LDC.64 R8, c[0x0][0x218] ;  /* 0x00008600ff087b82 */ /* 0x000e620000000a00 */
[----:B0-----:R-:W-:Y:S01]  /*5cd0*/  PRMT R0, R2, 0x9910, RZ ;  /* 0x0000991002007816 */ /* 0x001fe200000000ff */
[----:B------:R-:W-:Y:S01]  /*5ce0*/  IMAD R22, R18, 0x200, R22 ;  /* 0x0000020012167824 */ /* 0x000fe200078e0216 */
[----:B------:R-:W-:Y:S02]  /*5cf0*/  ULDC UR4, c[0x0][0x238] ;  /* 0x00008e0000047ab9 */ /* 0x000fe40000000800 */
[----:B------:R-:W-:Y:S01]  /*5d00*/  ISETP.GT.AND P0, PT, R0, 0x9, PT ;  /* 0x000000090000780c */ /* 0x000fe20003f04270 */
[----:B------:R-:W-:-:S05]  /*5d10*/  IMAD R3, R22, UR4, RZ ;  /* 0x0000000416037c24 */ /* 0x000fca000f8e02ff */
[----:B-1----:R-:W-:-:S05]  /*5d20*/  IADD3 R8, P1, R3, R8, RZ ;  /* 0x0000000803087210 */ /* 0x002fca0007f3e0ff */
        /* <DEDUP_REMOVED lines=10> */
[----:B------:R-:W0:Y:S01]  /*5dd0*/  F2I.F64.TRUNC R5, R4 ;  /* 0x0000000400057311 */ /* 0x000e22000030d100 */
[----:B------:R-:W-:Y:S01]  /*5de0*/  IMAD.MOV.U32 R22, RZ, RZ, R26 ;  /* 0x000000ffff167224 */ /* 0x000fe200078e001a */
[----:B0-----:R4:W-:Y:S01]  /*5df0*/  STG.E.U8 desc[UR36][R8.64], R5 ;  /* 0x0000000508007986 */ /* 0x0019e2000c101124 */
[----:B------:R-:W-:Y:S05]  /*5e00*/  BRA `(.L_x_2374) ;  /* 0x0000001000547947 */ /* 0x000fea0003800000 */
.L_x_2378:
[----:B------:R-:W0:Y:S01]  /*5e10*/  F2I.S64.F64.TRUNC R4, R4 ;  /* 0x0000000400047311 */ /* 0x000e22000030d900 */
[----:B------:R-:W-:Y:S02]  /*5e20*/  IMAD.MOV.U32 R22, RZ, RZ, R26 ;  /* 0x000000ffff167224 */ /* 0x000fe400078e001a */
[----:B0-----:R-:W-:-:S05]  /*5e30*/  IMAD.MOV.U32 R3, RZ, RZ, R4 ;  /* 0x000000ffff037224 */ /* 0x001fca00078e0004 */
[----:B------:R0:W-:Y:S01]  /*5e40*/  STG.E.U8 desc[UR36][R8.64], R3 ;  /* 0x0000000308007986 */ /* 0x0001e2000c101124 */
[----:B------:R-:W-:Y:S05]  /*5e50*/  BRA `(.L_x_2374) ;  /* 0x0000001000407947 */ /* 0x000fea0003800000 */
.L_x_2377:
[----:B------:R-:W-:-:S13]  /*5e60*/  ISETP.NE.AND P0, PT, R0, 0x2, PT ;  /* 0x000000020000780c */ /* 0x000fda0003f05270 */
[----:B------:R-:W-:Y:S05]  /*5e70*/  @!P0 BRA `(.L_x_2380) ;  /* 0x0000000000308947 */ /* 0x000fea0003800000 */
[----:B------:R-:W-:-:S13]  /*5e80*/  ISETP.NE.AND P0, PT, R0, 0x3, PT ;  /* 0x000000030000780c */ /* 0x000fda0003f05270 */
[----:B------:R-:W-:Y:S05]  /*5e90*/  @!P0 BRA `(.L_x_2381) ;  /* 0x0000000000188947 */ /* 0x000fea0003800000 */
[----:B------:R-:W-:-:S13]  /*5ea0*/  ISETP.NE.AND P0, PT, R0, 0x4, PT ;  /* 0x000000040000780c */ /* 0x000fda0003f05270 */
[----:B------:R-:W-:Y:S05]  /*5eb0*/  @P0 BRA `(.L_x_2379) ;  /* 0x0000000c00c40947 */ /* 0x000fea0003800000 */
[----:B------:R-:W0:Y:S01]  /*5ec0*/  F2I.S64.F64.TRUNC R4, R4 ;  /* 0x0000000400047311 */ /* 0x000e22000030d900 */
[----:B------:R-:W-:Y:S01]  /*5ed0*/  IMAD.MOV.U32 R22, RZ, RZ, R26 ;  /* 0x000000ffff167224 */ /* 0x000fe200078e001a */
[----:B0-----:R2:W-:Y:S01]  /*5ee0*/  STG.E.64 desc[UR36][R8.64], R4 ;  /* 0x0000000408007986 */ /* 0x0015e2000c101b24 */
[----:B------:R-:W-:Y:S05]  /*5ef0*/  BRA `(.L_x_2374) ;  /* 0x0000001000187947 */ /* 0x000fea0003800000 */
.L_x_2381:
[----:B------:R-:W0:Y:S01]  /*5f00*/  F2I.F64.TRUNC R5, R4 ;  /* 0x0000000400057311 */ /* 0x000e22000030d100 */
[----:B------:R-:W-:Y:S01]  /*5f10*/  IMAD.MOV.U32 R22, RZ, RZ, R26 ;  /* 0x000000ffff167224 */ /* 0x000fe200078e001a */
[----:B0-----:R3:W-:Y:S01]  /*5f20*/  STG.E desc[UR36][R8.64], R5 ;  /* 0x0000000508007986 */ /* 0x0017e2000c101924 */
[----:B------:R-:W-:Y:S05]  /*5f30*/  BRA `(.L_x_2374) ;  /* 0x0000001000087947 */ /* 0x000fea0003800000 */
.L_x_2380:
[----:B------:R-:W0:Y:S01]  /*5f40*/  F2I.F64.TRUNC R5, R4 ;  /* 0x0000000400057311 */ /* 0x000e22000030d100 */
[----:B------:R-:W-:Y:S01]  /*5f50*/  IMAD.MOV.U32 R22, RZ, RZ, R26 ;  /* 0x000000ffff167224 */ /* 0x000fe200078e001a */
[----:B0-----:R1:W-:Y:S01]  /*5f60*/  STG.E.U16 desc[UR36][R8.64], R5 ;  /* 0x0000000508007986 */ /* 0x0013e2000c101524 */
[----:B------:R-:W-:Y:S05]  /*5f70*/  BRA `(.L_x_2374) ;  /* 0x0000000c00f87947 */ /* 0x000fea0003800000 */
.L_x_2376:
        /* <DEDUP_REMOVED lines=10> */
[----:B------:R-:W-:-:S13]  /*6020*/  IMAD.MOV.U32 R22, RZ, RZ, R26 ;  /* 0x000000ffff167224 */ /* 0x000fda00078e001a */
[----:B0-----:R-:W-:-:S05]  /*6030*/  @!P0 FMUL R3, R3, 1.175494350822287508e-38 ;  /* 0x0080000003038820 */ /* 0x001fca0000400000 */
[----:B------:R0:W-:Y:S01]  /*6040*/  STG.E desc[UR36][R8.64], R3 ;  /* 0x0000000308007986 */ /* 0x0001e2000c101924 */
[----:B------:R-:W-:Y:S05]  /*6050*/  BRA `(.L_x_2374) ;  /* 0x0000000c00c07947 */ /* 0x000fea0003800000 */
.L_x_2383:
[----:B------:R-:W-:Y:S01]  /*6060*/  UMOV UR4, 0xf0000000 ;  /* 0xf000000000047882 */ /* 0x000fe20000000000 */
[----:B------:R-:W-:Y:S01]  /*6070*/  UMOV UR5, 0x380fffff ;  /* 0x380fffff00057882 */ /* 0x000fe20000000000 */
[----:B------:R-:W0:Y:S01]  /*6080*/  F2F.F32.F64 R0, R4 ;  /* 0x0000000400007310 */ /* 0x000e220000301000 */
[----:B------:R-:W-:Y:S01]  /*6090*/  DSETP.GEU.AND P0, PT, |R4|, UR4, PT ;  /* 0x0000000404007e2a */ /* 0x000fe2000bf0e200 */
[----:B------:R-:W-:-:S13]  /*60a0*/  IMAD.MOV.U32 R22, RZ, RZ, R26 ;  /* 0x000000ffff167224 */ /* 0x000fda00078e001a */
[----:B0-----:R-:W-:-:S05]  /*60b0*/  @!P0 FMUL R0, R0, 1.175494350822287508e-38 ;  /* 0x0080000000008820 */ /* 0x001fca0000400000 */
[----:B------:R-:W-:-:S05]  /*60c0*/  F2FP.F16.F32.PACK_AB R0, RZ, R0 ;  /* 0x00000000ff00723e */ /* 0x000fca00000000ff */
[----:B------:R0:W-:Y:S01]  /*60d0*/  STG.E.U16 desc[UR36][R8.64], R0 ;  /* 0x0000000008007986 */ /* 0x0001e2000c101524 */
[----:B------:R-:W-:Y:S05]  /*60e0*/  BRA `(.L_x_2374) ;  /* 0x0000000c009c7947 */ /* 0x000fea0003800000 */
.L_x_2382:
        /* <DEDUP_REMOVED lines=10> */
[----:B------:R-:W-:Y:S02]  /*6190*/  IMAD.MOV.U32 R7, RZ, RZ, RZ ;  /* 0x000000ffff077224 */ /* 0x000fe400078e00ff */
[----:B------:R-:W-:-:S11]  /*61a0*/  IMAD.MOV.U32 R22, RZ, RZ, R26 ;  /* 0x000000ffff167224 */ /* 0x000fd600078e001a */
[----:B0-----:R-:W-:-:S05]  /*61b0*/  @!P0 FMUL R6, R6, 1.175494350822287508e-38 ;  /* 0x0080000006068820 */ /* 0x001fca0000400000 */
[----:B------:R0:W-:Y:S01]  /*61c0*/  STG.E.64 desc[UR36][R8.64], R6 ;  /* 0x0000000608007986 */ /* 0x0001e2000c101b24 */
[----:B------:R-:W-:Y:S05]  /*61d0*/  BRA `(.L_x_2374) ;  /* 0x0000000c00607947 */ /* 0x000fea0003800000 */
.L_x_2385:
[----:B------:R-:W-:Y:S01]  /*61e0*/  UMOV UR4, 0xf0000000 ;  /* 0xf000000000047882 */ /* 0x000fe20000000000 */
[----:B------:R-:W-:Y:S01]  /*61f0*/  UMOV UR5, 0x380fffff ;  /* 0x380fffff00057882 */ /* 0x000fe20000000000 */
[----:B------:R-:W0:Y:S01]  /*6200*/  F2F.F32.F64 R0, R4 ;  /* 0x0000000400007310 */ /* 0x000e220000301000 */
[----:B------:R-:W-:Y:S01]  /*6210*/  DSETP.GEU.AND P0, PT, |R4|, UR4, PT ;  /* 0x0000000404007e2a */ /* 0x000fe2000bf0e200 */
[----:B------:R-:W-:-:S13]  /*6220*/  IMAD.MOV.U32 R22, RZ, RZ, R26 ;  /* 0x000000ffff167224 */ /* 0x000fda00078e001a */
[----:B0-----:R-:W-:-:S05]  /*6230*/  @!P0 FMUL R0, R0, 1.175494350822287508e-38 ;  /* 0x0080000000008820 */ /* 0x001fca0000400000 */
[----:B------:R-:W-:-:S04]  /*6240*/  F2FP.F16.F32.PACK_AB R3, RZ, R0 ;  /* 0x00000000ff03723e */ /* 0x000fc800000000ff */
[----:B------:R-:W-:-:S05]  /*6250*/  PRMT R3, R3, 0x5410, RZ ;  /* 0x0000541003037816 */ /* 0x000fca00000000ff */
[----:B------:R0:W-:Y:S01]  /*6260*/  STG.E desc[UR36][R8.64], R3 ;  /* 0x0000000308007986 */ /* 0x0001e2000c101924 */
[----:B------:R-:W-:Y:S05]  /*6270*/  BRA `(.L_x_2374) ;  /* 0x0000000c00387947 */ /* 0x000fea0003800000 */
.L_x_2384:
[----:B------:R0:W-:Y:S01]  /*6280*/  STG.E.64 desc[UR36][R8.64], R4 ;  /* 0x0000000408007986 */ /* 0x0001e2000c101b24 */
[----:B------:R-:W-:Y:S01]  /*6290*/  IMAD.MOV.U32 R22, RZ, RZ, R26 ;  /* 0x000000ffff167224 */ /* 0x000fe200078e001a */
[----:B------:R-:W-:Y:S06]  /*62a0*/  BRA `(.L_x_2374) ;  /* 0x0000000c002c7947 */ /* 0x000fec0003800000 */
.L_x_2375:
        /* <DEDUP_REMOVED lines=8> */
[----:B------:R-:W-:Y:S01]  /*6330*/  DSETP.NEU.AND P0, PT, R4, RZ, PT ;  /* 0x000000ff0400722a */ /* 0x000fe20003f0d000 */
[----:B------:R-:W-:-:S05]  /*6340*/  IMAD.MOV.U32 R22, RZ, RZ, R26 ;  /* 0x000000ffff167224 */ /* 0x000fca00078e001a */
[----:B------:R-:W-:-:S05]  /*6350*/  SEL R3, RZ, 0x1, !P0 ;  /* 0x00000001ff037807 */ /* 0x000fca0004000000 */
[----:B------:R0:W-:Y:S01]  /*6360*/  STG.E.U8 desc[UR36][R8.64], R3 ;  /* 0x0000000308007986 */ /* 0x0001e2000c101124 */
[----:B------:R-:W-:Y:S05]  /*6370*/  BRA `(.L_x_2374) ;  /* 0x0000000800f87947 */ /* 0x000fea0003800000 */
.L_x_2388:
[----:B------:R-:W-:Y:S01]  /*6380*/  CS2R R6, SRZ ;  /* 0x0000000000067805 */ /* 0x000fe2000001ff00 */
[----:B------:R-:W-:-:S04]  /*6390*/  IMAD.MOV.U32 R22, RZ, RZ, R26 ;  /* 0x000000ffff167224 */ /* 0x000fc800078e001a */
[----:B------:R0:W-:Y:S01]  /*63a0*/  STG.E.128 desc[UR36][R8.64], R4 ;  /* 0x0000000408007986 */ /* 0x0001e2000c101d24 */
[----:B------:R-:W-:Y:S05]  /*63b0*/  BRA `(.L_x_2374) ;  /* 0x0000000800e87947 */ /* 0x000fea0003800000 */
.L_x_2387:
        /* <DEDUP_REMOVED lines=25> */
.L_x_2392:
[----:B------:R-:W-:Y:S05]  /*6550*/  BSYNC B0 ;  /* 0x0000000000007941 */ /* 0x000fea0003800000 */
.L_x_2391:
[----:B------:R-:W-:Y:S01]  /*6560*/  LOP3.LUT R7, R0, R7, RZ, 0xfc, !PT ;  /* 0x0000000700077212 */ /* 0x000fe200078efcff */
[----:B------:R-:W-:-:S04]  /*6570*/  IMAD.MOV.U32 R22, RZ, RZ, R26 ;  /* 0x000000ffff167224 */ /* 0x000fc800078e001a */
[----:B------:R0:W-:Y:S01]  /*6580*/  STG.E.U8 desc[UR36][R8.64], R7 ;  /* 0x0000000708007986 */ /* 0x0001e2000c101124 */
[----:B------:R-:W-:Y:S05]  /*6590*/  BRA `(.L_x_2374) ;  /* 0x0000000800707947 */ /* 0x000fea0003800000 */
.L_x_2390:
        /* <DEDUP_REMOVED lines=17> */
.L_x_2394:
[----:B------:R-:W-:Y:S01]  /*66b0*/  IMAD.MOV.U32 R0, RZ, RZ, 0x7f ;  /* 0x0000007fff007424 */ /* 0x000fe200078e00ff */
[----:B------:R-:W-:-:S04]  /*66c0*/  ISETP.GT.U32.AND P0, PT, R3, 0x7f800000, PT ;  /* 0x7f8000000300780c */ /* 0x000fc80003f04070 */
[----:B------:R-:W-:-:S09]  /*66d0*/  SEL R0, R0, 0x7c, P0 ;  /* 0x0000007c00007807 */ /* 0x000fd20000000000 */
.L_x_2395:
[----:B------:R-:W-:Y:S05]  /*66e0*/  BSYNC B0 ;  /* 0x0000000000007941 */ /* 0x000fea0003800000 */
.L_x_2393:
[----:B------:R-:W-:Y:S01]  /*66f0*/  LOP3.LUT R3, R7, 0x80000000, RZ, 0xc0, !PT ;  /* 0x8000000007037812 */ /* 0x000fe200078ec0ff */
[----:B------:R-:W-:-:S03]  /*6700*/  IMAD.MOV.U32 R22, RZ, RZ, R26 ;  /* 0x000000ffff167224 */ /* 0x000fc600078e001a */
[----:B------:R-:W-:-:S04]  /*6710*/  SHF.R.U32.HI R3, RZ, 0x18, R3 ;  /* 0x00000018ff037819 */ /* 0x000fc80000011603 */
[----:B------:R-:W-:-:S05]  /*6720*/  LOP3.LUT R3, R0, R3, RZ, 0xfc, !PT ;  /* 0x0000000300037212 */ /* 0x000fca00078efcff */
[----:B------:R0:W-:Y:S01]  /*6730*/  STG.E.U8 desc[UR36][R8.64], R3 ;  /* 0x0000000308007986 */ /* 0x0001e2000c101124 */
[----:B------:R-:W-:Y:S05]  /*6740*/  BRA `(.L_x_2374) ;  /* 0x0000000800047947 */ /* 0x000fea0003800000 */
.L_x_2389:
[----:B------:R-:W-:Y:S01]  /*6750*/  UMOV UR4, 0xf0000000 ;  /* 0xf000000000047882 */ /* 0x000fe20000000000 */
[----:B------:R-:W-:Y:S01]  /*6760*/  UMOV UR5, 0x380fffff ;  /* 0x380fffff00057882 */ /* 0x000fe20000000000 */
[----:B------:R-:W0:Y:S01]  /*6770*/  F2F.F32.F64 R0, R4 ;  /* 0x0000000400007310 */ /* 0x000e220000301000 */
[----:B------:R-:W-:Y:S01]  /*6780*/  DSETP.GEU.AND P0, PT, |R4|, UR4, PT ;  /* 0x0000000404007e2a */ /* 0x000fe2000bf0e200 */
[----:B------:R-:W-:-:S13]  /*6790*/  IMAD.MOV.U32 R22, RZ, RZ, R26 ;  /* 0x000000ffff167224 */ /* 0x000fda00078e001a */
[----:B0-----:R-:W-:-:S05]  /*67a0*/  @!P0 FMUL R0, R0, 1.175494350822287508e-38 ;  /* 0x0080000000008820 */ /* 0x001fca0000400000 */
[----:B------:R-:W-:-:S05]  /*67b0*/  F2FP.BF16.F32.PACK_AB R0, RZ, R0 ;  /* 0x00000000ff00723e */ /* 0x000fca00000010ff */
[----:B------:R0:W-:Y:S01]  /*67c0*/  STG.E.U16 desc[UR36][R8.64], R0 ;  /* 0x0000000008007986 */ /* 0x0001e2000c101524 */
[----:B------:R-:W-:Y:S05]  /*67d0*/  BRA `(.L_x_2374) ;  /* 0x0000000400e07947 */ /* 0x000fea0003800000 */
.L_x_2386:
        /* <DEDUP_REMOVED lines=8> */
[----:B------:R-:W0:Y:S01]  /*6860*/  F2I.U32.F64.TRUNC R5, R4 ;  /* 0x0000000400057311 */ /* 0x000e22000030d000 */
[----:B------:R-:W-:Y:S01]  /*6870*/  IMAD.MOV.U32 R22, RZ, RZ, R26 ;  /* 0x000000ffff167224 */ /* 0x000fe200078e001a */
[----:B0-----:R0:W-:Y:S01]  /*6880*/  STG.E.U16 desc[UR36][R8.64], R5 ;  /* 0x0000000508007986 */ /* 0x0011e2000c101524 */
[----:B------:R-:W-:Y:S05]  /*6890*/  BRA `(.L_x_2374) ;  /* 0x0000000400b07947 */ /* 0x000fea0003800000 */
.L_x_2398:
        /* <DEDUP_REMOVED lines=21> */
.L_x_2401:
[----:B------:R-:W-:-:S04]  /*69f0*/  LOP3.LUT R0, R7, 0x80000000, RZ, 0xc0, !PT ;  /* 0x8000000007007812 */ /* 0x000fc800078ec0ff */
[----:B------:R-:W-:-:S04]  /*6a00*/  SHF.R.U32.HI R0, RZ, 0x18, R0 ;  /* 0x00000018ff007819 */ /* 0x000fc80000011600 */
[----:B------:R-:W-:-:S07]  /*6a10*/  LOP3.LUT R0, R3, R0, RZ, 0xfc, !PT ;  /* 0x0000000003007212 */ /* 0x000fce00078efcff */
.L_x_2400:
[----:B------:R-:W-:Y:S05]  /*6a20*/  BSYNC B0 ;  /* 0x0000000000007941 */ /* 0x000fea0003800000 */
.L_x_2399:
[----:B------:R0:W-:Y:S01]  /*6a30*/  STG.E.U8 desc[UR36][R8.64], R0 ;  /* 0x0000000008007986 */ /* 0x0001e2000c101124 */
[----:B------:R-:W-:Y:S01]  /*6a40*/  IMAD.MOV.U32 R22, RZ, RZ, R26 ;  /* 0x000000ffff167224 */ /* 0x000fe200078e001a */
[----:B------:R-:W-:Y:S06]  /*6a50*/  BRA `(.L_x_2374) ;  /* 0x0000000400407947 */ /* 0x000fec0003800000 */
.L_x_2397:
        /* <DEDUP_REMOVED lines=21> */
.L_x_2404:
[----:B------:R-:W-:-:S04]  /*6bb0*/  LOP3.LUT R0, R7, 0x80000000, RZ, 0xc0, !PT ;  /* 0x8000000007007812 */ /* 0x000fc800078ec0ff */
[----:B------:R-:W-:-:S04]  /*6bc0*/  SHF.R.U32.HI R0, RZ, 0x18, R0 ;  /* 0x00000018ff007819 */ /* 0x000fc80000011600 */
[----:B------:R-:W-:-:S07]  /*6bd0*/  LOP3.LUT R0, R3, R0, RZ, 0xfc, !PT ;  /* 0x0000000003007212 */ /* 0x000fce00078efcff */
.L_x_2403:
[----:B------:R-:W-:Y:S05]  /*6be0*/  BSYNC B0 ;  /* 0x0000000000007941 */ /* 0x000fea0003800000 */
.L_x_2402:
[----:B------:R0:W-:Y:S01]  /*6bf0*/  STG.E.U8 desc[UR36][R8.64], R0 ;  /* 0x0000000008007986 */ /* 0x0001e2000c101124 */
[----:B------:R-:W-:Y:S01]  /*6c00*/  IMAD.MOV.U32 R22, RZ, RZ, R26 ;  /* 0x000000ffff167224 */ /* 0x000fe200078e001a */
[----:B------:R-:W-:Y:S06]  /*6c10*/  BRA `(.L_x_2374) ;  /* 0x0000000000d07947 */ /* 0x000fec0003800000 */
.L_x_2396:
        /* <DEDUP_REMOVED lines=27> */
.L_x_2379:
        /* <DEDUP_REMOVED lines=16> */
.L_x_2407:
[----:B------:R-:W-:Y:S01]  /*6ed0*/  IMAD.MOV.U32 R22, RZ, RZ, R26 ;  /* 0x000000ffff167224 */ /* 0x000fe200078e001a */
[----:B------:R-:W-:Y:S06]  /*6ee0*/  BRA `(.L_x_2374) ;  /* 0x00000000001c7947 */ /* 0x000fec0003800000 */
.L_x_2406:
[----:B------:R-:W0:Y:S01]  /*6ef0*/  F2I.U64.F64.TRUNC R4, R4 ;  /* 0x0000000400047311 */ /* 0x000e22000030d800 */
[----:B------:R-:W-:Y:S01]  /*6f00*/  IMAD.MOV.U32 R22, RZ, RZ, R26 ;  /* 0x000000ffff167224 */ /* 0x000fe200078e001a */
[----:B0-----:R0:W-:Y:S01]  /*6f10*/  STG.E.64 desc[UR36][R8.64], R4 ;  /* 0x0000000408007986 */ /* 0x0011e2000c101b24 */
[----:B------:R-:W-:Y:S05]  /*6f20*/  BRA `(.L_x_2374) ;  /* 0x00000000000c7947 */ /* 0x000fea0003800000 */
.L_x_2405:
[----:B------:R-:W0:Y:S01]  /*6f30*/  F2I.U32.F64.TRUNC R5, R4 ;  /* 0x0000000400057311 */ /* 0x000e22000030d000 */
[----:B------:R-:W-:Y:S01]  /*6f40*/  IMAD.MOV.U32 R22, RZ, RZ, R26 ;  /* 0x000000ffff167224 */ /* 0x000fe200078e001a */
[----:B0-----:R0:W-:Y:S06]  /*6f50*/  STG.E desc[UR36][R8.64], R5 ;  /* 0x0000000508007986 */ /* 0x0011ec000c101924 */
.L_x_2374:
[----:B------:R-:W-:Y:S05]  /*6f60*/  BSYNC B6 ;  /* 0x0000000000067941 */ /* 0x000fea0003800000 */
.L_x_2373:
[----:B------:R-:W-:Y:S01]  /*6f70*/  ISETP.GE.AND P0, PT, R22, R19, PT ;  /* 0x000000131600720c */ /* 0x000fe20003f06270 */
[----:B------:R-:W-:-:S12]  /*6f80*/  BSSY B6, `(.L_x_2408) ;  /* 0x0000230000067945 */ /* 0x000fd80003800000 */
        /* <DEDUP_REMOVED lines=22> */
.L_x_2413:
[----:B------:R-:W0:Y:S02]  /*70f0*/  F2I.S64.F64.TRUNC R28, R28 ;  /* 0x0000001c001c7311 */ /* 0x000e24000030d900 */
[----:B0-----:R-:W-:-:S05]  /*7100*/  IMAD.MOV.U32 R3, RZ, RZ, R28 ;  /* 0x000000ffff037224 */ /* 0x001fca00078e001c */
[----:B------:R4:W-:Y:S01]  /*7110*/  STG.E.U8 desc[UR36][R4.64], R3 ;  /* 0x0000000304007986 */ /* 0x0009e2000c101124 */
[----:B------:R-:W-:Y:S05]  /*7120*/  BRA `(.L_x_2415) ;  /* 0x0000000c00f07947 */ /* 0x000fea0003800000 */
.L_x_2412:
        /* <DEDUP_REMOVED lines=9> */
.L_x_2417:
[----:B------:R-:W0:Y:S02]  /*71c0*/  F2I.F64.TRUNC R29, R28 ;  /* 0x0000001c001d7311 */ /* 0x000e24000030d100 */
[----:B0-----:R2:W-:Y:S01]  /*71d0*/  STG.E desc[UR36][R4.64], R29 ;  /* 0x0000001d04007986 */ /* 0x0015e2000c101924 */
[----:B------:R-:W-:Y:S05]  /*71e0*/  BRA `(.L_x_2415) ;  /* 0x0000000c00c07947 */ /* 0x000fea0003800000 */
.L_x_2416:
[----:B------:R-:W0:Y:S02]  /*71f0*/  F2I.F64.TRUNC R29, R28 ;  /* 0x0000001c001d7311 */ /* 0x000e24000030d100 */
[----:B0-----:R0:W-:Y:S01]  /*7200*/  STG.E.U16 desc[UR36][R4.64], R29 ;  /* 0x0000001d04007986 */ /* 0x0011e2000c101524 */
[----:B------:R-:W-:Y:S05]  /*7210*/  BRA `(.L_x_2415) ;  /* 0x0000000c00b47947 */ /* 0x000fea0003800000 */
.L_x_2411:
        /* <DEDUP_REMOVED lines=13> */
.L_x_2419:
        /* <DEDUP_REMOVED lines=8> */
.L_x_2418:
        /* <DEDUP_REMOVED lines=14> */
.L_x_2421:
        /* <DEDUP_REMOVED lines=9> */
.L_x_2420:
[----:B------:R0:W-:Y:S01]  /*74e0*/  STG.E.64 desc[UR36][R4.64], R28 ;  /* 0x0000001c04007986 */ /* 0x0001e2000c101b24 */
[----:B------:R-:W-:Y:S05]  /*74f0*/  BRA `(.L_x_2415) ;  /* 0x0000000800fc7947 */ /* 0x000fea0003800000 */
.L_x_2410:
        /* <DEDUP_REMOVED lines=12> */
.L_x_2424:
[----:B------:R-:W-:-:S05]  /*75c0*/  CS2R R30, SRZ ;  /* 0x00000000001e7805 */ /* 0x000fca000001ff00 */
[----:B------:R0:W-:Y:S01]  /*75d0*/  STG.E.128 desc[UR36][R4.64], R28 ;  /* 0x0000001c04007986 */ /* 0x0001e2000c101d24 */
[----:B------:R-:W-:Y:S05]  /*75e0*/  BRA `(.L_x_2415) ;  /* 0x0000000800c07947 */ /* 0x000fea0003800000 */
.L_x_2423:
        /* <DEDUP_REMOVED lines=25> */
.L_x_2428:
[----:B------:R-:W-:Y:S05]  /*7780*/  BSYNC B0 ;  /* 0x0000000000007941 */ /* 0x000fea0003800000 */
.L_x_2427:
[----:B------:R-:W-:-:S05]  /*7790*/  LOP3.LUT R7, R0, R7, RZ, 0xfc, !PT ;  /* 0x0000000700077212 */ /* 0x000fca00078efcff */
[----:B------:R0:W-:Y:S01]  /*77a0*/  STG.E.U8 desc[UR36][R4.64], R7 ;  /* 0x0000000704007986 */ /* 0x0001e2000c101124 */
[----:B------:R-:W-:Y:S05]  /*77b0*/  BRA `(.L_x_2415) ;  /* 0x00000008004c7947 */ /* 0x000fea0003800000 */
.L_x_2426:
        /* <DEDUP_REMOVED lines=17> */
.L_x_2430:
[----:B------:R-:W-:Y:S01]  /*78d0*/  IMAD.MOV.U32 R0, RZ, RZ, 0x7f ;  /* 0x0000007fff007424 */ /* 0x000fe200078e00ff */
[----:B------:R-:W-:-:S04]  /*78e0*/  ISETP.GT.U32.AND P0, PT, R3, 0x7f800000, PT ;  /* 0x7f8000000300780c */ /* 0x000fc80003f04070 */
[----:B------:R-:W-:-:S09]  /*78f0*/  SEL R0, R0, 0x7c, P0 ;  /* 0x0000007c00007807 */ /* 0x000fd20000000000 */
.L_x_2431:
[----:B------:R-:W-:Y:S05]  /*7900*/  BSYNC B0 ;  /* 0x0000000000007941 */ /* 0x000fea0003800000 */
.L_x_2429:
[----:B------:R-:W-:-:S04]  /*7910*/  LOP3.LUT R3, R7, 0x80000000, RZ, 0xc0, !PT ;  /* 0x8000000007037812 */ /* 0x000fc800078ec0ff */
[----:B------:R-:W-:-:S04]  /*7920*/  SHF.R.U32.HI R3, RZ, 0x18, R3 ;  /* 0x00000018ff037819 */ /* 0x000fc80000011603 */
[----:B------:R-:W-:-:S05]  /*7930*/  LOP3.LUT R3, R0, R3, RZ, 0xfc, !PT ;  /* 0x0000000300037212 */ /* 0x000fca00078efcff */
[----:B------:R0:W-:Y:S01]  /*7940*/  STG.E.U8 desc[UR36][R4.64], R3 ;  /* 0x0000000304007986 */ /* 0x0001e2000c101124 */
[----:B------:R-:W-:Y:S05]  /*7950*/  BRA `(.L_x_2415) ;  /* 0x0000000400e47947 */ /* 0x000fea0003800000 */
.L_x_2425:
        /* <DEDUP_REMOVED lines=8> */
.L_x_2422:
        /* <DEDUP_REMOVED lines=11> */
.L_x_2434:
        /* <DEDUP_REMOVED lines=21> */
.L_x_2437:
[----:B------:R-:W-:-:S04]  /*7be0*/  LOP3.LUT R0, R7, 0x80000000, RZ, 0xc0, !PT ;  /* 0x8000000007007812 */ /* 0x000fc800078ec0ff */
[----:B------:R-:W-:-:S04]  /*7bf0*/  SHF.R.U32.HI R0, RZ, 0x18, R0 ;  /* 0x00000018ff007819 */ /* 0x000fc80000011600 */
[----:B------:R-:W-:-:S07]  /*7c00*/  LOP3.LUT R0, R3, R0, RZ, 0xfc, !PT ;  /* 0x0000000003007212 */ /* 0x000fce00078efcff */
.L_x_2436:
[----:B------:R-:W-:Y:S05]  /*7c10*/  BSYNC B0 ;  /* 0x0000000000007941 */ /* 0x000fea0003800000 */
.L_x_2435:
[----:B------:R0:W-:Y:S01]  /*7c20*/  STG.E.U8 desc[UR36][R4.64], R0 ;  /* 0x0000000004007986 */ /* 0x0001e2000c101124 */
[----:B------:R-:W-:Y:S05]  /*7c30*/  BRA `(.L_x_2415) ;  /* 0x00000004002c7947 */ /* 0x000fea0003800000 */
.L_x_2433:
        /* <DEDUP_REMOVED lines=21> */
.L_x_2440:
[----:B------:R-:W-:-:S04]  /*7d90*/  LOP3.LUT R0, R7, 0x80000000, RZ, 0xc0, !PT ;  /* 0x8000000007007812 */ /* 0x000fc800078ec0ff */
[----:B------:R-:W-:-:S04]  /*7da0*/  SHF.R.U32.HI R0, RZ, 0x18, R0 ;  /* 0x00000018ff007819 */ /* 0x000fc80000011600 */
[----:B------:R-:W-:-:S07]  /*7db0*/  LOP3.LUT R0, R3, R0, RZ, 0xfc, !PT ;  /* 0x0000000003007212 */ /* 0x000fce00078efcff */
.L_x_2439:
[----:B------:R-:W-:Y:S05]  /*7dc0*/  BSYNC B0 ;  /* 0x0000000000007941 */ /* 0x000fea0003800000 */
.L_x_2438:
[----:B------:R0:W-:Y:S01]  /*7dd0*/  STG.E.U8 desc[UR36][R4.64], R0 ;  /* 0x0000000004007986 */ /* 0x0001e2000c101124 */
[----:B------:R-:W-:Y:S05]  /*7de0*/  BRA `(.L_x_2415) ;  /* 0x0000000000c07947 */ /* 0x000fea0003800000 */
.L_x_2432:
        /* <DEDUP_REMOVED lines=26> */
.L_x_2414:
        /* <DEDUP_REMOVED lines=16> */
.L_x_2443:
[----:B------:R-:W-:Y:S05]  /*8090*/  BRA `(.L_x_2415) ;  /* 0x0000000000147947 */ /* 0x000fea0003800000 */
.L_x_2442:
[----:B------:R-:W0:Y:S02]  /*80a0*/  F2I.U64.F64.TRUNC R28, R28 ;  /* 0x0000001c001c7311 */ /* 0x000e24000030d800 */
[----:B0-----:R0:W-:Y:S01]  /*80b0*/  STG.E.64 desc[UR36][R4.64], R28 ;  /* 0x0000001c04007986 */ /* 0x0011e2000c101b24 */
[----:B------:R-:W-:Y:S05]  /*80c0*/  BRA `(.L_x_2415) ;  /* 0x0000000000087947 */ /* 0x000fea0003800000 */
.L_x_2441:
[----:B------:R-:W0:Y:S02]  /*80d0*/  F2I.U32.F64.TRUNC R29, R28 ;  /* 0x0000001c001d7311 */ /* 0x000e24000030d000 */
[----:B0-----:R0:W-:Y:S02]  /*80e0*/  STG.E desc[UR36][R4.64], R29 ;  /* 0x0000001d04007986 */ /* 0x0011e4000c101924 */
.L_x_2415:
        /* <DEDUP_REMOVED lines=24> */
.L_x_2447:
[----:B------:R-:W0:Y:S02]  /*8270*/  F2I.S64.F64.TRUNC R24, R24 ;  /* 0x0000001800187311 */ /* 0x000e24000030d900 */
[----:B0-----:R-:W-:-:S05]  /*8280*/  IMAD.MOV.U32 R3, RZ, RZ, R24 ;  /* 0x000000ffff037224 */ /* 0x001fca00078e0018 */
[----:B------:R0:W-:Y:S01]  /*8290*/  STG.E.U8 desc[UR36][R4.64], R3 ;  /* 0x0000000304007986 */ /* 0x0001e2000c101124 */
[----:B------:R-:W-:Y:S05]  /*82a0*/  BRA `(.L_x_2449) ;  /* 0x0000000c00f07947 */ /* 0x000fea0003800000 */
.L_x_2446:
        /* <DEDUP_REMOVED lines=9> */
.L_x_2451:
[----:B------:R-:W0:Y:S02]  /*8340*/  F2I.F64.TRUNC R25, R24 ;  /* 0x0000001800197311 */ /* 0x000e24000030d100 */
[----:B0-----:R0:W-:Y:S01]  /*8350*/  STG.E desc[UR36][R4.64], R25 ;  /* 0x0000001904007986 */ /* 0x0011e2000c101924 */
[----:B------:R-:W-:Y:S05]  /*8360*/  BRA `(.L_x_2449) ;  /* 0x0000000c00c07947 */ /* 0x000fea0003800000 */
.L_x_2450:
[----:B------:R-:W0:Y:S02]  /*8370*/  F2I.F64.TRUNC R25, R24 ;  /* 0x0000001800197311 */ /* 0x000e24000030d100 */
[----:B0-----:R0:W-:Y:S01]  /*8380*/  STG.E.U16 desc[UR36][R4.64], R25 ;  /* 0x0000001904007986 */ /* 0x0011e2000c101524 */
[----:B------:R-:W-:Y:S05]  /*8390*/  BRA `(.L_x_2449) ;  /* 0x0000000c00b47947 */ /* 0x000fea0003800000 */
.L_x_2445:
        /* <DEDUP_REMOVED lines=13> */
.L_x_2453:
        /* <DEDUP_REMOVED lines=8> */
.L_x_2452:
        /* <DEDUP_REMOVED lines=14> */
.L_x_2455:
        /* <DEDUP_REMOVED lines=9> */
.L_x_2454:
[----:B------:R0:W-:Y:S01]  /*8660*/  STG.E.64 desc[UR36][R4.64], R24 ;  /* 0x0000001804007986 */ /* 0x0001e2000c101b24 */
[----:B------:R-:W-:Y:S05]  /*8670*/  BRA `(.L_x_2449) ;  /* 0x0000000800fc7947 */ /* 0x000fea0003800000 */
.L_x_2444:
        /* <DEDUP_REMOVED lines=12> */
.L_x_2458:
[----:B------:R-:W-:-:S05]  /*8740*/  CS2R R26, SRZ ;  /* 0x00000000001a7805 */ /* 0x000fca000001ff00 */
[----:B------:R0:W-:Y:S01]  /*8750*/  STG.E.128 desc[UR36][R4.64], R24 ;  /* 0x0000001804007986 */ /* 0x0001e2000c101d24 */
[----:B------:R-:W-:Y:S05]  /*8760*/  BRA `(.L_x_2449) ;  /* 0x0000000800c07947 */ /* 0x000fea0003800000 */
.L_x_2457:
        /* <DEDUP_REMOVED lines=25> */
.L_x_2462:
[----:B------:R-:W-:Y:S05]  /*8900*/  BSYNC B0 ;  /* 0x0000000000007941 */ /* 0x000fea0003800000 */
.L_x_2461:
[----:B------:R-:W-:-:S05]  /*8910*/  LOP3.LUT R7, R0, R7, RZ, 0xfc, !PT ;  /* 0x0000000700077212 */ /* 0x000fca00078efcff */
[----:B------:R0:W-:Y:S01]  /*8920*/  STG.E.U8 desc[UR36][R4.64], R7 ;  /* 0x0000000704007986 */ /* 0x0001e2000c101124 */
[----:B------:R-:W-:Y:S05]  /*8930*/  BRA `(.L_x_2449) ;  /* 0x00000008004c7947 */ /* 0x000fea0003800000 */
.L_x_2460:
        /* <DEDUP_REMOVED lines=17> */
.L_x_2464:
[----:B------:R-:W-:Y:S01]  /*8a50*/  IMAD.MOV.U32 R0, RZ, RZ, 0x7f ;  /* 0x0000007fff007424 */ /* 0x000fe200078e00ff */
[----:B------:R-:W-:-:S04]  /*8a60*/  ISETP.GT.U32.AND P0, PT, R3, 0x7f800000, PT ;  /* 0x7f8000000300780c */ /* 0x000fc80003f04070 */
[----:B------:R-:W-:-:S09]  /*8a70*/  SEL R0, R0, 0x7c, P0 ;  /* 0x0000007c00007807 */ /* 0x000fd20000000000 */
.L_x_2465:
[----:B------:R-:W-:Y:S05]  /*8a80*/  BSYNC B0 ;  /* 0x0000000000007941 */ /* 0x000fea0003800000 */
.L_x_2463:
[----:B------:R-:W-:-:S04]  /*8a90*/  LOP3.LUT R3, R7, 0x80000000, RZ, 0xc0, !PT ;  /* 0x8000000007037812 */ /* 0x000fc800078ec0ff */
[----:B------:R-:W-:-:S04]  /*8aa0*/  SHF.R.U32.HI R3, RZ, 0x18, R3 ;  /* 0x00000018ff037819 */ /* 0x000fc80000011603 */
[----:B------:R-:W-:-:S05]  /*8ab0*/  LOP3.LUT R3, R0, R3, RZ, 0xfc, !PT ;  /* 0x0000000300037212 */ /* 0x000fca00078efcff */
[----:B------:R0:W-:Y:S01]  /*8ac0*/  STG.E.U8 desc[UR36][R4.64], R3 ;  /* 0x0000000304007986 */ /* 0x0001e2000c101124 */
[----:B------:R-:W-:Y:S05]  /*8ad0*/  BRA `(.L_x_2449) ;  /* 0x0000000400e47947 */ /* 0x000fea0003800000 */
.L_x_2459:
        /* <DEDUP_REMOVED lines=8> */
.L_x_2456:
        /* <DEDUP_REMOVED lines=11> */
.L_x_2468:
        /* <DEDUP_REMOVED lines=21> */
.L_x_2471:
[----:B------:R-:W-:-:S04]  /*8d60*/  LOP3.LUT R0, R7, 0x80000000, RZ, 0xc0, !PT ;  /* 0x8000000007007812 */ /* 0x000fc800078ec0ff */
[----:B------:R-:W-:-:S04]  /*8d70*/  SHF.R.U32.HI R0, RZ, 0x18, R0 ;  /* 0x00000018ff007819 */ /* 0x000fc80000011600 */
[----:B------:R-:W-:-:S07]  /*8d80*/  LOP3.LUT R0, R3, R0, RZ, 0xfc, !PT ;  /* 0x0000000003007212 */ /* 0x000fce00078efcff */
.L_x_2470:
[----:B------:R-:W-:Y:S05]  /*8d90*/  BSYNC B0 ;  /* 0x0000000000007941 */ /* 0x000fea0003800000 */
.L_x_2469:
[----:B------:R0:W-:Y:S01]  /*8da0*/  STG.E.U8 desc[UR36][R4.64], R0 ;  /* 0x0000000004007986 */ /* 0x0001e2000c101124 */
[----:B------:R-:W-:Y:S05]  /*8db0*/  BRA `(.L_x_2449) ;  /* 0x00000004002c7947 */ /* 0x000fea0003800000 */
.L_x_2467:
        /* <DEDUP_REMOVED lines=21> */
.L_x_2474:
[----:B------:R-:W-:-:S04]  /*8f10*/  LOP3.LUT R0, R7, 0x80000000, RZ, 0xc0, !PT ;  /* 0x8000000007007812 */ /* 0x000fc800078ec0ff */
[----:B------:R-:W-:-:S04]  /*8f20*/  SHF.R.U32.HI R0, RZ, 0x18, R0 ;  /* 0x00000018ff007819 */ /* 0x000fc80000011600 */
[----:B------:R-:W-:-:S07]  /*8f30*/  LOP3.LUT R0, R3, R0, RZ, 0xfc, !PT ;  /* 0x0000000003007212 */ /* 0x000fce00078efcff */
.L_x_2473:
[----:B------:R-:W-:Y:S05]  /*8f40*/  BSYNC B0 ;  /* 0x0000000000007941 */ /* 0x000fea0003800000 */
.L_x_2472:
[----:B------:R2:W-:Y:S01]  /*8f50*/  STG.E.U8 desc[UR36][R4.64], R0 ;  /* 0x0000000004007986 */ /* 0x0005e2000c101124 */
[----:B------:R-:W-:Y:S05]  /*8f60*/  BRA `(.L_x_2449) ;  /* 0x0000000000c07947 */ /* 0x000fea0003800000 */
.L_x_2466:
        /* <DEDUP_REMOVED lines=26> */
.L_x_2448:
        /* <DEDUP_REMOVED lines=16> */
.L_x_2477:
[----:B------:R-:W-:Y:S05]  /*9210*/  BRA `(.L_x_2449) ;  /* 0x0000000000147947 */ /* 0x000fea0003800000 */
.L_x_2476:
[----:B------:R-:W0:Y:S02]  /*9220*/  F2I.U64.F64.TRUNC R24, R24 ;  /* 0x0000001800187311 */ /* 0x000e24000030d800 */
[----:B0-----:R0:W-:Y:S01]  /*9230*/  STG.E.64 desc[UR36][R4.64], R24 ;  /* 0x0000001804007986 */ /* 0x0011e2000c101b24 */
[----:B------:R-:W-:Y:S05]  /*9240*/  BRA `(.L_x_2449) ;  /* 0x0000000000087947 */ /* 0x000fea0003800000 */
.L_x_2475:
[----:B------:R-:W0:Y:S02]  /*9250*/  F2I.U32.F64.TRUNC R25, R24 ;  /* 0x0000001800197311 */ /* 0x000e24000030d000 */
[----:B0-----:R3:W-:Y:S02]  /*9260*/  STG.E desc[UR36][R4.64], R25 ;  /* 0x0000001904007986 */ /* 0x0017e4000c101924 */
.L_x_2449:
[----:B------:R-:W-:-:S07]  /*9270*/  VIADD R22, R22, 0x80 ;  /* 0x0000008016167836 */ /* 0x000fce0000000000 */
.L_x_2409:
[----:B------:R-:W-:Y:S05]  /*9280*/  BSYNC B6 ;  /* 0x0000000000067941 */ /* 0x000fea0003800000 */
.L_x_2408:
[----:B------:R-:W-:-:S13]  /*9290*/  ISETP.GE.AND P0, PT, R22, R19, PT ;  /* 0x000000131600720c */ /* 0x000fda0003f06270 */
[----:B------:R-:W-:Y:S05]  /*92a0*/  @P0 EXIT ;  /* 0x000000000000094d */ /* 0x000fea0003800000 */
[----:B01234-:R-:W0:Y:S01]  /*92b0*/  LDC.64 R4, c[0x0][0x218] ;  /* 0x00008600ff047b82 */ /* 0x01fe220000000a00 */
        /* <DEDUP_REMOVED lines=19> */
.L_x_2481:
[----:B------:R-:W0:Y:S02]  /*93f0*/  F2I.S64.F64.TRUNC R16, R16 ;  /* 0x0000001000107311 */ /* 0x000e24000030d900 */
[----:B0-----:R-:W-:-:S05]  /*9400*/  IMAD.MOV.U32 R3, RZ, RZ, R16 ;  /* 0x000000ffff037224 */ /* 0x001fca00078e0010 */
[----:B------:R-:W-:Y:S01]  /*9410*/  STG.E.U8 desc[UR36][R4.64], R3 ;  /* 0x0000000304007986 */ /* 0x000fe2000c101124 */
[----:B------:R-:W-:Y:S05]  /*9420*/  EXIT ;  /* 0x000000000000794d */ /* 0x000fea0003800000 */
.L_x_2480:
        /* <DEDUP_REMOVED lines=9> */
.L_x_2484:
[----:B------:R-:W0:Y:S02]  /*94c0*/  F2I.F64.TRUNC R17, R16 ;  /* 0x0000001000117311 */ /* 0x000e24000030d100 */
[----:B0-----:R-:W-:Y:S01]  /*94d0*/  STG.E desc[UR36][R4.64], R17 ;  /* 0x0000001104007986 */ /* 0x001fe2000c101924 */
[----:B------:R-:W-:Y:S05]  /*94e0*/  EXIT ;  /* 0x000000000000794d */ /* 0x000fea0003800000 */
.L_x_2483:
[----:B------:R-:W0:Y:S02]  /*94f0*/  F2I.F64.TRUNC R17, R16 ;  /* 0x0000001000117311 */ /* 0x000e24000030d100 */
[----:B0-----:R-:W-:Y:S01]  /*9500*/  STG.E.U16 desc[UR36][R4.64], R17 ;  /* 0x0000001104007986 */ /* 0x001fe2000c101524 */
[----:B------:R-:W-:Y:S05]  /*9510*/  EXIT ;  /* 0x000000000000794d */ /* 0x000fea0003800000 */
.L_x_2479:
        /* <DEDUP_REMOVED lines=13> */
.L_x_2486:
        /* <DEDUP_REMOVED lines=8> */
.L_x_2485:
        /* <DEDUP_REMOVED lines=14> */
.L_x_2488:
        /* <DEDUP_REMOVED lines=9> */
.L_x_2487:
[----:B------:R-:W-:Y:S01]  /*97e0*/  STG.E.64 desc[UR36][R4.64], R16 ;  /* 0x0000001004007986 */ /* 0x000fe2000c101b24 */
[----:B------:R-:W-:Y:S05]  /*97f0*/  EXIT ;  /* 0x000000000000794d */ /* 0x000fea0003800000 */
.L_x_2478:
        /* <DEDUP_REMOVED lines=12> */
.L_x_2491:
[----:B------:R-:W-:-:S05]  /*98c0*/  CS2R R18, SRZ ;  /* 0x0000000000127805 */ /* 0x000fca000001ff00 */
[----:B------:R-:W-:Y:S01]  /*98d0*/  STG.E.128 desc[UR36][R4.64], R16 ;  /* 0x0000001004007986 */ /* 0x000fe2000c101d24 */
[----:B------:R-:W-:Y:S05]  /*98e0*/  EXIT ;  /* 0x000000000000794d */ /* 0x000fea0003800000 */
.L_x_2490:
        /* <DEDUP_REMOVED lines=25> */
.L_x_2495:
[----:B------:R-:W-:Y:S05]  /*9a80*/  BSYNC B0 ;  /* 0x0000000000007941 */ /* 0x000fea0003800000 */
.L_x_2494:
[----:B------:R-:W-:-:S05]  /*9a90*/  LOP3.LUT R3, R0, R3, RZ, 0xfc, !PT ;  /* 0x0000000300037212 */ /* 0x000fca00078efcff */
[----:B------:R-:W-:Y:S01]  /*9aa0*/  STG.E.U8 desc[UR36][R4.64], R3 ;  /* 0x0000000304007986 */ /* 0x000fe2000c101124 */
[----:B------:R-:W-:Y:S05]  /*9ab0*/  EXIT ;  /* 0x000000000000794d */ /* 0x000fea0003800000 */
.L_x_2493:
        /* <DEDUP_REMOVED lines=17> */
.L_x_2497:
[----:B------:R-:W-:Y:S01]  /*9bd0*/  IMAD.MOV.U32 R0, RZ, RZ, 0x7f ;  /* 0x0000007fff007424 */ /* 0x000fe200078e00ff */
[----:B------:R-:W-:-:S04]  /*9be0*/  ISETP.GT.U32.AND P0, PT, R2, 0x7f800000, PT ;  /* 0x7f8000000200780c */ /* 0x000fc80003f04070 */
[----:B------:R-:W-:-:S09]  /*9bf0*/  SEL R0, R0, 0x7c, P0 ;  /* 0x0000007c00007807 */ /* 0x000fd20000000000 */
.L_x_2498:
[----:B------:R-:W-:Y:S05]  /*9c00*/  BSYNC B0 ;  /* 0x0000000000007941 */ /* 0x000fea0003800000 */
.L_x_2496:
[----:B------:R-:W-:-:S04]  /*9c10*/  LOP3.LUT R2, R3, 0x80000000, RZ, 0xc0, !PT ;  /* 0x8000000003027812 */ /* 0x000fc800078ec0ff */
[----:B------:R-:W-:-:S04]  /*9c20*/  SHF.R.U32.HI R3, RZ, 0x18, R2 ;  /* 0x00000018ff037819 */ /* 0x000fc80000011602 */
[----:B------:R-:W-:-:S05]  /*9c30*/  LOP3.LUT R3, R0, R3, RZ, 0xfc, !PT ;  /* 0x0000000300037212 */ /* 0x000fca00078efcff */
[----:B------:R-:W-:Y:S01]  /*9c40*/  STG.E.U8 desc[UR36][R4.64], R3 ;  /* 0x0000000304007986 */ /* 0x000fe2000c101124 */
[----:B------:R-:W-:Y:S05]  /*9c50*/  EXIT ;  /* 0x000000000000794d */ /* 0x000fea0003800000 */
.L_x_2492:
        /* <DEDUP_REMOVED lines=8> */
.L_x_2489:
        /* <DEDUP_REMOVED lines=11> */
.L_x_2501:
        /* <DEDUP_REMOVED lines=21> */
.L_x_2504:
[----:B------:R-:W-:-:S04]  /*9ee0*/  LOP3.LUT R2, R7, 0x80000000, RZ, 0xc0, !PT ;  /* 0x8000000007027812 */ /* 0x000fc800078ec0ff */
[----:B------:R-:W-:-:S04]  /*9ef0*/  SHF.R.U32.HI R3, RZ, 0x18, R2 ;  /* 0x00000018ff037819 */ /* 0x000fc80000011602 */
[----:B------:R-:W-:-:S04]  /*9f00*/  LOP3.LUT R0, R0, R3, RZ, 0xfc, !PT ;  /* 0x0000000300007212 */ /* 0x000fc800078efcff */
[----:B------:R-:W-:-:S07]  /*9f10*/  PRMT R2, R0, 0x7610, R2 ;  /* 0x0000761000027816 */ /* 0x000fce0000000002 */
.L_x_2503:
[----:B------:R-:W-:Y:S05]  /*9f20*/  BSYNC B0 ;  /* 0x0000000000007941 */ /* 0x000fea0003800000 */
.L_x_2502:
[----:B------:R-:W-:Y:S01]  /*9f30*/  STG.E.U8 desc[UR36][R4.64], R2 ;  /* 0x0000000204007986 */ /* 0x000fe2000c101124 */
[----:B------:R-:W-:Y:S05]  /*9f40*/  EXIT ;  /* 0x000000000000794d */ /* 0x000fea0003800000 */
.L_x_2500:
        /* <DEDUP_REMOVED lines=21> */
.L_x_2507:
[----:B------:R-:W-:-:S04]  /*a0a0*/  LOP3.LUT R2, R7, 0x80000000, RZ, 0xc0, !PT ;  /* 0x8000000007027812 */ /* 0x000fc800078ec0ff */
[----:B------:R-:W-:-:S04]  /*a0b0*/  SHF.R.U32.HI R3, RZ, 0x18, R2 ;  /* 0x00000018ff037819 */ /* 0x000fc80000011602 */
[----:B------:R-:W-:-:S04]  /*a0c0*/  LOP3.LUT R0, R0, R3, RZ, 0xfc, !PT ;  /* 0x0000000300007212 */ /* 0x000fc800078efcff */
[----:B------:R-:W-:-:S07]  /*a0d0*/  PRMT R2, R0, 0x7610, R2 ;  /* 0x0000761000027816 */ /* 0x000fce0000000002 */
.L_x_2506:
[----:B------:R-:W-:Y:S05]  /*a0e0*/  BSYNC B0 ;  /* 0x0000000000007941 */ /* 0x000fea0003800000 */
.L_x_2505:
[----:B------:R-:W-:Y:S01]  /*a0f0*/  STG.E.U8 desc[UR36][R4.64], R2 ;  /* 0x0000000204007986 */ /* 0x000fe2000c101124 */
[----:B------:R-:W-:Y:S05]  /*a100*/  EXIT ;  /* 0x000000000000794d */ /* 0x000fea0003800000 */
.L_x_2499:
        /* <DEDUP_REMOVED lines=26> */
.L_x_2482:
        /* <DEDUP_REMOVED lines=16> */
.L_x_2510:
[----:B------:R-:W-:Y:S05]  /*a3b0*/  EXIT ;  /* 0x000000000000794d */ /* 0x000fea0003800000 */
.L_x_2509:
[----:B------:R-:W0:Y:S02]  /*a3c0*/  F2I.U64.F64.TRUNC R16, R16 ;  /* 0x0000001000107311 */ /* 0x000e24000030d800 */
[----:B0-----:R-:W-:Y:S01]  /*a3d0*/  STG.E.64 desc[UR36][R4.64], R16 ;  /* 0x0000001004007986 */ /* 0x001fe2000c101b24 */
[----:B------:R-:W-:Y:S05]  /*a3e0*/  EXIT ;  /* 0x000000000000794d */ /* 0x000fea0003800000 */
.L_x_2508:
[----:B------:R-:W0:Y:S02]  /*a3f0*/  F2I.U32.F64.TRUNC R17, R16 ;  /* 0x0000001000117311 */ /* 0x000e24000030d000 */
[----:B0-----:R-:W-:Y:S01]  /*a400*/  STG.E desc[UR36][R4.64], R17 ;  /* 0x0000001104007986 */ /* 0x001fe2000c101924 */
[----:B------:R-:W-:Y:S05]  /*a410*/  EXIT ;  /* 0x000000000000794d */ /* 0x000fea0003800000 */
.L_x_2511:
        /* <DEDUP_REMOVED lines=14> */
.L_x_20846:


//--------------------- .text._ZN2at6native18elementwise_kernelILi128ELi2EZNS0_22gpu_kernel_impl_nocastIZZZNS0_16asin_kernel_cudaERNS_18TensorIteratorBaseEENKUlvE0_clEvENKUlvE_clEvEUldE_EEvS4_RKT_EUliE_EEviT1_ --------------------------
	.section	.text._ZN2at6native18elementwise_kernelILi128ELi2EZNS0_22gpu_kernel_impl_nocastIZZZNS0_16asin_kernel_cudaERNS_18TensorIteratorBaseEENKUlvE0_clEvENKUlvE_clEvEUldE_EEvS4_RKT_EUliE_EEviT1_,"ax",@progbits
	.align	128
        .global         _ZN2at6native18elementwise_kernelILi128ELi2EZNS0_22gpu_kernel_impl_nocastIZZZNS0_16asin_kernel_cudaERNS_18TensorIteratorBaseEENKUlvE0_clEvENKUlvE_clEvEUldE_EEvS4_RKT_EUliE_EEviT1_
        .type           _ZN2at6native18elementwise_kernelILi128ELi2EZNS0_22gpu_kernel_impl_nocastIZZZNS0_16asin_kernel_cudaERNS_18TensorIteratorBaseEENKUlvE0_clEvENKUlvE_clEvEUldE_EEvS4_RKT_EUliE_EEviT1_,@function
        .size           _ZN2at6native18elementwise_kernelILi128ELi2EZNS0_22gpu_kernel_impl_nocastIZZZNS0_16asin_kernel_cudaERNS_18TensorIteratorBaseEENKUlvE0_clEvENKUlvE_clEvEUldE_EEvS4_RKT_EUliE_EEviT1_,(.L_x_20847 - _ZN2at6native18elementwise_kernelILi128ELi2EZNS0_22gpu_kernel_impl_nocastIZZZNS0_16asin_kernel_cudaERNS_18TensorIteratorBaseEENKUlvE0_clEvENKUlvE_clEvEUldE_EEvS4_RKT_EUliE_EEviT1_)
        .other          _ZN2at6native18elementwise_kernelILi128ELi2EZNS0_22gpu_kernel_impl_nocastIZZZNS0_16asin_kernel_cudaERNS_18TensorIteratorBaseEENKUlvE0_clEvENKUlvE_clEvEUldE_EEvS4_RKT_EUliE_EEviT1_,@"STO_CUDA_ENTRY STV_DEFAULT"
_ZN2at6native18elementwise_kernelILi128ELi2EZNS0_22gpu_kernel_impl_nocastIZZZNS0_16asin_kernel_cudaERNS_18TensorIteratorBaseEENKUlvE0_clEvENKUlvE_clEvEUldE_EEvS4_RKT_EUliE_EEviT1_:
.text._ZN2at6native18elementwise_kernelILi128ELi2EZNS0_22gpu_kernel_impl_nocastIZZZNS0_16asin_kernel_cudaERNS_18TensorIteratorBaseEENKUlvE0_clEvENKUlvE_clEvEUldE_EEvS4_RKT_EUliE_EEviT1_:
        /* <DEDUP_REMOVED lines=11> */
[----:B------:R-:W-:Y:S01]  /*00b0*/  HFMA2.MMA R2, -RZ, RZ, 0, 0 ;  /* 0x00000000ff027435 */ /* 0x000fe200000001ff */
[----:B------:R-:W-:Y:S02]  /*00c0*/  MOV R5, RZ ;  /* 0x000000ff00057202 */ /* 0x000fe40000000f00 */
[----:B0-----:R-:W-:-:S13]  /*00d0*/  ISETP.NE.AND P0, PT, R4, RZ, PT ;  /* 0x000000ff0400720c */ /* 0x001fda0003f05270 */
[----:B------:R-:W-:Y:S05]  /*00e0*/  @!P0 BRA `(.L_x_2514) ;  /* 0x0000001000a88947 */ /* 0x000fea0003800000 */
[----:B------:R-:W-:Y:S01]  /*00f0*/  MOV R3, R9 ;  /* 0x0000000900037202 */ /* 0x000fe20000000f00 */
        /* <DEDUP_REMOVED lines=283> */
[----:B------:R-:W-:-:S03]  /*12b0*/  @P0 MOV R10, RZ ;  /* 0x000000ff000a0202 */ /* 0x000fc60000000f00 */
[----:B------:R-:W-:-:S04]  /*12c0*/  IMAD.MOV R6, RZ, RZ, -R11 ;  /* 0x000000ffff067224 */ /* 0x000fc800078e0a0b */
[----:B------:R-:W1:Y:S01]  /*12d0*/  @P0 LDC R3, c[0x0][0x33c] ;  /* 0x0000cf00ff030b82 */ /* 0x000e620000000800 */
[----:B------:R-:W-:Y:S01]  /*12e0*/  IMAD R6, R6, UR8, R7 ;  /* 0x0000000806067c24 */ /* 0x000fe2000f8e0207 */
[----:B------:R-:W-:-:S03]  /*12f0*/  ULDC.64 UR8, c[0x0][0x400] ;  /* 0x0001000000087ab9 */ /* 0x000fc60000000a00 */
        /* <DEDUP_REMOVED lines=9> */
.L_x_2514:
[----:B------:R-:W-:Y:S02]  /*1390*/  ULDC.64 UR8, c[0x0][0x418] ;  /* 0x0001060000087ab9 */ /* 0x000fe40000000a00 */
[----:B------:R-:W-:-:S04]  /*13a0*/  IADD3 R2, P0, R2, UR8, RZ ;  /* 0x0000000802027c10 */ /* 0x000fc8000ff1e0ff */
[----:B------:R-:W-:Y:S01]  /*13b0*/  IADD3.X R3, RZ, UR9, RZ, P0, !PT ;  /* 0x00000009ff037c10 */ /* 0x000fe200087fe4ff */
[----:B------:R-:W-:-:S05]  /*13c0*/  ULDC.64 UR8, c[0x0][0x410] ;  /* 0x0001040000087ab9 */ /* 0x000fca0000000a00 */
[----:B------:R-:W2:Y:S01]  /*13d0*/  LDG.E.64 R2, desc[UR4][R2.64] ;  /* 0x0000000402027981 */ /* 0x000ea2000c1e1b00 */
[----:B------:R-:W-:Y:S01]  /*13e0*/  IADD3 R4, P1, R5, UR8, RZ ;  /* 0x0000000805047c10 */ /* 0x000fe2000ff3e0ff */
[----:B------:R-:W-:Y:S03]  /*13f0*/  BSSY B1, `(.L_x_2515) ;  /* 0x0000074000017945 */ /* 0x000fe60003800000 */
[----:B------:R-:W-:Y:S02]  /*1400*/  IADD3.X R5, RZ, UR9, RZ, P1, !PT ;  /* 0x00000009ff057c10 */ /* 0x000fe40008ffe4ff */
[----:B--2---:R-:W-:-:S13]  /*1410*/  FSETP.GEU.FTZ.AND P0, PT, |R3|, 1.7687499523162841797, PT ;  /* 0x3fe266660300780b */ /* 0x004fda0003f1e200 */
[----:B------:R-:W-:Y:S05]  /*1420*/  @!P0 BRA `(.L_x_2516) ;  /* 0x00000004001c8947 */ /* 0x000fea0003800000 */
[----:B------:R-:W-:Y:S01]  /*1430*/  HFMA2.MMA R6, -RZ, RZ, 0, 0 ;  /* 0x00000000ff067435 */ /* 0x000fe200000001ff */
[----:B------:R-:W-:Y:S01]  /*1440*/  IMAD.MOV.U32 R7, RZ, RZ, 0x3fe00000 ;  /* 0x3fe00000ff077424 */ /* 0x000fe200078e00ff */
[----:B------:R-:W-:Y:S01]  /*1450*/  HFMA2.MMA R9, -RZ, RZ, 1.9248046875, -3.4034252166748046875e-05 ;  /* 0x3fb3823bff097435 */ /* 0x000fe200000001ff */
[----:B------:R-:W-:Y:S01]  /*1460*/  MOV R8, 0x180754af ;  /* 0x180754af00087802 */ /* 0x000fe20000000f00 */
[----:B------:R-:W-:Y:S01]  /*1470*/  UMOV UR8, 0xdc1895e9 ;  /* 0xdc1895e900087882 */ /* 0x000fe20000000000 */
        /* <DEDUP_REMOVED lines=26> */
[----:B------:R-:W-:Y:S01]  /*1620*/  IADD3 R11, R9, -0x100000, RZ ;  /* 0xfff00000090b7810 */ /* 0x000fe20007ffe0ff */
        /* <DEDUP_REMOVED lines=36> */
[----:B------:R-:W-:Y:S02]  /*1870*/  LOP3.LUT R3, R7, 0x80000000, R3, 0xb8, !PT ;  /* 0x8000000007037812 */ /* 0x000fe400078eb803 */
[----:B------:R-:W-:Y:S01]  /*1880*/  MOV R2, R6 ;  /* 0x0000000600027202 */ /* 0x000fe20000000f00 */
[----:B------:R-:W-:Y:S06]  /*1890*/  BRA `(.L_x_2517) ;  /* 0x0000000000a47947 */ /* 0x000fec0003800000 */
.L_x_2516:
[----:B------:R-:W-:Y:S02]  /*18a0*/  DMUL R6, R2, R2 ;  /* 0x0000000202067228 */ /* 0x000fe40000000000 */
[----:B------:R-:W-:Y:S01]  /*18b0*/  HFMA2.MMA R9, -RZ, RZ, 1.9248046875, -3.4034252166748046875e-05 ;  /* 0x3fb3823bff097435 */ /* 0x000fe200000001ff */
[----:B------:R-:W-:Y:S01]  /*18c0*/  MOV R8, 0x180754af ;  /* 0x180754af00087802 */ /* 0x000fe20000000f00 */
[----:B------:R-:W-:Y:S01]  /*18d0*/  UMOV UR8, 0xdc1895e9 ;  /* 0xdc1895e900087882 */ /* 0x000fe20000000000 */
        /* <DEDUP_REMOVED lines=37> */
.L_x_2517:
[----:B------:R-:W-:Y:S05]  /*1b30*/  BSYNC B1 ;  /* 0x0000000000017941 */ /* 0x000fea0003800000 */
.L_x_2515:
[----:B------:R0:W-:Y:S01]  /*1b40*/  STG.E.64 desc[UR4][R4.64], R2 ;  /* 0x0000000204007986 */ /* 0x0001e2000c101b04 */
[----:B------:R-:W-:-:S07]  /*1b50*/  IADD3 R9, R0, 0x80, RZ ;  /* 0x0000008000097810 */ /* 0x000fce0007ffe0ff */
.L_x_2513:
[----:B------:R-:W-:Y:S05]  /*1b60*/  BSYNC B0 ;  /* 0x0000000000007941 */ /* 0x000fea0003800000 */
.L_x_2512:
[----:B------:R-:W-:-:S13]  /*1b70*/  ISETP.GE.AND P0, PT, R9, UR6, PT ;  /* 0x0000000609007c0c */ /* 0x000fda000bf06270 */
[----:B------:R-:W-:Y:S05]  /*1b80*/  @P0 EXIT ;  /* 0x000000000000094d */ /* 0x000fea0003800000 */
[----:B0-----:R-:W0:Y:S01]  /*1b90*/  LDC R4, c[0x0][0x218] ;  /* 0x00008600ff047b82 */ /* 0x001e220000000800 */
[----:B------:R-:W-:Y:S01]  /*1ba0*/  IMAD.MOV.U32 R0, RZ, RZ, RZ ;  /* 0x000000ffff007224 */ /* 0x000fe200078e00ff */
[----:B------:R-:W-:Y:S02]  /*1bb0*/  MOV R5, RZ ;  /* 0x000000ff00057202 */ /* 0x000fe40000000f00 */
[----:B0-----:R-:W-:-:S13]  /*1bc0*/  ISETP.NE.AND P0, PT, R4, RZ, PT ;  /* 0x000000ff0400720c */ /* 0x001fda0003f05270 */
        /* <DEDUP_REMOVED lines=285> */
[----:B------:R-:W-:Y:S01]  /*2da0*/  @P0 IMAD.MOV.U32 R6, RZ, RZ, RZ ;  /* 0x000000ffff060224 */ /* 0x000fe200078e00ff */
[----:B------:R-:W-:Y:S01]  /*2db0*/  ULDC.64 UR6, c[0x0][0x400] ;  /* 0x0001000000067ab9 */ /* 0x000fe20000000a00 */
[----:B------:R-:W-:-:S05]  /*2dc0*/  IADD3 R9, -R7, RZ, RZ ;  /* 0x000000ff07097210 */ /* 0x000fca0007ffe1ff */
[----:B------:R-:W1:Y:S08]  /*2dd0*/  @P0 LDC R13, c[0x0][0x33c] ;  /* 0x0000cf00ff0d0b82 */ /* 0x000e700000000800 */
[----:B------:R-:W2:Y:S01]  /*2de0*/  @P0 LDC.64 R14, c[0x0][0x408] ;  /* 0x00010200ff0e0b82 */ /* 0x000ea20000000a00 */
[----:B0-----:R-:W-:-:S05]  /*2df0*/  @P0 IMAD.HI.U32 R2, R7, R10, R6 ;  /* 0x0000000a07020227 */ /* 0x001fca00078e0006 */
[----:B------:R-:W-:Y:S01]  /*2e00*/  @P0 SHF.R.U32.HI R4, RZ, R11, R2 ;  /* 0x0000000bff040219 */ /* 0x000fe20000011602 */
[----:B------:R-:W-:-:S03]  /*2e10*/  IMAD R2, R9, UR8, R3 ;  /* 0x0000000809027c24 */ /* 0x000fc6000f8e0203 */
[----:B------:R-:W-:Y:S01]  /*2e20*/  @P0 IADD3 R6, -R4, RZ, RZ ;  /* 0x000000ff04060210 */ /* 0x000fe20007ffe1ff */
[C---:B------:R-:W-:Y:S02]  /*2e30*/  IMAD R5, R2.reuse, UR6, R5 ;  /* 0x0000000602057c24 */ /* 0x040fe4000f8e0205 */
[----:B------:R-:W-:Y:S02]  /*2e40*/  IMAD R0, R2, UR7, R0 ;  /* 0x0000000702007c24 */ /* 0x000fe4000f8e0200 */
[----:B-1----:R-:W-:-:S04]  /*2e50*/  @P0 IMAD R6, R13, R6, R7 ;  /* 0x000000060d060224 */ /* 0x002fc800078e0207 */
[C---:B--2---:R-:W-:Y:S02]  /*2e60*/  @P0 IMAD R5, R6.reuse, R14, R5 ;  /* 0x0000000e06050224 */ /* 0x044fe400078e0205 */
[----:B------:R-:W-:-:S07]  /*2e70*/  @P0 IMAD R0, R6, R15, R0 ;  /* 0x0000000f06000224 */ /* 0x000fce00078e0200 */
.L_x_2518:
        /* <DEDUP_REMOVED lines=10> */
[----:B------:R-:W-:Y:S01]  /*2f20*/  IMAD.MOV.U32 R6, RZ, RZ, 0x0 ;  /* 0x00000000ff067424 */ /* 0x000fe200078e00ff */
[----:B------:R-:W-:Y:S01]  /*2f30*/  MOV R7, 0x3fe00000 ;  /* 0x3fe0000000077802 */ /* 0x000fe20000000f00 */
[----:B------:R-:W-:Y:S01]  /*2f40*/  HFMA2.MMA R9, -RZ, RZ, 1.9248046875, -3.4034252166748046875e-05 ;  /* 0x3fb3823bff097435 */ /* 0x000fe200000001ff */
[----:B------:R-:W-:Y:S01]  /*2f50*/  MOV R8, 0x180754af ;  /* 0x180754af00087802 */ /* 0x000fe20000000f00 */
[----:B------:R-:W-:Y:S01]  /*2f60*/  UMOV UR6, 0xdc1895e9 ;  /* 0xdc1895e900067882 */ /* 0x000fe20000000000 */
[----:B------:R-:W-:Y:S01]  /*2f70*/  UMOV UR7, 0x3fb0066b ;  /* 0x3fb0066b00077882 */ /* 0x000fe20000000000 */
[----:B------:R-:W-:Y:S01]  /*2f80*/  UMOV UR8, 0x54442d18 ;  /* 0x54442d1800087882 */ /* 0x000fe20000000000 */
[----:B------:R-:W-:Y:S01]  /*2f90*/  DFMA R6, |R2|, -R6, 0.5 ;  /* 0x3fe000000206742b */ /* 0x000fe20000000a06 */
[----:B------:R-:W-:-:S07]  /*2fa0*/  UMOV UR9, 0x3fe921fb ;  /* 0x3fe921fb00097882 */ /* 0x000fce0000000000 */
        /* <DEDUP_REMOVED lines=25> */
[----:B------:R-:W-:-:S03]  /*3140*/  MOV R10, RZ ;  /* 0x000000ff000a7202 */ /* 0x000fc60000000f00 */
        /* <DEDUP_REMOVED lines=36> */
.L_x_2520:
        /* <DEDUP_REMOVED lines=41> */
.L_x_2521:
[----:B------:R-:W-:Y:S05]  /*3620*/  BSYNC B0 ;  /* 0x0000000000007941 */ /* 0x000fea0003800000 */
.L_x_2519:
[----:B------:R-:W-:Y:S01]  /*3630*/  STG.E.64 desc[UR4][R4.64], R2 ;  /* 0x0000000204007986 */ /* 0x000fe2000c101b04 */
[----:B------:R-:W-:Y:S05]  /*3640*/  EXIT ;  /* 0x000000000000794d */ /* 0x000fea0003800000 */
.L_x_2522:
        /* <DEDUP_REMOVED lines=11> */
.L_x_20847:


//--------------------- .text._ZN2at6native27unrolled_elementwise_kernelIZZZNS0_16asin_kernel_cudaERNS_18TensorIteratorBaseEENKUlvE0_clEvENKUlvE_clEvEUldE_St5arrayIPcLm2EELi4E23TrivialOffsetCalculatorILi1EjESB_NS0_6memory15LoadWithoutCastENSC_16StoreWithoutCastEEEviT_T0_T2_T3_T4_T5_ --------------------------
	.section	.text._ZN2at6native27unrolled_elementwise_kernelIZZZNS0_16asin_kernel_cudaERNS_18TensorIteratorBaseEENKUlvE0_clEvENKUlvE_clEvEUldE_St5arrayIPcLm2EELi4E23TrivialOffsetCalculatorILi1EjESB_NS0_6memory15LoadWithoutCastENSC_16StoreWithoutCastEEEviT_T0_T2_T3_T4_T5_,"ax",@progbits
	.align	128
        .global         _ZN2at6native27unrolled_elementwise_kernelIZZZNS0_16asin_kernel_cudaERNS_18TensorIteratorBaseEENKUlvE0_clEvENKUlvE_clEvEUldE_St5arrayIPcLm2EELi4E23TrivialOffsetCalculatorILi1EjESB_NS0_6memory15LoadWithoutCastENSC_16StoreWithoutCastEEEviT_T0_T2_T3_T4_T5_
        .type           _ZN2at6native27unrolled_elementwise_kernelIZZZNS0_16asin_kernel_cudaERNS_18TensorIteratorBaseEENKUlvE0_clEvENKUlvE_clEvEUldE_St5arrayIPcLm2EELi4E23TrivialOffsetCalculatorILi1EjESB_NS0_6memory15LoadWithoutCastENSC_16StoreWithoutCastEEEviT_T0_T2_T3_T4_T5_,@function
        .size           _ZN2at6native27unrolled_elementwise_kernelIZZZNS0_16asin_kernel_cudaERNS_18TensorIteratorBaseEENKUlvE0_clEvENKUlvE_clEvEUldE_St5arrayIPcLm2EELi4E23TrivialOffsetCalculatorILi1EjESB_NS0_6memory15LoadWithoutCastENSC_16StoreWithoutCastEEEviT_T0_T2_T3_T4_T5_,(.L_x_20848 - _ZN2at6native27unrolled_elementwise_kernelIZZZNS0_16asin_kernel_cudaERNS_18TensorIteratorBaseEENKUlvE0_clEvENKUlvE_clEvEUldE_St5arrayIPcLm2EELi4E23TrivialOffsetCalculatorILi1EjESB_NS0_6memory15LoadWithoutCastENSC_16StoreWithoutCastEEEviT_T0_T2_T3_T4_T5_)
        .other          _ZN2at6native27unrolled_elementwise_kernelIZZZNS0_16asin_kernel_cudaERNS_18TensorIteratorBaseEENKUlvE0_clEvENKUlvE_clEvEUldE_St5arrayIPcLm2EELi4E23TrivialOffsetCalculatorILi1EjESB_NS0_6memory15LoadWithoutCastENSC_16StoreWithoutCastEEEviT_T0_T2_T3_T4_T5_,@"STO_CUDA_ENTRY STV_DEFAULT"
_ZN2at6native27unrolled_elementwise_kernelIZZZNS0_16asin_kernel_cudaERNS_18TensorIteratorBaseEENKUlvE0_clEvENKUlvE_clEvEUldE_St5arrayIPcLm2EELi4E23TrivialOffsetCalculatorILi1EjESB_NS0_6memory15LoadWithoutCastENSC_16StoreWithoutCastEEEviT_T0_T2_T3_T4_T5_:
.text._ZN2at6native27unrolled_elementwise_kernelIZZZNS0_16asin_kernel_cudaERNS_18TensorIteratorBaseEENKUlvE0_clEvENKUlvE_clEvEUldE_St5arrayIPcLm2EELi4E23TrivialOffsetCalculatorILi1EjESB_NS0_6memory15LoadWithoutCastENSC_16StoreWithoutCastEEEviT_T0_T2_T3_T4_T5_:
[----:B------:R-:W-:Y:S01]  /*0000*/  LDC R1, c[0x0][0x28] ;  /* 0x00000a00ff017b82 */ /* 0x000fe20000000800 */
[----:B------:R-:W0:Y:S07]  /*0010*/  S2R R0, SR_CTAID.X ;  /* 0x0000000000007919 */ /* 0x000e2e0000002500 */
[----:B------:R-:W0:Y:S01]  /*0020*/  LDC R5, c[0x0][0x210] ;  /* 0x00008400ff057b82 */ /* 0x000e220000000800 */
[----:B------:R-:W-:Y:S02]  /*0030*/  CS2R R22, SRZ ;  /* 0x0000000000167805 */ /* 0x000fe4000001ff00 */
[----:B------:R-:W-:Y:S01]  /*0040*/  CS2R R24, SRZ ;  /* 0x0000000000187805 */ /* 0x000fe2000001ff00 */
[----:B------:R-:W1:Y:S01]  /*0050*/  S2R R3, SR_TID.X ;  /* 0x0000000000037919 */ /* 0x000e620000002100 */
[----:B------:R-:W-:Y:S01]  /*0060*/  ULDC.64 UR4, c[0x0][0x208] ;  /* 0x0000820000047ab9 */ /* 0x000fe20000000a00 */
[----:B0-----:R-:W-:-:S02]  /*0070*/  IMAD R2, R0, -0x200, R5 ;  /* 0xfffffe0000027824 */ /* 0x001fc400078e0205 */
[----:B-1----:R-:W-:-:S03]  /*0080*/  IMAD.MOV.U32 R13, RZ, RZ, R3 ;  /* 0x000000ffff0d7224 */ /* 0x002fc600078e0003 */
[----:B------:R-:W-:-:S13]  /*0090*/  ISETP.GE.AND P0, PT, R3, R2, PT ;  /* 0x000000020300720c */ /* 0x000fda0003f06270 */
[----:B------:R-:W-:Y:S01]  /*00a0*/  @!P0 IMAD R15, R0, 0x200, R13 ;  /* 0x00000200000f8824 */ /* 0x000fe200078e020d */
[----:B------:R-:W0:Y:S01]  /*00b0*/  @!P0 LDC.64 R10, c[0x0][0x220] ;  /* 0x00008800ff0a8b82 */ /* 0x000e220000000a00 */
[----:B------:R-:W-:-:S05]  /*00c0*/  @!P0 VIADD R13, R13, 0x80 ;  /* 0x000000800d0d8836 */ /* 0x000fca0000000000 */
[----:B------:R-:W-:-:S13]  /*00d0*/  ISETP.GE.AND P1, PT, R13, R2, PT ;  /* 0x000000020d00720c */ /* 0x000fda0003f26270 */
[----:B------:R-:W-:Y:S01]  /*00e0*/  @!P1 IMAD R17, R0, 0x200, R13 ;  /* 0x0000020000119824 */ /* 0x000fe200078e020d */
[----:B------:R-:W-:Y:S01]  /*00f0*/  @!P1 IADD3 R13, R13, 0x80, RZ ;  /* 0x000000800d0d9810 */ /* 0x000fe20007ffe0ff */
[----:B------:R-:W1:Y:S03]  /*0100*/  @!P1 LDC.64 R6, c[0x0][0x220] ;  /* 0x00008800ff069b82 */ /* 0x000e660000000a00 */
[----:B------:R-:W-:Y:S01]  /*0110*/  ISETP.GE.AND P3, PT, R13, R2, PT ;  /* 0x000000020d00720c */ /* 0x000fe20003f66270 */
[----:B0-----:R-:W-:Y:S01]  /*0120*/  @!P0 IMAD.WIDE.U32 R10, R15, 0x8, R10 ;  /* 0x000000080f0a8825 */ /* 0x001fe200078e000a */
[----:B------:R-:W-:-:S11]  /*0130*/  CS2R R14, SRZ ;  /* 0x00000000000e7805 */ /* 0x000fd6000001ff00 */
[----:B------:R-:W-:Y:S01]  /*0140*/  @!P3 IMAD R19, R0, 0x200, R13 ;  /* 0x000002000013b824 */ /* 0x000fe200078e020d */
[----:B------:R-:W0:Y:S01]  /*0150*/  @!P3 LDC.64 R8, c[0x0][0x220] ;  /* 0x00008800ff08bb82 */ /* 0x000e220000000a00 */
[----:B------:R-:W-:-:S05]  /*0160*/  @!P3 VIADD R13, R13, 0x80 ;  /* 0x000000800d0db836 */ /* 0x000fca0000000000 */
[----:B------:R-:W-:Y:S01]  /*0170*/  ISETP.GE.AND P2, PT, R13, R2, PT ;  /* 0x000000020d00720c */ /* 0x000fe20003f46270 */
[----:B-1----:R-:W-:-:S05]  /*0180*/  @!P1 IMAD.WIDE.U32 R6, R17, 0x8, R6 ;  /* 0x0000000811069825 */ /* 0x002fca00078e0006 */
[----:B------:R1:W5:Y:S07]  /*0190*/  @!P1 LDG.E.64 R22, desc[UR4][R6.64] ;  /* 0x0000000406169981 */ /* 0x00036e000c1e1b00 */
[----:B------:R-:W2:Y:S01]  /*01a0*/  @!P2 LDC.64 R4, c[0x0][0x220] ;  /* 0x00008800ff04ab82 */ /* 0x000ea20000000a00 */
[----:B------:R-:W-:Y:S02]  /*01b0*/  @!P2 IMAD R13, R0, 0x200, R13 ;  /* 0x00000200000da824 */ /* 0x000fe400078e020d */
[----:B0-----:R-:W-:Y:S01]  /*01c0*/  @!P3 IMAD.WIDE.U32 R16, R19, 0x8, R8 ;  /* 0x000000081310b825 */ /* 0x001fe200078e0008 */
[----:B------:R-:W-:-:S04]  /*01d0*/  CS2R R8, SRZ ;  /* 0x0000000000087805 */ /* 0x000fc8000001ff00 */
[----:B------:R1:W5:Y:S04]  /*01e0*/  @!P3 LDG.E.64 R24, desc[UR4][R16.64] ;  /* 0x000000041018b981 */ /* 0x000368000c1e1b00 */
[----:B------:R1:W5:Y:S01]  /*01f0*/  @!P0 LDG.E.64 R8, desc[UR4][R10.64] ;  /* 0x000000040a088981 */ /* 0x000362000c1e1b00 */
[----:B--2---:R-:W-:-:S05]  /*0200*/  @!P2 IMAD.WIDE.U32 R12, R13, 0x8, R4 ;  /* 0x000000080d0ca825 */ /* 0x004fca00078e0004 */
[----:B------:R1:W5:Y:S01]  /*0210*/  @!P2 LDG.E.64 R14, desc[UR4][R12.64] ;  /* 0x000000040c0ea981 */ /* 0x000362000c1e1b00 */
[----:B------:R-:W-:Y:S01]  /*0220*/  BSSY B0, `(.L_x_2523) ;  /* 0x0000075000007945 */ /* 0x000fe20003800000 */
[----:B------:R-:W-:-:S03]  /*0230*/  IMAD.MOV.U32 R5, RZ, RZ, R3 ;  /* 0x000000ffff057224 */ /* 0x000fc600078e0003 */
[----:B------:R-:W-:Y:S05]  /*0240*/  @P0 BRA `(.L_x_2524) ;  /* 0x0000000400c80947 */ /* 0x000fea0003800000 */
[----:B-----5:R-:W-:-:S13]  /*0250*/  FSETP.GEU.FTZ.AND P1, PT, |R9|, 1.7687499523162841797, PT ;  /* 0x3fe266660900780b */ /* 0x020fda0003f3e200 */
[----:B------:R-:W-:Y:S05]  /*0260*/  @!P1 BRA `(.L_x_2525) ;  /* 0x00000004001c9947 */ /* 0x000fea0003800000 */
[----:B-1----:R-:W-:Y:S01]  /*0270*/  HFMA2.MMA R6, -RZ, RZ, 0, 0 ;  /* 0x00000000ff067435 */ /* 0x002fe200000001ff */
[----:B------:R-:W-:Y:S01]  /*0280*/  IMAD.MOV.U32 R7, RZ, RZ, 0x3fe00000 ;  /* 0x3fe00000ff077424 */ /* 0x000fe200078e00ff */
[----:B------:R-:W-:Y:S01]  /*0290*/  UMOV UR6, 0xdc1895e9 ;  /* 0xdc1895e900067882 */ /* 0x000fe20000000000 */
[----:B------:R-:W-:Y:S01]  /*02a0*/  IMAD.MOV.U32 R10, RZ, RZ, 0x180754af ;  /* 0x180754afff0a7424 */ /* 0x000fe200078e00ff */
[----:B------:R-:W-:Y:S01]  /*02b0*/  UMOV UR7, 0x3fb0066b ;  /* 0x3fb0066b00077882 */ /* 0x000fe20000000000 */
[----:B------:R-:W-:Y:S01]  /*02c0*/  IMAD.MOV.U32 R11, RZ, RZ, 0x3fb3823b ;  /* 0x3fb3823bff0b7424 */ /* 0x000fe200078e00ff */
[----:B------:R-:W-:Y:S01]  /*02d0*/  UMOV UR8, 0x54442d18 ;  /* 0x54442d1800087882 */ /* 0x000fe20000000000 */
[----:B------:R-:W-:Y:S01]  /*02e0*/  IMAD.MOV.U32 R20, RZ, RZ, RZ ;  /* 0x000000ffff147224 */ /* 0x000fe200078e00ff */
[----:B------:R-:W-:Y:S01]  /*02f0*/  DFMA R6, |R8|, -R6, 0.5 ;  /* 0x3fe000000806742b */ /* 0x000fe20000000a06 */
[----:B------:R-:W-:-:S05]  /*0300*/  UMOV UR9, 0x3fe921fb ;  /* 0x3fe921fb00097882 */ /* 0x000fca0000000000 */
        /* <DEDUP_REMOVED lines=22> */
[----:B------:R-:W-:Y:S01]  /*0470*/  IADD3 R11, R21, -0x100000, RZ ;  /* 0xfff00000150b7810 */ /* 0x000fe20007ffe0ff */
[----:B------:R-:W-:Y:S01]  /*0480*/  IMAD.MOV.U32 R10, RZ, RZ, RZ ;  /* 0x000000ffff0a7224 */ /* 0x000fe200078e00ff */
[----:B------:R-:W-:-:S04]  /*0490*/  UMOV UR7, 0x3f91bf77 ;  /* 0x3f91bf7700077882 */ /* 0x000fc80000000000 */
        /* <DEDUP_REMOVED lines=36> */
.L_x_2525:
[----:B-1----:R-:W-:Y:S01]  /*06e0*/  DMUL R6, R8, R8 ;  /* 0x0000000808067228 */ /* 0x002fe20000000000 */
[----:B------:R-:W-:Y:S01]  /*06f0*/  IMAD.MOV.U32 R10, RZ, RZ, 0x180754af ;  /* 0x180754afff0a7424 */ /* 0x000fe200078e00ff */
[----:B------:R-:W-:Y:S01]  /*0700*/  MOV R11, 0x3fb3823b ;  /* 0x3fb3823b000b7802 */ /* 0x000fe20000000f00 */
[----:B------:R-:W-:Y:S01]  /*0710*/  UMOV UR6, 0xdc1895e9 ;  /* 0xdc1895e900067882 */ /* 0x000fe20000000000 */
[----:B------:R-:W-:-:S04]  /*0720*/  UMOV UR7, 0x3fb0066b ;  /* 0x3fb0066b00077882 */ /* 0x000fc80000000000 */
        /* <DEDUP_REMOVED lines=36> */
.L_x_2524:
[----:B------:R-:W-:Y:S05]  /*0970*/  BSYNC B0 ;  /* 0x0000000000007941 */ /* 0x000fea0003800000 */
.L_x_2523:
[----:B------:R-:W-:Y:S01]  /*0980*/  VIADD R27, R5, 0x80 ;  /* 0x00000080051b7836 */ /* 0x000fe20000000000 */
[----:B------:R-:W-:Y:S04]  /*0990*/  BSSY B0, `(.L_x_2526) ;  /* 0x0000074000007945 */ /* 0x000fe80003800000 */
[----:B------:R-:W-:-:S13]  /*09a0*/  ISETP.GE.AND P1, PT, R27, R2, PT ;  /* 0x000000021b00720c */ /* 0x000fda0003f26270 */
[----:B------:R-:W-:Y:S05]  /*09b0*/  @P1 BRA `(.L_x_2527) ;  /* 0x0000000400c41947 */ /* 0x000fea0003800000 */
[----:B-----5:R-:W-:-:S13]  /*09c0*/  FSETP.GEU.FTZ.AND P1, PT, |R23|, 1.7687499523162841797, PT ;  /* 0x3fe266661700780b */ /* 0x020fda0003f3e200 */
[----:B------:R-:W-:Y:S05]  /*09d0*/  @!P1 BRA `(.L_x_2528) ;  /* 0x0000000400189947 */ /* 0x000fea0003800000 */
[----:B-1----:R-:W-:Y:S01]  /*09e0*/  IMAD.MOV.U32 R6, RZ, RZ, 0x0 ;  /* 0x00000000ff067424 */ /* 0x002fe200078e00ff */
[----:B------:R-:W-:Y:S01]  /*09f0*/  MOV R10, 0x180754af ;  /* 0x180754af000a7802 */ /* 0x000fe20000000f00 */
[----:B------:R-:W-:Y:S01]  /*0a00*/  IMAD.MOV.U32 R7, RZ, RZ, 0x3fe00000 ;  /* 0x3fe00000ff077424 */ /* 0x000fe200078e00ff */
[----:B------:R-:W-:Y:S01]  /*0a10*/  UMOV UR6, 0xdc1895e9 ;  /* 0xdc1895e900067882 */ /* 0x000fe20000000000 */
[----:B------:R-:W-:Y:S01]  /*0a20*/  IMAD.MOV.U32 R11, RZ, RZ, 0x3fb3823b ;  /* 0x3fb3823bff0b7424 */ /* 0x000fe200078e00ff */
[----:B------:R-:W-:Y:S01]  /*0a30*/  UMOV UR7, 0x3fb0066b ;  /* 0x3fb0066b00077882 */ /* 0x000fe20000000000 */
[----:B------:R-:W-:Y:S01]  /*0a40*/  MOV R18, RZ ;  /* 0x000000ff00127202 */ /* 0x000fe20000000f00 */
        /* <DEDUP_REMOVED lines=62> */
[----:B------:R-:W-:Y:S06]  /*0e30*/  BRA `(.L_x_2527) ;  /* 0x0000000000a47947 */ /* 0x000fec0003800000 */
.L_x_2528:
[----:B-1----:R-:W-:Y:S01]  /*0e40*/  DMUL R6, R22, R22 ;  /* 0x0000001616067228 */ /* 0x002fe20000000000 */
        /* <DEDUP_REMOVED lines=40> */
.L_x_2527:
[----:B------:R-:W-:Y:S05]  /*10d0*/  BSYNC B0 ;  /* 0x0000000000007941 */ /* 0x000fea0003800000 */
.L_x_2526:
[----:B-1----:R-:W-:Y:S01]  /*10e0*/  VIADD R7, R5, 0x100 ;  /* 0x0000010005077836 */ /* 0x002fe20000000000 */
[----:B------:R-:W-:Y:S04]  /*10f0*/  BSSY B0, `(.L_x_2529) ;  /* 0x0000074000007945 */ /* 0x000fe80003800000 */
[----:B------:R-:W-:-:S13]  /*1100*/  ISETP.GE.AND P1, PT, R7, R2, PT ;  /* 0x000000020700720c */ /* 0x000fda0003f26270 */
[----:B------:R-:W-:Y:S05]  /*1110*/  @P1 BRA `(.L_x_2530) ;  /* 0x0000000400c41947 */ /* 0x000fea0003800000 */
[----:B-----5:R-:W-:-:S13]  /*1120*/  FSETP.GEU.FTZ.AND P1, PT, |R25|, 1.7687499523162841797, PT ;  /* 0x3fe266661900780b */ /* 0x020fda0003f3e200 */
[----:B------:R-:W-:Y:S05]  /*1130*/  @!P1 BRA `(.L_x_2531) ;  /* 0x0000000400189947 */ /* 0x000fea0003800000 */
[----:B------:R-:W-:Y:S01]  /*1140*/  MOV R6, 0x0 ;  /* 0x0000000000067802 */ /* 0x000fe20000000f00 */
[----:B------:R-:W-:Y:S01]  /*1150*/  IMAD.MOV.U32 R7, RZ, RZ, 0x3fe00000 ;  /* 0x3fe00000ff077424 */ /* 0x000fe200078e00ff */
[----:B------:R-:W-:Y:S01]  /*1160*/  UMOV UR6, 0xdc1895e9 ;  /* 0xdc1895e900067882 */ /* 0x000fe20000000000 */
[----:B------:R-:W-:Y:S01]  /*1170*/  IMAD.MOV.U32 R12, RZ, RZ, 0x180754af ;  /* 0x180754afff0c7424 */ /* 0x000fe200078e00ff */
[----:B------:R-:W-:Y:S01]  /*1180*/  UMOV UR7, 0x3fb0066b ;  /* 0x3fb0066b00077882 */ /* 0x000fe20000000000 */
[----:B------:R-:W-:Y:S01]  /*1190*/  IMAD.MOV.U32 R13, RZ, RZ, 0x3fb3823b ;  /* 0x3fb3823bff0d7424 */ /* 0x000fe200078e00ff */
[----:B------:R-:W-:Y:S01]  /*11a0*/  UMOV UR8, 0x54442d18 ;  /* 0x54442d1800087882 */ /* 0x000fe20000000000 */
[----:B------:R-:W-:Y:S01]  /*11b0*/  DFMA R6, |R24|, -R6, 0.5 ;  /* 0x3fe000001806742b */ /* 0x000fe20000000a06 */
[----:B------:R-:W-:Y:S01]  /*11c0*/  IMAD.MOV.U32 R20, RZ, RZ, RZ ;  /* 0x000000ffff147224 */ /* 0x000fe200078e00ff */
[----:B------:R-:W-:-:S06]  /*11d0*/  UMOV UR9, 0x3fe921fb ;  /* 0x3fe921fb00097882 */ /* 0x000fcc0000000000 */
        /* <DEDUP_REMOVED lines=9> */
[----:B------:R-:W-:-:S04]  /*1270*/  MOV R12, RZ ;  /* 0x000000ff000c7202 */ /* 0x000fc80000000f00 */
        /* <DEDUP_REMOVED lines=50> */
.L_x_2531:
[----:B------:R-:W-:Y:S01]  /*15a0*/  DMUL R6, R24, R24 ;  /* 0x0000001818067228 */ /* 0x000fe20000000000 */
        /* <DEDUP_REMOVED lines=40> */
.L_x_2530:
[----:B------:R-:W-:Y:S05]  /*1830*/  BSYNC B0 ;  /* 0x0000000000007941 */ /* 0x000fea0003800000 */
.L_x_2529:
[----:B------:R-:W-:Y:S01]  /*1840*/  VIADD R7, R5, 0x180 ;  /* 0x0000018005077836 */ /* 0x000fe20000000000 */
[----:B------:R-:W-:Y:S04]  /*1850*/  BSSY B0, `(.L_x_2532) ;  /* 0x0000075000007945 */ /* 0x000fe80003800000 */
[----:B------:R-:W-:-:S13]  /*1860*/  ISETP.GE.AND P1, PT, R7, R2, PT ;  /* 0x000000020700720c */ /* 0x000fda0003f26270 */
[----:B------:R-:W-:Y:S05]  /*1870*/  @P1 BRA `(.L_x_2533) ;  /* 0x0000000400c81947 */ /* 0x000fea0003800000 */
[----:B-----5:R-:W-:-:S13]  /*1880*/  FSETP.GEU.FTZ.AND P1, PT, |R15|, 1.7687499523162841797, PT ;  /* 0x3fe266660f00780b */ /* 0x020fda0003f3e200 */
[----:B------:R-:W-:Y:S05]  /*1890*/  @!P1 BRA `(.L_x_2534) ;  /* 0x00000004001c9947 */ /* 0x000fea0003800000 */
[----:B------:R-:W-:Y:S01]  /*18a0*/  IMAD.MOV.U32 R16, RZ, RZ, 0x0 ;  /* 0x00000000ff107424 */ /* 0x000fe200078e00ff */
[----:B------:R-:W-:Y:S01]  /*18b0*/  MOV R6, 0x180754af ;  /* 0x180754af00067802 */ /* 0x000fe20000000f00 */
[----:B------:R-:W-:Y:S01]  /*18c0*/  IMAD.MOV.U32 R17, RZ, RZ, 0x3fe00000 ;  /* 0x3fe00000ff117424 */ /* 0x000fe200078e00ff */
[----:B------:R-:W-:Y:S01]  /*18d0*/  UMOV UR6, 0xdc1895e9 ;  /* 0xdc1895e900067882 */ /* 0x000fe20000000000 */
[----:B------:R-:W-:Y:S01]  /*18e0*/  IMAD.MOV.U32 R7, RZ, RZ, 0x3fb3823b ;  /* 0x3fb3823bff077424 */ /* 0x000fe200078e00ff */
[----:B------:R-:W-:Y:S01]  /*18f0*/  UMOV UR7, 0x3fb0066b ;  /* 0x3fb0066b00077882 */ /* 0x000fe20000000000 */
[----:B------:R-:W-:Y:S01]  /*1900*/  IMAD.MOV.U32 R18, RZ, RZ, RZ ;  /* 0x000000ffff127224 */ /* 0x000fe200078e00ff */
[----:B------:R-:W-:Y:S01]  /*1910*/  UMOV UR8, 0x54442d18 ;  /* 0x54442d1800087882 */ /* 0x000fe20000000000 */
        /* <DEDUP_REMOVED lines=21> */
[----:B------:R-:W-:Y:S01]  /*1a70*/  UMOV UR7, 0x3f8d0af9 ;  /* 0x3f8d0af900077882 */ /* 0x000fe20000000000 */
[----:B------:R-:W-:Y:S01]  /*1a80*/  VIADD R7, R19, 0xfff00000 ;  /* 0xfff0000013077836 */ /* 0x000fe20000000000 */
[----:B------:R-:W-:-:S04]  /*1a90*/  MOV R6, RZ ;  /* 0x000000ff00067202 */ /* 0x000fc80000000f00 */
        /* <DEDUP_REMOVED lines=23> */
[----:B------:R-:W-:Y:S01]  /*1c10*/  UMOV UR6, 0x55555f4d ;  /* 0x55555f4d00067882 */ /* 0x000fe20000000000 */
[----:B------:R-:W-:Y:S01]  /*1c20*/  UMOV UR7, 0x3fc55555 ;  /* 0x3fc5555500077882 */ /* 0x000fe20000000000 */
[----:B------:R-:W-:Y:S02]  /*1c30*/  FSEL R18, R21, R16, P1 ;  /* 0x0000001015127208 */ /* 0x000fe40000800000 */
[----:B------:R-:W-:-:S03]  /*1c40*/  FSEL R19, R19, R17, P1 ;  /* 0x0000001113137208 */ /* 0x000fc60000800000 */
[----:B------:R-:W-:Y:S01]  /*1c50*/  DFMA R6, R16, R6, UR6 ;  /* 0x0000000610067e2b */ /* 0x000fe20008000006 */
[----:B------:R-:W-:Y:S01]  /*1c60*/  UMOV UR6, 0x33145c07 ;  /* 0x33145c0700067882 */ /* 0x000fe20000000000 */
[----:B------:R-:W-:Y:S01]  /*1c70*/  UMOV UR7, 0x3c91a626 ;  /* 0x3c91a62600077882 */ /* 0x000fe20000000000 */
[----:B------:R-:W-:-:S05]  /*1c80*/  DMUL R18, R18, -2 ;  /* 0xc000000012127828 */ /* 0x000fca0000000000 */
[----:B------:R-:W-:-:S03]  /*1c90*/  DMUL R6, R16, R6 ;  /* 0x0000000610067228 */ /* 0x000fc60000000000 */
[----:B------:R-:W-:-:S05]  /*1ca0*/  DADD R16, R18, UR8 ;  /* 0x0000000812107e29 */ /* 0x000fca0008000000 */
[----:B------:R-:W-:-:S08]  /*1cb0*/  DFMA R6, R6, R18, UR6 ;  /* 0x0000000606067e2b */ /* 0x000fd00008000012 */
[----:B------:R-:W-:-:S08]  /*1cc0*/  DADD R6, R6, R16 ;  /* 0x0000000006067229 */ /* 0x000fd00000000010 */
[----:B------:R-:W-:-:S10]  /*1cd0*/  DADD R6, R6, UR8 ;  /* 0x0000000806067e29 */ /* 0x000fd40008000000 */
[----:B------:R-:W-:Y:S01]  /*1ce0*/  LOP3.LUT R15, R7, 0x80000000, R15, 0xb8, !PT ;  /* 0x80000000070f7812 */ /* 0x000fe200078eb80f */
[----:B------:R-:W-:Y:S01]  /*1cf0*/  IMAD.MOV.U32 R14, RZ, RZ, R6 ;  /* 0x000000ffff0e7224 */ /* 0x000fe200078e0006 */
[----:B------:R-:W-:Y:S06]  /*1d00*/  BRA `(.L_x_2533) ;  /* 0x0000000000a47947 */ /* 0x000fec0003800000 */
.L_x_2534:
        /* <DEDUP_REMOVED lines=41> */
.L_x_2533:
[----:B------:R-:W-:Y:S05]  /*1fa0*/  BSYNC B0 ;  /* 0x0000000000007941 */ /* 0x000fea0003800000 */
.L_x_2532:
[----:B------:R-:W0:Y:S01]  /*1fb0*/  @!P0 LDC.64 R6, c[0x0][0x218] ;  /* 0x00008600ff068b82 */ /* 0x000e220000000a00 */
[----:B------:R-:W-:Y:S01]  /*1fc0*/  @!P0 IMAD R3, R0, 0x200, R3 ;  /* 0x0000020000038824 */ /* 0x000fe200078e0203 */
[----:B------:R-:W-:Y:S01]  /*1fd0*/  @!P0 MOV R5, R27 ;  /* 0x0000001b00058202 */ /* 0x000fe20000000f00 */
[----:B------:R-:W-:Y:S03]  /*1fe0*/  BSSY B0, `(.L_x_2535) ;  /* 0x000000f000007945 */ /* 0x000fe60003800000 */
[----:B------:R-:W-:Y:S01]  /*1ff0*/  ISETP.GE.AND P1, PT, R5, R2, PT ;  /* 0x000000020500720c */ /* 0x000fe20003f26270 */
[----:B0-----:R-:W-:-:S05]  /*2000*/  @!P0 IMAD.WIDE.U32 R6, R3, 0x8, R6 ;  /* 0x0000000803068825 */ /* 0x001fca00078e0006 */
[----:B-----5:R0:W-:Y:S07]  /*2010*/  @!P0 STG.E.64 desc[UR4][R6.64], R8 ;  /* 0x0000000806008986 */ /* 0x0201ee000c101b04 */
[----:B------:R-:W-:Y:S05]  /*2020*/  @P1 BRA `(.L_x_2536) ;  /* 0x0000000000281947 */ /* 0x000fea0003800000 */
[----:B0-----:R-:W0:Y:S01]  /*2030*/  LDC.64 R8, c[0x0][0x218] ;  /* 0x00008600ff087b82 */ /* 0x001e220000000a00 */
[----:B------:R-:W-:Y:S02]  /*2040*/  IMAD R7, R0, 0x200, R5 ;  /* 0x0000020000077824 */ /* 0x000fe400078e0205 */
[----:B------:R-:W-:-:S05]  /*2050*/  VIADD R5, R5, 0x80 ;  /* 0x0000008005057836 */ /* 0x000fca0000000000 */
[----:B------:R-:W-:-:S13]  /*2060*/  ISETP.GE.AND P0, PT, R5, R2, PT ;  /* 0x000000020500720c */ /* 0x000fda0003f06270 */
[----:B------:R-:W-:Y:S01]  /*2070*/  @!P0 LEA R3, R0, R5, 0x9 ;  /* 0x0000000500038211 */ /* 0x000fe200078e48ff */
[----:B------:R-:W-:Y:S02]  /*2080*/  @!P0 VIADD R5, R5, 0x80 ;  /* 0x0000008005058836 */ /* 0x000fe40000000000 */
[----:B0-----:R-:W-:-:S04]  /*2090*/  IMAD.WIDE.U32 R6, R7, 0x8, R8 ;  /* 0x0000000807067825 */ /* 0x001fc800078e0008 */
[----:B------:R-:W-:Y:S01]  /*20a0*/  @!P0 IMAD.WIDE.U32 R8, R3, 0x8, R8 ;  /* 0x0000000803088825 */ /* 0x000fe200078e0008 */
[----:B------:R1:W-:Y:S04]  /*20b0*/  STG.E.64 desc[UR4][R6.64], R10 ;  /* 0x0000000a06007986 */ /* 0x0003e8000c101b04 */
[----:B------:R1:W-:Y:S02]  /*20c0*/  @!P0 STG.E.64 desc[UR4][R8.64], R12 ;  /* 0x0000000c08008986 */ /* 0x0003e4000c101b04 */
.L_x_2536:
[----:B------:R-:W-:Y:S05]  /*20d0*/  BSYNC B0 ;  /* 0x0000000000007941 */ /* 0x000fea0003800000 */
.L_x_2535:
[----:B------:R-:W-:-:S13]  /*20e0*/  ISETP.GE.AND P0, PT, R5, R2, PT ;  /* 0x000000020500720c */ /* 0x000fda0003f06270 */
[----:B------:R-:W-:Y:S05]  /*20f0*/  @P0 EXIT ;  /* 0x000000000000094d */ /* 0x000fea0003800000 */
[----:B------:R-:W2:Y:S01]  /*2100*/  LDC.64 R2, c[0x0][0x218] ;  /* 0x00008600ff027b82 */ /* 0x000ea20000000a00 */
[----:B------:R-:W-:-:S04]  /*2110*/  IMAD R5, R0, 0x200, R5 ;  /* 0x0000020000057824 */ /* 0x000fc800078e0205 */
[----:B--2---:R-:W-:-:S05]  /*2120*/  IMAD.WIDE.U32 R2, R5, 0x8, R2 ;  /* 0x0000000805027825 */ /* 0x004fca00078e0002 */
[----:B------:R-:W-:Y:S01]  /*2130*/  STG.E.64 desc[UR4][R2.64], R14 ;  /* 0x0000000e02007986 */ /* 0x000fe2000c101b04 */
[----:B------:R-:W-:Y:S05]  /*2140*/  EXIT ;  /* 0x000000000000794d */ /* 0x000fea0003800000 */
.L_x_2537:
        /* <DEDUP_REMOVED lines=11> */
.L_x_20848:


//--------------------- .text._ZN2at6native29vectorized_elementwise_kernelILi2EZZZNS0_16asin_kernel_cudaERNS_18TensorIteratorBaseEENKUlvE0_clEvENKUlvE_clEvEUldE_St5arrayIPcLm2EEEEviT0_T1_ --------------------------
	.section	.text._ZN2at6native29vectorized_elementwise_kernelILi2EZZZNS0_16asin_kernel_cudaERNS_18TensorIteratorBaseEENKUlvE0_clEvENKUlvE_clEvEUldE_St5arrayIPcLm2EEEEviT0_T1_,"ax",@progbits
	.align	128
        .global         _ZN2at6native29vectorized_elementwise_kernelILi2EZZZNS0_16asin_kernel_cudaERNS_18TensorIteratorBaseEENKUlvE0_clEvENKUlvE_clEvEUldE_St5arrayIPcLm2EEEEviT0_T1_
        .type           _ZN2at6native29vectorized_elementwise_kernelILi2EZZZNS0_16asin_kernel_cudaERNS_18TensorIteratorBaseEENKUlvE0_clEvENKUlvE_clEvEUldE_St5arrayIPcLm2EEEEviT0_T1_,@function
        .size           _ZN2at6native29vectorized_elementwise_kernelILi2EZZZNS0_16asin_kernel_cudaERNS_18TensorIteratorBaseEENKUlvE0_clEvENKUlvE_clEvEUldE_St5arrayIPcLm2EEEEviT0_T1_,(.L_x_20849 - _ZN2at6native29vectorized_elementwise_kernelILi2EZZZNS0_16asin_kernel_cudaERNS_18TensorIteratorBaseEENKUlvE0_clEvENKUlvE_clEvEUldE_St5arrayIPcLm2EEEEviT0_T1_)
        .other          _ZN2at6native29vectorized_elementwise_kernelILi2EZZZNS0_16asin_kernel_cudaERNS_18TensorIteratorBaseEENKUlvE0_clEvENKUlvE_clEvEUldE_St5arrayIPcLm2EEEEviT0_T1_,@"STO_CUDA_ENTRY STV_DEFAULT"
_ZN2at6native29vectorized_elementwise_kernelILi2EZZZNS0_16asin_kernel_cudaERNS_18TensorIteratorBaseEENKUlvE0_clEvENKUlvE_clEvEUldE_St5arrayIPcLm2EEEEviT0_T1_:
.text._ZN2at6native29vectorized_elementwise_kernelILi2EZZZNS0_16asin_kernel_cudaERNS_18TensorIteratorBaseEENKUlvE0_clEvENKUlvE_clEvEUldE_St5arrayIPcLm2EEEEviT0_T1_:
[----:B------:R-:W-:Y:S01]  /*0000*/  LDC R1, c[0x0][0x28] ;  /* 0x00000a00ff017b82 */ /* 0x000fe20000000800 */
[----:B------:R-:W0:Y:S01]  /*0010*/  S2R R0, SR_CTAID.X ;  /* 0x0000000000007919 */ /* 0x000e220000002500 */
[----:B------:R-:W-:Y:S01]  /*0020*/  ULDC UR4, c[0x0][0x210] ;  /* 0x0000840000047ab9 */ /* 0x000fe20000000800 */
[----:B0-----:R-:W-:-:S05]  /*0030*/  IMAD.SHL.U32 R0, R0, 0x400, RZ ;  /* 0x0000040000007824 */ /* 0x001fca00078e00ff */
        /* <DEDUP_REMOVED lines=8> */
[----:B------:R-:W2:Y:S01]  /*00c0*/  LDG.E.128 R8, desc[UR4][R2.64] ;  /* 0x0000000402087981 */ /* 0x000ea2000c1e1d00 */
[----:B------:R-:W-:Y:S01]  /*00d0*/  UMOV UR6, 0xdc1895e9 ;  /* 0xdc1895e900067882 */ /* 0x000fe20000000000 */
        /* <DEDUP_REMOVED lines=23> */
[----:B------:R-:W-:Y:S01]  /*0250*/  BSSY B0, `(.L_x_2539) ;  /* 0x0000044000007945 */ /* 0x000fe20003800000 */
[----:B------:R-:W5:Y:S04]  /*0260*/  LDG.E.128 R16, desc[UR4][R2.64+0x800] ;  /* 0x0008000402107981 */ /* 0x000f68000c1e1d00 */
[----:B------:R-:W5:Y:S04]  /*0270*/  LDG.E.128 R12, desc[UR4][R2.64+0x1000] ;  /* 0x00100004020c7981 */ /* 0x000f68000c1e1d00 */
[----:B------:R0:W5:Y:S02]  /*0280*/  LDG.E.128 R4, desc[UR4][R2.64+0x1800] ;  /* 0x0018000402047981 */ /* 0x000164000c1e1d00 */
[----:B0-----:R-:W-:-:S02]  /*0290*/  IMAD.MOV.U32 R2, RZ, RZ, 0x180754af ;  /* 0x180754afff027424 */ /* 0x001fc400078e00ff */
[----:B------:R-:W-:Y:S01]  /*02a0*/  IMAD.MOV.U32 R3, RZ, RZ, 0x3fb3823b ;  /* 0x3fb3823bff037424 */ /* 0x000fe200078e00ff */
[----:B--2---:R-:W-:-:S13]  /*02b0*/  FSETP.GEU.FTZ.AND P0, PT, |R9|, 1.7687499523162841797, PT ;  /* 0x3fe266660900780b */ /* 0x004fda0003f1e200 */
[----:B------:R-:W-:Y:S05]  /*02c0*/  @!P0 BRA `(.L_x_2540) ;  /* 0x0000000000b48947 */ /* 0x000fea0003800000 */
[----:B------:R-:W-:Y:S01]  /*02d0*/  IMAD.MOV.U32 R20, RZ, RZ, 0x0 ;  /* 0x00000000ff147424 */ /* 0x000fe200078e00ff */
[----:B------:R-:W-:Y:S01]  /*02e0*/  UMOV UR32, 0x54442d18 ;  /* 0x54442d1800207882 */ /* 0x000fe20000000000 */
[----:B------:R-:W-:Y:S01]  /*02f0*/  IMAD.MOV.U32 R21, RZ, RZ, 0x3fe00000 ;  /* 0x3fe00000ff157424 */ /* 0x000fe200078e00ff */
[----:B------:R-:W-:Y:S01]  /*0300*/  UMOV UR33, 0x3fe921fb ;  /* 0x3fe921fb00217882 */ /* 0x000fe20000000000 */
[----:B------:R-:W-:Y:S01]  /*0310*/  UMOV UR30, 0x33145c07 ;  /* 0x33145c07001e7882 */ /* 0x000fe20000000000 */
[----:B------:R-:W-:-:S03]  /*0320*/  UMOV UR31, 0x3c91a626 ;  /* 0x3c91a626001f7882 */ /* 0x000fc60000000000 */
[----:B------:R-:W-:-:S08]  /*0330*/  DFMA R20, |R8|, -R20, 0.5 ;  /* 0x3fe000000814742b */ /* 0x000fd00000000a14 */
[C---:B------:R-:W-:Y:S02]  /*0340*/  DFMA R22, R20.reuse, UR6, -R2 ;  /* 0x0000000614167c2b */ /* 0x040fe40008000802 */
[----:B------:R-:W-:Y:S01]  /*0350*/  ISETP.GE.AND P1, PT, R21, RZ, PT ;  /* 0x000000ff1500720c */ /* 0x000fe20003f26270 */
[----:B------:R-:W-:-:S05]  /*0360*/  DSETP.NE.AND P0, PT, R20, RZ, PT ;  /* 0x000000ff1400722a */ /* 0x000fca0003f05000 */
[----:B------:R-:W-:-:S08]  /*0370*/  DFMA R22, R20, R22, UR8 ;  /* 0x0000000814167e2b */ /* 0x000fd00008000016 */
[----:B------:R-:W-:Y:S02]  /*0380*/  DFMA R24, R20, R22, -UR10 ;  /* 0x8000000a14187e2b */ /* 0x000fe40008000016 */
[----:B------:R-:W0:Y:S01]  /*0390*/  MUFU.RSQ64H R23, R21 ;  /* 0x0000001500177308 */ /* 0x000e220000001c00 */
[----:B------:R-:W-:-:S05]  /*03a0*/  IMAD.MOV.U32 R22, RZ, RZ, RZ ;  /* 0x000000ffff167224 */ /* 0x000fca00078e00ff */
[----:B------:R-:W-:-:S08]  /*03b0*/  DFMA R24, R20, R24, UR12 ;  /* 0x0000000c14187e2b */ /* 0x000fd00008000018 */
[C---:B------:R-:W-:Y:S02]  /*03c0*/  DFMA R24, R20.reuse, R24, UR14 ;  /* 0x0000000e14187e2b */ /* 0x040fe40008000018 */
[----:B0-----:R-:W-:-:S06]  /*03d0*/  DMUL R26, R20, R22 ;  /* 0x00000016141a7228 */ /* 0x001fcc0000000000 */
[----:B------:R-:W-:Y:S01]  /*03e0*/  DFMA R30, R20, R24, UR16 ;  /* 0x00000010141e7e2b */ /* 0x000fe20008000018 */
[----:B------:R-:W-:Y:S01]  /*03f0*/  VIADD R25, R23, 0xfff00000 ;  /* 0xfff0000017197836 */ /* 0x000fe20000000000 */
[----:B------:R-:W-:Y:S01]  /*0400*/  DFMA R28, R26, -R26, R20 ;  /* 0x8000001a1a1c722b */ /* 0x000fe20000000014 */
[----:B------:R-:W-:-:S05]  /*0410*/  MOV R24, RZ ;  /* 0x000000ff00187202 */ /* 0x000fca0000000f00 */
[----:B------:R-:W-:Y:S02]  /*0420*/  DFMA R30, R20, R30, UR18 ;  /* 0x00000012141e7e2b */ /* 0x000fe4000800001e */
[----:B------:R-:W-:-:S06]  /*0430*/  DFMA R26, R24, R28, R26 ;  /* 0x0000001c181a722b */ /* 0x000fcc000000001a */
[----:B------:R-:W-:Y:S02]  /*0440*/  DFMA R30, R20, R30, UR20 ;  /* 0x00000014141e7e2b */ /* 0x000fe4000800001e */
[-C--:B------:R-:W-:Y:S02]  /*0450*/  DFMA R28, R22, -R26.reuse, 1 ;  /* 0x3ff00000161c742b */ /* 0x080fe4000000081a */
[----:B------:R-:W-:-:S04]  /*0460*/  DFMA R22, R26, -R26, R20 ;  /* 0x8000001a1a16722b */ /* 0x000fc80000000014 */
[----:B------:R-:W-:Y:S02]  /*0470*/  DFMA R30, R20, R30, UR22 ;  /* 0x00000016141e7e2b */ /* 0x000fe4000800001e */
[----:B------:R-:W-:-:S06]  /*0480*/  DFMA R28, R24, R28, R24 ;  /* 0x0000001c181c722b */ /* 0x000fcc0000000018 */
[----:B------:R-:W-:Y:S02]  /*0490*/  DFMA R30, R20, R30, UR24 ;  /* 0x00000018141e7e2b */ /* 0x000fe4000800001e */
[----:B------:R-:W-:-:S06]  /*04a0*/  DFMA R22, R28, R22, R26 ;  /* 0x000000161c16722b */ /* 0x000fcc000000001a */
[----:B------:R-:W-:-:S04]  /*04b0*/  DFMA R30, R20, R30, UR26 ;  /* 0x0000001a141e7e2b */ /* 0x000fc8000800001e */
[----:B------:R-:W-:Y:S02]  /*04c0*/  FSEL R25, R22, RZ, P1 ;  /* 0x000000ff16197208 */ /* 0x000fe40000800000 */
[----:B------:R-:W-:Y:S02]  /*04d0*/  FSEL R23, R23, -QNAN , P1 ;  /* 0xfff8000017177808 */ /* 0x000fe40000800000 */
[----:B------:R-:W-:Y:S01]  /*04e0*/  DFMA R30, R20, R30, UR28 ;  /* 0x0000001c141e7e2b */ /* 0x000fe2000800001e */
[----:B------:R-:W-:Y:S02]  /*04f0*/  FSEL R22, R25, R20, P0 ;  /* 0x0000001419167208 */ /* 0x000fe40000000000 */
[----:B------:R-:W-:-:S05]  /*0500*/  FSEL R23, R23, R21, P0 ;  /* 0x0000001517177208 */ /* 0x000fca0000000000 */
        /* <DEDUP_REMOVED lines=9> */
.L_x_2540:
[----:B------:R-:W-:-:S08]  /*05a0*/  DMUL R20, R8, R8 ;  /* 0x0000000808147228 */ /* 0x000fd00000000000 */
[----:B------:R-:W-:-:S08]  /*05b0*/  DFMA R22, R20, UR6, -R2 ;  /* 0x0000000614167c2b */ /* 0x000fd00008000802 */
[----:B------:R-:W-:-:S08]  /*05c0*/  DFMA R22, R20, R22, UR8 ;  /* 0x0000000814167e2b */ /* 0x000fd00008000016 */
[----:B------:R-:W-:-:S08]  /*05d0*/  DFMA R22, R20, R22, -UR10 ;  /* 0x8000000a14167e2b */ /* 0x000fd00008000016 */
[----:B------:R-:W-:-:S08]  /*05e0*/  DFMA R22, R20, R22, UR12 ;  /* 0x0000000c14167e2b */ /* 0x000fd00008000016 */
        /* <DEDUP_REMOVED lines=8> */
[----:B------:R-:W-:-:S08]  /*0670*/  DMUL R22, R20, R22 ;  /* 0x0000001614167228 */ /* 0x000fd00000000000 */
[----:B------:R-:W-:-:S11]  /*0680*/  DFMA R8, R8, R22, R8 ;  /* 0x000000160808722b */ /* 0x000fd60000000008 */
.L_x_2541:
[----:B------:R-:W-:Y:S05]  /*0690*/  BSYNC B0 ;  /* 0x0000000000007941 */ /* 0x000fea0003800000 */
.L_x_2539:
[----:B------:R-:W-:Y:S01]  /*06a0*/  FSETP.GEU.FTZ.AND P0, PT, |R11|, 1.7687499523162841797, PT ;  /* 0x3fe266660b00780b */ /* 0x000fe20003f1e200 */
[----:B------:R-:W-:-:S12]  /*06b0*/  BSSY B0, `(.L_x_2542) ;  /* 0x000003e000007945 */ /* 0x000fd80003800000 */
        /* <DEDUP_REMOVED lines=21> */
[----:B------:R-:W-:-:S05]  /*0810*/  IMAD.MOV.U32 R24, RZ, RZ, RZ ;  /* 0x000000ffff187224 */ /* 0x000fca00078e00ff */
        /* <DEDUP_REMOVED lines=24> */
.L_x_2543:
        /* <DEDUP_REMOVED lines=15> */
.L_x_2544:
[----:B------:R-:W-:Y:S05]  /*0a90*/  BSYNC B0 ;  /* 0x0000000000007941 */ /* 0x000fea0003800000 */
.L_x_2542:
[----:B-----5:R-:W-:Y:S01]  /*0aa0*/  FSETP.GEU.FTZ.AND P0, PT, |R17|, 1.7687499523162841797, PT ;  /* 0x3fe266661100780b */ /* 0x020fe20003f1e200 */
[----:B------:R-:W-:-:S12]  /*0ab0*/  BSSY B0, `(.L_x_2545) ;  /* 0x000003e000007945 */ /* 0x000fd80003800000 */
[----:B------:R-:W-:Y:S05]  /*0ac0*/  @!P0 BRA `(.L_x_2546) ;  /* 0x0000000000b48947 */ /* 0x000fea0003800000 */
[----:B------:R-:W-:Y:S01]  /*0ad0*/  MOV R20, 0x0 ;  /* 0x0000000000147802 */ /* 0x000fe20000000f00 */
[----:B------:R-:W-:Y:S01]  /*0ae0*/  IMAD.MOV.U32 R21, RZ, RZ, 0x3fe00000 ;  /* 0x3fe00000ff157424 */ /* 0x000fe200078e00ff */
[----:B------:R-:W-:Y:S01]  /*0af0*/  UMOV UR32, 0x54442d18 ;  /* 0x54442d1800207882 */ /* 0x000fe20000000000 */
[----:B------:R-:W-:Y:S01]  /*0b00*/  UMOV UR33, 0x3fe921fb ;  /* 0x3fe921fb00217882 */ /* 0x000fe20000000000 */
[----:B------:R-:W-:Y:S01]  /*0b10*/  UMOV UR30, 0x33145c07 ;  /* 0x33145c07001e7882 */ /* 0x000fe20000000000 */
[----:B------:R-:W-:Y:S02]  /*0b20*/  UMOV UR31, 0x3c91a626 ;  /* 0x3c91a626001f7882 */ /* 0x000fe40000000000 */
        /* <DEDUP_REMOVED lines=39> */
.L_x_2546:
        /* <DEDUP_REMOVED lines=15> */
.L_x_2547:
[----:B------:R-:W-:Y:S05]  /*0e90*/  BSYNC B0 ;  /* 0x0000000000007941 */ /* 0x000fea0003800000 */
.L_x_2545:
        /* <DEDUP_REMOVED lines=16> */
[----:B------:R-:W-:-:S05]  /*0fa0*/  MOV R22, RZ ;  /* 0x000000ff00167202 */ /* 0x000fca0000000f00 */
        /* <DEDUP_REMOVED lines=31> */
.L_x_2549:
        /* <DEDUP_REMOVED lines=15> */
.L_x_2550:
[----:B------:R-:W-:Y:S05]  /*1290*/  BSYNC B0 ;  /* 0x0000000000007941 */ /* 0x000fea0003800000 */
.L_x_2548:
        /* <DEDUP_REMOVED lines=48> */
.L_x_2552:
        /* <DEDUP_REMOVED lines=15> */
.L_x_2553:
[----:B------:R-:W-:Y:S05]  /*1690*/  BSYNC B0 ;  /* 0x0000000000007941 */ /* 0x000fea0003800000 */
.L_x_2551:
        /* <DEDUP_REMOVED lines=48> */
.L_x_2555:
        /* <DEDUP_REMOVED lines=15> */
.L_x_2556:
[----:B------:R-:W-:Y:S05]  /*1a90*/  BSYNC B0 ;  /* 0x0000000000007941 */ /* 0x000fea0003800000 */
.L_x_2554:
[----:B------:R-:W-:Y:S01]  /*1aa0*/  FSETP.GEU.FTZ.AND P0, PT, |R5|, 1.7687499523162841797, PT ;  /* 0x3fe266660500780b */ /* 0x000fe20003f1e200 */
        /* <DEDUP_REMOVED lines=47> */
.L_x_2558:
        /* <DEDUP_REMOVED lines=15> */
.L_x_2559:
[----:B------:R-:W-:Y:S05]  /*1e90*/  BSYNC B0 ;  /* 0x0000000000007941 */ /* 0x000fea0003800000 */
.L_x_2557:
        /* <DEDUP_REMOVED lines=48> */
.L_x_2561:
        /* <DEDUP_REMOVED lines=15> */
.L_x_2562:
[----:B------:R-:W-:Y:S05]  /*2290*/  BSYNC B0 ;  /* 0x0000000000007941 */ /* 0x000fea0003800000 */
.L_x_2560:
[----:B------:R-:W0:Y:S01]  /*22a0*/  S2R R21, SR_TID.X ;  /* 0x0000000000157919 */ /* 0x000e220000002100 */
[----:B------:R-:W1:Y:S02]  /*22b0*/  LDC.64 R2, c[0x0][0x218] ;  /* 0x00008600ff027b82 */ /* 0x000e640000000a00 */
[----:B-1----:R-:W-:-:S04]  /*22c0*/  IMAD.WIDE.U32 R2, R0, 0x8, R2 ;  /* 0x0000000800027825 */ /* 0x002fc800078e0002 */
[----:B0-----:R-:W-:-:S05]  /*22d0*/  IMAD.WIDE R2, R21, 0x10, R2 ;  /* 0x0000001015027825 */ /* 0x001fca00078e0202 */
[----:B------:R-:W-:Y:S04]  /*22e0*/  STG.E.128 desc[UR4][R2.64], R8 ;  /* 0x0000000802007986 */ /* 0x000fe8000c101d04 */
[----:B------:R-:W-:Y:S04]  /*22f0*/  STG.E.128 desc[UR4][R2.64+0x800], R16 ;  /* 0x0008001002007986 */ /* 0x000fe8000c101d04 */
[----:B------:R-:W-:Y:S04]  /*2300*/  STG.E.128 desc[UR4][R2.64+0x1000], R12 ;  /* 0x0010000c02007986 */ /* 0x000fe8000c101d04 */
[----:B------:R-:W-:Y:S01]  /*2310*/  STG.E.128 desc[UR4][R2.64+0x1800], R4 ;  /* 0x0018000402007986 */ /* 0x000fe2000c101d04 */
[----:B------:R-:W-:Y:S05]  /*2320*/  EXIT ;  /* 0x000000000000794d */ /* 0x000fea0003800000 */
.L_x_2538:
[----:B------:R-:W0:Y:S01]  /*2330*/  S2R R3, SR_TID.X ;  /* 0x0000000000037919 */ /* 0x000e220000002100 */
[----:B------:R-:W-:Y:S02]  /*2340*/  CS2R R20, SRZ ;  /* 0x0000000000147805 */ /* 0x000fe4000001ff00 */
[----:B0-----:R-:W-:Y:S01]  /*2350*/  ISETP.GE.AND P0, PT, R3, R2, PT ;  /* 0x000000020300720c */ /* 0x001fe20003f06270 */
[----:B------:R-:W-:-:S12]  /*2360*/  IMAD.MOV.U32 R31, RZ, RZ, R3 ;  /* 0x000000ffff1f7224 */ /* 0x000fd800078e0003 */
[----:B------:R-:W-:Y:S01]  /*2370*/  @!P0 IMAD.IADD R17, R0, 0x1, R31 ;  /* 0x0000000100118824 */ /* 0x000fe200078e021f */
[----:B------:R-:W0:Y:S01]  /*2380*/  @!P0 LDC.64 R8, c[0x0][0x220] ;  /* 0x00008800ff088b82 */ /* 0x000e220000000a00 */
[----:B------:R-:W-:-:S05]  /*2390*/  @!P0 VIADD R31, R31, 0x80 ;  /* 0x000000801f1f8836 */ /* 0x000fca0000000000 */
[----:B------:R-:W-:-:S13]  /*23a0*/  ISETP.GE.AND P6, PT, R31, R2, PT ;  /* 0x000000021f00720c */ /* 0x000fda0003fc6270 */
[----:B------:R-:W-:Y:S01]  /*23b0*/  @!P6 IMAD.IADD R27, R0, 0x1, R31 ;  /* 0x00000001001be824 */ /* 0x000fe200078e021f */
[----:B------:R-:W-:Y:S01]  /*23c0*/  @!P6 IADD3 R31, R31, 0x80, RZ ;  /* 0x000000801f1fe810 */ /* 0x000fe20007ffe0ff */
[----:B------:R-:W1:Y:S03]  /*23d0*/  @!P6 LDC.64 R4, c[0x0][0x220] ;  /* 0x00008800ff04eb82 */ /* 0x000e660000000a00 */
[----:B------:R-:W-:-:S13]  /*23e0*/  ISETP.GE.AND P5, PT, R31, R2, PT ;  /* 0x000000021f00720c */ /* 0x000fda0003fa6270 */
[----:B------:R-:W-:Y:S01]  /*23f0*/  @!P5 IMAD.IADD R25, R0, 0x1, R31 ;  /* 0x000000010019d824 */ /* 0x000fe200078e021f */
[----:B------:R-:W2:Y:S01]  /*2400*/  @!P5 LDC.64 R14, c[0x0][0x220] ;  /* 0x00008800ff0edb82 */ /* 0x000ea20000000a00 */
[----:B------:R-:W-:-:S05]  /*2410*/  @!P5 VIADD R31, R31, 0x80 ;  /* 0x000000801f1fd836 */ /* 0x000fca0000000000 */
[----:B------:R-:W-:Y:S01]  /*2420*/  ISETP.GE.AND P4, PT, R31, R2, PT ;  /* 0x000000021f00720c */ /* 0x000fe20003f86270 */
[----:B-1----:R-:W-:-:S05]  /*2430*/  @!P6 IMAD.WIDE.U32 R26, R27, 0x8, R4 ;  /* 0x000000081b1ae825 */ /* 0x002fca00078e0004 */
[----:B------:R1:W5:Y:S07]  /*2440*/  @!P6 LDG.E.64 R20, desc[UR4][R26.64] ;  /* 0x000000041a14e981 */ /* 0x00036e000c1e1b00 */
[----:B------:R-:W-:Y:S01]  /*2450*/  @!P4 IMAD.IADD R33, R0, 0x1, R31 ;  /* 0x000000010021c824 */ /* 0x000fe200078e021f */
[----:B------:R-:W3:Y:S01]  /*2460*/  @!P4 LDC.64 R34, c[0x0][0x220] ;  /* 0x00008800ff22cb82 */ /* 0x000ee20000000a00 */
[----:B------:R-:W-:-:S05]  /*2470*/  @!P4 VIADD R31, R31, 0x80 ;  /* 0x000000801f1fc836 */ /* 0x000fca0000000000 */
[----:B------:R-:W-:-:S13]  /*2480*/  ISETP.GE.AND P3, PT, R31, R2, PT ;  /* 0x000000021f00720c */ /* 0x000fda0003f66270 */
[----:B------:R-:W-:Y:S01]  /*2490*/  @!P3 IMAD.IADD R29, R0, 0x1, R31 ;  /* 0x00000001001db824 */ /* 0x000fe200078e021f */
[----:B------:R-:W4:Y:S01]  /*24a0*/  @!P3 LDC.64 R4, c[0x0][0x220] ;  /* 0x00008800ff04bb82 */ /* 0x000f220000000a00 */
[----:B------:R-:W-:-:S05]  /*24b0*/  @!P3 VIADD R31, R31, 0x80 ;  /* 0x000000801f1fb836 */ /* 0x000fca0000000000 */
[----:B------:R-:W-:-:S13]  /*24c0*/  ISETP.GE.AND P2, PT, R31, R2, PT ;  /* 0x000000021f00720c */ /* 0x000fda0003f46270 */
[----:B------:R-:W-:Y:S01]  /*24d0*/  @!P2 IMAD.IADD R23, R0, 0x1, R31 ;  /* 0x000000010017a824 */ /* 0x000fe200078e021f */
[----:B------:R-:W-:Y:S01]  /*24e0*/  @!P2 IADD3 R31, R31, 0x80, RZ ;  /* 0x000000801f1fa810 */ /* 0x000fe20007ffe0ff */
[----:B------:R-:W0:Y:S03]  /*24f0*/  @!P2 LDC.64 R6, c[0x0][0x220] ;  /* 0x00008800ff06ab82 */ /* 0x000e260000000a00 */
[----:B------:R-:W-:-:S13]  /*2500*/  ISETP.GE.AND P1, PT, R31, R2, PT ;  /* 0x000000021f00720c */ /* 0x000fda0003f26270 */
[----:B------:R-:W-:Y:S01]  /*2510*/  @!P1 IMAD.IADD R19, R0, 0x1, R31 ;  /* 0x0000000100139824 */ /* 0x000fe200078e021f */
[----:B------:R-:W3:Y:S01]  /*2520*/  @!P1 LDC.64 R12, c[0x0][0x220] ;  /* 0x00008800ff0c9b82 */ /* 0x000ee20000000a00 */
[----:B------:R-:W-:-:S05]  /*2530*/  @!P1 VIADD R31, R31, 0x80 ;  /* 0x000000801f1f9836 */ /* 0x000fca0000000000 */
[----:B------:R-:W-:-:S13]  /*2540*/  ISETP.GE.AND P6, PT, R31, R2, PT ;  /* 0x000000021f00720c */ /* 0x000fda0003fc6270 */
[----:B------:R-:W0:Y:S01]  /*2550*/  @!P6 LDC.64 R10, c[0x0][0x220] ;  /* 0x00008800ff0aeb82 */ /* 0x000e220000000a00 */
[----:B------:R-:W-:Y:S01]  /*2560*/  @!P6 IMAD.IADD R31, R0, 0x1, R31 ;  /* 0x00000001001fe824 */ /* 0x000fe200078e021f */
[----:B-1----:R-:W-:Y:S01]  /*2570*/  CS2R R26, SRZ ;  /* 0x00000000001a7805 */ /* 0x002fe2000001ff00 */
[----:B--2---:R-:W-:Y:S01]  /*2580*/  @!P5 IMAD.WIDE.U32 R14, R25, 0x8, R14 ;  /* 0x00000008190ed825 */ /* 0x004fe200078e000e */
[----:B------:R-:W-:-:S03]  /*2590*/  CS2R R24, SRZ ;  /* 0x0000000000187805 */ /* 0x000fc6000001ff00 */
[----:B---3--:R-:W-:-:S03]  /*25a0*/  @!P1 IMAD.WIDE.U32 R12, R19, 0x8, R12 ;  /* 0x00000008130c9825 */ /* 0x008fc600078e000c */
[----:B------:R1:W5:Y:S01]  /*25b0*/  @!P5 LDG.E.64 R24, desc[UR4][R14.64] ;  /* 0x000000040e18d981 */ /* 0x000362000c1e1b00 */
[----:B------:R-:W-:Y:S01]  /*25c0*/  @!P4 IMAD.WIDE.U32 R34, R33, 0x8, R34 ;  /* 0x000000082122c825 */ /* 0x000fe200078e0022 */
[----:B------:R-:W-:-:S03]  /*25d0*/  CS2R R32, SRZ ;  /* 0x0000000000207805 */ /* 0x000fc6000001ff00 */
[----:B----4-:R-:W-:Y:S01]  /*25e0*/  @!P3 IMAD.WIDE.U32 R4, R29, 0x8, R4 ;  /* 0x000000081d04b825 */ /* 0x010fe200078e0004 */
[----:B------:R-:W-:Y:S01]  /*25f0*/  CS2R R28, SRZ ;  /* 0x00000000001c7805 */ /* 0x000fe2000001ff00 */
[----:B------:R1:W5:Y:S02]  /*2600*/  @!P4 LDG.E.64 R26, desc[UR4][R34.64] ;  /* 0x00000004221ac981 */ /* 0x000364000c1e1b00 */
[----:B0-----:R-:W-:Y:S01]  /*2610*/  @!P2 IMAD.WIDE.U32 R6, R23, 0x8, R6 ;  /* 0x000000081706a825 */ /* 0x001fe200078e0006 */
[----:B------:R-:W-:Y:S01]  /*2620*/  CS2R R22, SRZ ;  /* 0x0000000000167805 */ /* 0x000fe2000001ff00 */
[----:B------:R1:W5:Y:S02]  /*2630*/  @!P1 LDG.E.64 R32, desc[UR4][R12.64] ;  /* 0x000000040c209981 */ /* 0x000364000c1e1b00 */
[----:B------:R-:W-:Y:S01]  /*2640*/  @!P6 IMAD.WIDE.U32 R18, R31, 0x8, R10 ;  /* 0x000000081f12e825 */ /* 0x000fe200078e000a */
[----:B------:R-:W-:Y:S01]  /*2650*/  CS2R R30, SRZ ;  /* 0x00000000001e7805 */ /* 0x000fe2000001ff00 */
[----:B------:R1:W5:Y:S02]  /*2660*/  @!P3 LDG.E.64 R28, desc[UR4][R4.64] ;  /* 0x00000004041cb981 */ /* 0x000364000c1e1b00 */
[----:B------:R-:W-:Y:S01]  /*2670*/  @!P0 IMAD.WIDE.U32 R10, R17, 0x8, R8 ;  /* 0x00000008110a8825 */ /* 0x000fe200078e0008 */
[----:B------:R-:W-:Y:S01]  /*2680*/  CS2R R8, SRZ ;  /* 0x0000000000087805 */ /* 0x000fe2000001ff00 */
[----:B------:R1:W5:Y:S04]  /*2690*/  @!P6 LDG.E.64 R22, desc[UR4][R18.64] ;  /* 0x000000041216e981 */ /* 0x000368000c1e1b00 */
[----:B------:R1:W5:Y:S04]  /*26a0*/  @!P2 LDG.E.64 R30, desc[UR4][R6.64] ;  /* 0x00000004061ea981 */ /* 0x000368000c1e1b00 */
[----:B------:R1:W5:Y:S01]  /*26b0*/  @!P0 LDG.E.64 R8, desc[UR4][R10.64] ;  /* 0x000000040a088981 */ /* 0x000362000c1e1b00 */
[----:B------:R-:W-:Y:S04]  /*26c0*/  BSSY B0, `(.L_x_2563) ;  /* 0x0000074000007945 */ /* 0x000fe80003800000 */
[----:B------:R-:W-:Y:S05]  /*26d0*/  @P0 BRA `(.L_x_2564) ;  /* 0x0000000400c80947 */ /* 0x000fea0003800000 */
[----:B-----5:R-:W-:-:S13]  /*26e0*/  FSETP.GEU.FTZ.AND P1, PT, |R9|, 1.7687499523162841797, PT ;  /* 0x3fe266660900780b */ /* 0x020fda0003f3e200 */
[----:B------:R-:W-:Y:S05]  /*26f0*/  @!P1 BRA `(.L_x_2565) ;  /* 0x00000004001c9947 */ /* 0x000fea0003800000 */
[----:B-1----:R-:W-:Y:S01]  /*2700*/  IMAD.MOV.U32 R4, RZ, RZ, 0x0 ;  /* 0x00000000ff047424 */ /* 0x002fe200078e00ff */
        /* <DEDUP_REMOVED lines=27> */
[----:B------:R-:W-:Y:S01]  /*28c0*/  UMOV UR7, 0x3f8d0af9 ;  /* 0x3f8d0af900077882 */ /* 0x000fe20000000000 */
[----:B------:R-:W-:Y:S01]  /*28d0*/  VIADD R11, R7, 0xfff00000 ;  /* 0xfff00000070b7836 */ /* 0x000fe20000000000 */
[----:B------:R-:W-:Y:S01]  /*28e0*/  DFMA R16, R14, -R14, R4 ;  /* 0x8000000e0e10722b */ /* 0x000fe20000000004 */
[----:B------:R-:W-:-:S03]  /*28f0*/  IMAD.MOV.U32 R10, RZ, RZ, RZ ;  /* 0x000000ffff0a7224 */ /* 0x000fc600078e00ff */
[----:B------:R-:W-:Y:S01]  /*2900*/  DFMA R12, R4, R12, UR6 ;  /* 0x00000006040c7e2b */ /* 0x000fe2000800000c */
[----:B------:R-:W-:Y:S01]  /*2910*/  UMOV UR6, 0x34cf1c48 ;  /* 0x34cf1c4800067882 */ /* 0x000fe20000000000 */
[----:B------:R-:W-:Y:S02]  /*2920*/  UMOV UR7, 0x3f91bf77 ;  /* 0x3f91bf7700077882 */ /* 0x000fe40000000000 */
[----:B------:R-:W-:-:S04]  /*2930*/  DFMA R14, R10, R16, R14 ;  /* 0x000000100a0e722b */ /* 0x000fc8000000000e */
[----:B------:R-:W-:Y:S01]  /*2940*/  DFMA R12, R4, R12, UR6 ;  /* 0x00000006040c7e2b */ /* 0x000fe2000800000c */
[----:B------:R-:W-:Y:S01]  /*2950*/  UMOV UR6, 0x83144ef7 ;  /* 0x83144ef700067882 */ /* 0x000fe20000000000 */
[----:B------:R-:W-:Y:S02]  /*2960*/  UMOV UR7, 0x3f96e914 ;  /* 0x3f96e91400077882 */ /* 0x000fe40000000000 */
[----:B------:R-:W-:-:S04]  /*2970*/  DFMA R6, R6, -R14, 1 ;  /* 0x3ff000000606742b */ /* 0x000fc8000000080e */
[----:B------:R-:W-:Y:S01]  /*2980*/  DFMA R12, R4, R12, UR6 ;  /* 0x00000006040c7e2b */ /* 0x000fe2000800000c */
[----:B------:R-:W-:Y:S01]  /*2990*/  UMOV UR6, 0xa4f9f81 ;  /* 0x0a4f9f8100067882 */ /* 0x000fe20000000000 */
[----:B------:R-:W-:Y:S02]  /*29a0*/  UMOV UR7, 0x3f9f1c6e ;  /* 0x3f9f1c6e00077882 */ /* 0x000fe40000000000 */
[----:B------:R-:W-:Y:S02]  /*29b0*/  DFMA R10, R10, R6, R10 ;  /* 0x000000060a0a722b */ /* 0x000fe4000000000a */
[----:B------:R-:W-:Y:S02]  /*29c0*/  DFMA R6, R14, -R14, R4 ;  /* 0x8000000e0e06722b */ /* 0x000fe40000000004 */
[----:B------:R-:W-:Y:S01]  /*29d0*/  DFMA R12, R4, R12, UR6 ;  /* 0x00000006040c7e2b */ /* 0x000fe2000800000c */
[----:B------:R-:W-:Y:S01]  /*29e0*/  UMOV UR6, 0xc27fa92b ;  /* 0xc27fa92b00067882 */ /* 0x000fe20000000000 */
[----:B------:R-:W-:-:S04]  /*29f0*/  UMOV UR7, 0x3fa6db6d ;  /* 0x3fa6db6d00077882 */ /* 0x000fc80000000000 */
[----:B------:R-:W-:Y:S02]  /*2a00*/  DFMA R6, R10, R6, R14 ;  /* 0x000000060a06722b */ /* 0x000fe4000000000e */
        /* <DEDUP_REMOVED lines=22> */
.L_x_2565:
        /* <DEDUP_REMOVED lines=41> */
.L_x_2564:
[----:B------:R-:W-:Y:S05]  /*2e00*/  BSYNC B0 ;  /* 0x0000000000007941 */ /* 0x000fea0003800000 */
.L_x_2563:
[----:B-1----:R-:W-:Y:S01]  /*2e10*/  VIADD R5, R3, 0x80 ;  /* 0x0000008003057836 */ /* 0x002fe20000000000 */
        /* <DEDUP_REMOVED lines=12> */
[----:B------:R-:W-:Y:S01]  /*2ee0*/  DFMA R6, |R20|, -R6, 0.5 ;  /* 0x3fe000001406742b */ /* 0x000fe20000000a06 */
[----:B------:R-:W-:Y:S01]  /*2ef0*/  UMOV UR8, 0x54442d18 ;  /* 0x54442d1800087882 */ /* 0x000fe20000000000 */
        /* <DEDUP_REMOVED lines=61> */
.L_x_2568:
        /* <DEDUP_REMOVED lines=41> */
.L_x_2567:
[----:B------:R-:W-:Y:S05]  /*3560*/  BSYNC B0 ;  /* 0x0000000000007941 */ /* 0x000fea0003800000 */
.L_x_2566:
[----:B------:R-:W-:Y:S01]  /*3570*/  IADD3 R7, R3, 0x100, RZ ;  /* 0x0000010003077810 */ /* 0x000fe20007ffe0ff */
[----:B------:R-:W-:Y:S03]  /*3580*/  BSSY B0, `(.L_x_2569) ;  /* 0x0000074000007945 */ /* 0x000fe60003800000 */
[----:B------:R-:W-:-:S13]  /*3590*/  ISETP.GE.AND P1, PT, R7, R2, PT ;  /* 0x000000020700720c */ /* 0x000fda0003f26270 */
[----:B------:R-:W-:Y:S05]  /*35a0*/  @P1 BRA `(.L_x_2570) ;  /* 0x0000000400c41947 */ /* 0x000fea0003800000 */
[----:B-----5:R-:W-:-:S13]  /*35b0*/  FSETP.GEU.FTZ.AND P1, PT, |R25|, 1.7687499523162841797, PT ;  /* 0x3fe266661900780b */ /* 0x020fda0003f3e200 */
[----:B------:R-:W-:Y:S05]  /*35c0*/  @!P1 BRA `(.L_x_2571) ;  /* 0x0000000400189947 */ /* 0x000fea0003800000 */
[----:B------:R-:W-:Y:S01]  /*35d0*/  IMAD.MOV.U32 R6, RZ, RZ, 0x0 ;  /* 0x00000000ff067424 */ /* 0x000fe200078e00ff */
[----:B------:R-:W-:Y:S01]  /*35e0*/  UMOV UR6, 0xdc1895e9 ;  /* 0xdc1895e900067882 */ /* 0x000fe20000000000 */
[----:B------:R-:W-:Y:S01]  /*35f0*/  IMAD.MOV.U32 R7, RZ, RZ, 0x3fe00000 ;  /* 0x3fe00000ff077424 */ /* 0x000fe200078e00ff */
[----:B------:R-:W-:Y:S01]  /*3600*/  UMOV UR7, 0x3fb0066b ;  /* 0x3fb0066b00077882 */ /* 0x000fe20000000000 */
[----:B------:R-:W-:Y:S01]  /*3610*/  IMAD.MOV.U32 R12, RZ, RZ, 0x180754af ;  /* 0x180754afff0c7424 */ /* 0x000fe200078e00ff */
[----:B------:R-:W-:Y:S01]  /*3620*/  MOV R18, RZ ;  /* 0x000000ff00127202 */ /* 0x000fe20000000f00 */
[----:B------:R-:W-:Y:S01]  /*3630*/  IMAD.MOV.U32 R13, RZ, RZ, 0x3fb3823b ;  /* 0x3fb3823bff0d7424 */ /* 0x000fe200078e00ff */
        /* <DEDUP_REMOVED lines=63> */
.L_x_2571:
        /* <DEDUP_REMOVED lines=41> */
.L_x_2570:
[----:B------:R-:W-:Y:S05]  /*3cc0*/  BSYNC B0 ;  /* 0x0000000000007941 */ /* 0x000fea0003800000 */
.L_x_2569:
        /* <DEDUP_REMOVED lines=76> */
.L_x_2574:
        /* <DEDUP_REMOVED lines=41> */
.L_x_2573:
[----:B------:R-:W-:Y:S05]  /*4420*/  BSYNC B0 ;  /* 0x0000000000007941 */ /* 0x000fea0003800000 */
.L_x_2572:
[----:B------:R-:W-:Y:S01]  /*4430*/  VIADD R7, R3, 0x200 ;  /* 0x0000020003077836 */ /* 0x000fe20000000000 */
        /* <DEDUP_REMOVED lines=75> */
.L_x_2577:
[----:B------:R-:W-:Y:S01]  /*48f0*/  DMUL R6, R28, R28 ;  /* 0x0000001c1c067228 */ /* 0x000fe20000000000 */
[----:B------:R-:W-:Y:S01]  /*4900*/  MOV R16, 0x180754af ;  /* 0x180754af00107802 */ /* 0x000fe20000000f00 */
[----:B------:R-:W-:Y:S01]  /*4910*/  IMAD.MOV.U32 R17, RZ, RZ, 0x3fb3823b ;  /* 0x3fb3823bff117424 */ /* 0x000fe200078e00ff */
        /* <DEDUP_REMOVED lines=38> */
.L_x_2576:
[----:B------:R-:W-:Y:S05]  /*4b80*/  BSYNC B0 ;  /* 0x0000000000007941 */ /* 0x000fea0003800000 */
.L_x_2575:
[----:B------:R-:W-:Y:S01]  /*4b90*/  VIADD R7, R3, 0x280 ;  /* 0x0000028003077836 */ /* 0x000fe20000000000 */
[----:B------:R-:W-:Y:S04]  /*4ba0*/  BSSY B0, `(.L_x_2578) ;  /* 0x0000074000007945 */ /* 0x000fe80003800000 */
        /* <DEDUP_REMOVED lines=74> */
.L_x_2580:
        /* <DEDUP_REMOVED lines=41> */
.L_x_2579:
[----:B------:R-:W-:Y:S05]  /*52e0*/  BSYNC B0 ;  /* 0x0000000000007941 */ /* 0x000fea0003800000 */
.L_x_2578:
        /* <DEDUP_REMOVED lines=76> */
.L_x_2583:
        /* <DEDUP_REMOVED lines=41> */
.L_x_2582:
[----:B------:R-:W-:Y:S05]  /*5a40*/  BSYNC B0 ;  /* 0x0000000000007941 */ /* 0x000fea0003800000 */
.L_x_2581:
        /* <DEDUP_REMOVED lines=36> */
[----:B------:R-:W-:Y:S01]  /*5c90*/  IADD3 R7, R27, -0x100000, RZ ;  /* 0xfff000001b077810 */ /* 0x000fe20007ffe0ff */
[----:B------:R-:W-:-:S04]  /*5ca0*/  IMAD.MOV.U32 R6, RZ, RZ, RZ ;  /* 0x000000ffff067224 */ /* 0x000fc800078e00ff */
        /* <DEDUP_REMOVED lines=39> */
.L_x_2586:
        /* <DEDUP_REMOVED lines=41> */
.L_x_2585:
[----:B------:R-:W-:Y:S05]  /*61b0*/  BSYNC B0 ;  /* 0x0000000000007941 */ /* 0x000fea0003800000 */
.L_x_2584:
[----:B------:R-:W0:Y:S01]  /*61c0*/  @!P0 LDC.64 R6, c[0x0][0x218] ;  /* 0x00008600ff068b82 */ /* 0x000e220000000a00 */
[----:B-----5:R-:W-:Y:S01]  /*61d0*/  @!P0 IMAD.IADD R25, R0, 0x1, R3 ;  /* 0x0000000100198824 */ /* 0x020fe200078e0203 */
[----:B------:R-:W-:Y:S01]  /*61e0*/  BSSY B0, `(.L_x_2587) ;  /* 0x0000030000007945 */ /* 0x000fe20003800000 */
[----:B------:R-:W-:-:S03]  /*61f0*/  @!P0 IMAD.MOV.U32 R3, RZ, RZ, R5 ;  /* 0x000000ffff038224 */ /* 0x000fc600078e0005 */
[----:B------:R-:W-:Y:S01]  /*6200*/  BSSY B1, `(.L_x_2588) ;  /* 0x0000027000017945 */ /* 0x000fe20003800000 */
[----:B0-----:R-:W-:-:S05]  /*6210*/  @!P0 IMAD.WIDE.U32 R6, R25, 0x8, R6 ;  /* 0x0000000819068825 */ /* 0x001fca00078e0006 */
[----:B------:R0:W-:Y:S01]  /*6220*/  @!P0 STG.E.64 desc[UR4][R6.64], R8 ;  /* 0x0000000806008986 */ /* 0x0001e2000c101b04 */
[----:B------:R-:W-:-:S13]  /*6230*/  ISETP.GE.AND P0, PT, R3, R2, PT ;  /* 0x000000020300720c */ /* 0x000fda0003f06270 */
[----:B0-----:R-:W-:Y:S05]  /*6240*/  @P0 BRA `(.L_x_2589) ;  /* 0x0000000000300947 */ /* 0x001fea0003800000 */
[----:B------:R-:W0:Y:S01]  /*6250*/  LDC.64 R4, c[0x0][0x218] ;  /* 0x00008600ff047b82 */ /* 0x000e220000000a00 */
[----:B------:R-:W-:Y:S01]  /*6260*/  IADD3 R7, R0, R3, RZ ;  /* 0x0000000300077210 */ /* 0x000fe20007ffe0ff */
[----:B------:R-:W-:-:S05]  /*6270*/  VIADD R3, R3, 0x80 ;  /* 0x0000008003037836 */ /* 0x000fca0000000000 */
[----:B------:R-:W-:Y:S01]  /*6280*/  ISETP.GE.AND P0, PT, R3, R2, PT ;  /* 0x000000020300720c */ /* 0x000fe20003f06270 */
[----:B0-----:R-:W-:-:S05]  /*6290*/  IMAD.WIDE.U32 R4, R7, 0x8, R4 ;  /* 0x0000000807047825 */ /* 0x001fca00078e0004 */
[----:B------:R0:W-:Y:S07]  /*62a0*/  STG.E.64 desc[UR4][R4.64], R10 ;  /* 0x0000000a04007986 */ /* 0x0001ee000c101b04 */
[----:B------:R-:W-:Y:S05]  /*62b0*/  @P0 BRA `(.L_x_2590) ;  /* 0x0000000000300947 */ /* 0x000fea0003800000 */
[----:B0-----:R-:W0:Y:S01]  /*62c0*/  LDC.64 R4, c[0x0][0x218] ;  /* 0x00008600ff047b82 */ /* 0x001e220000000a00 */
[----:B------:R-:W-:Y:S02]  /*62d0*/  IMAD.IADD R7, R0, 0x1, R3 ;  /* 0x0000000100077824 */ /* 0x000fe400078e0203 */
[----:B------:R-:W-:Y:S02]  /*62e0*/  VIADD R3, R3, 0x80 ;  /* 0x0000008003037836 */ /* 0x000fe40000000000 */
[----:B0-----:R-:W-:-:S05]  /*62f0*/  IMAD.WIDE.U32 R4, R7, 0x8, R4 ;  /* 0x0000000807047825 */ /* 0x001fca00078e0004 */
[----:B------:R0:W-:Y:S02]  /*6300*/  STG.E.64 desc[UR4][R4.64], R12 ;  /* 0x0000000c04007986 */ /* 0x0001e4000c101b04 */
.L_x_2589:
[----:B------:R-:W-:-:S13]  /*6310*/  ISETP.GE.AND P0, PT, R3, R2, PT ;  /* 0x000000020300720c */ /* 0x000fda0003f06270 */
[----:B------:R-:W-:Y:S05]  /*6320*/  @P0 BRA `(.L_x_2591) ;  /* 0x0000000000300947 */ /* 0x000fea0003800000 */
[----:B0-----:R-:W0:Y:S01]  /*6330*/  LDC.64 R4, c[0x0][0x218] ;  /* 0x00008600ff047b82 */ /* 0x001e220000000a00 */
[----:B------:R-:W-:Y:S02]  /*6340*/  IMAD.IADD R7, R0, 0x1, R3 ;  /* 0x0000000100077824 */ /* 0x000fe400078e0203 */
[----:B------:R-:W-:Y:S02]  /*6350*/  VIADD R3, R3, 0x80 ;  /* 0x0000008003037836 */ /* 0x000fe40000000000 */
[----:B0-----:R-:W-:-:S05]  /*6360*/  IMAD.WIDE.U32 R4, R7, 0x8, R4 ;  /* 0x0000000807047825 */ /* 0x001fca00078e0004 */
[----:B------:R1:W-:Y:S02]  /*6370*/  STG.E.64 desc[UR4][R4.64], R14 ;  /* 0x0000000e04007986 */ /* 0x0003e4000c101b04 */
.L_x_2590:
[----:B------:R-:W-:-:S13]  /*6380*/  ISETP.GE.AND P0, PT, R3, R2, PT ;  /* 0x000000020300720c */ /* 0x000fda0003f06270 */
[----:B------:R-:W-:Y:S05]  /*6390*/  @P0 BRA `(.L_x_2592) ;  /* 0x0000000000340947 */ /* 0x000fea0003800000 */
[----:B01----:R-:W0:Y:S01]  /*63a0*/  LDC.64 R4, c[0x0][0x218] ;  /* 0x00008600ff047b82 */ /* 0x003e220000000a00 */
[----:B------:R-:W-:Y:S01]  /*63b0*/  IMAD.IADD R7, R0, 0x1, R3 ;  /* 0x0000000100077824 */ /* 0x000fe200078e0203 */
[----:B------:R-:W-:-:S03]  /*63c0*/  IADD3 R3, R3, 0x80, RZ ;  /* 0x0000008003037810 */ /* 0x000fc60007ffe0ff */
[----:B0-----:R-:W-:-:S05]  /*63d0*/  IMAD.WIDE.U32 R4, R7, 0x8, R4 ;  /* 0x0000000807047825 */ /* 0x001fca00078e0004 */
[----:B------:R1:W-:Y:S02]  /*63e0*/  STG.E.64 desc[UR4][R4.64], R16 ;  /* 0x0000001004007986 */ /* 0x0003e4000c101b04 */
.L_x_2591:
[----:B------:R-:W-:-:S13]  /*63f0*/  ISETP.GE.AND P0, PT, R3, R2, PT ;  /* 0x000000020300720c */ /* 0x000fda0003f06270 */
[----:B------:R-:W-:Y:S05]  /*6400*/  @P0 BREAK B1 ;  /* 0x0000000000010942 */ /* 0x000fea0003800000 */
[----:B------:R-:W-:Y:S05]  /*6410*/  @P0 BRA `(.L_x_2593) ;  /* 0x0000000000300947 */ /* 0x000fea0003800000 */
[----:B01----:R-:W0:Y:S01]  /*6420*/  LDC.64 R4, c[0x0][0x218] ;  /* 0x00008600ff047b82 */ /* 0x003e220000000a00 */
[----:B------:R-:W-:Y:S02]  /*6430*/  IMAD.IADD R7, R0, 0x1, R3 ;  /* 0x0000000100077824 */ /* 0x000fe400078e0203 */
[----:B------:R-:W-:Y:S02]  /*6440*/  VIADD R3, R3, 0x80 ;  /* 0x0000008003037836 */ /* 0x000fe40000000000 */
[----:B0-----:R-:W-:-:S05]  /*6450*/  IMAD.WIDE.U32 R4, R7, 0x8, R4 ;  /* 0x0000000807047825 */ /* 0x001fca00078e0004 */
[----:B------:R2:W-:Y:S02]  /*6460*/  STG.E.64 desc[UR4][R4.64], R18 ;  /* 0x0000001204007986 */ /* 0x0005e4000c101b04 */
.L_x_2592:
[----:B------:R-:W-:Y:S05]  /*6470*/  BSYNC B1 ;  /* 0x0000000000017941 */ /* 0x000fea0003800000 */
.L_x_2588:
[----:B------:R-:W-:-:S13]  /*6480*/  ISETP.GE.AND P0, PT, R3, R2, PT ;  /* 0x000000020300720c */ /* 0x000fda0003f06270 */
[----:B012---:R-:W0:Y:S01]  /*6490*/  @!P0 LDC.64 R4, c[0x0][0x218] ;  /* 0x00008600ff048b82 */ /* 0x007e220000000a00 */
[----:B------:R-:W-:Y:S02]  /*64a0*/  @!P0 IMAD.IADD R7, R0, 0x1, R3 ;  /* 0x0000000100078824 */ /* 0x000fe400078e0203 */
[----:B------:R-:W-:Y:S02]  /*64b0*/  @!P0 VIADD R3, R3, 0x80 ;  /* 0x0000008003038836 */ /* 0x000fe40000000000 */
[----:B0-----:R-:W-:-:S05]  /*64c0*/  @!P0 IMAD.WIDE.U32 R4, R7, 0x8, R4 ;  /* 0x0000000807048825 */ /* 0x001fca00078e0004 */
[----:B------:R2:W-:Y:S02]  /*64d0*/  @!P0 STG.E.64 desc[UR4][R4.64], R20 ;  /* 0x0000001404008986 */ /* 0x0005e4000c101b04 */
.L_x_2593:
[----:B------:R-:W-:Y:S05]  /*64e0*/  BSYNC B0 ;  /* 0x0000000000007941 */ /* 0x000fea0003800000 */
.L_x_2587:
[----:B------:R-:W-:Y:S05]  /*64f0*/  WARPSYNC.ALL ;  /* 0x0000000000007948 */ /* 0x000fea0003800000 */
[----:B------:R-:W-:-:S13]  /*6500*/  ISETP.GE.AND P0, PT, R3, R2, PT ;  /* 0x000000020300720c */ /* 0x000fda0003f06270 */
[----:B------:R-:W-:Y:S05]  /*6510*/  @P0 EXIT ;  /* 0x000000000000094d */ /* 0x000fea0003800000 */
[----:B012---:R-:W0:Y:S01]  /*6520*/  LDC.64 R4, c[0x0][0x218] ;  /* 0x00008600ff047b82 */ /* 0x007e220000000a00 */
[----:B------:R-:W-:-:S04]  /*6530*/  IMAD.IADD R3, R0, 0x1, R3 ;  /* 0x0000000100037824 */ /* 0x000fc800078e0203 */
[----:B0-----:R-:W-:-:S05]  /*6540*/  IMAD.WIDE.U32 R2, R3, 0x8, R4 ;  /* 0x0000000803027825 */ /* 0x001fca00078e0004 */
[----:B------:R-:W-:Y:S01]  /*6550*/  STG.E.64 desc[UR4][R2.64], R22 ;  /* 0x0000001602007986 */ /* 0x000fe2000c101b04 */
[----:B------:R-:W-:Y:S05]  /*6560*/  EXIT ;  /* 0x000000000000794d */ /* 0x000fea0003800000 */
.L_x_2594:
        /* <DEDUP_REMOVED lines=9> */
.L_x_20849:


//--------------------- .text._ZN2at6native29vectorized_elementwise_kernelILi4EZZZNS0_16asin_kernel_cudaERNS_18TensorIteratorBaseEENKUlvE0_clEvENKUlvE_clEvEUldE_St5arrayIPcLm2EEEEviT0_T1_ --------------------------
	.section	.text._ZN2at6native29vectorized_elementwise_kernelILi4EZZZNS0_16asin_kernel_cudaERNS_18TensorIteratorBaseEENKUlvE0_clEvENKUlvE_clEvEUldE_St5arrayIPcLm2EEEEviT0_T1_,"ax",@progbits
	.align	128
        .global         _ZN2at6native29vectorized_elementwise_kernelILi4EZZZNS0_16asin_kernel_cudaERNS_18TensorIteratorBaseEENKUlvE0_clEvENKUlvE_clEvEUldE_St5arrayIPcLm2EEEEviT0_T1_
        .type           _ZN2at6native29vectorized_elementwise_kernelILi4EZZZNS0_16asin_kernel_cudaERNS_18TensorIteratorBaseEENKUlvE0_clEvENKUlvE_clEvEUldE_St5arrayIPcLm2EEEEviT0_T1_,@function
        .size           _ZN2at6native29vectorized_elementwise_kernelILi4EZZZNS0_16asin_kernel_cudaERNS_18TensorIteratorBaseEENKUlvE0_clEvENKUlvE_clEvEUldE_St5arrayIPcLm2EEEEviT0_T1_,(.L_x_20850 - _ZN2at6native29vectorized_elementwise_kernelILi4EZZZNS0_16asin_kernel_cudaERNS_18TensorIteratorBaseEENKUlvE0_clEvENKUlvE_clEvEUldE_St5arrayIPcLm2EEEEviT0_T1_)
        .other          _ZN2at6native29vectorized_elementwise_kernelILi4EZZZNS0_16asin_kernel_cudaERNS_18TensorIteratorBaseEENKUlvE0_clEvENKUlvE_clEvEUldE_St5arrayIPcLm2EEEEviT0_T1_,@"STO_CUDA_ENTRY STV_DEFAULT"
_ZN2at6native29vectorized_elementwise_kernelILi4EZZZNS0_16asin_kernel_cudaERNS_18TensorIteratorBaseEENKUlvE0_clEvENKUlvE_clEvEUldE_St5arrayIPcLm2EEEEviT0_T1_:
.text._ZN2at6native29vectorized_elementwise_kernelILi4EZZZNS0_16asin_kernel_cudaERNS_18TensorIteratorBaseEENKUlvE0_clEvENKUlvE_clEvEUldE_St5arrayIPcLm2EEEEviT0_T1_:
        /* <DEDUP_REMOVED lines=90> */
.L_x_2597:
        /* <DEDUP_REMOVED lines=15> */
.L_x_2598:
[----:B------:R-:W-:Y:S05]  /*0690*/  BSYNC B0 ;  /* 0x0000000000007941 */ /* 0x000fea0003800000 */
.L_x_2596:
        /* <DEDUP_REMOVED lines=48> */
.L_x_2600:
        /* <DEDUP_REMOVED lines=15> */
.L_x_2601:
[----:B------:R-:W-:Y:S05]  /*0a90*/  BSYNC B0 ;  /* 0x0000000000007941 */ /* 0x000fea0003800000 */
.L_x_2599:
        /* <DEDUP_REMOVED lines=48> */
.L_x_2603:
        /* <DEDUP_REMOVED lines=15> */
.L_x_2604:
[----:B------:R-:W-:Y:S05]  /*0e90*/  BSYNC B0 ;  /* 0x0000000000007941 */ /* 0x000fea0003800000 */
.L_x_2602:
        /* <DEDUP_REMOVED lines=48> */
.L_x_2606:
        /* <DEDUP_REMOVED lines=15> */
.L_x_2607:
[----:B------:R-:W-:Y:S05]  /*1290*/  BSYNC B0 ;  /* 0x0000000000007941 */ /* 0x000fea0003800000 */
.L_x_2605:
        /* <DEDUP_REMOVED lines=48> */
.L_x_2609:
        /* <DEDUP_REMOVED lines=15> */
.L_x_2610:
[----:B------:R-:W-:Y:S05]  /*1690*/  BSYNC B0 ;  /* 0x0000000000007941 */ /* 0x000fea0003800000 */
.L_x_2608:
        /* <DEDUP_REMOVED lines=48> */
.L_x_2612:
        /* <DEDUP_REMOVED lines=15> */
.L_x_2613:
[----:B------:R-:W-:Y:S05]  /*1a90*/  BSYNC B0 ;  /* 0x0000000000007941 */ /* 0x000fea0003800000 */
.L_x_2611:
        /* <DEDUP_REMOVED lines=48> */
.L_x_2615:
        /* <DEDUP_REMOVED lines=15> */
.L_x_2616:
[----:B------:R-:W-:Y:S05]  /*1e90*/  BSYNC B0 ;  /* 0x0000000000007941 */ /* 0x000fea0003800000 */
.L_x_2614:
        /* <DEDUP_REMOVED lines=48> */
.L_x_2618:
        /* <DEDUP_REMOVED lines=15> */
.L_x_2619:
[----:B------:R-:W-:Y:S05]  /*2290*/  BSYNC B0 ;  /* 0x0000000000007941 */ /* 0x000fea0003800000 */
.L_x_2617:
        /* <DEDUP_REMOVED lines=9> */
.L_x_2595:
        /* <DEDUP_REMOVED lines=132> */
.L_x_2622:
        /* <DEDUP_REMOVED lines=41> */
.L_x_2621:
[----:B------:R-:W-:Y:S05]  /*2e00*/  BSYNC B0 ;  /* 0x0000000000007941 */ /* 0x000fea0003800000 */
.L_x_2620:
        /* <DEDUP_REMOVED lines=76> */
.L_x_2625:
        /* <DEDUP_REMOVED lines=41> */
.L_x_2624:
[----:B------:R-:W-:Y:S05]  /*3560*/  BSYNC B0 ;  /* 0x0000000000007941 */ /* 0x000fea0003800000 */
.L_x_2623:
        /* <DEDUP_REMOVED lines=76> */
.L_x_2628:
        /* <DEDUP_REMOVED lines=41> */
.L_x_2627:
[----:B------:R-:W-:Y:S05]  /*3cc0*/  BSYNC B0 ;  /* 0x0000000000007941 */ /* 0x000fea0003800000 */
.L_x_2626:
        /* <DEDUP_REMOVED lines=76> */
.L_x_2631:
        /* <DEDUP_REMOVED lines=41> */
.L_x_2630:
[----:B------:R-:W-:Y:S05]  /*4420*/  BSYNC B0 ;  /* 0x0000000000007941 */ /* 0x000fea0003800000 */
.L_x_2629:
        /* <DEDUP_REMOVED lines=76> */
.L_x_2634:
        /* <DEDUP_REMOVED lines=41> */
.L_x_2633:
[----:B------:R-:W-:Y:S05]  /*4b80*/  BSYNC B0 ;  /* 0x0000000000007941 */ /* 0x000fea0003800000 */
.L_x_2632:
        /* <DEDUP_REMOVED lines=76> */
.L_x_2637:
        /* <DEDUP_REMOVED lines=41> */
.L_x_2636:
[----:B------:R-:W-:Y:S05]  /*52e0*/  BSYNC B0 ;  /* 0x0000000000007941 */ /* 0x000fea0003800000 */
.L_x_2635:
        /* <DEDUP_REMOVED lines=76> */
.L_x_2640:
        /* <DEDUP_REMOVED lines=41> */
.L_x_2639:
[----:B------:R-:W-:Y:S05]  /*5a40*/  BSYNC B0 ;  /* 0x0000000000007941 */ /* 0x000fea0003800000 */
.L_x_2638:
        /* <DEDUP_REMOVED lines=77> */
.L_x_2643:
        /* <DEDUP_REMOVED lines=41> */
.L_x_2642:
[----:B------:R-:W-:Y:S05]  /*61b0*/  BSYNC B0 ;  /* 0x0000000000007941 */ /* 0x000fea0003800000 */
.L_x_2641:
        /* <DEDUP_REMOVED lines=21> */
.L_x_2646:
[----:B------:R-:W-:-:S13]  /*6310*/  ISETP.GE.AND P0, PT, R3, R2, PT ;  /* 0x000000020300720c */ /* 0x000fda0003f06270 */
[----:B------:R-:W-:Y:S05]  /*6320*/  @P0 BRA `(.L_x_2648) ;  /* 0x0000000000300947 */ /* 0x000fea0003800000 */
[----:B0-----:R-:W0:Y:S01]  /*6330*/  LDC.64 R4, c[0x0][0x218] ;  /* 0x00008600ff047b82 */ /* 0x001e220000000a00 */
[----:B------:R-:W-:Y:S02]  /*6340*/  IMAD.IADD R7, R0, 0x1, R3 ;  /* 0x0000000100077824 */ /* 0x000fe400078e0203 */
[----:B------:R-:W-:Y:S02]  /*6350*/  VIADD R3, R3, 0x80 ;  /* 0x0000008003037836 */ /* 0x000fe40000000000 */
[----:B0-----:R-:W-:-:S05]  /*6360*/  IMAD.WIDE.U32 R4, R7, 0x8, R4 ;  /* 0x0000000807047825 */ /* 0x001fca00078e0004 */
[----:B------:R1:W-:Y:S02]  /*6370*/  STG.E.64 desc[UR4][R4.64], R14 ;  /* 0x0000000e04007986 */ /* 0x0003e4000c101b04 */
.L_x_2647:
[----:B------:R-:W-:-:S13]  /*6380*/  ISETP.GE.AND P0, PT, R3, R2, PT ;  /* 0x000000020300720c */ /* 0x000fda0003f06270 */
[----:B------:R-:W-:Y:S05]  /*6390*/  @P0 BRA `(.L_x_2649) ;  /* 0x0000000000340947 */ /* 0x000fea0003800000 */
[----:B01----:R-:W0:Y:S01]  /*63a0*/  LDC.64 R4, c[0x0][0x218] ;  /* 0x00008600ff047b82 */ /* 0x003e220000000a00 */
[----:B------:R-:W-:Y:S01]  /*63b0*/  IMAD.IADD R7, R0, 0x1, R3 ;  /* 0x0000000100077824 */ /* 0x000fe200078e0203 */
[----:B------:R-:W-:-:S03]  /*63c0*/  IADD3 R3, R3, 0x80, RZ ;  /* 0x0000008003037810 */ /* 0x000fc60007ffe0ff */
[----:B0-----:R-:W-:-:S05]  /*63d0*/  IMAD.WIDE.U32 R4, R7, 0x8, R4 ;  /* 0x0000000807047825 */ /* 0x001fca00078e0004 */
[----:B------:R1:W-:Y:S02]  /*63e0*/  STG.E.64 desc[UR4][R4.64], R16 ;  /* 0x0000001004007986 */ /* 0x0003e4000c101b04 */
.L_x_2648:
        /* <DEDUP_REMOVED lines=8> */
.L_x_2649:
[----:B------:R-:W-:Y:S05]  /*6470*/  BSYNC B1 ;  /* 0x0000000000017941 */ /* 0x000fea0003800000 */
.L_x_2645:
[----:B------:R-:W-:-:S13]  /*6480*/  ISETP.GE.AND P0, PT, R3, R2, PT ;  /* 0x000000020300720c */ /* 0x000fda0003f06270 */
[----:B012---:R-:W0:Y:S01]  /*6490*/  @!P0 LDC.64 R4, c[0x0][0x218] ;  /* 0x00008600ff048b82 */ /* 0x007e220000000a00 */
[----:B------:R-:W-:Y:S02]  /*64a0*/  @!P0 IMAD.IADD R7, R0, 0x1, R3 ;  /* 0x0000000100078824 */ /* 0x000fe400078e0203 */
[----:B------:R-:W-:Y:S02]  /*64b0*/  @!P0 VIADD R3, R3, 0x80 ;  /* 0x0000008003038836 */ /* 0x000fe40000000000 */
[----:B0-----:R-:W-:-:S05]  /*64c0*/  @!P0 IMAD.WIDE.U32 R4, R7, 0x8, R4 ;  /* 0x0000000807048825 */ /* 0x001fca00078e0004 */
[----:B------:R2:W-:Y:S02]  /*64d0*/  @!P0 STG.E.64 desc[UR4][R4.64], R20 ;  /* 0x0000001404008986 */ /* 0x0005e4000c101b04 */
.L_x_2650:
[----:B------:R-:W-:Y:S05]  /*64e0*/  BSYNC B0 ;  /* 0x0000000000007941 */ /* 0x000fea0003800000 */
.L_x_2644:
        /* <DEDUP_REMOVED lines=8> */
.L_x_2651:
        /* <DEDUP_REMOVED lines=9> */
.L_x_20850:


//--------------------- .text._ZN2at6native29vectorized_elementwise_kernelILi8EZZZNS0_16asin_kernel_cudaERNS_18TensorIteratorBaseEENKUlvE0_clEvENKUlvE_clEvEUldE_St5arrayIPcLm2EEEEviT0_T1_ --------------------------
	.section	.text._ZN2at6native29vectorized_elementwise_kernelILi8EZZZNS0_16asin_kernel_cudaERNS_18TensorIteratorBaseEENKUlvE0_clEvENKUlvE_clEvEUldE_St5arrayIPcLm2EEEEviT0_T1_,"ax",@progbits
	.align	128
        .global         _ZN2at6native29vectorized_elementwise_kernelILi8EZZZNS0_16asin_kernel_cudaERNS_18TensorIteratorBaseEENKUlvE0_clEvENKUlvE_clEvEUldE_St5arrayIPcLm2EEEEviT0_T1_
        .type           _ZN2at6native29vectorized_elementwise_kernelILi8EZZZNS0_16asin_kernel_cudaERNS_18TensorIteratorBaseEENKUlvE0_clEvENKUlvE_clEvEUldE_St5arrayIPcLm2EEEEviT0_T1_,@function
        .size           _ZN2at6native29vectorized_elementwise_kernelILi8EZZZNS0_16asin_kernel_cudaERNS_18TensorIteratorBaseEENKUlvE0_clEvENKUlvE_clEvEUldE_St5arrayIPcLm2EEEEviT0_T1_,(.L_x_20851 - _ZN2at6native29vectorized_elementwise_kernelILi8EZZZNS0_16asin_kernel_cudaERNS_18TensorIteratorBaseEENKUlvE0_clEvENKUlvE_clEvEUldE_St5arrayIPcLm2EEEEviT0_T1_)
        .other          _ZN2at6native29vectorized_elementwise_kernelILi8EZZZNS0_16asin_kernel_cudaERNS_18TensorIteratorBaseEENKUlvE0_clEvENKUlvE_clEvEUldE_St5arrayIPcLm2EEEEviT0_T1_,@"STO_CUDA_ENTRY STV_DEFAULT"
_ZN2at6native29vectorized_elementwise_kernelILi8EZZZNS0_16asin_kernel_cudaERNS_18TensorIteratorBaseEENKUlvE0_clEvENKUlvE_clEvEUldE_St5arrayIPcLm2EEEEviT0_T1_:
.text._ZN2at6native29vectorized_elementwise_kernelILi8EZZZNS0_16asin_kernel_cudaERNS_18TensorIteratorBaseEENKUlvE0_clEvENKUlvE_clEvEUldE_St5arrayIPcLm2EEEEviT0_T1_:
        /* <DEDUP_REMOVED lines=90> */
.L_x_2654:
        /* <DEDUP_REMOVED lines=15> */
.L_x_2655:
[----:B------:R-:W-:Y:S05]  /*0690*/  BSYNC B0 ;  /* 0x0000000000007941 */ /* 0x000fea0003800000 */
.L_x_2653:
        /* <DEDUP_REMOVED lines=48> */
.L_x_2657:
        /* <DEDUP_REMOVED lines=15> */
.L_x_2658:
[----:B------:R-:W-:Y:S05]  /*0a90*/  BSYNC B0 ;  /* 0x0000000000007941 */ /* 0x000fea0003800000 */
.L_x_2656:
        /* <DEDUP_REMOVED lines=48> */
.L_x_2660:
        /* <DEDUP_REMOVED lines=15> */
.L_x_2661:
[----:B------:R-:W-:Y:S05]  /*0e90*/  BSYNC B0 ;  /* 0x0000000000007941 */ /* 0x000fea0003800000 */
.L_x_2659:
        /* <DEDUP_REMOVED lines=48> */
.L_x_2663:
        /* <DEDUP_REMOVED lines=15> */
.L_x_2664:
[----:B------:R-:W-:Y:S05]  /*1290*/  BSYNC B0 ;  /* 0x0000000000007941 */ /* 0x000fea0003800000 */
.L_x_2662:
        /* <DEDUP_REMOVED lines=48> */
.L_x_2666:
        /* <DEDUP_REMOVED lines=15> */
.L_x_2667:
[----:B------:R-:W-:Y:S05]  /*1690*/  BSYNC B0 ;  /* 0x0000000000007941 */ /* 0x000fea0003800000 */
.L_x_2665:
        /* <DEDUP_REMOVED lines=48> */
.L_x_2669:
        /* <DEDUP_REMOVED lines=15> */
.L_x_2670:
[----:B------:R-:W-:Y:S05]  /*1a90*/  BSYNC B0 ;  /* 0x0000000000007941 */ /* 0x000fea0003800000 */
.L_x_2668:
        /* <DEDUP_REMOVED lines=48> */
.L_x_2672:
        /* <DEDUP_REMOVED lines=15> */
.L_x_2673:
[----:B------:R-:W-:Y:S05]  /*1e90*/  BSYNC B0 ;  /* 0x0000000000007941 */ /* 0x000fea0003800000 */
.L_x_2671:
        /* <DEDUP_REMOVED lines=48> */
.L_x_2675:
        /* <DEDUP_REMOVED lines=15> */
.L_x_2676:
[----:B------:R-:W-:Y:S05]  /*2290*/  BSYNC B0 ;  /* 0x0000000000007941 */ /* 0x000fea0003800000 */
.L_x_2674:
        /* <DEDUP_REMOVED lines=9> */
.L_x_2652:
        /* <DEDUP_REMOVED lines=132> */
.L_x_2679:
        /* <DEDUP_REMOVED lines=41> */
.L_x_2678:
[----:B------:R-:W-:Y:S05]  /*2e00*/  BSYNC B0 ;  /* 0x0000000000007941 */ /* 0x000fea0003800000 */
.L_x_2677:
        /* <DEDUP_REMOVED lines=76> */
.L_x_2682:
        /* <DEDUP_REMOVED lines=41> */
.L_x_2681:
[----:B------:R-:W-:Y:S05]  /*3560*/  BSYNC B0 ;  /* 0x0000000000007941 */ /* 0x000fea0003800000 */
.L_x_2680:
        /* <DEDUP_REMOVED lines=76> */
.L_x_2685:
        /* <DEDUP_REMOVED lines=41> */
.L_x_2684:
[----:B------:R-:W-:Y:S05]  /*3cc0*/  BSYNC B0 ;  /* 0x0000000000007941 */ /* 0x000fea0003800000 */
.L_x_2683:
        /* <DEDUP_REMOVED lines=76> */
.L_x_2688:
        /* <DEDUP_REMOVED lines=41> */
.L_x_2687:
[----:B------:R-:W-:Y:S05]  /*4420*/  BSYNC B0 ;  /* 0x0000000000007941 */ /* 0x000fea0003800000 */
.L_x_2686:
        /* <DEDUP_REMOVED lines=76> */
.L_x_2691:
        /* <DEDUP_REMOVED lines=41> */
.L_x_2690:
[----:B------:R-:W-:Y:S05]  /*4b80*/  BSYNC B0 ;  /* 0x0000000000007941 */ /* 0x000fea0003800000 */
.L_x_2689:
        /* <DEDUP_REMOVED lines=76> */
.L_x_2694:
        /* <DEDUP_REMOVED lines=41> */
.L_x_2693:
[----:B------:R-:W-:Y:S05]  /*52e0*/  BSYNC B0 ;  /* 0x0000000000007941 */ /* 0x000fea0003800000 */
.L_x_2692:
        /* <DEDUP_REMOVED lines=76> */
.L_x_2697:
        /* <DEDUP_REMOVED lines=41> */
.L_x_2696:
[----:B------:R-:W-:Y:S05]  /*5a40*/  BSYNC B0 ;  /* 0x0000000000007941 */ /* 0x000fea0003800000 */
.L_x_2695:
        /* <DEDUP_REMOVED lines=77> */
.L_x_2700:
        /* <DEDUP_REMOVED lines=41> */
.L_x_2699:
[----:B------:R-:W-:Y:S05]  /*61b0*/  BSYNC B0 ;  /* 0x0000000000007941 */ /* 0x000fea0003800000 */
.L_x_2698:
        /* <DEDUP_REMOVED lines=21> */
.L_x_2703:
[----:B------:R-:W-:-:S13]  /*6310*/  ISETP.GE.AND P0, PT, R3, R2, PT ;  /* 0x000000020300720c */ /* 0x000fda0003f06270 */
[----:B------:R-:W-:Y:S05]  /*6320*/  @P0 BRA `(.L_x_2705) ;  /* 0x0000000000300947 */ /* 0x000fea0003800000 */
[----:B0-----:R-:W0:Y:S01]  /*6330*/  LDC.64 R4, c[0x0][0x218] ;  /* 0x00008600ff047b82 */ /* 0x001e220000000a00 */
[----:B------:R-:W-:Y:S02]  /*6340*/  IMAD.IADD R7, R0, 0x1, R3 ;  /* 0x0000000100077824 */ /* 0x000fe400078e0203 */
[----:B------:R-:W-:Y:S02]  /*6350*/  VIADD R3, R3, 0x80 ;  /* 0x0000008003037836 */ /* 0x000fe40000000000 */
[----:B0-----:R-:W-:-:S05]  /*6360*/  IMAD.WIDE.U32 R4, R7, 0x8, R4 ;  /* 0x0000000807047825 */ /* 0x001fca00078e0004 */
[----:B------:R1:W-:Y:S02]  /*6370*/  STG.E.64 desc[UR4][R4.64], R14 ;  /* 0x0000000e04007986 */ /* 0x0003e4000c101b04 */
.L_x_2704:
[----:B------:R-:W-:-:S13]  /*6380*/  ISETP.GE.AND P0, PT, R3, R2, PT ;  /* 0x000000020300720c */ /* 0x000fda0003f06270 */
[----:B------:R-:W-:Y:S05]  /*6390*/  @P0 BRA `(.L_x_2706) ;  /* 0x0000000000340947 */ /* 0x000fea0003800000 */
[----:B01----:R-:W0:Y:S01]  /*63a0*/  LDC.64 R4, c[0x0][0x218] ;  /* 0x00008600ff047b82 */ /* 0x003e220000000a00 */
[----:B------:R-:W-:Y:S01]  /*63b0*/  IMAD.IADD R7, R0, 0x1, R3 ;  /* 0x0000000100077824 */ /* 0x000fe200078e0203 */
[----:B------:R-:W-:-:S03]  /*63c0*/  IADD3 R3, R3, 0x80, RZ ;  /* 0x0000008003037810 */ /* 0x000fc60007ffe0ff */
[----:B0-----:R-:W-:-:S05]  /*63d0*/  IMAD.WIDE.U32 R4, R7, 0x8, R4 ;  /* 0x0000000807047825 */ /* 0x001fca00078e0004 */
[----:B------:R1:W-:Y:S02]  /*63e0*/  STG.E.64 desc[UR4][R4.64], R16 ;  /* 0x0000001004007986 */ /* 0x0003e4000c101b04 */
.L_x_2705:
        /* <DEDUP_REMOVED lines=8> */
.L_x_2706:
[----:B------:R-:W-:Y:S05]  /*6470*/  BSYNC B1 ;  /* 0x0000000000017941 */ /* 0x000fea0003800000 */
.L_x_2702:
[----:B------:R-:W-:-:S13]  /*6480*/  ISETP.GE.AND P0, PT, R3, R2, PT ;  /* 0x000000020300720c */ /* 0x000fda0003f06270 */
[----:B012---:R-:W0:Y:S01]  /*6490*/  @!P0 LDC.64 R4, c[0x0][0x218] ;  /* 0x00008600ff048b82 */ /* 0x007e220000000a00 */
[----:B------:R-:W-:Y:S02]  /*64a0*/  @!P0 IMAD.IADD R7, R0, 0x1, R3 ;  /* 0x0000000100078824 */ /* 0x000fe400078e0203 */
[----:B------:R-:W-:Y:S02]  /*64b0*/  @!P0 VIADD R3, R3, 0x80 ;  /* 0x0000008003038836 */ /* 0x000fe40000000000 */
[----:B0-----:R-:W-:-:S05]  /*64c0*/  @!P0 IMAD.WIDE.U32 R4, R7, 0x8, R4 ;  /* 0x0000000807048825 */ /* 0x001fca00078e0004 */
[----:B------:R2:W-:Y:S02]  /*64d0*/  @!P0 STG.E.64 desc[UR4][R4.64], R20 ;  /* 0x0000001404008986 */ /* 0x0005e4000c101b04 */
.L_x_2707:
[----:B------:R-:W-:Y:S05]  /*64e0*/  BSYNC B0 ;  /* 0x0000000000007941 */ /* 0x000fea0003800000 */
.L_x_2701:
        /* <DEDUP_REMOVED lines=8> */
.L_x_2708:
        /* <DEDUP_REMOVED lines=9> */
.L_x_20851:


//--------------------- .text._ZN2at6native18elementwise_kernelILi128ELi4EZNS0_15gpu_kernel_implIZZZNS0_16asin_kernel_cudaERNS_18TensorIteratorBaseEENKUlvE_clEvENKUlvE1_clEvEUlN3c107complexINS7_4HalfEEEE_EEvS4_RKT_EUliE_EEviT1_ --------------------------
	.section	.text._ZN2at6native18elementwise_kernelILi128ELi4EZNS0_15gpu_kernel_implIZZZNS0_16asin_kernel_cudaERNS_18TensorIteratorBaseEENKUlvE_clEvENKUlvE1_clEvEUlN3c107complexINS7_4HalfEEEE_EEvS4_RKT_EUliE_EEviT1_,"ax",@progbits
	.align	128
        .global         _ZN2at6native18elementwise_kernelILi128ELi4EZNS0_15gpu_kernel_implIZZZNS0_16asin_kernel_cudaERNS_18TensorIteratorBaseEENKUlvE_clEvENKUlvE1_clEvEUlN3c107complexINS7_4HalfEEEE_EEvS4_RKT_EUliE_EEviT1_
        .type           _ZN2at6native18elementwise_kernelILi128ELi4EZNS0_15gpu_kernel_implIZZZNS0_16asin_kernel_cudaERNS_18TensorIteratorBaseEENKUlvE_clEvENKUlvE1_clEvEUlN3c107complexINS7_4HalfEEEE_EEvS4_RKT_EUliE_EEviT1_,@function
        .size           _ZN2at6native18elementwise_kernelILi128ELi4EZNS0_15gpu_kernel_implIZZZNS0_16asin_kernel_cudaERNS_18TensorIteratorBaseEENKUlvE_clEvENKUlvE1_clEvEUlN3c107complexINS7_4HalfEEEE_EEvS4_RKT_EUliE_EEviT1_,(.L_x_20796 - _ZN2at6native18elementwise_kernelILi128ELi4EZNS0_15gpu_kernel_implIZZZNS0_16asin_kernel_cudaERNS_18TensorIteratorBaseEENKUlvE_clEvENKUlvE1_clEvEUlN3c107complexINS7_4HalfEEEE_EEvS4_RKT_EUliE_EEviT1_)
        .other          _ZN2at6native18elementwise_kernelILi128ELi4EZNS0_15gpu_kernel_implIZZZNS0_16asin_kernel_cudaERNS_18TensorIteratorBaseEENKUlvE_clEvENKUlvE1_clEvEUlN3c107complexINS7_4HalfEEEE_EEvS4_RKT_EUliE_EEviT1_,@"STO_CUDA_ENTRY STV_DEFAULT"
_ZN2at6native18elementwise_kernelILi128ELi4EZNS0_15gpu_kernel_implIZZZNS0_16asin_kernel_cudaERNS_18TensorIteratorBaseEENKUlvE_clEvENKUlvE1_clEvEUlN3c107complexINS7_4HalfEEEE_EEvS4_RKT_EUliE_EEviT1_:
.text._ZN2at6native18elementwise_kernelILi128ELi4EZNS0_15gpu_kernel_implIZZZNS0_16asin_kernel_cudaERNS_18TensorIteratorBaseEENKUlvE_clEvENKUlvE1_clEvEUlN3c107complexINS7_4HalfEEEE_EEvS4_RKT_EUliE_EEviT1_:
        /* <DEDUP_REMOVED lines=10> */
[----:B------:R-:W-:Y:S01]  /*00a0*/  HFMA2.MMA R18, -RZ, RZ, 0, 0 ;  /* 0x00000000ff127435 */ /* 0x000fe200000001ff */
[----:B------:R-:W-:Y:S01]  /*00b0*/  IMAD.MOV.U32 R0, RZ, RZ, RZ ;  /* 0x000000ffff007224 */ /* 0x000fe200078e00ff */
        /* <DEDUP_REMOVED lines=300> */
.L_x_2711:
[----:B------:R-:W0:Y:S01]  /*1380*/  LDC.U8 R5, c[0x0][0x422] ;  /* 0x00010880ff057b82 */ /* 0x000e220000000000 */
[----:B------:R-:W-:Y:S02]  /*1390*/  ULDC.64 UR4, c[0x0][0x418] ;  /* 0x0001060000047ab9 */ /* 0x000fe40000000a00 */
[----:B------:R-:W-:-:S04]  /*13a0*/  IADD3 R2, P1, R0, UR4, RZ ;  /* 0x0000000400027c10 */ /* 0x000fc8000ff3e0ff */
[----:B------:R-:W-:Y:S02]  /*13b0*/  IADD3.X R3, RZ, UR5, RZ, P1, !PT ;  /* 0x00000005ff037c10 */ /* 0x000fe40008ffe4ff */
        /* <DEDUP_REMOVED lines=11> */
[----:B------:R-:W2:Y:S01]  /*1470*/  LDG.E.S8 R2, desc[UR36][R2.64] ;  /* 0x0000002402027981 */ /* 0x000ea2000c1e1300 */
[----:B------:R-:W-:Y:S01]  /*1480*/  PRMT R5, RZ, 0x7610, R5 ;  /* 0x00007610ff057816 */ /* 0x000fe20000000005 */
[----:B--2---:R-:W0:Y:S02]  /*1490*/  I2F.S16 R0, R2 ;  /* 0x0000000200007306 */ /* 0x004e240000101400 */
[----:B0-----:R-:W-:Y:S01]  /*14a0*/  F2FP.F16.F32.PACK_AB R0, RZ, R0 ;  /* 0x00000000ff00723e */ /* 0x001fe200000000ff */
[----:B------:R-:W-:Y:S06]  /*14b0*/  BRA `(.L_x_2717) ;  /* 0x0000000c00fc7947 */ /* 0x000fec0003800000 */
.L_x_2715:
[----:B------:R-:W2:Y:S01]  /*14c0*/  LDG.E.U8 R2, desc[UR36][R2.64] ;  /* 0x0000002402027981 */ /* 0x000ea2000c1e1100 */
[----:B------:R-:W-:Y:S02]  /*14d0*/  PRMT R5, RZ, 0x7610, R5 ;  /* 0x00007610ff057816 */ /* 0x000fe40000000005 */
[----:B--2---:R-:W-:-:S04]  /*14e0*/  I2FP.F32.U32 R0, R2 ;  /* 0x0000000200007245 */ /* 0x004fc80000201000 */
[----:B------:R-:W-:Y:S01]  /*14f0*/  F2FP.F16.F32.PACK_AB R0, RZ, R0 ;  /* 0x00000000ff00723e */ /* 0x000fe200000000ff */
[----:B------:R-:W-:Y:S06]  /*1500*/  BRA `(.L_x_2717) ;  /* 0x0000000c00e87947 */ /* 0x000fec0003800000 */
.L_x_2714:
[----:B------:R-:W-:-:S13]  /*1510*/  ISETP.NE.AND P0, PT, R4, 0x2, PT ;  /* 0x000000020400780c */ /* 0x000fda0003f05270 */
[----:B------:R-:W-:Y:S05]  /*1520*/  @!P0 BRA `(.L_x_2718) ;  /* 0x0000000000388947 */ /* 0x000fea0003800000 */
[----:B------:R-:W-:-:S13]  /*1530*/  ISETP.NE.AND P0, PT, R4, 0x3, PT ;  /* 0x000000030400780c */ /* 0x000fda0003f05270 */
[----:B------:R-:W-:Y:S05]  /*1540*/  @!P0 BRA `(.L_x_2719) ;  /* 0x00000000001c8947 */ /* 0x000fea0003800000 */
[----:B------:R-:W-:-:S13]  /*1550*/  ISETP.NE.AND P0, PT, R4, 0x4, PT ;  /* 0x000000040400780c */ /* 0x000fda0003f05270 */
[----:B------:R-:W-:Y:S05]  /*1560*/  @P0 BRA `(.L_x_2716) ;  /* 0x0000000c00600947 */ /* 0x000fea0003800000 */
[----:B------:R-:W2:Y:S01]  /*1570*/  LDG.E.64 R2, desc[UR36][R2.64] ;  /* 0x0000002402027981 */ /* 0x000ea2000c1e1b00 */
[----:B------:R-:W-:Y:S01]  /*1580*/  PRMT R5, RZ, 0x7610, R5 ;  /* 0x00007610ff057816 */ /* 0x000fe20000000005 */
[----:B--2---:R-:W0:Y:S02]  /*1590*/  I2F.S64 R0, R2 ;  /* 0x0000000200007312 */ /* 0x004e240000301400 */
[----:B0-----:R-:W-:Y:S01]  /*15a0*/  F2FP.F16.F32.PACK_AB R0, RZ, R0 ;  /* 0x00000000ff00723e */ /* 0x001fe200000000ff */
[----:B------:R-:W-:Y:S06]  /*15b0*/  BRA `(.L_x_2717) ;  /* 0x0000000c00bc7947 */ /* 0x000fec0003800000 */
.L_x_2719:
[----:B------:R-:W2:Y:S01]  /*15c0*/  LDG.E R2, desc[UR36][R2.64] ;  /* 0x0000002402027981 */ /* 0x000ea2000c1e1900 */
[----:B------:R-:W-:Y:S02]  /*15d0*/  PRMT R5, RZ, 0x7610, R5 ;  /* 0x00007610ff057816 */ /* 0x000fe40000000005 */
[----:B--2---:R-:W-:-:S04]  /*15e0*/  I2FP.F32.S32 R0, R2 ;  /* 0x0000000200007245 */ /* 0x004fc80000201400 */
[----:B------:R-:W-:Y:S01]  /*15f0*/  F2FP.F16.F32.PACK_AB R0, RZ, R0 ;  /* 0x00000000ff00723e */ /* 0x000fe200000000ff */
[----:B------:R-:W-:Y:S06]  /*1600*/  BRA `(.L_x_2717) ;  /* 0x0000000c00a87947 */ /* 0x000fec0003800000 */
.L_x_2718:
[----:B------:R-:W2:Y:S01]  /*1610*/  LDG.E.U16 R2, desc[UR36][R2.64] ;  /* 0x0000002402027981 */ /* 0x000ea2000c1e1500 */
[----:B------:R-:W-:Y:S01]  /*1620*/  PRMT R5, RZ, 0x7610, R5 ;  /* 0x00007610ff057816 */ /* 0x000fe20000000005 */
[----:B--2---:R-:W0:Y:S02]  /*1630*/  I2F.S16 R0, R2 ;  /* 0x0000000200007306 */ /* 0x004e240000101400 */
[----:B0-----:R-:W-:Y:S01]  /*1640*/  F2FP.F16.F32.PACK_AB R0, RZ, R0 ;  /* 0x00000000ff00723e */ /* 0x001fe200000000ff */
[----:B------:R-:W-:Y:S06]  /*1650*/  BRA `(.L_x_2717) ;  /* 0x0000000c00947947 */ /* 0x000fec0003800000 */
.L_x_2713:
[----:B------:R-:W-:-:S13]  /*1660*/  ISETP.GT.AND P0, PT, R4, 0x6, PT ;  /* 0x000000060400780c */ /* 0x000fda0003f04270 */
[----:B------:R-:W-:Y:S05]  /*1670*/  @P0 BRA `(.L_x_2720) ;  /* 0x0000000000340947 */ /* 0x000fea0003800000 */
[----:B------:R-:W-:-:S13]  /*1680*/  ISETP.NE.AND P0, PT, R4, 0x5, PT ;  /* 0x000000050400780c */ /* 0x000fda0003f05270 */
[----:B------:R-:W-:Y:S05]  /*1690*/  @!P0 BRA `(.L_x_2721) ;  /* 0x0000000000188947 */ /* 0x000fea0003800000 */
[----:B------:R-:W-:-:S13]  /*16a0*/  ISETP.NE.AND P0, PT, R4, 0x6, PT ;  /* 0x000000060400780c */ /* 0x000fda0003f05270 */
[----:B------:R-:W-:Y:S05]  /*16b0*/  @P0 BRA `(.L_x_2716) ;  /* 0x0000000c000c0947 */ /* 0x000fea0003800000 */
[----:B------:R-:W2:Y:S01]  /*16c0*/  LDG.E R0, desc[UR36][R2.64] ;  /* 0x0000002402007981 */ /* 0x000ea2000c1e1900 */
[----:B------:R-:W-:Y:S02]  /*16d0*/  PRMT R5, RZ, 0x7610, R5 ;  /* 0x00007610ff057816 */ /* 0x000fe40000000005 */
[----:B--2---:R-:W-:Y:S01]  /*16e0*/  F2FP.F16.F32.PACK_AB R0, RZ, R0 ;  /* 0x00000000ff00723e */ /* 0x004fe200000000ff */
[----:B------:R-:W-:Y:S06]  /*16f0*/  BRA `(.L_x_2717) ;  /* 0x0000000c006c7947 */ /* 0x000fec0003800000 */
.L_x_2721:
[----:B------:R-:W2:Y:S01]  /*1700*/  LDG.E.U16 R0, desc[UR36][R2.64] ;  /* 0x0000002402007981 */ /* 0x000ea2000c1e1500 */
[----:B------:R-:W-:Y:S01]  /*1710*/  PRMT R5, RZ, 0x7610, R5 ;  /* 0x00007610ff057816 */ /* 0x000fe20000000005 */
[----:B--2---:R-:W-:-:S05]  /*1720*/  HADD2.F32 R0, -RZ, R0.H0_H0 ;  /* 0x20000000ff007230 */ /* 0x004fca0000004100 */
[----:B------:R-:W-:Y:S01]  /*1730*/  F2FP.F16.F32.PACK_AB R0, RZ, R0 ;  /* 0x00000000ff00723e */ /* 0x000fe200000000ff */
[----:B------:R-:W-:Y:S06]  /*1740*/  BRA `(.L_x_2717) ;  /* 0x0000000c00587947 */ /* 0x000fec0003800000 */
.L_x_2720:
[----:B------:R-:W-:-:S13]  /*1750*/  ISETP.NE.AND P0, PT, R4, 0x7, PT ;  /* 0x000000070400780c */ /* 0x000fda0003f05270 */
[----:B------:R-:W-:Y:S05]  /*1760*/  @!P0 BRA `(.L_x_2722) ;  /* 0x0000000000308947 */ /* 0x000fea0003800000 */
[----:B------:R-:W-:-:S13]  /*1770*/  ISETP.NE.AND P0, PT, R4, 0x8, PT ;  /* 0x000000080400780c */ /* 0x000fda0003f05270 */
[----:B------:R-:W-:Y:S05]  /*1780*/  @!P0 BRA `(.L_x_2723) ;  /* 0x0000000000188947 */ /* 0x000fea0003800000 */
[----:B------:R-:W-:-:S13]  /*1790*/  ISETP.NE.AND P0, PT, R4, 0x9, PT ;  /* 0x000000090400780c */ /* 0x000fda0003f05270 */
[----:B------:R-:W-:Y:S05]  /*17a0*/  @P0 BRA `(.L_x_2716) ;  /* 0x0000000800d00947 */ /* 0x000fea0003800000 */
[----:B------:R-:W2:Y:S02]  /*17b0*/  LDG.E.64 R4, desc[UR36][R2.64] ;  /* 0x0000002402047981 */ /* 0x000ea4000c1e1b00 */
[----:B--2---:R-:W-:-:S04]  /*17c0*/  F2FP.F16.F32.PACK_AB R5, R4, R5 ;  /* 0x000000050405723e */ /* 0x004fc800000000ff */
[----:B------:R-:W-:Y:S01]  /*17d0*/  PRMT R0, R5, 0x7632, R0 ;  /* 0x0000763205007816 */ /* 0x000fe20000000000 */
[----:B------:R-:W-:Y:S06]  /*17e0*/  BRA `(.L_x_2717) ;  /* 0x0000000c00307947 */ /* 0x000fec0003800000 */
.L_x_2723:
[----:B------:R-:W2:Y:S02]  /*17f0*/  LDG.E R2, desc[UR36][R2.64] ;  /* 0x0000002402027981 */ /* 0x000ea4000c1e1900 */
[C---:B--2---:R-:W-:Y:S02]  /*1800*/  PRMT R0, R2.reuse, 0x7610, R0 ;  /* 0x0000761002007816 */ /* 0x044fe40000000000 */
[----:B------:R-:W-:Y:S01]  /*1810*/  PRMT R5, R2, 0x7632, R5 ;  /* 0x0000763202057816 */ /* 0x000fe20000000005 */
[----:B------:R-:W-:Y:S06]  /*1820*/  BRA `(.L_x_2717) ;  /* 0x0000000c00207947 */ /* 0x000fec0003800000 */
.L_x_2722:
[----:B------:R-:W2:Y:S01]  /*1830*/  LDG.E.64 R2, desc[UR36][R2.64] ;  /* 0x0000002402027981 */ /* 0x000ea2000c1e1b00 */
[----:B------:R-:W-:Y:S01]  /*1840*/  UMOV UR4, 0xf0000000 ;  /* 0xf000000000047882 */ /* 0x000fe20000000000 */
[----:B------:R-:W-:Y:S01]  /*1850*/  UMOV UR5, 0x380fffff ;  /* 0x380fffff00057882 */ /* 0x000fe20000000000 */
[----:B------:R-:W-:Y:S01]  /*1860*/  PRMT R5, RZ, 0x7610, R5 ;  /* 0x00007610ff057816 */ /* 0x000fe20000000005 */
[----:B--2---:R-:W0:Y:S01]  /*1870*/  F2F.F32.F64 R0, R2 ;  /* 0x0000000200007310 */ /* 0x004e220000301000 */
[----:B------:R-:W-:-:S14]  /*1880*/  DSETP.GEU.AND P0, PT, |R2|, UR4, PT ;  /* 0x0000000402007e2a */ /* 0x000fdc000bf0e200 */
[----:B0-----:R-:W-:-:S05]  /*1890*/  @!P0 FMUL R0, R0, 1.175494350822287508e-38 ;  /* 0x0080000000008820 */ /* 0x001fca0000400000 */
[----:B------:R-:W-:Y:S01]  /*18a0*/  F2FP.F16.F32.PACK_AB R0, RZ, R0 ;  /* 0x00000000ff00723e */ /* 0x000fe200000000ff */
[----:B------:R-:W-:Y:S06]  /*18b0*/  BRA `(.L_x_2717) ;  /* 0x0000000800fc7947 */ /* 0x000fec0003800000 */
.L_x_2712:
        /* <DEDUP_REMOVED lines=9> */
[----:B------:R-:W-:Y:S02]  /*1950*/  PRMT R5, RZ, 0x7610, R5 ;  /* 0x00007610ff057816 */ /* 0x000fe40000000005 */
[----:B--2---:R-:W-:-:S04]  /*1960*/  ISETP.NE.AND P0, PT, R2, RZ, PT ;  /* 0x000000ff0200720c */ /* 0x004fc80003f05270 */
[----:B------:R-:W-:-:S04]  /*1970*/  FSEL R0, RZ, 1, !P0 ;  /* 0x3f800000ff007808 */ /* 0x000fc80004000000 */
[----:B------:R-:W-:Y:S01]  /*1980*/  F2FP.F16.F32.PACK_AB R0, RZ, R0 ;  /* 0x00000000ff00723e */ /* 0x000fe200000000ff */
[----:B------:R-:W-:Y:S06]  /*1990*/  BRA `(.L_x_2717) ;  /* 0x0000000800c47947 */ /* 0x000fec0003800000 */
.L_x_2726:
[----:B------:R-:W2:Y:S01]  /*19a0*/  LDG.E.128 R4, desc[UR36][R2.64] ;  /* 0x0000002402047981 */ /* 0x000ea2000c1e1d00 */
[----:B------:R-:W-:Y:S01]  /*19b0*/  UMOV UR4, 0xf0000000 ;  /* 0xf000000000047882 */ /* 0x000fe20000000000 */
[----:B------:R-:W-:Y:S01]  /*19c0*/  UMOV UR5, 0x380fffff ;  /* 0x380fffff00057882 */ /* 0x000fe20000000000 */
[----:B--2---:R-:W0:Y:S01]  /*19d0*/  F2F.F32.F64 R8, R6 ;  /* 0x0000000600087310 */ /* 0x004e220000301000 */
[----:B------:R-:W-:Y:S02]  /*19e0*/  DSETP.GEU.AND P1, PT, |R6|, UR4, PT ;  /* 0x0000000406007e2a */ /* 0x000fe4000bf2e200 */
[----:B------:R-:W-:-:S05]  /*19f0*/  DSETP.GEU.AND P0, PT, |R4|, UR4, PT ;  /* 0x0000000404007e2a */ /* 0x000fca000bf0e200 */
[----:B------:R1:W2:Y:S07]  /*1a00*/  F2F.F32.F64 R0, R4 ;  /* 0x0000000400007310 */ /* 0x0002ae0000301000 */
[----:B0-----:R-:W-:-:S05]  /*1a10*/  @!P1 FMUL R8, R8, 1.175494350822287508e-38 ;  /* 0x0080000008089820 */ /* 0x001fca0000400000 */
[----:B-1----:R-:W-:Y:S01]  /*1a20*/  F2FP.F16.F32.PACK_AB R5, RZ, R8 ;  /* 0x00000008ff05723e */ /* 0x002fe200000000ff */
[----:B--2---:R-:W-:-:S05]  /*1a30*/  @!P0 FMUL R0, R0, 1.175494350822287508e-38 ;  /* 0x0080000000008820 */ /* 0x004fca0000400000 */
[----:B------:R-:W-:Y:S01]  /*1a40*/  F2FP.F16.F32.PACK_AB R0, RZ, R0 ;  /* 0x00000000ff00723e */ /* 0x000fe200000000ff */
[----:B------:R-:W-:Y:S06]  /*1a50*/  BRA `(.L_x_2717) ;  /* 0x0000000800947947 */ /* 0x000fec0003800000 */
.L_x_2725:
[----:B------:R-:W-:-:S13]  /*1a60*/  ISETP.NE.AND P0, PT, R4, 0xf, PT ;  /* 0x0000000f0400780c */ /* 0x000fda0003f05270 */
[----:B------:R-:W-:Y:S05]  /*1a70*/  @!P0 BRA `(.L_x_2727) ;  /* 0x0000000000a48947 */ /* 0x000fea0003800000 */
[----:B------:R-:W-:-:S13]  /*1a80*/  ISETP.NE.AND P0, PT, R4, 0x17, PT ;  /* 0x000000170400780c */ /* 0x000fda0003f05270 */
[----:B------:R-:W-:Y:S05]  /*1a90*/  @!P0 BRA `(.L_x_2728) ;  /* 0x0000000000608947 */ /* 0x000fea0003800000 */
[----:B------:R-:W-:-:S13]  /*1aa0*/  ISETP.NE.AND P0, PT, R4, 0x18, PT ;  /* 0x000000180400780c */ /* 0x000fda0003f05270 */
[----:B------:R-:W-:Y:S05]  /*1ab0*/  @P0 BRA `(.L_x_2716) ;  /* 0x00000008000c0947 */ /* 0x000fea0003800000 */
[----:B------:R-:W2:Y:S01]  /*1ac0*/  LDG.E.U8 R0, desc[UR36][R2.64] ;  /* 0x0000002402007981 */ /* 0x000ea2000c1e1100 */
[----:B------:R-:W-:Y:S01]  /*1ad0*/  MOV R8, 0xff800000 ;  /* 0xff80000000087802 */ /* 0x000fe20000000f00 */
        /* <DEDUP_REMOVED lines=16> */
[----:B------:R-:W-:Y:S02]  /*1be0*/  LOP3.LUT R0, R5, 0x80000000, R0, 0xf8, !PT ;  /* 0x8000000005007812 */ /* 0x000fe400078ef800 */
[----:B------:R-:W-:Y:S02]  /*1bf0*/  PRMT R5, RZ, 0x7610, R5 ;  /* 0x00007610ff057816 */ /* 0x000fe40000000005 */
[----:B------:R-:W-:Y:S01]  /*1c00*/  F2FP.F16.F32.PACK_AB R0, RZ, R0 ;  /* 0x00000000ff00723e */ /* 0x000fe200000000ff */
[----:B------:R-:W-:Y:S06]  /*1c10*/  BRA `(.L_x_2717) ;  /* 0x0000000800247947 */ /* 0x000fec0003800000 */
.L_x_2728:
[----:B------:R-:W2:Y:S02]  /*1c20*/  LDG.E.U8 R2, desc[UR36][R2.64] ;  /* 0x0000002402027981 */ /* 0x000ea4000c1e1100 */
[C---:B--2---:R-:W-:Y:S02]  /*1c30*/  SHF.L.U32 R0, R2.reuse, 0x19, RZ ;  /* 0x0000001902007819 */ /* 0x044fe400000006ff */
[----:B------:R-:W-:Y:S02]  /*1c40*/  SHF.L.U32 R5, R2, 0x18, RZ ;  /* 0x0000001802057819 */ /* 0x000fe400000006ff */
        /* <DEDUP_REMOVED lines=8> */
[--C-:B------:R-:W-:Y:S02]  /*1cd0*/  LOP3.LUT R0, R4, 0x80000000, R5.reuse, 0xf8, !PT ;  /* 0x8000000004007812 */ /* 0x100fe400078ef805 */
[----:B------:R-:W-:Y:S02]  /*1ce0*/  PRMT R5, RZ, 0x7610, R5 ;  /* 0x00007610ff057816 */ /* 0x000fe40000000005 */
[----:B------:R-:W-:Y:S01]  /*1cf0*/  F2FP.F16.F32.PACK_AB R0, RZ, R0 ;  /* 0x00000000ff00723e */ /* 0x000fe200000000ff */
[----:B------:R-:W-:Y:S06]  /*1d00*/  BRA `(.L_x_2717) ;  /* 0x0000000400e87947 */ /* 0x000fec0003800000 */
.L_x_2727:
[----:B------:R-:W2:Y:S01]  /*1d10*/  LDG.E.U16 R0, desc[UR36][R2.64] ;  /* 0x0000002402007981 */ /* 0x000ea2000c1e1500 */
[----:B------:R-:W-:Y:S01]  /*1d20*/  PRMT R5, RZ, 0x7610, R5 ;  /* 0x00007610ff057816 */ /* 0x000fe20000000005 */
[----:B--2---:R-:W-:-:S05]  /*1d30*/  IMAD.U32 R0, R0, 0x10000, RZ ;  /* 0x0001000000007824 */ /* 0x004fca00078e00ff */
[----:B------:R-:W-:Y:S01]  /*1d40*/  F2FP.F16.F32.PACK_AB R0, RZ, R0 ;  /* 0x00000000ff00723e */ /* 0x000fe200000000ff */
[----:B------:R-:W-:Y:S06]  /*1d50*/  BRA `(.L_x_2717) ;  /* 0x0000000400d47947 */ /* 0x000fec0003800000 */
.L_x_2724:
        /* <DEDUP_REMOVED lines=8> */
[----:B------:R-:W2:Y:S01]  /*1de0*/  LDG.E.U16 R0, desc[UR36][R2.64] ;  /* 0x0000002402007981 */ /* 0x000ea2000c1e1500 */
[----:B------:R-:W-:Y:S02]  /*1df0*/  PRMT R5, RZ, 0x7610, R5 ;  /* 0x00007610ff057816 */ /* 0x000fe40000000005 */
[----:B--2---:R-:W-:-:S04]  /*1e00*/  I2FP.F32.U32 R0, R0 ;  /* 0x0000000000007245 */ /* 0x004fc80000201000 */
[----:B------:R-:W-:Y:S01]  /*1e10*/  F2FP.F16.F32.PACK_AB R0, RZ, R0 ;  /* 0x00000000ff00723e */ /* 0x000fe200000000ff */
[----:B------:R-:W-:Y:S06]  /*1e20*/  BRA `(.L_x_2717) ;  /* 0x0000000400a07947 */ /* 0x000fec0003800000 */
.L_x_2731:
[----:B------:R-:W2:Y:S01]  /*1e30*/  LDG.E.U8 R2, desc[UR36][R2.64] ;  /* 0x0000002402027981 */ /* 0x000ea2000c1e1100 */
[----:B------:R-:W-:Y:S01]  /*1e40*/  BSSY B0, `(.L_x_2732) ;  /* 0x0000018000007945 */ /* 0x000fe20003800000 */
        /* <DEDUP_REMOVED lines=19> */
.L_x_2735:
[----:B------:R-:W-:Y:S05]  /*1f80*/  BSYNC B1 ;  /* 0x0000000000017941 */ /* 0x000fea0003800000 */
.L_x_2734:
[----:B------:R-:W-:Y:S02]  /*1f90*/  LEA R3, R0, 0x3b800000, 0x17 ;  /* 0x3b80000000037811 */ /* 0x000fe400078eb8ff */
[----:B------:R-:W-:-:S04]  /*1fa0*/  SHF.L.U32 R0, R2, 0x14, RZ ;  /* 0x0000001402007819 */ /* 0x000fc800000006ff */
[----:B------:R-:W-:-:S07]  /*1fb0*/  LOP3.LUT R0, R3, R0, R4, 0xfe, !PT ;  /* 0x0000000003007212 */ /* 0x000fce00078efe04 */
.L_x_2733:
[----:B------:R-:W-:Y:S05]  /*1fc0*/  BSYNC B0 ;  /* 0x0000000000007941 */ /* 0x000fea0003800000 */
.L_x_2732:
[----:B------:R-:W-:Y:S02]  /*1fd0*/  F2FP.F16.F32.PACK_AB R0, RZ, R0 ;  /* 0x00000000ff00723e */ /* 0x000fe400000000ff */
[----:B------:R-:W-:Y:S01]  /*1fe0*/  PRMT R5, RZ, 0x7610, R5 ;  /* 0x00007610ff057816 */ /* 0x000fe20000000005 */
[----:B------:R-:W-:Y:S06]  /*1ff0*/  BRA `(.L_x_2717) ;  /* 0x00000004002c7947 */ /* 0x000fec0003800000 */
.L_x_2730:
        /* <DEDUP_REMOVED lines=12> */
[----:B------:R-:W-:Y:S02]  /*20c0*/  SHF.L.U32 R4, R3, 0x1f, RZ ;  /* 0x0000001f03047819 */ /* 0x000fe400000006ff */
[----:B------:R-:W-:-:S05]  /*20d0*/  SHF.R.U32.HI R0, RZ, 0x2, R0 ;  /* 0x00000002ff007819 */ /* 0x000fca0000011600 */
[----:B------:R-:W-:Y:S05]  /*20e0*/  @P0 BRA `(.L_x_2739) ;  /* 0x0000000000180947 */ /* 0x000fea0003800000 */
[----:B------:R-:W0:Y:S02]  /*20f0*/  FLO.U32 R3, R2 ;  /* 0x0000000200037300 */ /* 0x000e2400000e0000 */
[----:B0-----:R-:W-:-:S04]  /*2100*/  IADD3 R3, -R3, 0x1f, RZ ;  /* 0x0000001f03037810 */ /* 0x001fc80007ffe1ff */
[----:B------:R-:W-:Y:S01]  /*2110*/  IADD3 R0, R0, 0x1e, -R3 ;  /* 0x0000001e00007810 */ /* 0x000fe20007ffe803 */
[----:B------:R-:W-:-:S05]  /*2120*/  VIADD R5, R3, 0xffffffe3 ;  /* 0xffffffe303057836 */ /* 0x000fca0000000000 */
[----:B------:R-:W-:-:S04]  /*2130*/  SHF.L.U32 R5, R2, R5, RZ ;  /* 0x0000000502057219 */ /* 0x000fc800000006ff */
[----:B------:R-:W-:-:S07]  /*2140*/  LOP3.LUT R2, R5, 0x3, RZ, 0xc0, !PT ;  /* 0x0000000305027812 */ /* 0x000fce00078ec0ff */
.L_x_2739:
[----:B------:R-:W-:Y:S05]  /*2150*/  BSYNC B1 ;  /* 0x0000000000017941 */ /* 0x000fea0003800000 */
.L_x_2738:
[----:B------:R-:W-:Y:S01]  /*2160*/  LEA R3, R0, 0x37800000, 0x17 ;  /* 0x3780000000037811 */ /* 0x000fe200078eb8ff */
[----:B------:R-:W-:-:S05]  /*2170*/  IMAD.SHL.U32 R0, R2, 0x200000, RZ ;  /* 0x0020000002007824 */ /* 0x000fca00078e00ff */
[----:B------:R-:W-:-:S07]  /*2180*/  LOP3.LUT R0, R3, R0, R4, 0xfe, !PT ;  /* 0x0000000003007212 */ /* 0x000fce00078efe04 */
.L_x_2737:
[----:B------:R-:W-:Y:S05]  /*2190*/  BSYNC B0 ;  /* 0x0000000000007941 */ /* 0x000fea0003800000 */
.L_x_2736:
[----:B------:R-:W-:Y:S02]  /*21a0*/  F2FP.F16.F32.PACK_AB R0, RZ, R0 ;  /* 0x00000000ff00723e */ /* 0x000fe400000000ff */
[----:B------:R-:W-:Y:S01]  /*21b0*/  PRMT R5, RZ, 0x7610, R5 ;  /* 0x00007610ff057816 */ /* 0x000fe20000000005 */
[----:B------:R-:W-:Y:S06]  /*21c0*/  BRA `(.L_x_2717) ;  /* 0x0000000000b87947 */ /* 0x000fec0003800000 */
.L_x_2729:
        /* <DEDUP_REMOVED lines=14> */
.L_x_2743:
[----:B------:R-:W-:Y:S05]  /*22b0*/  BSYNC B0 ;  /* 0x0000000000007941 */ /* 0x000fea0003800000 */
.L_x_2742:
[----:B------:R-:W-:Y:S02]  /*22c0*/  PRMT R5, RZ, 0x7610, R5 ;  /* 0x00007610ff057816 */ /* 0x000fe40000000005 */
[----:B------:R-:W-:Y:S01]  /*22d0*/  F2FP.F16.F32.PACK_AB R0, RZ, R0 ;  /* 0x00000000ff00723e */ /* 0x000fe200000000ff */
[----:B------:R-:W-:Y:S06]  /*22e0*/  BRA `(.L_x_2717) ;  /* 0x0000000000707947 */ /* 0x000fec0003800000 */
.L_x_2716:
[----:B------:R-:W-:Y:S01]  /*22f0*/  MOV R0, 0x0 ;  /* 0x0000000000007802 */ /* 0x000fe20000000f00 */
[----:B------:R-:W-:Y:S01]  /*2300*/  ULDC.64 UR4, c[0x4][0x158] ;  /* 0x0100560000047ab9 */ /* 0x000fe20000000a00 */
[----:B------:R-:W-:Y:S01]  /*2310*/  ULDC.64 UR6, c[0x4][0x28] ;  /* 0x01000a0000067ab9 */ /* 0x000fe20000000a00 */
[----:B------:R-:W-:Y:S01]  /*2320*/  MOV R4, UR4 ;  /* 0x0000000400047c02 */ /* 0x000fe20008000f00 */
[----:B------:R0:W1:Y:S01]  /*2330*/  LDC.64 R2, c[0x4][R0] ;  /* 0x0100000000027b82 */ /* 0x0000620000000a00 */
[----:B------:R-:W-:Y:S01]  /*2340*/  IMAD.U32 R5, RZ, RZ, UR5 ;  /* 0x00000005ff057e24 */ /* 0x000fe2000f8e00ff */
[----:B------:R-:W-:Y:S01]  /*2350*/  ULDC.64 UR4, c[0x4][0x160] ;  /* 0x0100580000047ab9 */ /* 0x000fe20000000a00 */
[----:B------:R-:W-:Y:S01]  /*2360*/  HFMA2.MMA R8, -RZ, RZ, 0, 4.64916229248046875e-06 ;  /* 0x0000004eff087435 */ /* 0x000fe200000001ff */
[----:B------:R-:W-:Y:S01]  /*2370*/  IMAD.U32 R6, RZ, RZ, UR4 ;  /* 0x00000004ff067e24 */ /* 0x000fe2000f8e00ff */
[----:B------:R-:W-:Y:S01]  /*2380*/  MOV R7, UR5 ;  /* 0x0000000500077c02 */ /* 0x000fe20008000f00 */
[----:B------:R-:W-:-:S02]  /*2390*/  IMAD.U32 R10, RZ, RZ, UR6 ;  /* 0x00000006ff0a7e24 */ /* 0x000fc4000f8e00ff */
[----:B------:R-:W-:Y:S02]  /*23a0*/  IMAD.U32 R11, RZ, RZ, UR7 ;  /* 0x00000007ff0b7e24 */ /* 0x000fe4000f8e00ff */
[----:B------:R-:W-:Y:S02]  /*23b0*/  IMAD.MOV.U32 R12, RZ, RZ, 0x1 ;  /* 0x00000001ff0c7424 */ /* 0x000fe400078e00ff */
[----:B0-----:R-:W-:-:S07]  /*23c0*/  IMAD.MOV.U32 R13, RZ, RZ, RZ ;  /* 0x000000ffff0d7224 */ /* 0x001fce00078e00ff */
[----:B------:R-:W-:-:S07]  /*23d0*/  LEPC R20, `(.L_x_2744) ;  /* 0x000000001014794e */ /* 0x000fce0000000000 */
[----:B-1----:R-:W-:Y:S05]  /*23e0*/  CALL.ABS.NOINC R2 ;  /* 0x0000000002007343 */ /* 0x002fea0003c00000 */
.L_x_2744:
[----:B------:R-:W-:Y:S02]  /*23f0*/  PRMT R5, RZ, 0x7610, R5 ;  /* 0x00007610ff057816 */ /* 0x000fe40000000005 */
[----:B------:R-:W-:Y:S01]  /*2400*/  PRMT R0, RZ, 0x7610, R0 ;  /* 0x00007610ff007816 */ /* 0x000fe20000000000 */
[----:B------:R-:W-:Y:S06]  /*2410*/  BRA `(.L_x_2717) ;  /* 0x0000000000247947 */ /* 0x000fec0003800000 */
.L_x_2741:
[----:B------:R-:W2:Y:S01]  /*2420*/  LDG.E.64 R2, desc[UR36][R2.64] ;  /* 0x0000002402027981 */ /* 0x000ea2000c1e1b00 */
[----:B------:R-:W-:Y:S01]  /*2430*/  PRMT R5, RZ, 0x7610, R5 ;  /* 0x00007610ff057816 */ /* 0x000fe20000000005 */
[----:B--2---:R-:W0:Y:S02]  /*2440*/  I2F.U64 R0, R2 ;  /* 0x0000000200007312 */ /* 0x004e240000301000 */
[----:B0-----:R-:W-:Y:S01]  /*2450*/  F2FP.F16.F32.PACK_AB R0, RZ, R0 ;  /* 0x00000000ff00723e */ /* 0x001fe200000000ff */
[----:B------:R-:W-:Y:S06]  /*2460*/  BRA `(.L_x_2717) ;  /* 0x0000000000107947 */ /* 0x000fec0003800000 */
.L_x_2740:
[----:B------:R-:W2:Y:S01]  /*2470*/  LDG.E R2, desc[UR36][R2.64] ;  /* 0x0000002402027981 */ /* 0x000ea2000c1e1900 */
[----:B------:R-:W-:Y:S02]  /*2480*/  PRMT R5, RZ, 0x7610, R5 ;  /* 0x00007610ff057816 */ /* 0x000fe40000000005 */
[----:B--2---:R-:W-:-:S04]  /*2490*/  I2FP.F32.U32 R0, R2 ;  /* 0x0000000200007245 */ /* 0x004fc80000201000 */
[----:B------:R-:W-:-:S07]  /*24a0*/  F2FP.F16.F32.PACK_AB R0, RZ, R0 ;  /* 0x00000000ff00723e */ /* 0x000fce00000000ff */
.L_x_2717:
[----:B------:R-:W-:Y:S01]  /*24b0*/  HADD2.F32 R4, -RZ, R0.H0_H0 ;  /* 0x20000000ff047230 */ /* 0x000fe20000004100 */
[----:B------:R-:W-:Y:S01]  /*24c0*/  ULDC.64 UR4, c[0x0][0x410] ;  /* 0x0001040000047ab9 */ /* 0x000fe20000000a00 */
[----:B------:R-:W-:Y:S01]  /*24d0*/  HADD2.F32 R5, -RZ, R5.H0_H0 ;  /* 0x20000005ff057230 */ /* 0x000fe20000004100 */
[----:B------:R-:W-:Y:S01]  /*24e0*/  IADD3 R18, P2, R18, UR4, RZ ;  /* 0x0000000412127c10 */ /* 0x000fe2000ff5e0ff */
[----:B------:R-:W-:Y:S01]  /*24f0*/  BSSY B2, `(.L_x_2745) ;  /* 0x00002be000027945 */ /* 0x000fe20003800000 */
[C---:B------:R-:W-:Y:S01]  /*2500*/  FSETP.GTU.FTZ.AND P1, PT, |R4|.reuse, +INF , PT ;  /* 0x7f8000000400780b */ /* 0x040fe20003f3c200 */
[----:B------:R-:W-:Y:S01]  /*2510*/  FADD.FTZ R6, |R4|, -RZ ;  /* 0x800000ff04067221 */ /* 0x000fe20000010200 */
[----:B------:R-:W-:Y:S02]  /*2520*/  FSETP.GTU.FTZ.AND P0, PT, |R5|, +INF , PT ;  /* 0x7f8000000500780b */ /* 0x000fe40003f1c200 */
[----:B------:R-:W-:Y:S02]  /*2530*/  IADD3.X R19, RZ, UR5, RZ, P2, !PT ;  /* 0x00000005ff137c10 */ /* 0x000fe400097fe4ff */
[----:B------:R-:W-:-:S13]  /*2540*/  PLOP3.LUT P0, PT, P0, P1, PT, 0xa8, 0x0 ;  /* 0x000000000000781c */ /* 0x000fda0000703570 */
[----:B------:R-:W-:Y:S05]  /*2550*/  @P0 BRA `(.L_x_2746) ;  /* 0x0000002800a40947 */ /* 0x000fea0003800000 */
[C---:B------:R-:W-:Y:S01]  /*2560*/  FSETP.GT.FTZ.AND P0, PT, |R5|.reuse, 8388608, PT ;  /* 0x4b0000000500780b */ /* 0x040fe20003f14200 */
[----:B------:R-:W-:Y:S01]  /*2570*/  FADD.FTZ R7, |R5|, -RZ ;  /* 0x800000ff05077221 */ /* 0x000fe20000010200 */
[----:B------:R-:W-:-:S04]  /*2580*/  FSETP.GT.FTZ.AND P1, PT, R6, 8388608, PT ;  /* 0x4b0000000600780b */ /* 0x000fc80003f34000 */
[----:B------:R-:W-:-:S13]  /*2590*/  PLOP3.LUT P0, PT, P0, P1, PT, 0xa8, 0x0 ;  /* 0x000000000000781c */ /* 0x000fda0000703570 */
[----:B------:R-:W-:Y:S05]  /*25a0*/  @P0 BRA `(.L_x_2747) ;  /* 0x0000001000e40947 */ /* 0x000fea0003800000 */
[C---:B------:R-:W-:Y:S02]  /*25b0*/  FSETP.NEU.FTZ.AND P0, PT, R5.reuse, RZ, PT ;  /* 0x000000ff0500720b */ /* 0x040fe40003f1d000 */
[----:B------:R-:W-:Y:S02]  /*25c0*/  FSETP.NEU.FTZ.AND P1, PT, R4, RZ, PT ;  /* 0x000000ff0400720b */ /* 0x000fe40003f3d000 */
[----:B------:R-:W-:Y:S02]  /*25d0*/  FSETP.GEU.FTZ.AND P2, PT, R6, 0.00021143197955098003149, PT ;  /* 0x395db3d70600780b */ /* 0x000fe40003f5e000 */
[----:B------:R-:W-:Y:S02]  /*25e0*/  FSETP.GEU.FTZ.AND P3, PT, |R5|, 0.00021143197955098003149, PT ;  /* 0x395db3d70500780b */ /* 0x000fe40003f7e200 */
[----:B------:R-:W-:-:S04]  /*25f0*/  PLOP3.LUT P0, PT, P1, P0, PT, 0x2, 0x0 ;  /* 0x000000000000781c */ /* 0x000fc80000f00072 */
[----:B------:R-:W-:-:S13]  /*2600*/  PLOP3.LUT P0, PT, P0, P3, P2, 0xf1, 0x0 ;  /* 0x000000000000781c */ /* 0x000fda0000707e21 */
[----:B------:R-:W-:Y:S05]  /*2610*/  @P0 BRA `(.L_x_2748) ;  /* 0x0000002800ac0947 */ /* 0x000fea0003800000 */
[C---:B------:R-:W-:Y:S01]  /*2620*/  FADD.FTZ R3, R6.reuse, 1 ;  /* 0x3f80000006037421 */ /* 0x040fe20000010000 */
[----:B------:R-:W-:Y:S01]  /*2630*/  FADD.FTZ R9, |R7|, -RZ ;  /* 0x800000ff07097221 */ /* 0x000fe20000010200 */
[----:B------:R-:W-:Y:S01]  /*2640*/  FADD.FTZ R0, R6, -1 ;  /* 0xbf80000006007421 */ /* 0x000fe20000010000 */
[----:B------:R-:W-:Y:S01]  /*2650*/  BSSY B0, `(.L_x_2749) ;  /* 0x0000096000007945 */ /* 0x000fe20003800000 */
[----:B------:R-:W-:Y:S02]  /*2660*/  FADD.FTZ R2, |R3|, -RZ ;  /* 0x800000ff03027221 */ /* 0x000fe40000010200 */
[----:B------:R-:W-:-:S03]  /*2670*/  FADD.FTZ R12, |R0|, -RZ ;  /* 0x800000ff000c7221 */ /* 0x000fc60000010200 */
[-C--:B------:R-:W-:Y:S02]  /*2680*/  VIMNMX R8, R2, R9.reuse, !PT ;  /* 0x0000000902087248 */ /* 0x080fe40007fe0100 */
[----:B------:R-:W-:Y:S02]  /*2690*/  VIMNMX R14, R9, R12, !PT ;  /* 0x0000000c090e7248 */ /* 0x000fe40007fe0100 */
[----:B------:R-:W-:Y:S02]  /*26a0*/  LOP3.LUT R10, R8, 0xfe000000, RZ, 0xc0, !PT ;  /* 0xfe000000080a7812 */ /* 0x000fe400078ec0ff */
[----:B------:R-:W-:Y:S02]  /*26b0*/  VIMNMX R2, R2, R9, PT ;  /* 0x0000000902027248 */ /* 0x000fe40003fe0100 */
[----:B------:R-:W-:Y:S02]  /*26c0*/  IADD3 R11, -R10, 0x7e800000, RZ ;  /* 0x7e8000000a0b7810 */ /* 0x000fe40007ffe1ff */
[----:B------:R-:W-:-:S02]  /*26d0*/  LOP3.LUT R15, R14, 0xfe000000, RZ, 0xc0, !PT ;  /* 0xfe0000000e0f7812 */ /* 0x000fc400078ec0ff */
[----:B------:R-:W-:Y:S01]  /*26e0*/  VIMNMX R13, R9, R12, PT ;  /* 0x0000000c090d7248 */ /* 0x000fe20003fe0100 */
[-C--:B------:R-:W-:Y:S01]  /*26f0*/  FMUL.FTZ R9, R2, R11.reuse ;  /* 0x0000000b02097220 */ /* 0x080fe20000410000 */
[----:B------:R-:W-:Y:S01]  /*2700*/  IADD3 R20, -R15, 0x7e800000, RZ ;  /* 0x7e8000000f147810 */ /* 0x000fe20007ffe1ff */
[----:B------:R-:W-:Y:S01]  /*2710*/  FMUL.FTZ R11, R8, R11 ;  /* 0x0000000b080b7220 */ /* 0x000fe20000410000 */
[----:B------:R-:W-:Y:S01]  /*2720*/  FSETP.NEU.FTZ.AND P0, PT, R2, RZ, PT ;  /* 0x000000ff0200720b */ /* 0x000fe20003f1d000 */
[----:B------:R-:W-:Y:S01]  /*2730*/  FMUL.FTZ R12, R9, R9 ;  /* 0x00000009090c7220 */ /* 0x000fe20000410000 */
[C---:B------:R-:W-:Y:S01]  /*2740*/  FSETP.NEU.FTZ.AND P2, PT, R13.reuse, RZ, PT ;  /* 0x000000ff0d00720b */ /* 0x040fe20003f5d000 */
[-C--:B------:R-:W-:Y:S01]  /*2750*/  FMUL.FTZ R9, R13, R20.reuse ;  /* 0x000000140d097220 */ /* 0x080fe20000410000 */
[----:B------:R-:W-:Y:S01]  /*2760*/  FMUL.FTZ R20, R14, R20 ;  /* 0x000000140e147220 */ /* 0x000fe20000410000 */
[----:B------:R-:W-:Y:S01]  /*2770*/  FFMA.FTZ R12, R11, R11, R12 ;  /* 0x0000000b0b0c7223 */ /* 0x000fe2000001000c */
[----:B------:R-:W-:Y:S01]  /*2780*/  LOP3.LUT R15, R15, 0x800000, RZ, 0xfc, !PT ;  /* 0x008000000f0f7812 */ /* 0x000fe200078efcff */
[----:B------:R-:W-:Y:S01]  /*2790*/  FMUL.FTZ R9, R9, R9 ;  /* 0x0000000909097220 */ /* 0x000fe20000410000 */
[----:B------:R-:W-:-:S03]  /*27a0*/  FSETP.NEU.FTZ.AND P1, PT, R2, +INF , PT ;  /* 0x7f8000000200780b */ /* 0x000fc60003f3d000 */
[----:B------:R-:W-:Y:S01]  /*27b0*/  FFMA.FTZ R20, R20, R20, R9 ;  /* 0x0000001414147223 */ /* 0x000fe20000010009 */
[----:B------:R-:W0:Y:S01]  /*27c0*/  MUFU.SQRT R12, R12 ;  /* 0x0000000c000c7308 */ /* 0x000e220000002000 */
[----:B------:R-:W-:-:S07]  /*27d0*/  LOP3.LUT R9, R10, 0x800000, RZ, 0xfc, !PT ;  /* 0x008000000a097812 */ /* 0x000fce00078efcff */
[----:B------:R-:W1:Y:S01]  /*27e0*/  MUFU.SQRT R20, R20 ;  /* 0x0000001400147308 */ /* 0x000e620000002000 */
[----:B0-----:R-:W-:Y:S01]  /*27f0*/  @P0 FMUL.FTZ R8, R12, R9 ;  /* 0x000000090c080220 */ /* 0x001fe20000410000 */
[----:B------:R-:W-:-:S04]  /*2800*/  FSETP.NEU.FTZ.AND P0, PT, R13, +INF , PT ;  /* 0x7f8000000d00780b */ /* 0x000fc80003f1d000 */
[----:B------:R-:W-:Y:S01]  /*2810*/  FSEL R22, R8, +INF , P1 ;  /* 0x7f80000008167808 */ /* 0x000fe20000800000 */
[----:B-1----:R-:W-:-:S05]  /*2820*/  @P2 FMUL.FTZ R14, R20, R15 ;  /* 0x0000000f140e2220 */ /* 0x002fca0000410000 */
[----:B------:R-:W-:-:S05]  /*2830*/  FSEL R11, R14, +INF , P0 ;  /* 0x7f8000000e0b7808 */ /* 0x000fca0000000000 */
[----:B------:R-:W-:-:S04]  /*2840*/  FADD.FTZ R2, R22, R11 ;  /* 0x0000000b16027221 */ /* 0x000fc80000010000 */
[----:B------:R-:W-:-:S05]  /*2850*/  FMUL.FTZ R2, R2, 0.5 ;  /* 0x3f00000002027820 */ /* 0x000fca0000410000 */
[----:B------:R-:W-:-:S04]  /*2860*/  FMNMX.NAN R9, R2, 1, !PT ;  /* 0x3f80000002097809 */ /* 0x000fc80007820000 */
[----:B------:R-:W-:-:S13]  /*2870*/  FSETP.GEU.FTZ.AND P0, PT, R9, 10, PT ;  /* 0x412000000900780b */ /* 0x000fda0003f1e000 */
[----:B------:R-:W-:-:S06]  /*2880*/  @P0 FFMA.FTZ R2, R9, R9, -1 ;  /* 0xbf80000009020423 */ /* 0x000fcc0000010009 */
[----:B------:R-:W0:Y:S02]  /*2890*/  @P0 MUFU.SQRT R2, R2 ;  /* 0x0000000200020308 */ /* 0x000e240000002000 */
[----:B0-----:R-:W-:-:S06]  /*28a0*/  @P0 FADD.FTZ R10, R9, R2 ;  /* 0x00000002090a0221 */ /* 0x001fcc0000010000 */
[----:B------:R-:W0:Y:S02]  /*28b0*/  @P0 MUFU.LG2 R10, R10 ;  /* 0x0000000a000a0308 */ /* 0x000e240000000c00 */
[----:B0-----:R-:W-:Y:S01]  /*28c0*/  @P0 FMUL.FTZ R8, R10, 0.69314718246459960938 ;  /* 0x3f3172180a080820 */ /* 0x001fe20000410000 */
[----:B------:R-:W-:Y:S06]  /*28d0*/  @P0 BRA `(.L_x_2750) ;  /* 0x0000000400b40947 */ /* 0x000fec0003800000 */
[----:B------:R-:W-:Y:S02]  /*28e0*/  FSETP.NEU.FTZ.AND P0, PT, R6, 1, PT ;  /* 0x3f8000000600780b */ /* 0x000fe40003f1d000 */
[----:B------:R-:W-:-:S13]  /*28f0*/  FSETP.GEU.FTZ.AND P1, PT, |R5|, 1.1102230246251565404e-16, PT ;  /* 0x250000000500780b */ /* 0x000fda0003f3e200 */
[----:B------:R-:W-:Y:S05]  /*2900*/  @!P0 BRA !P1, `(.L_x_2751) ;  /* 0x0000000400a48947 */ /* 0x000fea0004800000 */
[----:B------:R-:W-:-:S05]  /*2910*/  FMUL.FTZ R2, |R0|, 1.1920928955078125e-07 ;  /* 0x3400000000027820 */ /* 0x000fca0000410200 */
[----:B------:R-:W-:-:S13]  /*2920*/  FSETP.GTU.FTZ.AND P0, PT, R2, |R5|, PT ;  /* 0x400000050200720b */ /* 0x000fda0003f1c000 */
[----:B------:R-:W-:Y:S05]  /*2930*/  @!P0 BRA `(.L_x_2752) ;  /* 0x0000000000a08947 */ /* 0x000fea0003800000 */
[----:B------:R-:W-:-:S13]  /*2940*/  FSETP.GEU.FTZ.AND P0, PT, R6, 1, PT ;  /* 0x3f8000000600780b */ /* 0x000fda0003f1e000 */
[----:B------:R-:W-:-:S04]  /*2950*/  @!P0 FADD.FTZ R2, -R6, 1 ;  /* 0x3f80000006028421 */ /* 0x000fc80000010100 */
[----:B------:R-:W-:-:S06]  /*2960*/  @!P0 FMUL.FTZ R2, R3, R2 ;  /* 0x0000000203028220 */ /* 0x000fcc0000410000 */
[----:B------:R-:W0:Y:S08]  /*2970*/  @!P0 MUFU.SQRT R2, R2 ;  /* 0x0000000200028308 */ /* 0x000e300000002000 */
[----:B0-----:R-:W0:Y:S02]  /*2980*/  @!P0 MUFU.RCP R8, R2 ;  /* 0x0000000200088308 */ /* 0x001e240000001000 */
[----:B0-----:R-:W-:Y:S01]  /*2990*/  @!P0 FMUL.FTZ R8, |R5|, R8 ;  /* 0x0000000805088220 */ /* 0x001fe20000410200 */
[----:B------:R-:W-:Y:S06]  /*29a0*/  @!P0 BRA `(.L_x_2750) ;  /* 0x0000000400808947 */ /* 0x000fec0003800000 */
[----:B------:R-:W-:Y:S01]  /*29b0*/  FMUL.FTZ R2, R3, R0 ;  /* 0x0000000003027220 */ /* 0x000fe20000410000 */
[----:B------:R-:W-:-:S03]  /*29c0*/  IMAD.MOV.U32 R15, RZ, RZ, 0x3d39bf78 ;  /* 0x3d39bf78ff0f7424 */ /* 0x000fc600078e00ff */
[----:B------:R-:W0:Y:S02]  /*29d0*/  MUFU.SQRT R13, R2 ;  /* 0x00000002000d7308 */ /* 0x000e240000002000 */
[----:B0-----:R-:W-:Y:S01]  /*29e0*/  FADD.FTZ R21, R0, R13 ;  /* 0x0000000d00157221 */ /* 0x001fe20000010000 */
[----:B------:R-:W-:-:S03]  /*29f0*/  IMAD.MOV.U32 R13, RZ, RZ, 0x3e800000 ;  /* 0x3e800000ff0d7424 */ /* 0x000fc600078e00ff */
[C---:B------:R-:W-:Y:S01]  /*2a00*/  FADD.FTZ.RZ R8, R21.reuse, 1 ;  /* 0x3f80000015087421 */ /* 0x040fe2000001c000 */
[----:B------:R-:W-:-:S03]  /*2a10*/  ISETP.GE.U32.AND P0, PT, R21, 0x7f800000, PT ;  /* 0x7f8000001500780c */ /* 0x000fc60003f06070 */
[----:B------:R-:W-:-:S05]  /*2a20*/  VIADD R8, R8, 0xc0c00000 ;  /* 0xc0c0000008087836 */ /* 0x000fca0000000000 */
[----:B------:R-:W-:-:S04]  /*2a30*/  LOP3.LUT R8, R8, 0xff800000, RZ, 0xc0, !PT ;  /* 0xff80000008087812 */ /* 0x000fc800078ec0ff */
[----:B------:R-:W-:Y:S02]  /*2a40*/  IADD3 R12, -R8, 0x40800000, RZ ;  /* 0x40800000080c7810 */ /* 0x000fe40007ffe1ff */
[-C--:B------:R-:W-:Y:S02]  /*2a50*/  IADD3 R10, R21, -R8.reuse, RZ ;  /* 0x80000008150a7210 */ /* 0x080fe40007ffe0ff */
[----:B------:R-:W-:Y:S01]  /*2a60*/  I2FP.F32.S32 R8, R8 ;  /* 0x0000000800087245 */ /* 0x000fe20000201400 */
[----:B------:R-:W-:-:S04]  /*2a70*/  FFMA.FTZ R13, R12, R13, -1 ;  /* 0xbf8000000c0d7423 */ /* 0x000fc8000001000d */
[----:B------:R-:W-:Y:S01]  /*2a80*/  FADD.FTZ R10, R10, R13 ;  /* 0x0000000d0a0a7221 */ /* 0x000fe20000010000 */
[----:B------:R-:W-:-:S03]  /*2a90*/  FMUL.FTZ R8, R8, 1.1920928955078125e-07 ;  /* 0x3400000008087820 */ /* 0x000fc60000410000 */
[----:B------:R-:W-:-:S04]  /*2aa0*/  FFMA.FTZ R13, R10, -R15, 0.10546888411045074463 ;  /* 0x3dd800120a0d7423 */ /* 0x000fc8000001080f */
[----:B------:R-:W-:-:S04]  /*2ab0*/  FFMA.FTZ R13, R10, R13, -0.13229703903198242188 ;  /* 0xbe0778e00a0d7423 */ /* 0x000fc8000001000d */
[----:B------:R-:W-:-:S04]  /*2ac0*/  FFMA.FTZ R13, R10, R13, 0.14491446316242218018 ;  /* 0x3e1464750a0d7423 */ /* 0x000fc8000001000d */
[----:B------:R-:W-:-:S04]  /*2ad0*/  FFMA.FTZ R13, R10, R13, -0.16641564667224884033 ;  /* 0xbe2a68dd0a0d7423 */ /* 0x000fc8000001000d */
[----:B------:R-:W-:-:S04]  /*2ae0*/  FFMA.FTZ R13, R10, R13, 0.19988867640495300293 ;  /* 0x3e4caf9e0a0d7423 */ /* 0x000fc8000001000d */
[----:B------:R-:W-:-:S04]  /*2af0*/  FFMA.FTZ R13, R10, R13, -0.25000196695327758789 ;  /* 0xbe8000420a0d7423 */ /* 0x000fc8000001000d */
[----:B------:R-:W-:-:S04]  /*2b00*/  FFMA.FTZ R13, R10, R13, 0.33333510160446166992 ;  /* 0x3eaaaae60a0d7423 */ /* 0x000fc8000001000d */
[----:B------:R-:W-:-:S04]  /*2b10*/  FFMA.FTZ R13, R10, R13, -0.5 ;  /* 0xbf0000000a0d7423 */ /* 0x000fc8000001000d */
[----:B------:R-:W-:-:S04]  /*2b20*/  FMUL.FTZ R13, R10, R13 ;  /* 0x0000000d0a0d7220 */ /* 0x000fc80000410000 */
[----:B------:R-:W-:-:S04]  /*2b30*/  FFMA.FTZ R13, R10, R13, R10 ;  /* 0x0000000d0a0d7223 */ /* 0x000fc8000001000a */
[----:B------:R-:W-:Y:S01]  /*2b40*/  FFMA.FTZ R8, R8, 0.69314718246459960938, R13 ;  /* 0x3f31721808087823 */ /* 0x000fe2000001000d */
[----:B------:R-:W-:Y:S06]  /*2b50*/  @!P0 BRA `(.L_x_2750) ;  /* 0x0000000400148947 */ /* 0x000fec0003800000 */
[C---:B------:R-:W-:Y:S02]  /*2b60*/  ISETP.GE.AND P0, PT, R21.reuse, -0x407fffff, PT ;  /* 0xbf8000011500780c */ /* 0x040fe40003f06270 */
[----:B------:R-:W-:-:S11]  /*2b70*/  FSETP.NEU.FTZ.AND P1, PT, R21, RZ, PT ;  /* 0x000000ff1500720b */ /* 0x000fd60003f3d000 */
[----:B------:R-:W-:-:S04]  /*2b80*/  @P0 IMAD.MOV.U32 R2, RZ, RZ, 0x7f800000 ;  /* 0x7f800000ff020424 */ /* 0x000fc800078e00ff */
[----:B------:R-:W-:-:S05]  /*2b90*/  @P0 FFMA.FTZ R8, R21, R2, +INF ;  /* 0x7f80000015080423 */ /* 0x000fca0000010002 */
[----:B------:R-:W-:Y:S01]  /*2ba0*/  FSEL R8, R8, -RZ, P1 ;  /* 0x800000ff08087208 */ /* 0x000fe20000800000 */
[----:B------:R-:W-:Y:S06]  /*2bb0*/  BRA `(.L_x_2750) ;  /* 0x0000000000fc7947 */ /* 0x000fec0003800000 */
.L_x_2752:
[----:B------:R-:W-:Y:S01]  /*2bc0*/  FSETP.GEU.FTZ.AND P0, PT, R3, RZ, PT ;  /* 0x000000ff0300720b */ /* 0x000fe20003f1e000 */
[----:B------:R-:W-:-:S12]  /*2bd0*/  BSSY B1, `(.L_x_2753) ;  /* 0x000000b000017945 */ /* 0x000fd80003800000 */
[----:B------:R-:W-:Y:S05]  /*2be0*/  @!P0 BRA `(.L_x_2754) ;  /* 0x00000000001c8947 */ /* 0x000fea0003800000 */
[----:B------:R-:W-:-:S13]  /*2bf0*/  FSETP.NEU.FTZ.AND P0, PT, R3, RZ, PT ;  /* 0x000000ff0300720b */ /* 0x000fda0003f1d000 */
[----:B------:R-:W-:Y:S01]  /*2c00*/  @P0 FADD.FTZ R8, R3, R22 ;  /* 0x0000001603080221 */ /* 0x000fe20000010000 */
[----:B------:R-:W-:-:S03]  /*2c10*/  @P0 FMUL.FTZ R2, R5, R5 ;  /* 0x0000000505020220 */ /* 0x000fc60000410000 */
[----:B------:R-:W0:Y:S02]  /*2c20*/  @P0 MUFU.RCP R13, R8 ;  /* 0x00000008000d0308 */ /* 0x000e240000001000 */
[----:B0-----:R-:W-:Y:S01]  /*2c30*/  @P0 FMUL.FTZ.D2 R2, R2, R13 ;  /* 0x0000000d02020220 */ /* 0x001fe20000310000 */
[----:B------:R-:W-:Y:S01]  /*2c40*/  @!P0 FMUL.FTZ R2, |R5|, 0.5 ;  /* 0x3f00000005028820 */ /* 0x000fe20000410200 */
[----:B------:R-:W-:Y:S06]  /*2c50*/  BRA `(.L_x_2755) ;  /* 0x0000000000087947 */ /* 0x000fec0003800000 */
.L_x_2754:
[----:B------:R-:W-:-:S04]  /*2c60*/  FADD.FTZ R2, -R3, R22 ;  /* 0x0000001603027221 */ /* 0x000fc80000010100 */
[----:B------:R-:W-:-:S07]  /*2c70*/  FMUL.FTZ R2, R2, 0.5 ;  /* 0x3f00000002027820 */ /* 0x000fce0000410000 */
.L_x_2755:
[----:B------:R-:W-:Y:S05]  /*2c80*/  BSYNC B1 ;  /* 0x0000000000017941 */ /* 0x000fea0003800000 */
.L_x_2753:
[----:B------:R-:W-:Y:S01]  /*2c90*/  FADD.FTZ R8, -R6, 1 ;  /* 0x3f80000006087421 */ /* 0x000fe20000010100 */
[----:B------:R-:W-:Y:S04]  /*2ca0*/  BSSY B1, `(.L_x_2756) ;  /* 0x000000c000017945 */ /* 0x000fe80003800000 */
[----:B------:R-:W-:-:S13]  /*2cb0*/  FSETP.GEU.FTZ.AND P0, PT, R8, RZ, PT ;  /* 0x000000ff0800720b */ /* 0x000fda0003f1e000 */
[----:B------:R-:W-:Y:S05]  /*2cc0*/  @!P0 BRA `(.L_x_2757) ;  /* 0x00000000001c8947 */ /* 0x000fea0003800000 */
[----:B------:R-:W-:-:S13]  /*2cd0*/  FSETP.NEU.FTZ.AND P0, PT, R8, RZ, PT ;  /* 0x000000ff0800720b */ /* 0x000fda0003f1d000 */
[----:B------:R-:W-:Y:S01]  /*2ce0*/  @P0 FADD.FTZ R8, R11, R8 ;  /* 0x000000080b080221 */ /* 0x000fe20000010000 */
[----:B------:R-:W-:-:S05]  /*2cf0*/  @P0 FMUL.FTZ R13, R5, R5 ;  /* 0x00000005050d0220 */ /* 0x000fca0000410000 */
[----:B------:R-:W0:Y:S02]  /*2d00*/  @P0 MUFU.RCP R8, R8 ;  /* 0x0000000800080308 */ /* 0x000e240000001000 */
[----:B0-----:R-:W-:Y:S01]  /*2d10*/  @P0 FMUL.FTZ.D2 R13, R13, R8 ;  /* 0x000000080d0d0220 */ /* 0x001fe20000310000 */
[----:B------:R-:W-:Y:S01]  /*2d20*/  @!P0 FMUL.FTZ R13, |R5|, 0.5 ;  /* 0x3f000000050d8820 */ /* 0x000fe20000410200 */
[----:B------:R-:W-:Y:S06]  /*2d30*/  BRA `(.L_x_2758) ;  /* 0x0000000000087947 */ /* 0x000fec0003800000 */
.L_x_2757:
[----:B------:R-:W-:-:S04]  /*2d40*/  FADD.FTZ R8, R11, -R8 ;  /* 0x800000080b087221 */ /* 0x000fc80000010000 */
[----:B------:R-:W-:-:S07]  /*2d50*/  FMUL.FTZ R13, R8, 0.5 ;  /* 0x3f000000080d7820 */ /* 0x000fce0000410000 */
.L_x_2758:
[----:B------:R-:W-:Y:S05]  /*2d60*/  BSYNC B1 ;  /* 0x0000000000017941 */ /* 0x000fea0003800000 */
.L_x_2756:
[----:B------:R-:W-:Y:S01]  /*2d70*/  FADD.FTZ R13, R13, R2 ;  /* 0x000000020d0d7221 */ /* 0x000fe20000010000 */
[----:B------:R-:W-:Y:S01]  /*2d80*/  FADD.FTZ R2, R9, 1 ;  /* 0x3f80000009027421 */ /* 0x000fe20000010000 */
[----:B------:R-:W-:-:S03]  /*2d90*/  MOV R21, 0x3d39bf78 ;  /* 0x3d39bf7800157802 */ /* 0x000fc60000000f00 */
[----:B------:R-:W-:-:S06]  /*2da0*/  FMUL.FTZ R2, R2, R13 ;  /* 0x0000000d02027220 */ /* 0x000fcc0000410000 */
[----:B------:R-:W0:Y:S02]  /*2db0*/  MUFU.SQRT R2, R2 ;  /* 0x0000000200027308 */ /* 0x000e240000002000 */
[----:B0-----:R-:W-:Y:S01]  /*2dc0*/  FADD.FTZ R15, R13, R2 ;  /* 0x000000020d0f7221 */ /* 0x001fe20000010000 */
[----:B------:R-:W-:-:S03]  /*2dd0*/  IMAD.MOV.U32 R13, RZ, RZ, 0x3e800000 ;  /* 0x3e800000ff0d7424 */ /* 0x000fc600078e00ff */
[C---:B------:R-:W-:Y:S01]  /*2de0*/  FADD.FTZ.RZ R8, R15.reuse, 1 ;  /* 0x3f8000000f087421 */ /* 0x040fe2000001c000 */
[----:B------:R-:W-:-:S04]  /*2df0*/  ISETP.GE.U32.AND P0, PT, R15, 0x7f800000, PT ;  /* 0x7f8000000f00780c */ /* 0x000fc80003f06070 */
[----:B------:R-:W-:-:S04]  /*2e00*/  IADD3 R8, R8, -0x3f400000, RZ ;  /* 0xc0c0000008087810 */ /* 0x000fc80007ffe0ff */
[----:B------:R-:W-:-:S04]  /*2e10*/  LOP3.LUT R8, R8, 0xff800000, RZ, 0xc0, !PT ;  /* 0xff80000008087812 */ /* 0x000fc800078ec0ff */
[----:B------:R-:W-:Y:S01]  /*2e20*/  IADD3 R12, -R8, 0x40800000, RZ ;  /* 0x40800000080c7810 */ /* 0x000fe20007ffe1ff */
[----:B------:R-:W-:Y:S01]  /*2e30*/  IMAD.IADD R10, R15, 0x1, -R8 ;  /* 0x000000010f0a7824 */ /* 0x000fe200078e0a08 */
[----:B------:R-:W-:-:S03]  /*2e40*/  I2FP.F32.S32 R8, R8 ;  /* 0x0000000800087245 */ /* 0x000fc60000201400 */
[----:B------:R-:W-:Y:S02]  /*2e50*/  FFMA.FTZ R13, R12, R13, -1 ;  /* 0xbf8000000c0d7423 */ /* 0x000fe4000001000d */
[----:B------:R-:W-:Y:S02]  /*2e60*/  FMUL.FTZ R8, R8, 1.1920928955078125e-07 ;  /* 0x3400000008087820 */ /* 0x000fe40000410000 */
[----:B------:R-:W-:-:S04]  /*2e70*/  FADD.FTZ R10, R10, R13 ;  /* 0x0000000d0a0a7221 */ /* 0x000fc80000010000 */
        /* <DEDUP_REMOVED lines=18> */
.L_x_2751:
[----:B------:R0:W1:Y:S02]  /*2fa0*/  MUFU.SQRT R8, R7 ;  /* 0x0000000700087308 */ /* 0x0000640000002000 */
.L_x_2750:
[----:B------:R-:W-:Y:S05]  /*2fb0*/  BSYNC B0 ;  /* 0x0000000000007941 */ /* 0x000fea0003800000 */
.L_x_2749:
[----:B------:R-:W-:Y:S01]  /*2fc0*/  FSETP.GEU.FTZ.AND P0, PT, R6, 4.336808689942017736e-19, PT ;  /* 0x210000000600780b */ /* 0x000fe20003f1e000 */
[----:B------:R-:W-:Y:S04]  /*2fd0*/  BSSY B3, `(.L_x_2759) ;  /* 0x0000093000037945 */ /* 0x000fe80003800000 */
[----:B------:R-:W-:Y:S08]  /*2fe0*/  BSSY B0, `(.L_x_2760) ;  /* 0x000005d000007945 */ /* 0x000ff00003800000 */
[----:B------:R-:W-:Y:S05]  /*2ff0*/  @!P0 BRA `(.L_x_2761) ;  /* 0x0000000400648947 */ /* 0x000fea0003800000 */
[----:B------:R-:W2:Y:S02]  /*3000*/  MUFU.RCP R13, R9 ;  /* 0x00000009000d7308 */ /* 0x000ea40000001000 */
[----:B--2---:R-:W-:-:S05]  /*3010*/  FMUL.FTZ R13, R6, R13 ;  /* 0x0000000d060d7220 */ /* 0x004fca0000410000 */
[----:B------:R-:W-:-:S13]  /*3020*/  FSETP.GT.FTZ.AND P0, PT, R13, 0.64170002937316894531, PT ;  /* 0x3f2446740d00780b */ /* 0x000fda0003f14000 */
[----:B------:R-:W-:Y:S05]  /*3030*/  @!P0 BREAK B0 ;  /* 0x0000000000008942 */ /* 0x000fea0003800000 */
[----:B------:R-:W-:Y:S05]  /*3040*/  @P0 BRA `(.L_x_2762) ;  /* 0x0000000000680947 */ /* 0x000fea0003800000 */
[----:B------:R-:W-:Y:S02]  /*3050*/  IMAD.MOV.U32 R3, RZ, RZ, 0x3f000000 ;  /* 0x3f000000ff037424 */ /* 0x000fe400078e00ff */
[C---:B------:R-:W-:Y:S01]  /*3060*/  FADD.FTZ R0, |R13|.reuse, -RZ ;  /* 0x800000ff0d007221 */ /* 0x040fe20000010200 */
[C---:B------:R-:W-:Y:S02]  /*3070*/  FSETP.GT.FTZ.AND P0, PT, |R13|.reuse, 0.56000000238418579102, PT ;  /* 0x3f0f5c290d00780b */ /* 0x040fe40003f14200 */
[----:B------:R-:W-:Y:S01]  /*3080*/  FSETP.NEU.FTZ.AND P1, PT, |R13|, 1, PT ;  /* 0x3f8000000d00780b */ /* 0x000fe20003f3d200 */
[----:B------:R-:W-:-:S04]  /*3090*/  FFMA.FTZ R2, -R0, R3, 0.5 ;  /* 0x3f00000000027423 */ /* 0x000fc80000010103 */
[----:B------:R-:W2:Y:S02]  /*30a0*/  MUFU.RSQ R3, R2 ;  /* 0x0000000200037308 */ /* 0x000ea40000001400 */
[----:B--2---:R-:W-:Y:S01]  /*30b0*/  FMUL.FTZ R6, R2, R3 ;  /* 0x0000000302067220 */ /* 0x004fe20000410000 */
        /* <DEDUP_REMOVED lines=17> */
[----:B------:R-:W-:Y:S01]  /*31d0*/  FSEL R3, R3, R0, !P0 ;  /* 0x0000000003037208 */ /* 0x000fe20004000000 */
[----:B------:R-:W-:Y:S06]  /*31e0*/  BRA `(.L_x_2763) ;  /* 0x0000000400c47947 */ /* 0x000fec0003800000 */
.L_x_2762:
[----:B------:R-:W-:Y:S01]  /*31f0*/  FSETP.NEU.FTZ.AND P0, PT, R6, 1, PT ;  /* 0x3f8000000600780b */ /* 0x000fe20003f1d000 */
[----:B------:R-:W-:Y:S01]  /*3200*/  BSSY B1, `(.L_x_2764) ;  /* 0x0000037000017945 */ /* 0x000fe20003800000 */
[----:B------:R-:W-:-:S13]  /*3210*/  FSETP.GEU.FTZ.AND P1, PT, |R5|, 9.3132257461547851562e-10, PT ;  /* 0x308000000500780b */ /* 0x000fda0003f3e200 */
[----:B------:R-:W-:Y:S05]  /*3220*/  @!P0 BRA !P1, `(.L_x_2765) ;  /* 0x0000000000b88947 */ /* 0x000fea0004800000 */
[----:B------:R-:W-:-:S05]  /*3230*/  FMUL.FTZ R2, |R0|, 1.1920928955078125e-07 ;  /* 0x3400000000027820 */ /* 0x000fca0000410200 */
[----:B------:R-:W-:-:S13]  /*3240*/  FSETP.GTU.FTZ.AND P0, PT, R2, |R5|, PT ;  /* 0x400000050200720b */ /* 0x000fda0003f1c000 */
[----:B------:R-:W-:Y:S05]  /*3250*/  @P0 BRA `(.L_x_2766) ;  /* 0x00000000007c0947 */ /* 0x000fea0003800000 */
[----:B------:R-:W-:Y:S01]  /*3260*/  FSETP.GEU.FTZ.AND P0, PT, R3, RZ, PT ;  /* 0x000000ff0300720b */ /* 0x000fe20003f1e000 */
[----:B------:R-:W-:-:S12]  /*3270*/  BSSY B4, `(.L_x_2767) ;  /* 0x000000b000047945 */ /* 0x000fd80003800000 */
[----:B------:R-:W-:Y:S05]  /*3280*/  @!P0 BRA `(.L_x_2768) ;  /* 0x00000000001c8947 */ /* 0x000fea0003800000 */
[----:B------:R-:W-:-:S13]  /*3290*/  FSETP.NEU.FTZ.AND P0, PT, R3, RZ, PT ;  /* 0x000000ff0300720b */ /* 0x000fda0003f1d000 */
[----:B------:R-:W-:Y:S01]  /*32a0*/  @P0 FADD.FTZ R3, R3, R22 ;  /* 0x0000001603030221 */ /* 0x000fe20000010000 */
[----:B------:R-:W-:-:S05]  /*32b0*/  @P0 FMUL.FTZ R2, R5, R5 ;  /* 0x0000000505020220 */ /* 0x000fca0000410000 */
[----:B------:R-:W2:Y:S02]  /*32c0*/  @P0 MUFU.RCP R3, R3 ;  /* 0x0000000300030308 */ /* 0x000ea40000001000 */
[----:B--2---:R-:W-:Y:S01]  /*32d0*/  @P0 FMUL.FTZ.D2 R2, R2, R3 ;  /* 0x0000000302020220 */ /* 0x004fe20000310000 */
[----:B------:R-:W-:Y:S01]  /*32e0*/  @!P0 FMUL.FTZ R2, |R5|, 0.5 ;  /* 0x3f00000005028820 */ /* 0x000fe20000410200 */
[----:B------:R-:W-:Y:S06]  /*32f0*/  BRA `(.L_x_2769) ;  /* 0x0000000000087947 */ /* 0x000fec0003800000 */
.L_x_2768:
[----:B------:R-:W-:-:S04]  /*3300*/  FADD.FTZ R2, -R3, R22 ;  /* 0x0000001603027221 */ /* 0x000fc80000010100 */
[----:B------:R-:W-:-:S07]  /*3310*/  FMUL.FTZ R2, R2, 0.5 ;  /* 0x3f00000002027820 */ /* 0x000fce0000410000 */
.L_x_2769:
[----:B------:R-:W-:Y:S05]  /*3320*/  BSYNC B4 ;  /* 0x0000000000047941 */ /* 0x000fea0003800000 */
.L_x_2767:
        /* <DEDUP_REMOVED lines=10> */
.L_x_2771:
[----:B------:R-:W-:-:S04]  /*33d0*/  FADD.FTZ R0, -R0, R11 ;  /* 0x0000000b00007221 */ /* 0x000fc80000010100 */
[----:B------:R-:W-:-:S07]  /*33e0*/  FMUL.FTZ R3, R0, 0.5 ;  /* 0x3f00000000037820 */ /* 0x000fce0000410000 */
.L_x_2772:
[----:B------:R-:W-:Y:S05]  /*33f0*/  BSYNC B4 ;  /* 0x0000000000047941 */ /* 0x000fea0003800000 */
.L_x_2770:
[----:B------:R-:W-:Y:S01]  /*3400*/  FADD.FTZ R2, R3, R2 ;  /* 0x0000000203027221 */ /* 0x000fe20000010000 */
[----:B------:R-:W-:-:S04]  /*3410*/  FADD.FTZ R9, R6, R9 ;  /* 0x0000000906097221 */ /* 0x000fc80000010000 */
[----:B------:R-:W-:-:S06]  /*3420*/  FMUL.FTZ R9, R9, R2 ;  /* 0x0000000209097220 */ /* 0x000fcc0000410000 */
[----:B------:R-:W2:Y:S01]  /*3430*/  MUFU.SQRT R9, R9 ;  /* 0x0000000900097308 */ /* 0x000ea20000002000 */
[----:B------:R-:W-:Y:S05]  /*3440*/  BRA `(.L_x_2773) ;  /* 0x0000000000487947 */ /* 0x000fea0003800000 */
.L_x_2766:
[----:B------:R-:W-:-:S13]  /*3450*/  FSETP.GT.FTZ.AND P0, PT, R6, 1, PT ;  /* 0x3f8000000600780b */ /* 0x000fda0003f14000 */
[----:B0-----:R-:W-:Y:S01]  /*3460*/  @P0 FMUL.FTZ R7, R3, R0 ;  /* 0x0000000003070220 */ /* 0x001fe20000410000 */
[----:B------:R-:W-:-:S04]  /*3470*/  @!P0 FADD.FTZ R0, -R6, 1 ;  /* 0x3f80000006008421 */ /* 0x000fc80000010100 */
[----:B------:R-:W-:Y:S01]  /*3480*/  @!P0 FMUL.FTZ R2, R3, R0 ;  /* 0x0000000003028220 */ /* 0x000fe20000410000 */
[----:B------:R-:W0:Y:S01]  /*3490*/  @P0 MUFU.SQRT R7, R7 ;  /* 0x0000000700070308 */ /* 0x000e220000002000 */
[----:B------:R-:W-:-:S04]  /*34a0*/  @P0 FMUL.FTZ R3, |R5|, 2.81474976710656000000e+14 ;  /* 0x5780000005030820 */ /* 0x000fc80000410200 */
[C---:B------:R-:W-:Y:S01]  /*34b0*/  @P0 FMUL.FTZ R3, R6.reuse, R3 ;  /* 0x0000000306030220 */ /* 0x040fe20000410000 */
[----:B------:R-:W-:Y:S02]  /*34c0*/  @P0 FMUL.FTZ R6, R6, 2.81474976710656000000e+14 ;  /* 0x5780000006060820 */ /* 0x000fe40000410000 */
[----:B------:R-:W-:Y:S08]  /*34d0*/  @!P0 MUFU.SQRT R9, R2 ;  /* 0x0000000200098308 */ /* 0x000ff00000002000 */
[----:B0-----:R-:W0:Y:S02]  /*34e0*/  @P0 MUFU.RCP R0, R7 ;  /* 0x0000000700000308 */ /* 0x001e240000001000 */
[----:B0-----:R-:W-:Y:S01]  /*34f0*/  @P0 FMUL.FTZ R9, R3, R0 ;  /* 0x0000000003090220 */ /* 0x001fe20000410000 */
[----:B------:R-:W-:Y:S06]  /*3500*/  BRA `(.L_x_2773) ;  /* 0x0000000000187947 */ /* 0x000fec0003800000 */
.L_x_2765:
[----:B------:R-:W-:Y:S01]  /*3510*/  FADD.FTZ R0, R9, 1 ;  /* 0x3f80000009007421 */ /* 0x000fe20000010000 */
[----:B0-----:R-:W-:Y:S01]  /*3520*/  MUFU.SQRT R7, R7 ;  /* 0x0000000700077308 */ /* 0x001fe20000002000 */
[----:B------:R-:W-:Y:S02]  /*3530*/  IMAD.MOV.U32 R6, RZ, RZ, 0x3f800000 ;  /* 0x3f800000ff067424 */ /* 0x000fe400078e00ff */
[----:B------:R-:W-:-:S06]  /*3540*/  FMUL.FTZ R0, R0, 0.5 ;  /* 0x3f00000000007820 */ /* 0x000fcc0000410000 */
[----:B------:R-:W0:Y:S02]  /*3550*/  MUFU.SQRT R0, R0 ;  /* 0x0000000000007308 */ /* 0x000e240000002000 */
[----:B0-----:R-:W-:-:S07]  /*3560*/  FMUL.FTZ R9, R7, R0 ;  /* 0x0000000007097220 */ /* 0x001fce0000410000 */
.L_x_2773:
[----:B------:R-:W-:Y:S05]  /*3570*/  BSYNC B1 ;  /* 0x0000000000017941 */ /* 0x000fea0003800000 */
.L_x_2764:
[----:B------:R-:W-:Y:S05]  /*3580*/  BRA `(.L_x_2774) ;  /* 0x0000000000087947 */ /* 0x000fea0003800000 */
.L_x_2761:
[----:B------:R-:W-:Y:S01]  /*3590*/  FMUL.FTZ R9, R9, 16777216 ;  /* 0x4b80000009097820 */ /* 0x000fe20000410000 */
[----:B------:R-:W-:-:S07]  /*35a0*/  FMUL.FTZ R6, R6, 16777216 ;  /* 0x4b80000006067820 */ /* 0x000fce0000410000 */
.L_x_2774:
[----:B------:R-:W-:Y:S05]  /*35b0*/  BSYNC B0 ;  /* 0x0000000000007941 */ /* 0x000fea0003800000 */
.L_x_2760:
[C---:B------:R-:W-:Y:S01]  /*35c0*/  FADD.FTZ R0, |R6|.reuse, -RZ ;  /* 0x800000ff06007221 */ /* 0x040fe20000010200 */
[----:B--2---:R-:W-:Y:S01]  /*35d0*/  FADD.FTZ R3, |R9|, -RZ ;  /* 0x800000ff09037221 */ /* 0x004fe20000010200 */
[----:B------:R-:W-:Y:S01]  /*35e0*/  FSETP.GT.FTZ.AND P6, PT, |R6|, |R9|, PT ;  /* 0x400000090600720b */ /* 0x000fe20003fd4200 */
[----:B------:R-:W-:Y:S03]  /*35f0*/  BSSY B4, `(.L_x_2775) ;  /* 0x000000f000047945 */ /* 0x000fe60003800000 */
[----:B------:R-:W-:Y:S02]  /*3600*/  FSEL R23, R0, R3, P6 ;  /* 0x0000000300177208 */ /* 0x000fe40003000000 */
[----:B------:R-:W-:Y:S02]  /*3610*/  FSEL R0, R3, R0, P6 ;  /* 0x0000000003007208 */ /* 0x000fe40003000000 */
[----:B------:R-:W0:Y:S08]  /*3620*/  MUFU.RCP R2, R23 ;  /* 0x0000001700027308 */ /* 0x000e300000001000 */
[----:B------:R-:W2:Y:S01]  /*3630*/  FCHK P0, R0, R23 ;  /* 0x0000001700007302 */ /* 0x000ea20000000000 */
[----:B0-----:R-:W-:-:S04]  /*3640*/  FFMA R7, -R23, R2, 1 ;  /* 0x3f80000017077423 */ /* 0x001fc80000000102 */
[----:B------:R-:W-:-:S04]  /*3650*/  FFMA R7, R2, R7, R2 ;  /* 0x0000000702077223 */ /* 0x000fc80000000002 */
[----:B------:R-:W-:-:S04]  /*3660*/  FFMA R2, R0, R7, RZ ;  /* 0x0000000700027223 */ /* 0x000fc800000000ff */
[----:B------:R-:W-:-:S04]  /*3670*/  FFMA R3, -R23, R2, R0 ;  /* 0x0000000217037223 */ /* 0x000fc80000000100 */
[----:B------:R-:W-:Y:S01]  /*3680*/  FFMA R2, R7, R3, R2 ;  /* 0x0000000307027223 */ /* 0x000fe20000000002 */
[----:B--2---:R-:W-:Y:S06]  /*3690*/  @!P0 BRA `(.L_x_2776) ;  /* 0x0000000000108947 */ /* 0x004fec0003800000 */
[----:B------:R-:W-:Y:S02]  /*36a0*/  MOV R11, R23 ;  /* 0x00000017000b7202 */ /* 0x000fe40000000f00 */
[----:B------:R-:W-:-:S07]  /*36b0*/  MOV R2, 0x36d0 ;  /* 0x000036d000027802 */ /* 0x000fce0000000f00 */
[----:B-1----:R-:W-:Y:S05]  /*36c0*/  CALL.REL.NOINC `($__internal_0_$__cuda_sm3x_div_rn_ftz_f32_slowpath) ;  /* 0x00000148009c7944 */ /* 0x002fea0003c00000 */
[----:B------:R-:W-:-:S07]  /*36d0*/  IMAD.MOV.U32 R2, RZ, RZ, R0 ;  /* 0x000000ffff027224 */ /* 0x000fce00078e0000 */
.L_x_2776:
[----:B------:R-:W-:Y:S05]  /*36e0*/  BSYNC B4 ;  /* 0x0000000000047941 */ /* 0x000fea0003800000 */
.L_x_2775:
[----:B------:R-:W-:Y:S02]  /*36f0*/  IMAD.MOV.U32 R3, RZ, RZ, 0x3b33710b ;  /* 0x3b33710bff037424 */ /* 0x000fe400078e00ff */
[----:B------:R-:W-:Y:S01]  /*3700*/  FMUL.FTZ R0, R2, R2 ;  /* 0x0000000202007220 */ /* 0x000fe20000410000 */
[----:B------:R-:W-:Y:S03]  /*3710*/  BSSY B0, `(.L_x_2777) ;  /* 0x0000014000007945 */ /* 0x000fe60003800000 */
[----:B------:R-:W-:-:S04]  /*3720*/  FFMA.FTZ R3, R0, R3, -0.015681877732276916504 ;  /* 0xbc80774800037423 */ /* 0x000fc80000010003 */
[----:B------:R-:W-:-:S04]  /*3730*/  FFMA.FTZ R3, R0, R3, 0.042200751602649688721 ;  /* 0x3d2cdab200037423 */ /* 0x000fc80000010003 */
[----:B------:R-:W-:-:S04]  /*3740*/  FFMA.FTZ R3, R0, R3, -0.074792981147766113281 ;  /* 0xbd992d1000037423 */ /* 0x000fc80000010003 */
[----:B------:R-:W-:-:S04]  /*3750*/  FFMA.FTZ R3, R0, R3, 0.10640415549278259277 ;  /* 0x3dd9ea6c00037423 */ /* 0x000fc80000010003 */
[----:B------:R-:W-:-:S04]  /*3760*/  FFMA.FTZ R3, R0, R3, -0.14207722246646881104 ;  /* 0xbe117cb100037423 */ /* 0x000fc80000010003 */
[----:B------:R-:W-:-:S04]  /*3770*/  FFMA.FTZ R3, R0, R3, 0.19993925094604492188 ;  /* 0x3e4cbce000037423 */ /* 0x000fc80000010003 */
[----:B------:R-:W-:-:S04]  /*3780*/  FFMA.FTZ R3, R0, R3, -0.33333197236061096191 ;  /* 0xbeaaaa7d00037423 */ /* 0x000fc80000010003 */
[----:B------:R-:W-:-:S04]  /*3790*/  FMUL.FTZ R3, R0, R3 ;  /* 0x0000000300037220 */ /* 0x000fc80000410000 */
[----:B------:R-:W-:Y:S01]  /*37a0*/  FFMA.FTZ R2, R3, R2, R2 ;  /* 0x0000000203027223 */ /* 0x000fe20000010002 */
[----:B------:R-:W-:Y:S06]  /*37b0*/  @P6 BRA `(.L_x_2778) ;  /* 0x0000000000146947 */ /* 0x000fec0003800000 */
[----:B------:R-:W-:-:S13]  /*37c0*/  ISETP.GT.AND P0, PT, R9, -0x1, PT ;  /* 0xffffffff0900780c */ /* 0x000fda0003f04270 */
[----:B------:R-:W-:Y:S05]  /*37d0*/  @P0 BRA `(.L_x_2779) ;  /* 0x00000000001c0947 */ /* 0x000fea0003800000 */
[----:B------:R-:W-:-:S10]  /*37e0*/  HFMA2.MMA R3, -RZ, RZ, 1.9599609375, 20144 ;  /* 0x3fd774ebff037435 */ /* 0x000fd400000001ff */
[----:B------:R-:W-:Y:S01]  /*37f0*/  FFMA.FTZ R2, R3, 1.8663789033889770508, -R2 ;  /* 0x3feee58103027823 */ /* 0x000fe20000010802 */
[----:B------:R-:W-:Y:S06]  /*3800*/  BRA `(.L_x_2779) ;  /* 0x0000000000107947 */ /* 0x000fec0003800000 */
.L_x_2778:
[----:B------:R-:W-:Y:S01]  /*3810*/  ISETP.GE.AND P0, PT, R9, RZ, PT ;  /* 0x000000ff0900720c */ /* 0x000fe20003f06270 */
[----:B------:R-:W-:-:S12]  /*3820*/  IMAD.MOV.U32 R3, RZ, RZ, 0x3fd774eb ;  /* 0x3fd774ebff037424 */ /* 0x000fd800078e00ff */
[----:B------:R-:W-:-:S04]  /*3830*/  @P0 FFMA.FTZ R2, R3, 0.93318945169448852539, -R2 ;  /* 0x3f6ee58103020823 */ /* 0x000fc80000010802 */
[----:B------:R-:W-:-:S07]  /*3840*/  @!P0 FFMA.FTZ R2, R3, 0.93318945169448852539, R2 ;  /* 0x3f6ee58103028823 */ /* 0x000fce0000010002 */
.L_x_2779:
[----:B------:R-:W-:Y:S05]  /*3850*/  BSYNC B0 ;  /* 0x0000000000007941 */ /* 0x000fea0003800000 */
.L_x_2777:
[----:B------:R-:W-:Y:S01]  /*3860*/  FSETP.NEU.FTZ.AND P0, PT, |R9|, |R6|, PT ;  /* 0x400000060900720b */ /* 0x000fe20003f1d200 */
[----:B------:R-:W-:Y:S01]  /*3870*/  IMAD.MOV.U32 R0, RZ, RZ, 0x4016cbe4 ;  /* 0x4016cbe4ff007424 */ /* 0x000fe200078e00ff */
[----:B------:R-:W-:Y:S01]  /*3880*/  FSETP.NEU.FTZ.AND P1, PT, R23, RZ, PT ;  /* 0x000000ff1700720b */ /* 0x000fe20003f3d000 */
[C---:B------:R-:W-:Y:S01]  /*3890*/  FADD.FTZ R3, |R9|.reuse, |R6| ;  /* 0x4000000609037221 */ /* 0x040fe20000010200 */
[----:B------:R-:W-:-:S09]  /*38a0*/  ISETP.GE.AND P2, PT, R9, RZ, PT ;  /* 0x000000ff0900720c */ /* 0x000fd20003f46270 */
[----:B------:R-:W-:Y:S02]  /*38b0*/  @!P0 FSEL R2, R0, 0.78539818525314331055, !P2 ;  /* 0x3f490fdb00028808 */ /* 0x000fe40005000000 */
[----:B------:R-:W-:Y:S02]  /*38c0*/  @!P1 FSEL R2, RZ, 3.1415927410125732422, P2 ;  /* 0x40490fdbff029808 */ /* 0x000fe40001000000 */
[----:B------:R-:W-:Y:S02]  /*38d0*/  FSETP.GTU.FTZ.AND P0, PT, |R3|, +INF , PT ;  /* 0x7f8000000300780b */ /* 0x000fe40003f1c200 */
[----:B------:R-:W-:-:S04]  /*38e0*/  LOP3.LUT R2, R2, 0x80000000, R6, 0xb8, !PT ;  /* 0x8000000002027812 */ /* 0x000fc800078eb806 */
[----:B------:R-:W-:-:S07]  /*38f0*/  FSEL R3, R3, R2, P0 ;  /* 0x0000000203037208 */ /* 0x000fce0000000000 */
.L_x_2763:
[----:B------:R-:W-:Y:S05]  /*3900*/  BSYNC B3 ;  /* 0x0000000000037941 */ /* 0x000fea0003800000 */
.L_x_2759:
[----:B------:R-:W-:Y:S02]  /*3910*/  LOP3.LUT R4, R3, 0x80000000, R4, 0xb8, !PT ;  /* 0x8000000003047812 */ /* 0x000fe400078eb804 */
[----:B-1----:R-:W-:Y:S01]  /*3920*/  LOP3.LUT R5, R8, 0x80000000, R5, 0xb8, !PT ;  /* 0x8000000008057812 */ /* 0x002fe200078eb805 */
[----:B------:R-:W-:Y:S06]  /*3930*/  BRA `(.L_x_2748) ;  /* 0x0000001400e47947 */ /* 0x000fec0003800000 */
.L_x_2747:
[----:B------:R-:W-:Y:S01]  /*3940*/  ISETP.GT.AND P0, PT, R5, -0x1, PT ;  /* 0xffffffff0500780c */ /* 0x000fe20003f04270 */
[----:B------:R-:W-:-:S12]  /*3950*/  BSSY B3, `(.L_x_2780) ;  /* 0x0000165000037945 */ /* 0x000fd80003800000 */
[----:B------:R-:W-:Y:S05]  /*3960*/  @P0 BRA `(.L_x_2781) ;  /* 0x0000000c00180947 */ /* 0x000fea0003800000 */
[----:B------:R-:W-:Y:S01]  /*3970*/  FADD.FTZ R7, -R5, -RZ ;  /* 0x800000ff05077221 */ /* 0x000fe20000010100 */
[----:B------:R-:W-:-:S03]  /*3980*/  FADD.FTZ R6, -R4, -RZ ;  /* 0x800000ff04067221 */ /* 0x000fc60000010100 */
[C---:B------:R-:W-:Y:S01]  /*3990*/  FADD.FTZ R20, |R7|.reuse, -RZ ;  /* 0x800000ff07147221 */ /* 0x040fe20000010200 */
[----:B------:R-:W-:Y:S01]  /*39a0*/  FADD.FTZ R23, |R6|, -RZ ;  /* 0x800000ff06177221 */ /* 0x000fe20000010200 */
[----:B------:R-:W-:-:S04]  /*39b0*/  FSETP.GEU.FTZ.AND P6, PT, |R7|, |R6|, PT ;  /* 0x400000060700720b */ /* 0x000fc80003fde200 */
[----:B------:R-:W-:Y:S02]  /*39c0*/  FSEL R9, R23, R20, !P6 ;  /* 0x0000001417097208 */ /* 0x000fe40007000000 */
[----:B------:R-:W-:Y:S02]  /*39d0*/  FSEL R0, R20, R23, !P6 ;  /* 0x0000001714007208 */ /* 0x000fe40007000000 */
[----:B------:R-:W-:-:S13]  /*39e0*/  FSETP.GT.FTZ.AND P0, PT, R9, 1.70141173319264429906e+38, PT ;  /* 0x7effffff0900780b */ /* 0x000fda0003f14000 */
[----:B------:R-:W-:Y:S05]  /*39f0*/  @P0 BRA `(.L_x_2782) ;  /* 0x0000000400e00947 */ /* 0x000fea0003800000 */
[----:B------:R-:W-:Y:S02]  /*3a00*/  FSETP.GT.FTZ.AND P0, PT, R9, 2.30584300921369395200e+18, PT ;  /* 0x5e0000000900780b */ /* 0x000fe40003f14000 */
[----:B------:R-:W-:-:S04]  /*3a10*/  FSETP.GEU.FTZ.AND P1, PT, R0, 1.084202172485504434e-19, PT ;  /* 0x200000000000780b */ /* 0x000fc80003f3e000 */
[----:B------:R-:W-:-:S13]  /*3a20*/  PLOP3.LUT P0, PT, P0, P1, PT, 0xa2, 0x0 ;  /* 0x000000000000781c */ /* 0x000fda0000703472 */
[----:B------:R-:W-:Y:S05]  /*3a30*/  @P0 BRA `(.L_x_2783) ;  /* 0x0000000000d00947 */ /* 0x000fea0003800000 */
[----:B------:R-:W0:Y:S01]  /*3a40*/  MUFU.RCP R2, R9 ;  /* 0x0000000900027308 */ /* 0x000e220000001000 */
[----:B------:R-:W-:Y:S07]  /*3a50*/  BSSY B4, `(.L_x_2784) ;  /* 0x000000e000047945 */ /* 0x000fee0003800000 */
[----:B------:R-:W1:Y:S01]  /*3a60*/  FCHK P0, R0, R9 ;  /* 0x0000000900007302 */ /* 0x000e620000000000 */
[----:B0-----:R-:W-:-:S04]  /*3a70*/  FFMA R3, -R9, R2, 1 ;  /* 0x3f80000009037423 */ /* 0x001fc80000000102 */
[----:B------:R-:W-:Y:S01]  /*3a80*/  FFMA R3, R2, R3, R2 ;  /* 0x0000000302037223 */ /* 0x000fe20000000002 */
[----:B------:R-:W-:-:S03]  /*3a90*/  FMUL.FTZ R2, R0, R0 ;  /* 0x0000000000027220 */ /* 0x000fc60000410000 */
[----:B------:R-:W-:Y:S01]  /*3aa0*/  FFMA R8, R0, R3, RZ ;  /* 0x0000000300087223 */ /* 0x000fe200000000ff */
[----:B------:R-:W-:-:S03]  /*3ab0*/  FFMA.FTZ R20, R9, R9, R2 ;  /* 0x0000000909147223 */ /* 0x000fc60000010002 */
[----:B------:R-:W-:-:S04]  /*3ac0*/  FFMA R10, -R9, R8, R0 ;  /* 0x00000008090a7223 */ /* 0x000fc80000000100 */
[----:B------:R-:W-:Y:S01]  /*3ad0*/  FFMA R3, R3, R10, R8 ;  /* 0x0000000a03037223 */ /* 0x000fe20000000008 */
[----:B-1----:R-:W-:Y:S06]  /*3ae0*/  @!P0 BRA `(.L_x_2785) ;  /* 0x0000000000108947 */ /* 0x002fec0003800000 */
[----:B------:R-:W-:Y:S02]  /*3af0*/  MOV R11, R9 ;  /* 0x00000009000b7202 */ /* 0x000fe40000000f00 */
[----:B------:R-:W-:-:S07]  /*3b00*/  MOV R2, 0x3b20 ;  /* 0x00003b2000027802 */ /* 0x000fce0000000f00 */
[----:B------:R-:W-:Y:S05]  /*3b10*/  CALL.REL.NOINC `($__internal_0_$__cuda_sm3x_div_rn_ftz_f32_slowpath) ;  /* 0x0000014400887944 */ /* 0x000fea0003c00000 */
[----:B------:R-:W-:-:S07]  /*3b20*/  IMAD.MOV.U32 R3, RZ, RZ, R0 ;  /* 0x000000ffff037224 */ /* 0x000fce00078e0000 */
.L_x_2785:
[----:B------:R-:W-:Y:S05]  /*3b30*/  BSYNC B4 ;  /* 0x0000000000047941 */ /* 0x000fea0003800000 */
.L_x_2784:
        /* <DEDUP_REMOVED lines=12> */
[----:B------:R-:W-:Y:S06]  /*3c00*/  @!P6 BRA `(.L_x_2787) ;  /* 0x000000000014e947 */ /* 0x000fec0003800000 */
[----:B------:R-:W-:-:S13]  /*3c10*/  ISETP.GT.AND P0, PT, R7, -0x1, PT ;  /* 0xffffffff0700780c */ /* 0x000fda0003f04270 */
[----:B------:R-:W-:Y:S05]  /*3c20*/  @P0 BRA `(.L_x_2788) ;  /* 0x00000000001c0947 */ /* 0x000fea0003800000 */
[----:B------:R-:W-:-:S10]  /*3c30*/  HFMA2.MMA R3, -RZ, RZ, 1.9599609375, 20144 ;  /* 0x3fd774ebff037435 */ /* 0x000fd400000001ff */
[----:B------:R-:W-:Y:S01]  /*3c40*/  FFMA.FTZ R0, R3, 1.8663789033889770508, -R0 ;  /* 0x3feee58103007823 */ /* 0x000fe20000010800 */
[----:B------:R-:W-:Y:S06]  /*3c50*/  BRA `(.L_x_2788) ;  /* 0x0000000000107947 */ /* 0x000fec0003800000 */
.L_x_2787:
[----:B------:R-:W-:Y:S01]  /*3c60*/  ISETP.GE.AND P0, PT, R7, RZ, PT ;  /* 0x000000ff0700720c */ /* 0x000fe20003f06270 */
[----:B------:R-:W-:-:S12]  /*3c70*/  IMAD.MOV.U32 R3, RZ, RZ, 0x3fd774eb ;  /* 0x3fd774ebff037424 */ /* 0x000fd800078e00ff */
[----:B------:R-:W-:-:S04]  /*3c80*/  @P0 FFMA.FTZ R0, R3, 0.93318945169448852539, -R0 ;  /* 0x3f6ee58103000823 */ /* 0x000fc80000010800 */
[----:B------:R-:W-:-:S07]  /*3c90*/  @!P0 FFMA.FTZ R0, R3, 0.93318945169448852539, R0 ;  /* 0x3f6ee58103008823 */ /* 0x000fce0000010000 */
.L_x_2788:
[----:B------:R-:W-:Y:S05]  /*3ca0*/  BSYNC B0 ;  /* 0x0000000000007941 */ /* 0x000fea0003800000 */
.L_x_2786:
[----:B------:R-:W-:Y:S01]  /*3cb0*/  FSETP.NEU.FTZ.AND P0, PT, |R7|, |R6|, PT ;  /* 0x400000060700720b */ /* 0x000fe20003f1d200 */
[----:B------:R-:W0:Y:S01]  /*3cc0*/  MUFU.LG2 R8, R20 ;  /* 0x0000001400087308 */ /* 0x000e220000000c00 */
[----:B------:R-:W-:Y:S01]  /*3cd0*/  FSETP.NEU.FTZ.AND P1, PT, R9, RZ, PT ;  /* 0x000000ff0900720b */ /* 0x000fe20003f3d000 */
[----:B------:R-:W-:Y:S01]  /*3ce0*/  IMAD.MOV.U32 R2, RZ, RZ, 0x4016cbe4 ;  /* 0x4016cbe4ff027424 */ /* 0x000fe200078e00ff */
[C---:B------:R-:W-:Y:S01]  /*3cf0*/  ISETP.GE.AND P2, PT, R7.reuse, RZ, PT ;  /* 0x000000ff0700720c */ /* 0x040fe20003f46270 */
[----:B------:R-:W-:-:S08]  /*3d00*/  FADD.FTZ R3, |R7|, |R6| ;  /* 0x4000000607037221 */ /* 0x000fd00000010200 */
[----:B------:R-:W-:Y:S02]  /*3d10*/  @!P0 FSEL R0, R2, 0.78539818525314331055, !P2 ;  /* 0x3f490fdb02008808 */ /* 0x000fe40005000000 */
[----:B------:R-:W-:Y:S02]  /*3d20*/  @!P1 FSEL R0, RZ, 3.1415927410125732422, P2 ;  /* 0x40490fdbff009808 */ /* 0x000fe40001000000 */
[----:B------:R-:W-:Y:S01]  /*3d30*/  FSETP.GTU.FTZ.AND P0, PT, |R3|, +INF , PT ;  /* 0x7f8000000300780b */ /* 0x000fe20003f1c200 */
[----:B0-----:R-:W-:Y:S01]  /*3d40*/  FMUL.FTZ.D2 R8, R8, 0.69314718246459960938 ;  /* 0x3f31721808087820 */ /* 0x001fe20000310000 */
[----:B------:R-:W-:-:S04]  /*3d50*/  LOP3.LUT R0, R0, 0x80000000, R6, 0xb8, !PT ;  /* 0x8000000000007812 */ /* 0x000fc800078eb806 */
[----:B------:R-:W-:Y:S01]  /*3d60*/  FSEL R3, R3, R0, P0 ;  /* 0x0000000003037208 */ /* 0x000fe20000000000 */
[----:B------:R-:W-:Y:S06]  /*3d70*/  BRA `(.L_x_2789) ;  /* 0x0000001000887947 */ /* 0x000fec0003800000 */
.L_x_2783:
[----:B------:R-:W0:Y:S01]  /*3d80*/  MUFU.RCP R2, R9 ;  /* 0x0000000900027308 */ /* 0x000e220000001000 */
[----:B------:R-:W-:Y:S07]  /*3d90*/  BSSY B4, `(.L_x_2790) ;  /* 0x000000c000047945 */ /* 0x000fee0003800000 */
[----:B------:R-:W1:Y:S01]  /*3da0*/  FCHK P0, R0, R9 ;  /* 0x0000000900007302 */ /* 0x000e620000000000 */
[----:B0-----:R-:W-:-:S04]  /*3db0*/  FFMA R3, -R9, R2, 1 ;  /* 0x3f80000009037423 */ /* 0x001fc80000000102 */
[----:B------:R-:W-:-:S04]  /*3dc0*/  FFMA R3, R2, R3, R2 ;  /* 0x0000000302037223 */ /* 0x000fc80000000002 */
[----:B------:R-:W-:-:S04]  /*3dd0*/  FFMA R2, R0, R3, RZ ;  /* 0x0000000300027223 */ /* 0x000fc800000000ff */
[----:B------:R-:W-:-:S04]  /*3de0*/  FFMA R8, -R9, R2, R0 ;  /* 0x0000000209087223 */ /* 0x000fc80000000100 */
[----:B------:R-:W-:Y:S01]  /*3df0*/  FFMA R2, R3, R8, R2 ;  /* 0x0000000803027223 */ /* 0x000fe20000000002 */
[----:B-1----:R-:W-:Y:S06]  /*3e00*/  @!P0 BRA `(.L_x_2791) ;  /* 0x0000000000108947 */ /* 0x002fec0003800000 */
[----:B------:R-:W-:Y:S02]  /*3e10*/  MOV R11, R9 ;  /* 0x00000009000b7202 */ /* 0x000fe40000000f00 */
[----:B------:R-:W-:-:S07]  /*3e20*/  MOV R2, 0x3e40 ;  /* 0x00003e4000027802 */ /* 0x000fce0000000f00 */
[----:B------:R-:W-:Y:S05]  /*3e30*/  CALL.REL.NOINC `($__internal_0_$__cuda_sm3x_div_rn_ftz_f32_slowpath) ;  /* 0x0000014000c07944 */ /* 0x000fea0003c00000 */
[----:B------:R-:W-:-:S07]  /*3e40*/  IMAD.MOV.U32 R2, RZ, RZ, R0 ;  /* 0x000000ffff027224 */ /* 0x000fce00078e0000 */
.L_x_2791:
[----:B------:R-:W-:Y:S05]  /*3e50*/  BSYNC B4 ;  /* 0x0000000000047941 */ /* 0x000fea0003800000 */
.L_x_2790:
        /* <DEDUP_REMOVED lines=18> */
.L_x_2793:
[----:B------:R-:W-:Y:S01]  /*3f80*/  ISETP.GE.AND P0, PT, R7, RZ, PT ;  /* 0x000000ff0700720c */ /* 0x000fe20003f06270 */
[----:B------:R-:W-:-:S12]  /*3f90*/  IMAD.MOV.U32 R3, RZ, RZ, 0x3fd774eb ;  /* 0x3fd774ebff037424 */ /* 0x000fd800078e00ff */
[----:B------:R-:W-:-:S04]  /*3fa0*/  @P0 FFMA.FTZ R2, R3, 0.93318945169448852539, -R2 ;  /* 0x3f6ee58103020823 */ /* 0x000fc80000010802 */
[----:B------:R-:W-:-:S07]  /*3fb0*/  @!P0 FFMA.FTZ R2, R3, 0.93318945169448852539, R2 ;  /* 0x3f6ee58103028823 */ /* 0x000fce0000010002 */
.L_x_2794:
[----:B------:R-:W-:Y:S05]  /*3fc0*/  BSYNC B0 ;  /* 0x0000000000007941 */ /* 0x000fea0003800000 */
.L_x_2792:
[CC--:B------:R-:W-:Y:S02]  /*3fd0*/  VIMNMX R3, R20.reuse, R23.reuse, !PT ;  /* 0x0000001714037248 */ /* 0x0c0fe40007fe0100 */
[----:B------:R-:W-:Y:S02]  /*3fe0*/  VIMNMX R0, R20, R23, PT ;  /* 0x0000001714007248 */ /* 0x000fe40003fe0100 */
[----:B------:R-:W-:Y:S02]  /*3ff0*/  LOP3.LUT R8, R3, 0xfe000000, RZ, 0xc0, !PT ;  /* 0xfe00000003087812 */ /* 0x000fe400078ec0ff */
[----:B------:R-:W-:Y:S02]  /*4000*/  FSETP.NEU.FTZ.AND P0, PT, R0, RZ, PT ;  /* 0x000000ff0000720b */ /* 0x000fe40003f1d000 */
[C---:B------:R-:W-:Y:S02]  /*4010*/  IADD3 R10, -R8.reuse, 0x7e800000, RZ ;  /* 0x7e800000080a7810 */ /* 0x040fe40007ffe1ff */
[----:B------:R-:W-:-:S02]  /*4020*/  LOP3.LUT R8, R8, 0x800000, RZ, 0xfc, !PT ;  /* 0x0080000008087812 */ /* 0x000fc400078efcff */
[----:B------:R-:W-:Y:S01]  /*4030*/  FSETP.NEU.FTZ.AND P1, PT, |R7|, |R6|, PT ;  /* 0x400000060700720b */ /* 0x000fe20003f3d200 */
[-C--:B------:R-:W-:Y:S01]  /*4040*/  FMUL.FTZ R11, R0, R10.reuse ;  /* 0x0000000a000b7220 */ /* 0x080fe20000410000 */
[----:B------:R-:W-:Y:S01]  /*4050*/  FMUL.FTZ R10, R3, R10 ;  /* 0x0000000a030a7220 */ /* 0x000fe20000410000 */
[----:B------:R-:W-:Y:S02]  /*4060*/  FSETP.NEU.FTZ.AND P2, PT, R9, RZ, PT ;  /* 0x000000ff0900720b */ /* 0x000fe40003f5d000 */
[----:B------:R-:W-:-:S04]  /*4070*/  FMUL.FTZ R11, R11, R11 ;  /* 0x0000000b0b0b7220 */ /* 0x000fc80000410000 */
[----:B------:R-:W-:-:S06]  /*4080*/  FFMA.FTZ R11, R10, R10, R11 ;  /* 0x0000000a0a0b7223 */ /* 0x000fcc000001000b */
[----:B------:R-:W0:Y:S02]  /*4090*/  MUFU.SQRT R11, R11 ;  /* 0x0000000b000b7308 */ /* 0x000e240000002000 */
[----:B0-----:R-:W-:Y:S01]  /*40a0*/  @P0 FMUL.FTZ R3, R8, R11 ;  /* 0x0000000b08030220 */ /* 0x001fe20000410000 */
[----:B------:R-:W-:-:S04]  /*40b0*/  FSETP.NEU.FTZ.AND P0, PT, R0, +INF , PT ;  /* 0x7f8000000000780b */ /* 0x000fc80003f1d000 */
[----:B------:R-:W-:Y:S01]  /*40c0*/  FSEL R0, R3, +INF , P0 ;  /* 0x7f80000003007808 */ /* 0x000fe20000000000 */
[----:B------:R-:W-:Y:S01]  /*40d0*/  IMAD.MOV.U32 R3, RZ, RZ, 0x4016cbe4 ;  /* 0x4016cbe4ff037424 */ /* 0x000fe200078e00ff */
[----:B------:R-:W-:-:S04]  /*40e0*/  ISETP.GE.AND P0, PT, R7, RZ, PT ;  /* 0x000000ff0700720c */ /* 0x000fc80003f06270 */
[----:B------:R-:W0:Y:S01]  /*40f0*/  MUFU.LG2 R0, R0 ;  /* 0x0000000000007308 */ /* 0x000e220000000c00 */
[----:B------:R-:W-:Y:S01]  /*4100*/  @!P1 FSEL R2, R3, 0.78539818525314331055, !P0 ;  /* 0x3f490fdb03029808 */ /* 0x000fe20004000000 */
[----:B------:R-:W-:Y:S01]  /*4110*/  FADD.FTZ R3, |R7|, |R6| ;  /* 0x4000000607037221 */ /* 0x000fe20000010200 */
[----:B------:R-:W-:-:S04]  /*4120*/  @!P2 FSEL R2, RZ, 3.1415927410125732422, P0 ;  /* 0x40490fdbff02a808 */ /* 0x000fc80000000000 */
[----:B------:R-:W-:Y:S02]  /*4130*/  FSETP.GTU.FTZ.AND P0, PT, |R3|, +INF , PT ;  /* 0x7f8000000300780b */ /* 0x000fe40003f1c200 */
[----:B------:R-:W-:-:S04]  /*4140*/  LOP3.LUT R2, R2, 0x80000000, R6, 0xb8, !PT ;  /* 0x8000000002027812 */ /* 0x000fc800078eb806 */
[----:B------:R-:W-:Y:S01]  /*4150*/  FSEL R3, R3, R2, P0 ;  /* 0x0000000203037208 */ /* 0x000fe20000000000 */
[----:B0-----:R-:W-:Y:S01]  /*4160*/  FMUL.FTZ R8, R0, 0.69314718246459960938 ;  /* 0x3f31721800087820 */ /* 0x001fe20000410000 */
[----:B------:R-:W-:Y:S06]  /*4170*/  BRA `(.L_x_2789) ;  /* 0x0000000c00887947 */ /* 0x000fec0003800000 */
.L_x_2782:
[----:B------:R-:W-:Y:S01]  /*4180*/  FMUL.FTZ R2, R7, 0.36787945032119750977 ;  /* 0x3ebc5ab207027820 */ /* 0x000fe20000410000 */
[----:B------:R-:W-:Y:S01]  /*4190*/  FMUL.FTZ R3, R6, 0.36787945032119750977 ;  /* 0x3ebc5ab206037820 */ /* 0x000fe20000410000 */
[----:B------:R-:W-:Y:S01]  /*41a0*/  MUFU.RCP R14, R9 ;  /* 0x00000009000e7308 */ /* 0x000fe20000001000 */
[----:B------:R-:W-:Y:S01]  /*41b0*/  BSSY B4, `(.L_x_2795) ;  /* 0x000001f000047945 */ /* 0x000fe20003800000 */
[----:B------:R-:W-:Y:S01]  /*41c0*/  FADD.FTZ R2, |R2|, -RZ ;  /* 0x800000ff02027221 */ /* 0x000fe20000010200 */
[----:B------:R-:W-:-:S05]  /*41d0*/  FADD.FTZ R3, |R3|, -RZ ;  /* 0x800000ff03037221 */ /* 0x000fca0000010200 */
[CC--:B------:R-:W-:Y:S02]  /*41e0*/  VIMNMX R8, R2.reuse, R3.reuse, !PT ;  /* 0x0000000302087248 */ /* 0x0c0fe40007fe0100 */
[----:B------:R-:W-:Y:S02]  /*41f0*/  VIMNMX R2, R2, R3, PT ;  /* 0x0000000302027248 */ /* 0x000fe40003fe0100 */
[----:B------:R-:W-:Y:S02]  /*4200*/  LOP3.LUT R10, R8, 0xfe000000, RZ, 0xc0, !PT ;  /* 0xfe000000080a7812 */ /* 0x000fe400078ec0ff */
[----:B------:R-:W-:Y:S02]  /*4210*/  FSETP.NEU.FTZ.AND P0, PT, R2, RZ, PT ;  /* 0x000000ff0200720b */ /* 0x000fe40003f1d000 */
[----:B------:R-:W-:-:S05]  /*4220*/  IADD3 R3, -R10, 0x7e800000, RZ ;  /* 0x7e8000000a037810 */ /* 0x000fca0007ffe1ff */
[-C--:B------:R-:W-:Y:S01]  /*4230*/  FMUL.FTZ R11, R2, R3.reuse ;  /* 0x00000003020b7220 */ /* 0x080fe20000410000 */
[----:B------:R-:W-:-:S03]  /*4240*/  FMUL.FTZ R3, R8, R3 ;  /* 0x0000000308037220 */ /* 0x000fc60000410000 */
[----:B------:R-:W-:Y:S01]  /*4250*/  FMUL.FTZ R12, R11, R11 ;  /* 0x0000000b0b0c7220 */ /* 0x000fe20000410000 */
[----:B------:R-:W-:-:S03]  /*4260*/  MOV R11, 0x3f800000 ;  /* 0x3f800000000b7802 */ /* 0x000fc60000000f00 */
[----:B------:R-:W-:Y:S01]  /*4270*/  FFMA.FTZ R12, R3, R3, R12 ;  /* 0x00000003030c7223 */ /* 0x000fe2000001000c */
[----:B------:R-:W-:-:S05]  /*4280*/  LOP3.LUT R3, R10, 0x800000, RZ, 0xfc, !PT ;  /* 0x008000000a037812 */ /* 0x000fca00078efcff */
[----:B------:R-:W0:Y:S02]  /*4290*/  MUFU.SQRT R12, R12 ;  /* 0x0000000c000c7308 */ /* 0x000e240000002000 */
[----:B0-----:R-:W-:Y:S01]  /*42a0*/  @P0 FMUL.FTZ R8, R12, R3 ;  /* 0x000000030c080220 */ /* 0x001fe20000410000 */
[----:B------:R-:W-:Y:S01]  /*42b0*/  FSETP.NEU.FTZ.AND P0, PT, R2, +INF , PT ;  /* 0x7f8000000200780b */ /* 0x000fe20003f1d000 */
[----:B------:R-:W-:-:S03]  /*42c0*/  FFMA R3, -R9, R14, 1 ;  /* 0x3f80000009037423 */ /* 0x000fc6000000010e */
[----:B------:R-:W-:Y:S01]  /*42d0*/  FSEL R2, R8, +INF , P0 ;  /* 0x7f80000008027808 */ /* 0x000fe20000000000 */
[----:B------:R-:W-:-:S04]  /*42e0*/  FFMA R3, R14, R3, R14 ;  /* 0x000000030e037223 */ /* 0x000fc8000000000e */
[----:B------:R-:W-:Y:S01]  /*42f0*/  FFMA R8, R0, R3, RZ ;  /* 0x0000000300087223 */ /* 0x000fe200000000ff */
[----:B------:R-:W0:Y:S03]  /*4300*/  MUFU.LG2 R2, R2 ;  /* 0x0000000200027308 */ /* 0x000e260000000c00 */
[----:B------:R-:W-:-:S04]  /*4310*/  FFMA R10, -R9, R8, R0 ;  /* 0x00000008090a7223 */ /* 0x000fc80000000100 */
[----:B------:R-:W-:Y:S01]  /*4320*/  FFMA R3, R3, R10, R8 ;  /* 0x0000000a03037223 */ /* 0x000fe20000000008 */
[----:B------:R-:W1:Y:S01]  /*4330*/  FCHK P0, R0, R9 ;  /* 0x0000000900007302 */ /* 0x000e620000000000 */
[----:B0-----:R-:W-:Y:S01]  /*4340*/  FFMA.FTZ R8, R2, 0.69314718246459960938, R11 ;  /* 0x3f31721802087823 */ /* 0x001fe2000001000b */
[----:B-1----:R-:W-:Y:S06]  /*4350*/  @!P0 BRA `(.L_x_2796) ;  /* 0x0000000000108947 */ /* 0x002fec0003800000 */
[----:B------:R-:W-:Y:S01]  /*4360*/  IMAD.MOV.U32 R11, RZ, RZ, R9 ;  /* 0x000000ffff0b7224 */ /* 0x000fe200078e0009 */
[----:B------:R-:W-:-:S07]  /*4370*/  MOV R2, 0x4390 ;  /* 0x0000439000027802 */ /* 0x000fce0000000f00 */
[----:B------:R-:W-:Y:S05]  /*4380*/  CALL.REL.NOINC `($__internal_0_$__cuda_sm3x_div_rn_ftz_f32_slowpath) ;  /* 0x0000013c006c7944 */ /* 0x000fea0003c00000 */
[----:B------:R-:W-:-:S07]  /*4390*/  IMAD.MOV.U32 R3, RZ, RZ, R0 ;  /* 0x000000ffff037224 */ /* 0x000fce00078e0000 */
.L_x_2796:
[----:B------:R-:W-:Y:S05]  /*43a0*/  BSYNC B4 ;  /* 0x0000000000047941 */ /* 0x000fea0003800000 */
.L_x_2795:
[----:B------:R-:W-:Y:S01]  /*43b0*/  HFMA2.MMA R11, -RZ, RZ, 0.89990234375, 10328 ;  /* 0x3b33710bff0b7435 */ /* 0x000fe200000001ff */
[----:B------:R-:W-:Y:S01]  /*43c0*/  FMUL.FTZ R0, R3, R3 ;  /* 0x0000000303007220 */ /* 0x000fe20000410000 */
[----:B------:R-:W-:Y:S08]  /*43d0*/  BSSY B0, `(.L_x_2797) ;  /* 0x0000014000007945 */ /* 0x000ff00003800000 */
        /* <DEDUP_REMOVED lines=12> */
[----:B------:R-:W-:-:S04]  /*44a0*/  IMAD.MOV.U32 R3, RZ, RZ, 0x3fd774eb ;  /* 0x3fd774ebff037424 */ /* 0x000fc800078e00ff */
[----:B------:R-:W-:Y:S01]  /*44b0*/  FFMA.FTZ R0, R3, 1.8663789033889770508, -R0 ;  /* 0x3feee58103007823 */ /* 0x000fe20000010800 */
[----:B------:R-:W-:Y:S06]  /*44c0*/  BRA `(.L_x_2799) ;  /* 0x0000000000107947 */ /* 0x000fec0003800000 */
.L_x_2798:
[----:B------:R-:W-:Y:S01]  /*44d0*/  ISETP.GE.AND P0, PT, R7, RZ, PT ;  /* 0x000000ff0700720c */ /* 0x000fe20003f06270 */
[----:B------:R-:W-:-:S12]  /*44e0*/  IMAD.MOV.U32 R3, RZ, RZ, 0x3fd774eb ;  /* 0x3fd774ebff037424 */ /* 0x000fd800078e00ff */
[----:B------:R-:W-:-:S04]  /*44f0*/  @P0 FFMA.FTZ R0, R3, 0.93318945169448852539, -R0 ;  /* 0x3f6ee58103000823 */ /* 0x000fc80000010800 */
[----:B------:R-:W-:-:S07]  /*4500*/  @!P0 FFMA.FTZ R0, R3, 0.93318945169448852539, R0 ;  /* 0x3f6ee58103008823 */ /* 0x000fce0000010000 */
.L_x_2799:
[----:B------:R-:W-:Y:S05]  /*4510*/  BSYNC B0 ;  /* 0x0000000000007941 */ /* 0x000fea0003800000 */
.L_x_2797:
[C---:B------:R-:W-:Y:S01]  /*4520*/  FSETP.NEU.FTZ.AND P1, PT, |R7|.reuse, |R6|, PT ;  /* 0x400000060700720b */ /* 0x040fe20003f3d200 */
[----:B------:R-:W-:Y:S01]  /*4530*/  FADD.FTZ R3, |R7|, |R6| ;  /* 0x4000000607037221 */ /* 0x000fe20000010200 */
[----:B------:R-:W-:Y:S02]  /*4540*/  FSETP.NEU.FTZ.AND P2, PT, R9, RZ, PT ;  /* 0x000000ff0900720b */ /* 0x000fe40003f5d000 */
[----:B------:R-:W-:Y:S02]  /*4550*/  ISETP.GE.AND P0, PT, R7, RZ, PT ;  /* 0x000000ff0700720c */ /* 0x000fe40003f06270 */
[----:B------:R-:W-:-:S07]  /*4560*/  MOV R2, 0x4016cbe4 ;  /* 0x4016cbe400027802 */ /* 0x000fce0000000f00 */
[----:B------:R-:W-:Y:S02]  /*4570*/  @!P1 FSEL R0, R2, 0.78539818525314331055, !P0 ;  /* 0x3f490fdb02009808 */ /* 0x000fe40004000000 */
[----:B------:R-:W-:Y:S02]  /*4580*/  @!P2 FSEL R0, RZ, 3.1415927410125732422, P0 ;  /* 0x40490fdbff00a808 */ /* 0x000fe40000000000 */
[----:B------:R-:W-:Y:S02]  /*4590*/  FSETP.GTU.FTZ.AND P0, PT, |R3|, +INF , PT ;  /* 0x7f8000000300780b */ /* 0x000fe40003f1c200 */
[----:B------:R-:W-:-:S04]  /*45a0*/  LOP3.LUT R0, R0, 0x80000000, R6, 0xb8, !PT ;  /* 0x8000000000007812 */ /* 0x000fc800078eb806 */
[----:B------:R-:W-:Y:S01]  /*45b0*/  FSEL R3, R3, R0, P0 ;  /* 0x0000000003037208 */ /* 0x000fe20000000000 */
[----:B------:R-:W-:Y:S06]  /*45c0*/  BRA `(.L_x_2789) ;  /* 0x0000000800747947 */ /* 0x000fec0003800000 */
.L_x_2781:
[----:B------:R-:W-:-:S04]  /*45d0*/  FSETP.GEU.FTZ.AND P6, PT, |R5|, R6, PT ;  /* 0x000000060500720b */ /* 0x000fc80003fde200 */
        /* <DEDUP_REMOVED lines=19> */
[----:B------:R-:W-:Y:S01]  /*4710*/  IMAD.MOV.U32 R11, RZ, RZ, R9 ;  /* 0x000000ffff0b7224 */ /* 0x000fe200078e0009 */
[----:B------:R-:W-:-:S07]  /*4720*/  MOV R2, 0x4740 ;  /* 0x0000474000027802 */ /* 0x000fce0000000f00 */
[----:B------:R-:W-:Y:S05]  /*4730*/  CALL.REL.NOINC `($__internal_0_$__cuda_sm3x_div_rn_ftz_f32_slowpath) ;  /* 0x0000013800807944 */ /* 0x000fea0003c00000 */
[----:B------:R-:W-:-:S07]  /*4740*/  IMAD.MOV.U32 R3, RZ, RZ, R0 ;  /* 0x000000ffff037224 */ /* 0x000fce00078e0000 */
.L_x_2803:
[----:B------:R-:W-:Y:S05]  /*4750*/  BSYNC B4 ;  /* 0x0000000000047941 */ /* 0x000fea0003800000 */
.L_x_2802:
[----:B------:R-:W-:Y:S01]  /*4760*/  HFMA2.MMA R7, -RZ, RZ, 0.89990234375, 10328 ;  /* 0x3b33710bff077435 */ /* 0x000fe200000001ff */
[----:B------:R-:W-:Y:S01]  /*4770*/  FMUL.FTZ R0, R3, R3 ;  /* 0x0000000303007220 */ /* 0x000fe20000410000 */
[----:B------:R-:W0:Y:S01]  /*4780*/  MUFU.LG2 R8, R20 ;  /* 0x0000001400087308 */ /* 0x000e220000000c00 */
[C---:B------:R-:W-:Y:S01]  /*4790*/  FSETP.NEU.FTZ.AND P0, PT, |R5|.reuse, R6, PT ;  /* 0x000000060500720b */ /* 0x040fe20003f1d200 */
[----:B------:R-:W-:Y:S01]  /*47a0*/  FADD.FTZ R6, |R5|, R6 ;  /* 0x0000000605067221 */ /* 0x000fe20000010200 */
[----:B------:R-:W-:-:S05]  /*47b0*/  FSETP.NEU.FTZ.AND P1, PT, R9, RZ, PT ;  /* 0x000000ff0900720b */ /* 0x000fca0003f3d000 */
[----:B------:R-:W-:-:S04]  /*47c0*/  FFMA.FTZ R7, R0, R7, -0.015681877732276916504 ;  /* 0xbc80774800077423 */ /* 0x000fc80000010007 */
[----:B------:R-:W-:-:S04]  /*47d0*/  FFMA.FTZ R7, R0, R7, 0.042200751602649688721 ;  /* 0x3d2cdab200077423 */ /* 0x000fc80000010007 */
[----:B------:R-:W-:Y:S01]  /*47e0*/  FFMA.FTZ R7, R0, R7, -0.074792981147766113281 ;  /* 0xbd992d1000077423 */ /* 0x000fe20000010007 */
[----:B0-----:R-:W-:-:S03]  /*47f0*/  FMUL.FTZ.D2 R8, R8, 0.69314718246459960938 ;  /* 0x3f31721808087820 */ /* 0x001fc60000310000 */
[----:B------:R-:W-:-:S04]  /*4800*/  FFMA.FTZ R7, R0, R7, 0.10640415549278259277 ;  /* 0x3dd9ea6c00077423 */ /* 0x000fc80000010007 */
[----:B------:R-:W-:-:S04]  /*4810*/  FFMA.FTZ R7, R0, R7, -0.14207722246646881104 ;  /* 0xbe117cb100077423 */ /* 0x000fc80000010007 */
[----:B------:R-:W-:-:S04]  /*4820*/  FFMA.FTZ R7, R0, R7, 0.19993925094604492188 ;  /* 0x3e4cbce000077423 */ /* 0x000fc80000010007 */
[----:B------:R-:W-:-:S04]  /*4830*/  FFMA.FTZ R7, R0, R7, -0.33333197236061096191 ;  /* 0xbeaaaa7d00077423 */ /* 0x000fc80000010007 */
[----:B------:R-:W-:Y:S01]  /*4840*/  FMUL.FTZ R0, R0, R7 ;  /* 0x0000000700007220 */ /* 0x000fe20000410000 */
[----:B------:R-:W-:-:S03]  /*4850*/  @!P6 IMAD.MOV.U32 R7, RZ, RZ, 0x3fd774eb ;  /* 0x3fd774ebff07e424 */ /* 0x000fc600078e00ff */
[----:B------:R-:W-:-:S04]  /*4860*/  FFMA.FTZ R0, R0, R3, R3 ;  /* 0x0000000300007223 */ /* 0x000fc80000010003 */
[----:B------:R-:W-:-:S05]  /*4870*/  @!P6 FFMA.FTZ R0, R7, 0.93318945169448852539, -R0 ;  /* 0x3f6ee5810700e823 */ /* 0x000fca0000010800 */
[----:B------:R-:W-:Y:S02]  /*4880*/  FSEL R0, R0, 0.78539818525314331055, P0 ;  /* 0x3f490fdb00007808 */ /* 0x000fe40000000000 */
[----:B------:R-:W-:Y:S02]  /*4890*/  FSETP.GTU.FTZ.AND P0, PT, |R6|, +INF , PT ;  /* 0x7f8000000600780b */ /* 0x000fe40003f1c200 */
[----:B------:R-:W-:-:S04]  /*48a0*/  FSEL R3, R0, RZ, P1 ;  /* 0x000000ff00037208 */ /* 0x000fc80000800000 */
[----:B------:R-:W-:-:S04]  /*48b0*/  LOP3.LUT R3, R3, 0x80000000, R4, 0xb8, !PT ;  /* 0x8000000003037812 */ /* 0x000fc800078eb804 */
[----:B------:R-:W-:Y:S01]  /*48c0*/  FSEL R3, R6, R3, P0 ;  /* 0x0000000306037208 */ /* 0x000fe20000000000 */
[----:B------:R-:W-:Y:S06]  /*48d0*/  BRA `(.L_x_2789) ;  /* 0x0000000400b07947 */ /* 0x000fec0003800000 */
.L_x_2801:
        /* <DEDUP_REMOVED lines=9> */
[----:B------:R-:W-:Y:S01]  /*4970*/  IMAD.MOV.U32 R11, RZ, RZ, R9 ;  /* 0x000000ffff0b7224 */ /* 0x000fe200078e0009 */
[----:B------:R-:W-:-:S07]  /*4980*/  MOV R2, 0x49a0 ;  /* 0x000049a000027802 */ /* 0x000fce0000000f00 */
[----:B------:R-:W-:Y:S05]  /*4990*/  CALL.REL.NOINC `($__internal_0_$__cuda_sm3x_div_rn_ftz_f32_slowpath) ;  /* 0x0000013400e87944 */ /* 0x000fea0003c00000 */
[----:B------:R-:W-:-:S07]  /*49a0*/  MOV R2, R0 ;  /* 0x0000000000027202 */ /* 0x000fce0000000f00 */
.L_x_2805:
[----:B------:R-:W-:Y:S05]  /*49b0*/  BSYNC B4 ;  /* 0x0000000000047941 */ /* 0x000fea0003800000 */
.L_x_2804:
[CC--:B------:R-:W-:Y:S01]  /*49c0*/  VIMNMX R8, R7.reuse, R6.reuse, !PT ;  /* 0x0000000607087248 */ /* 0x0c0fe20007fe0100 */
[----:B------:R-:W-:Y:S01]  /*49d0*/  IMAD.MOV.U32 R3, RZ, RZ, 0x3b33710b ;  /* 0x3b33710bff037424 */ /* 0x000fe200078e00ff */
[----:B------:R-:W-:Y:S01]  /*49e0*/  VIMNMX R7, R7, R6, PT ;  /* 0x0000000607077248 */ /* 0x000fe20003fe0100 */
[----:B------:R-:W-:Y:S01]  /*49f0*/  FMUL.FTZ R0, R2, R2 ;  /* 0x0000000202007220 */ /* 0x000fe20000410000 */
[----:B------:R-:W-:Y:S02]  /*4a00*/  LOP3.LUT R10, R8, 0xfe000000, RZ, 0xc0, !PT ;  /* 0xfe000000080a7812 */ /* 0x000fe400078ec0ff */
[----:B------:R-:W-:Y:S01]  /*4a10*/  FSETP.NEU.FTZ.AND P0, PT, R7, RZ, PT ;  /* 0x000000ff0700720b */ /* 0x000fe20003f1d000 */
[----:B------:R-:W-:Y:S01]  /*4a20*/  FFMA.FTZ R3, R0, R3, -0.015681877732276916504 ;  /* 0xbc80774800037423 */ /* 0x000fe20000010003 */
[C---:B------:R-:W-:Y:S02]  /*4a30*/  IADD3 R11, -R10.reuse, 0x7e800000, RZ ;  /* 0x7e8000000a0b7810 */ /* 0x040fe40007ffe1ff */
[----:B------:R-:W-:Y:S01]  /*4a40*/  LOP3.LUT R10, R10, 0x800000, RZ, 0xfc, !PT ;  /* 0x008000000a0a7812 */ /* 0x000fe200078efcff */
[----:B------:R-:W-:Y:S01]  /*4a50*/  FFMA.FTZ R3, R0, R3, 0.042200751602649688721 ;  /* 0x3d2cdab200037423 */ /* 0x000fe20000010003 */
[----:B------:R-:W-:Y:S01]  /*4a60*/  FSETP.NEU.FTZ.AND P1, PT, R9, RZ, PT ;  /* 0x000000ff0900720b */ /* 0x000fe20003f3d000 */
[-C--:B------:R-:W-:Y:S01]  /*4a70*/  FMUL.FTZ R12, R7, R11.reuse ;  /* 0x0000000b070c7220 */ /* 0x080fe20000410000 */
[----:B------:R-:W-:Y:S01]  /*4a80*/  FMUL.FTZ R11, R8, R11 ;  /* 0x0000000b080b7220 */ /* 0x000fe20000410000 */
[----:B------:R-:W-:-:S02]  /*4a90*/  FFMA.FTZ R3, R0, R3, -0.074792981147766113281 ;  /* 0xbd992d1000037423 */ /* 0x000fc40000010003 */
[----:B------:R-:W-:Y:S02]  /*4aa0*/  FMUL.FTZ R12, R12, R12 ;  /* 0x0000000c0c0c7220 */ /* 0x000fe40000410000 */
[C---:B------:R-:W-:Y:S02]  /*4ab0*/  FFMA.FTZ R3, R0.reuse, R3, 0.10640415549278259277 ;  /* 0x3dd9ea6c00037423 */ /* 0x040fe40000010003 */
[----:B------:R-:W-:Y:S02]  /*4ac0*/  FFMA.FTZ R12, R11, R11, R12 ;  /* 0x0000000b0b0c7223 */ /* 0x000fe4000001000c */
[C---:B------:R-:W-:Y:S02]  /*4ad0*/  FFMA.FTZ R3, R0.reuse, R3, -0.14207722246646881104 ;  /* 0xbe117cb100037423 */ /* 0x040fe40000010003 */
[----:B------:R-:W0:Y:S02]  /*4ae0*/  MUFU.SQRT R11, R12 ;  /* 0x0000000c000b7308 */ /* 0x000e240000002000 */
[----:B------:R-:W-:-:S04]  /*4af0*/  FFMA.FTZ R3, R0, R3, 0.19993925094604492188 ;  /* 0x3e4cbce000037423 */ /* 0x000fc80000010003 */
[----:B------:R-:W-:-:S04]  /*4b00*/  FFMA.FTZ R3, R0, R3, -0.33333197236061096191 ;  /* 0xbeaaaa7d00037423 */ /* 0x000fc80000010003 */
[----:B------:R-:W-:-:S04]  /*4b10*/  FMUL.FTZ R3, R0, R3 ;  /* 0x0000000300037220 */ /* 0x000fc80000410000 */
[----:B------:R-:W-:Y:S01]  /*4b20*/  FFMA.FTZ R2, R3, R2, R2 ;  /* 0x0000000203027223 */ /* 0x000fe20000010002 */
[----:B0-----:R-:W-:Y:S01]  /*4b30*/  @P0 FMUL.FTZ R8, R10, R11 ;  /* 0x0000000b0a080220 */ /* 0x001fe20000410000 */
[----:B------:R-:W-:Y:S01]  /*4b40*/  FSETP.NEU.FTZ.AND P0, PT, R7, +INF , PT ;  /* 0x7f8000000700780b */ /* 0x000fe20003f1d000 */
[----:B------:R-:W-:-:S03]  /*4b50*/  @!P6 IMAD.MOV.U32 R7, RZ, RZ, 0x3fd774eb ;  /* 0x3fd774ebff07e424 */ /* 0x000fc600078e00ff */
[----:B------:R-:W-:Y:S01]  /*4b60*/  FSEL R0, R8, +INF , P0 ;  /* 0x7f80000008007808 */ /* 0x000fe20000000000 */
[----:B------:R-:W-:Y:S01]  /*4b70*/  @!P6 FFMA.FTZ R2, R7, 0.93318945169448852539, -R2 ;  /* 0x3f6ee5810702e823 */ /* 0x000fe20000010802 */
[C---:B------:R-:W-:Y:S01]  /*4b80*/  FSETP.NEU.FTZ.AND P0, PT, |R5|.reuse, R6, PT ;  /* 0x000000060500720b */ /* 0x040fe20003f1d200 */
[----:B------:R-:W-:-:S03]  /*4b90*/  FADD.FTZ R6, |R5|, R6 ;  /* 0x0000000605067221 */ /* 0x000fc60000010200 */
[----:B------:R-:W0:Y:S01]  /*4ba0*/  MUFU.LG2 R0, R0 ;  /* 0x0000000000007308 */ /* 0x000e220000000c00 */
[----:B------:R-:W-:Y:S02]  /*4bb0*/  FSEL R2, R2, 0.78539818525314331055, P0 ;  /* 0x3f490fdb02027808 */ /* 0x000fe40000000000 */
[----:B------:R-:W-:Y:S02]  /*4bc0*/  FSETP.GTU.FTZ.AND P0, PT, |R6|, +INF , PT ;  /* 0x7f8000000600780b */ /* 0x000fe40003f1c200 */
[----:B------:R-:W-:-:S04]  /*4bd0*/  FSEL R3, R2, RZ, P1 ;  /* 0x000000ff02037208 */ /* 0x000fc80000800000 */
[----:B------:R-:W-:-:S04]  /*4be0*/  LOP3.LUT R3, R3, 0x80000000, R4, 0xb8, !PT ;  /* 0x8000000003037812 */ /* 0x000fc800078eb804 */
[----:B------:R-:W-:Y:S01]  /*4bf0*/  FSEL R3, R6, R3, P0 ;  /* 0x0000000306037208 */ /* 0x000fe20000000000 */
[----:B0-----:R-:W-:Y:S01]  /*4c00*/  FMUL.FTZ R8, R0, 0.69314718246459960938 ;  /* 0x3f31721800087820 */ /* 0x001fe20000410000 */
[----:B------:R-:W-:Y:S06]  /*4c10*/  BRA `(.L_x_2789) ;  /* 0x0000000000e07947 */ /* 0x000fec0003800000 */
.L_x_2800:
        /* <DEDUP_REMOVED lines=13> */
[----:B------:R-:W-:-:S04]  /*4cf0*/  FMUL.FTZ R10, R10, R10 ;  /* 0x0000000a0a0a7220 */ /* 0x000fc80000410000 */
[----:B------:R-:W-:Y:S01]  /*4d00*/  FFMA.FTZ R10, R3, R3, R10 ;  /* 0x00000003030a7223 */ /* 0x000fe2000001000a */
[----:B------:R-:W-:Y:S01]  /*4d10*/  LOP3.LUT R3, R8, 0x800000, RZ, 0xfc, !PT ;  /* 0x0080000008037812 */ /* 0x000fe200078efcff */
[----:B------:R-:W-:-:S04]  /*4d20*/  HFMA2.MMA R8, -RZ, RZ, 1.875, 0 ;  /* 0x3f800000ff087435 */ /* 0x000fc800000001ff */
        /* <DEDUP_REMOVED lines=17> */
.L_x_2807:
[----:B------:R-:W-:Y:S05]  /*4e40*/  BSYNC B4 ;  /* 0x0000000000047941 */ /* 0x000fea0003800000 */
.L_x_2806:
[----:B------:R-:W-:Y:S01]  /*4e50*/  MOV R3, 0x3b33710b ;  /* 0x3b33710b00037802 */ /* 0x000fe20000000f00 */
[----:B------:R-:W-:Y:S01]  /*4e60*/  FMUL.FTZ R0, R2, R2 ;  /* 0x0000000202007220 */ /* 0x000fe20000410000 */
[----:B------:R-:W-:Y:S01]  /*4e70*/  @!P6 IMAD.MOV.U32 R7, RZ, RZ, 0x3fd774eb ;  /* 0x3fd774ebff07e424 */ /* 0x000fe200078e00ff */
[C---:B------:R-:W-:Y:S01]  /*4e80*/  FSETP.NEU.FTZ.AND P0, PT, |R5|.reuse, R6, PT ;  /* 0x000000060500720b */ /* 0x040fe20003f1d200 */
[----:B------:R-:W-:Y:S01]  /*4e90*/  FADD.FTZ R6, |R5|, R6 ;  /* 0x0000000605067221 */ /* 0x000fe20000010200 */
[----:B------:R-:W-:Y:S01]  /*4ea0*/  FFMA.FTZ R3, R0, R3, -0.015681877732276916504 ;  /* 0xbc80774800037423 */ /* 0x000fe20000010003 */
[----:B------:R-:W-:-:S03]  /*4eb0*/  FSETP.NEU.FTZ.AND P1, PT, R9, RZ, PT ;  /* 0x000000ff0900720b */ /* 0x000fc60003f3d000 */
[----:B------:R-:W-:-:S04]  /*4ec0*/  FFMA.FTZ R3, R0, R3, 0.042200751602649688721 ;  /* 0x3d2cdab200037423 */ /* 0x000fc80000010003 */
[----:B------:R-:W-:-:S04]  /*4ed0*/  FFMA.FTZ R3, R0, R3, -0.074792981147766113281 ;  /* 0xbd992d1000037423 */ /* 0x000fc80000010003 */
[----:B------:R-:W-:-:S04]  /*4ee0*/  FFMA.FTZ R3, R0, R3, 0.10640415549278259277 ;  /* 0x3dd9ea6c00037423 */ /* 0x000fc80000010003 */
[----:B------:R-:W-:-:S04]  /*4ef0*/  FFMA.FTZ R3, R0, R3, -0.14207722246646881104 ;  /* 0xbe117cb100037423 */ /* 0x000fc80000010003 */
[----:B------:R-:W-:-:S04]  /*4f00*/  FFMA.FTZ R3, R0, R3, 0.19993925094604492188 ;  /* 0x3e4cbce000037423 */ /* 0x000fc80000010003 */
[----:B------:R-:W-:-:S04]  /*4f10*/  FFMA.FTZ R3, R0, R3, -0.33333197236061096191 ;  /* 0xbeaaaa7d00037423 */ /* 0x000fc80000010003 */
[----:B------:R-:W-:-:S04]  /*4f20*/  FMUL.FTZ R3, R0, R3 ;  /* 0x0000000300037220 */ /* 0x000fc80000410000 */
[----:B------:R-:W-:-:S04]  /*4f30*/  FFMA.FTZ R2, R3, R2, R2 ;  /* 0x0000000203027223 */ /* 0x000fc80000010002 */
[----:B------:R-:W-:-:S05]  /*4f40*/  @!P6 FFMA.FTZ R2, R7, 0.93318945169448852539, -R2 ;  /* 0x3f6ee5810702e823 */ /* 0x000fca0000010802 */
[----:B------:R-:W-:Y:S02]  /*4f50*/  FSEL R2, R2, 0.78539818525314331055, P0 ;  /* 0x3f490fdb02027808 */ /* 0x000fe40000000000 */
[----:B------:R-:W-:Y:S02]  /*4f60*/  FSETP.GTU.FTZ.AND P0, PT, |R6|, +INF , PT ;  /* 0x7f8000000600780b */ /* 0x000fe40003f1c200 */
[----:B------:R-:W-:-:S04]  /*4f70*/  FSEL R3, R2, RZ, P1 ;  /* 0x000000ff02037208 */ /* 0x000fc80000800000 */
[----:B------:R-:W-:-:S04]  /*4f80*/  LOP3.LUT R3, R3, 0x80000000, R4, 0xb8, !PT ;  /* 0x8000000003037812 */ /* 0x000fc800078eb804 */
[----:B------:R-:W-:-:S07]  /*4f90*/  FSEL R3, R6, R3, P0 ;  /* 0x0000000306037208 */ /* 0x000fce0000000000 */
.L_x_2789:
[----:B------:R-:W-:Y:S05]  /*4fa0*/  BSYNC B3 ;  /* 0x0000000000037941 */ /* 0x000fea0003800000 */
.L_x_2780:
[----:B------:R-:W-:Y:S01]  /*4fb0*/  FADD.FTZ R8, R8, 0.69314718246459960938 ;  /* 0x3f31721808087421 */ /* 0x000fe20000010000 */
[----:B------:R-:W-:-:S04]  /*4fc0*/  LOP3.LUT R4, R3, 0x80000000, R4, 0xb8, !PT ;  /* 0x8000000003047812 */ /* 0x000fc800078eb804 */
[----:B------:R-:W-:Y:S01]  /*4fd0*/  LOP3.LUT R5, R8, 0x80000000, R5, 0xb8, !PT ;  /* 0x8000000008057812 */ /* 0x000fe200078eb805 */
[----:B------:R-:W-:Y:S06]  /*4fe0*/  BRA `(.L_x_2748) ;  /* 0x0000000000387947 */ /* 0x000fec0003800000 */
.L_x_2746:
[----:B------:R-:W-:-:S13]  /*4ff0*/  FSETP.NEU.FTZ.AND P0, PT, |R5|, +INF , PT ;  /* 0x7f8000000500780b */ /* 0x000fda0003f1d200 */
[----:B------:R-:W-:Y:S01]  /*5000*/  @!P0 FADD.FTZ R4, R4, R4 ;  /* 0x0000000404048221 */ /* 0x000fe20000010000 */
[----:B------:R-:W-:Y:S06]  /*5010*/  @!P0 BRA `(.L_x_2748) ;  /* 0x00000000002c8947 */ /* 0x000fec0003800000 */
[----:B------:R-:W-:-:S13]  /*5020*/  FSETP.NEU.FTZ.AND P0, PT, R6, +INF , PT ;  /* 0x7f8000000600780b */ /* 0x000fda0003f1d000 */
[----:B------:R-:W-:Y:S01]  /*5030*/  @!P0 FADD.FTZ R0, R5, R5 ;  /* 0x0000000505008221 */ /* 0x000fe20000010000 */
[----:B------:R-:W-:-:S04]  /*5040*/  @!P0 IMAD.MOV.U32 R5, RZ, RZ, R4 ;  /* 0x000000ffff058224 */ /* 0x000fc800078e0004 */
[----:B------:R-:W-:Y:S01]  /*5050*/  @!P0 MOV R4, R0 ;  /* 0x0000000000048202 */ /* 0x000fe20000000f00 */
[----:B------:R-:W-:Y:S06]  /*5060*/  @!P0 BRA `(.L_x_2748) ;  /* 0x0000000000188947 */ /* 0x000fec0003800000 */
[----:B------:R-:W-:-:S13]  /*5070*/  FSETP.NEU.FTZ.AND P0, PT, R4, RZ, PT ;  /* 0x000000ff0400720b */ /* 0x000fda0003f1d000 */
[----:B------:R-:W-:Y:S01]  /*5080*/  @P0 FADD.FTZ R0, RZ, R5 ;  /* 0x00000005ff000221 */ /* 0x000fe20000010000 */
[----:B------:R-:W-:-:S04]  /*5090*/  @P0 FADD.FTZ R3, RZ, R4 ;  /* 0x00000004ff030221 */ /* 0x000fc80000010000 */
[----:B------:R-:W-:-:S04]  /*50a0*/  @P0 FADD.FTZ R4, R0, R3 ;  /* 0x0000000300040221 */ /* 0x000fc80000010000 */
[----:B------:R-:W-:-:S04]  /*50b0*/  @P0 IMAD.MOV.U32 R5, RZ, RZ, R4 ;  /* 0x000000ffff050224 */ /* 0x000fc800078e0004 */
[----:B------:R-:W-:-:S07]  /*50c0*/  @!P0 FADD.FTZ R5, R5, R5 ;  /* 0x0000000505058221 */ /* 0x000fce0000010000 */
.L_x_2748:
[----:B------:R-:W-:Y:S05]  /*50d0*/  BSYNC B2 ;  /* 0x0000000000027941 */ /* 0x000fea0003800000 */
.L_x_2745:
[----:B------:R-:W1:Y:S01]  /*50e0*/  LDC.U8 R2, c[0x0][0x421] ;  /* 0x00010840ff027b82 */ /* 0x000e620000000000 */
[----:B------:R-:W-:Y:S02]  /*50f0*/  F2FP.F16.F32.PACK_AB R3, R5, R4 ;  /* 0x000000040503723e */ /* 0x000fe400000000ff */
[----:B-1----:R-:W-:-:S04]  /*5100*/  PRMT R0, R2, 0x9910, RZ ;  /* 0x0000991002007816 */ /* 0x002fc800000000ff */
        /* <DEDUP_REMOVED lines=11> */
[----:B------:R-:W1:Y:S02]  /*51c0*/  F2I.FTZ.TRUNC.NTZ R3, R0 ;  /* 0x0000000000037305 */ /* 0x000e64000021f100 */
[----:B-1----:R1:W-:Y:S01]  /*51d0*/  STG.E.U8 desc[UR36][R18.64], R3 ;  /* 0x0000000312007986 */ /* 0x0023e2000c101124 */
[----:B------:R-:W-:Y:S05]  /*51e0*/  BRA `(.L_x_2813) ;  /* 0x0000000c00a07947 */ /* 0x000fea0003800000 */
.L_x_2811:
[----:B------:R-:W-:-:S06]  /*51f0*/  HADD2.F32 R3, -RZ, R3.H0_H0 ;  /* 0x20000003ff037230 */ /* 0x000fcc0000004100 */
[----:B------:R-:W1:Y:S02]  /*5200*/  F2I.S64.TRUNC R2, R3 ;  /* 0x0000000300027311 */ /* 0x000e64000020d900 */
[----:B-1----:R1:W-:Y:S01]  /*5210*/  STG.E.U8 desc[UR36][R18.64], R2 ;  /* 0x0000000212007986 */ /* 0x0023e2000c101124 */
[----:B------:R-:W-:Y:S05]  /*5220*/  BRA `(.L_x_2813) ;  /* 0x0000000c00907947 */ /* 0x000fea0003800000 */
.L_x_2810:
[----:B------:R-:W-:-:S13]  /*5230*/  ISETP.NE.AND P0, PT, R0, 0x2, PT ;  /* 0x000000020000780c */ /* 0x000fda0003f05270 */
[----:B------:R-:W-:Y:S05]  /*5240*/  @!P0 BRA `(.L_x_2814) ;  /* 0x0000000000308947 */ /* 0x000fea0003800000 */
[----:B------:R-:W-:-:S13]  /*5250*/  ISETP.NE.AND P0, PT, R0, 0x3, PT ;  /* 0x000000030000780c */ /* 0x000fda0003f05270 */
[----:B------:R-:W-:Y:S05]  /*5260*/  @!P0 BRA `(.L_x_2815) ;  /* 0x0000000000188947 */ /* 0x000fea0003800000 */
[----:B------:R-:W-:-:S13]  /*5270*/  ISETP.NE.AND P0, PT, R0, 0x4, PT ;  /* 0x000000040000780c */ /* 0x000fda0003f05270 */
[----:B------:R-:W-:Y:S05]  /*5280*/  @P0 BRA `(.L_x_2812) ;  /* 0x0000000c00180947 */ /* 0x000fea0003800000 */
[----:B------:R-:W-:-:S06]  /*5290*/  HADD2.F32 R3, -RZ, R3.H0_H0 ;  /* 0x20000003ff037230 */ /* 0x000fcc0000004100 */
[----:B------:R-:W1:Y:S02]  /*52a0*/  F2I.S64.TRUNC R2, R3 ;  /* 0x0000000300027311 */ /* 0x000e64000020d900 */
[----:B-1----:R1:W-:Y:S01]  /*52b0*/  STG.E.64 desc[UR36][R18.64], R2 ;  /* 0x0000000212007986 */ /* 0x0023e2000c101b24 */
[----:B------:R-:W-:Y:S05]  /*52c0*/  BRA `(.L_x_2813) ;  /* 0x0000000c00687947 */ /* 0x000fea0003800000 */
.L_x_2815:
[----:B------:R-:W-:-:S06]  /*52d0*/  HADD2.F32 R3, -RZ, R3.H0_H0 ;  /* 0x20000003ff037230 */ /* 0x000fcc0000004100 */
[----:B------:R-:W1:Y:S02]  /*52e0*/  F2I.FTZ.TRUNC.NTZ R3, R3 ;  /* 0x0000000300037305 */ /* 0x000e64000021f100 */
[----:B-1----:R1:W-:Y:S01]  /*52f0*/  STG.E desc[UR36][R18.64], R3 ;  /* 0x0000000312007986 */ /* 0x0023e2000c101924 */
[----:B------:R-:W-:Y:S05]  /*5300*/  BRA `(.L_x_2813) ;  /* 0x0000000c00587947 */ /* 0x000fea0003800000 */
.L_x_2814:
[----:B------:R-:W-:-:S06]  /*5310*/  HADD2.F32 R3, -RZ, R3.H0_H0 ;  /* 0x20000003ff037230 */ /* 0x000fcc0000004100 */
[----:B------:R-:W1:Y:S02]  /*5320*/  F2I.FTZ.TRUNC.NTZ R3, R3 ;  /* 0x0000000300037305 */ /* 0x000e64000021f100 */
[----:B-1----:R1:W-:Y:S01]  /*5330*/  STG.E.U16 desc[UR36][R18.64], R3 ;  /* 0x0000000312007986 */ /* 0x0023e2000c101524 */
[----:B------:R-:W-:Y:S05]  /*5340*/  BRA `(.L_x_2813) ;  /* 0x0000000c00487947 */ /* 0x000fea0003800000 */
.L_x_2809:
        /* <DEDUP_REMOVED lines=9> */
.L_x_2817:
[----:B------:R1:W-:Y:S01]  /*53e0*/  STG.E.U16 desc[UR36][R18.64], R3 ;  /* 0x0000000312007986 */ /* 0x0003e2000c101524 */
[----:B------:R-:W-:Y:S05]  /*53f0*/  BRA `(.L_x_2813) ;  /* 0x0000000c001c7947 */ /* 0x000fea0003800000 */
.L_x_2816:
[----:B------:R-:W-:-:S13]  /*5400*/  ISETP.NE.AND P0, PT, R0, 0x7, PT ;  /* 0x000000070000780c */ /* 0x000fda0003f05270 */
[----:B------:R-:W-:Y:S05]  /*5410*/  @!P0 BRA `(.L_x_2818) ;  /* 0x0000000000288947 */ /* 0x000fea0003800000 */
[----:B------:R-:W-:-:S13]  /*5420*/  ISETP.NE.AND P0, PT, R0, 0x8, PT ;  /* 0x000000080000780c */ /* 0x000fda0003f05270 */
[----:B------:R-:W-:Y:S05]  /*5430*/  @!P0 BRA `(.L_x_2819) ;  /* 0x0000000000188947 */ /* 0x000fea0003800000 */
[----:B------:R-:W-:-:S13]  /*5440*/  ISETP.NE.AND P0, PT, R0, 0x9, PT ;  /* 0x000000090000780c */ /* 0x000fda0003f05270 */
[----:B------:R-:W-:Y:S05]  /*5450*/  @P0 BRA `(.L_x_2812) ;  /* 0x0000000800a40947 */ /* 0x000fea0003800000 */
[--C-:B------:R-:W-:Y:S02]  /*5460*/  HADD2.F32 R5, -RZ, R3.reuse.H1_H1 ;  /* 0x30000003ff057230 */ /* 0x100fe40000004100 */
[----:B------:R-:W-:-:S05]  /*5470*/  HADD2.F32 R4, -RZ, R3.H0_H0 ;  /* 0x20000003ff047230 */ /* 0x000fca0000004100 */
[----:B------:R4:W-:Y:S01]  /*5480*/  STG.E.64 desc[UR36][R18.64], R4 ;  /* 0x0000000412007986 */ /* 0x0009e2000c101b24 */
[----:B------:R-:W-:Y:S05]  /*5490*/  BRA `(.L_x_2813) ;  /* 0x0000000800f47947 */ /* 0x000fea0003800000 */
.L_x_2819:
[----:B------:R3:W-:Y:S01]  /*54a0*/  STG.E desc[UR36][R18.64], R3 ;  /* 0x0000000312007986 */ /* 0x0007e2000c101924 */
[----:B------:R-:W-:Y:S05]  /*54b0*/  BRA `(.L_x_2813) ;  /* 0x0000000800ec7947 */ /* 0x000fea0003800000 */
.L_x_2818:
[----:B------:R-:W-:-:S05]  /*54c0*/  HADD2.F32 R2, -RZ, R3.H0_H0 ;  /* 0x20000003ff027230 */ /* 0x000fca0000004100 */
[----:B------:R-:W-:-:S06]  /*54d0*/  FMUL.FTZ R2, R2, 1 ;  /* 0x3f80000002027820 */ /* 0x000fcc0000410000 */
[----:B------:R-:W1:Y:S02]  /*54e0*/  F2F.F64.F32 R2, R2 ;  /* 0x0000000200027310 */ /* 0x000e640000201800 */
[----:B-1----:R1:W-:Y:S01]  /*54f0*/  STG.E.64 desc[UR36][R18.64], R2 ;  /* 0x0000000212007986 */ /* 0x0023e2000c101b24 */
[----:B------:R-:W-:Y:S05]  /*5500*/  BRA `(.L_x_2813) ;  /* 0x0000000800d87947 */ /* 0x000fea0003800000 */
.L_x_2808:
        /* <DEDUP_REMOVED lines=9> */
[----:B------:R-:W-:-:S03]  /*55a0*/  IMAD.MOV.U32 R2, RZ, RZ, 0x1 ;  /* 0x00000001ff027424 */ /* 0x000fc600078e00ff */
[----:B------:R-:W-:-:S13]  /*55b0*/  FSETP.NEU.FTZ.AND P0, PT, R0, RZ, PT ;  /* 0x000000ff0000720b */ /* 0x000fda0003f1d000 */
[----:B------:R-:W-:Y:S01]  /*55c0*/  @!P0 HADD2.F32 R0, -RZ, R3.H1_H1 ;  /* 0x30000003ff008230 */ /* 0x000fe20000004100 */
[----:B------:R-:W-:-:S04]  /*55d0*/  PRMT R3, R2, 0x7610, R3 ;  /* 0x0000761002037816 */ /* 0x000fc80000000003 */
[----:B------:R-:W-:-:S04]  /*55e0*/  @!P0 FSETP.NEU.FTZ.AND P1, PT, R0, RZ, PT ;  /* 0x000000ff0000820b */ /* 0x000fc80003f3d000 */
[----:B------:R-:W-:-:S05]  /*55f0*/  @!P0 SEL R3, RZ, 0x1, !P1 ;  /* 0x00000001ff038807 */ /* 0x000fca0004800000 */
[----:B------:R1:W-:Y:S01]  /*5600*/  STG.E.U8 desc[UR36][R18.64], R3 ;  /* 0x0000000312007986 */ /* 0x0003e2000c101124 */
[----:B------:R-:W-:Y:S05]  /*5610*/  BRA `(.L_x_2813) ;  /* 0x0000000800947947 */ /* 0x000fea0003800000 */
.L_x_2822:
[--C-:B------:R-:W-:Y:S02]  /*5620*/  HADD2.F32 R6, -RZ, R3.reuse.H1_H1 ;  /* 0x30000003ff067230 */ /* 0x100fe40000004100 */
[----:B------:R-:W-:-:S03]  /*5630*/  HADD2.F32 R3, -RZ, R3.H0_H0 ;  /* 0x20000003ff037230 */ /* 0x000fc60000004100 */
[----:B------:R-:W-:Y:S02]  /*5640*/  FMUL.FTZ R6, R6, 1 ;  /* 0x3f80000006067820 */ /* 0x000fe40000410000 */
[----:B------:R-:W-:-:S04]  /*5650*/  FMUL.FTZ R3, R3, 1 ;  /* 0x3f80000003037820 */ /* 0x000fc80000410000 */
[----:B0-----:R-:W-:Y:S08]  /*5660*/  F2F.F64.F32 R6, R6 ;  /* 0x0000000600067310 */ /* 0x001ff00000201800 */
[----:B------:R-:W0:Y:S02]  /*5670*/  F2F.F64.F32 R4, R3 ;  /* 0x0000000300047310 */ /* 0x000e240000201800 */
[----:B0-----:R0:W-:Y:S01]  /*5680*/  STG.E.128 desc[UR36][R18.64], R4 ;  /* 0x0000000412007986 */ /* 0x0011e2000c101d24 */
[----:B------:R-:W-:Y:S05]  /*5690*/  BRA `(.L_x_2813) ;  /* 0x0000000800747947 */ /* 0x000fea0003800000 */
.L_x_2821:
        /* <DEDUP_REMOVED lines=12> */
[----:B------:R-:W-:-:S10]  /*5760*/  HFMA2.MMA R0, -RZ, RZ, 0, 7.569789886474609375e-06 ;  /* 0x0000007fff007435 */ /* 0x000fd400000001ff */
        /* <DEDUP_REMOVED lines=8> */
.L_x_2826:
[----:B------:R-:W-:Y:S05]  /*57f0*/  BSYNC B0 ;  /* 0x0000000000007941 */ /* 0x000fea0003800000 */
.L_x_2825:
[----:B------:R-:W-:-:S05]  /*5800*/  LOP3.LUT R3, R0, R3, RZ, 0xfc, !PT ;  /* 0x0000000300037212 */ /* 0x000fca00078efcff */
[----:B------:R1:W-:Y:S01]  /*5810*/  STG.E.U8 desc[UR36][R18.64], R3 ;  /* 0x0000000312007986 */ /* 0x0003e2000c101124 */
[----:B------:R-:W-:Y:S05]  /*5820*/  BRA `(.L_x_2813) ;  /* 0x0000000800107947 */ /* 0x000fea0003800000 */
.L_x_2824:
        /* <DEDUP_REMOVED lines=13> */
.L_x_2828:
[----:B------:R-:W-:Y:S02]  /*5900*/  ISETP.GT.U32.AND P0, PT, R2, 0x7f800000, PT ;  /* 0x7f8000000200780c */ /* 0x000fe40003f04070 */
[----:B------:R-:W-:-:S04]  /*5910*/  MOV R0, 0x7f ;  /* 0x0000007f00007802 */ /* 0x000fc80000000f00 */
[----:B------:R-:W-:-:S07]  /*5920*/  SEL R0, R0, 0x7c, P0 ;  /* 0x0000007c00007807 */ /* 0x000fce0000000000 */
.L_x_2829:
[----:B------:R-:W-:Y:S05]  /*5930*/  BSYNC B0 ;  /* 0x0000000000007941 */ /* 0x000fea0003800000 */
.L_x_2827:
[----:B------:R-:W-:-:S04]  /*5940*/  LOP3.LUT R2, R3, 0x80000000, RZ, 0xc0, !PT ;  /* 0x8000000003027812 */ /* 0x000fc800078ec0ff */
[----:B------:R-:W-:-:S04]  /*5950*/  SHF.R.U32.HI R3, RZ, 0x18, R2 ;  /* 0x00000018ff037819 */ /* 0x000fc80000011602 */
[----:B------:R-:W-:-:S05]  /*5960*/  LOP3.LUT R3, R0, R3, RZ, 0xfc, !PT ;  /* 0x0000000300037212 */ /* 0x000fca00078efcff */
[----:B------:R1:W-:Y:S01]  /*5970*/  STG.E.U8 desc[UR36][R18.64], R3 ;  /* 0x0000000312007986 */ /* 0x0003e2000c101124 */
[----:B------:R-:W-:Y:S05]  /*5980*/  BRA `(.L_x_2813) ;  /* 0x0000000400b87947 */ /* 0x000fea0003800000 */
.L_x_2823:
[----:B------:R-:W-:-:S05]  /*5990*/  HADD2.F32 R0, -RZ, R3.H0_H0 ;  /* 0x20000003ff007230 */ /* 0x000fca0000004100 */
[----:B------:R-:W-:-:S05]  /*59a0*/  F2FP.BF16.F32.PACK_AB R0, RZ, R0 ;  /* 0x00000000ff00723e */ /* 0x000fca00000010ff */
[----:B------:R1:W-:Y:S01]  /*59b0*/  STG.E.U16 desc[UR36][R18.64], R0 ;  /* 0x0000000012007986 */ /* 0x0003e2000c101524 */
[----:B------:R-:W-:Y:S05]  /*59c0*/  BRA `(.L_x_2813) ;  /* 0x0000000400a87947 */ /* 0x000fea0003800000 */
.L_x_2820:
        /* <DEDUP_REMOVED lines=9> */
[----:B------:R-:W1:Y:S02]  /*5a60*/  F2I.FTZ.U32.TRUNC.NTZ R3, R3 ;  /* 0x0000000300037305 */ /* 0x000e64000021f000 */
[----:B-1----:R1:W-:Y:S01]  /*5a70*/  STG.E.U16 desc[UR36][R18.64], R3 ;  /* 0x0000000312007986 */ /* 0x0023e2000c101524 */
[----:B------:R-:W-:Y:S05]  /*5a80*/  BRA `(.L_x_2813) ;  /* 0x0000000400787947 */ /* 0x000fea0003800000 */
.L_x_2832:
        /* <DEDUP_REMOVED lines=17> */
.L_x_2835:
[----:B------:R-:W-:-:S04]  /*5ba0*/  LOP3.LUT R2, R3, 0x80000000, RZ, 0xc0, !PT ;  /* 0x8000000003027812 */ /* 0x000fc800078ec0ff */
[----:B------:R-:W-:-:S04]  /*5bb0*/  SHF.R.U32.HI R3, RZ, 0x18, R2 ;  /* 0x00000018ff037819 */ /* 0x000fc80000011602 */
[----:B------:R-:W-:-:S04]  /*5bc0*/  LOP3.LUT R0, R0, R3, RZ, 0xfc, !PT ;  /* 0x0000000300007212 */ /* 0x000fc800078efcff */
[----:B------:R-:W-:-:S07]  /*5bd0*/  PRMT R9, R0, 0x7610, R9 ;  /* 0x0000761000097816 */ /* 0x000fce0000000009 */
.L_x_2834:
[----:B------:R-:W-:Y:S05]  /*5be0*/  BSYNC B0 ;  /* 0x0000000000007941 */ /* 0x000fea0003800000 */
.L_x_2833:
[----:B------:R1:W-:Y:S01]  /*5bf0*/  STG.E.U8 desc[UR36][R18.64], R9 ;  /* 0x0000000912007986 */ /* 0x0003e2000c101124 */
[----:B------:R-:W-:Y:S05]  /*5c00*/  BRA `(.L_x_2813) ;  /* 0x0000000400187947 */ /* 0x000fea0003800000 */
.L_x_2831:
        /* <DEDUP_REMOVED lines=17> */
.L_x_2838:
[----:B------:R-:W-:-:S04]  /*5d20*/  LOP3.LUT R2, R3, 0x80000000, RZ, 0xc0, !PT ;  /* 0x8000000003027812 */ /* 0x000fc800078ec0ff */
[----:B------:R-:W-:-:S04]  /*5d30*/  SHF.R.U32.HI R3, RZ, 0x18, R2 ;  /* 0x00000018ff037819 */ /* 0x000fc80000011602 */
[----:B------:R-:W-:-:S04]  /*5d40*/  LOP3.LUT R0, R0, R3, RZ, 0xfc, !PT ;  /* 0x0000000300007212 */ /* 0x000fc800078efcff */
[----:B------:R-:W-:-:S07]  /*5d50*/  PRMT R9, R0, 0x7610, R9 ;  /* 0x0000761000097816 */ /* 0x000fce0000000009 */
.L_x_2837:
[----:B------:R-:W-:Y:S05]  /*5d60*/  BSYNC B0 ;  /* 0x0000000000007941 */ /* 0x000fea0003800000 */
.L_x_2836:
[----:B------:R1:W-:Y:S01]  /*5d70*/  STG.E.U8 desc[UR36][R18.64], R9 ;  /* 0x0000000912007986 */ /* 0x0003e2000c101124 */
[----:B------:R-:W-:Y:S05]  /*5d80*/  BRA `(.L_x_2813) ;  /* 0x0000000000b87947 */ /* 0x000fea0003800000 */
.L_x_2830:
        /* <DEDUP_REMOVED lines=12> */
[----:B------:R-:W-:Y:S01]  /*5e50*/  HFMA2.MMA R3, -RZ, RZ, 0, 1.5199184417724609375e-05 ;  /* 0x000000ffff037435 */ /* 0x000fe200000001ff */
[----:B------:R-:W-:-:S04]  /*5e60*/  @P2 LOP3.LUT R0, R0, 0x1, RZ, 0xc0, !PT ;  /* 0x0000000100002812 */ /* 0x000fc800078ec0ff */
[----:B------:R-:W-:Y:S01]  /*5e70*/  @P2 ISETP.EQ.U32.AND P1, PT, R0, 0x1, P0 ;  /* 0x000000010000280c */ /* 0x000fe20000722070 */
[----:B------:R-:W-:Y:S01]  /*5e80*/  @P2 VIADD R0, R4, 0x1 ;  /* 0x0000000104002836 */ /* 0x000fe20000000000 */
[----:B------:R-:W-:Y:S02]  /*5e90*/  PLOP3.LUT P0, PT, PT, PT, PT, 0x80, 0x0 ;  /* 0x000000000000781c */ /* 0x000fe40003f0f070 */
[----:B------:R-:W-:-:S13]  /*5ea0*/  @P2 PLOP3.LUT P0, PT, P1, PT, PT, 0x80, 0x0 ;  /* 0x000000000000281c */ /* 0x000fda0000f0f070 */
[----:B------:R-:W-:-:S05]  /*5eb0*/  @!P0 IMAD.MOV R0, RZ, RZ, R4 ;  /* 0x000000ffff008224 */ /* 0x000fca00078e0204 */
[----:B------:R-:W-:-:S05]  /*5ec0*/  @P2 MOV R3, R0 ;  /* 0x0000000000032202 */ /* 0x000fca0000000f00 */
[----:B------:R1:W-:Y:S01]  /*5ed0*/  STG.E.U8 desc[UR36][R18.64], R3 ;  /* 0x0000000312007986 */ /* 0x0003e2000c101124 */
[----:B------:R-:W-:Y:S05]  /*5ee0*/  BRA `(.L_x_2813) ;  /* 0x0000000000607947 */ /* 0x000fea0003800000 */
.L_x_2812:
[----:B------:R-:W-:Y:S01]  /*5ef0*/  MOV R0, 0x0 ;  /* 0x0000000000007802 */ /* 0x000fe20000000f00 */
[----:B------:R-:W-:Y:S01]  /*5f00*/  ULDC.64 UR4, c[0x4][0x158] ;  /* 0x0100560000047ab9 */ /* 0x000fe20000000a00 */
[----:B------:R-:W-:Y:S01]  /*5f10*/  ULDC.64 UR6, c[0x4][0x160] ;  /* 0x0100580000067ab9 */ /* 0x000fe20000000a00 */
[----:B------:R-:W-:Y:S01]  /*5f20*/  IMAD.U32 R4, RZ, RZ, UR4 ;  /* 0x00000004ff047e24 */ /* 0x000fe2000f8e00ff */
[----:B------:R1:W2:Y:S01]  /*5f30*/  LDC.64 R2, c[0x4][R0] ;  /* 0x0100000000027b82 */ /* 0x0002a20000000a00 */
[----:B------:R-:W-:Y:S01]  /*5f40*/  IMAD.U32 R5, RZ, RZ, UR5 ;  /* 0x00000005ff057e24 */ /* 0x000fe2000f8e00ff */
[----:B------:R-:W-:Y:S01]  /*5f50*/  ULDC.64 UR4, c[0x4][0x30] ;  /* 0x01000c0000047ab9 */ /* 0x000fe20000000a00 */
[----:B------:R-:W-:Y:S01]  /*5f60*/  HFMA2.MMA R13, -RZ, RZ, 0, 0 ;  /* 0x00000000ff0d7435 */ /* 0x000fe200000001ff */
[----:B------:R-:W-:Y:S01]  /*5f70*/  MOV R6, UR6 ;  /* 0x0000000600067c02 */ /* 0x000fe20008000f00 */
[----:B0-----:R-:W-:Y:S01]  /*5f80*/  IMAD.U32 R7, RZ, RZ, UR7 ;  /* 0x00000007ff077e24 */ /* 0x001fe2000f8e00ff */
[----:B------:R-:W-:Y:S01]  /*5f90*/  MOV R11, UR5 ;  /* 0x00000005000b7c02 */ /* 0x000fe20008000f00 */
[----:B------:R-:W-:-:S02]  /*5fa0*/  IMAD.U32 R10, RZ, RZ, UR4 ;  /* 0x00000004ff0a7e24 */ /* 0x000fc4000f8e00ff */
[----:B------:R-:W-:Y:S02]  /*5fb0*/  IMAD.MOV.U32 R8, RZ, RZ, 0x65 ;  /* 0x00000065ff087424 */ /* 0x000fe400078e00ff */
[----:B-1----:R-:W-:-:S07]  /*5fc0*/  IMAD.MOV.U32 R12, RZ, RZ, 0x1 ;  /* 0x00000001ff0c7424 */ /* 0x002fce00078e00ff */
[----:B------:R-:W-:-:S07]  /*5fd0*/  LEPC R20, `(.L_x_2841) ;  /* 0x000000001014794e */ /* 0x000fce0000000000 */
[----:B--2---:R-:W-:Y:S05]  /*5fe0*/  CALL.ABS.NOINC R2 ;  /* 0x0000000002007343 */ /* 0x004fea0003c00000 */
.L_x_2841:
[----:B------:R-:W-:Y:S05]  /*5ff0*/  BRA `(.L_x_2813) ;  /* 0x00000000001c7947 */ /* 0x000fea0003800000 */
.L_x_2840:
[----:B------:R-:W-:-:S06]  /*6000*/  HADD2.F32 R3, -RZ, R3.H0_H0 ;  /* 0x20000003ff037230 */ /* 0x000fcc0000004100 */
[----:B------:R-:W1:Y:S02]  /*6010*/  F2I.U64.TRUNC R2, R3 ;  /* 0x0000000300027311 */ /* 0x000e64000020d800 */
[----:B-1----:R1:W-:Y:S01]  /*6020*/  STG.E.64 desc[UR36][R18.64], R2 ;  /* 0x0000000212007986 */ /* 0x0023e2000c101b24 */
[----:B------:R-:W-:Y:S05]  /*6030*/  BRA `(.L_x_2813) ;  /* 0x00000000000c7947 */ /* 0x000fea0003800000 */
.L_x_2839:
[----:B------:R-:W-:-:S06]  /*6040*/  HADD2.F32 R3, -RZ, R3.H0_H0 ;  /* 0x20000003ff037230 */ /* 0x000fcc0000004100 */
[----:B------:R-:W1:Y:S02]  /*6050*/  F2I.FTZ.U32.TRUNC.NTZ R3, R3 ;  /* 0x0000000300037305 */ /* 0x000e64000021f000 */
[----:B-1----:R1:W-:Y:S02]  /*6060*/  STG.E desc[UR36][R18.64], R3 ;  /* 0x0000000312007986 */ /* 0x0023e4000c101924 */
.L_x_2813:
[----:B------:R-:W-:-:S04]  /*6070*/  IMAD R16, R17, 0x200, R16 ;  /* 0x0000020011107824 */ /* 0x000fc800078e0210 */
[----:B01234-:R-:W-:-:S07]  /*6080*/  VIADD R19, R16, 0x80 ;  /* 0x0000008010137836 */ /* 0x01ffce0000000000 */
.L_x_2710:
[----:B------:R-:W-:Y:S05]  /*6090*/  BSYNC B6 ;  /* 0x0000000000067941 */ /* 0x000fea0003800000 */
.L_x_2709:
[----:B------:R-:W-:Y:S01]  /*60a0*/  ULDC UR4, c[0x0][0x210] ;  /* 0x0000840000047ab9 */ /* 0x000fe20000000800 */
[----:B------:R-:W-:Y:S01]  /*60b0*/  BSSY B6, `(.L_x_2842) ;  /* 0x0000602000067945 */ /* 0x000fe20003800000 */
[----:B------:R-:W-:-:S13]  /*60c0*/  ISETP.GE.AND P0, PT, R19, UR4, PT ;  /* 0x0000000413007c0c */ /* 0x000fda000bf06270 */
[----:B------:R-:W-:Y:S05]  /*60d0*/  @P0 BRA `(.L_x_2843) ;  /* 0x0000005c00fc0947 */ /* 0x000fea0003800000 */
[----:B------:R-:W0:Y:S01]  /*60e0*/  LDC R6, c[0x0][0x218] ;  /* 0x00008600ff067b82 */ /* 0x000e220000000800 */
[----:B------:R-:W-:Y:S01]  /*60f0*/  MOV R0, RZ ;  /* 0x000000ff00007202 */ /* 0x000fe20000000f00 */
        /* <DEDUP_REMOVED lines=295> */
[----:B------:R-:W-:-:S04]  /*7370*/  SHF.R.U32.HI R2, RZ, UR5, R2 ;  /* 0x00000005ff027c19 */ /* 0x000fc80008011602 */
[----:B------:R-:W-:-:S05]  /*7380*/  IADD3 R3, -R2, RZ, RZ ;  /* 0x000000ff02037210 */ /* 0x000fca0007ffe1ff */
[----:B------:R-:W-:Y:S01]  /*7390*/  IMAD R5, R3, UR4, R5 ;  /* 0x0000000403057c24 */ /* 0x000fe2000f8e0205 */
[----:B------:R-:W-:-:S03]  /*73a0*/  ULDC.64 UR4, c[0x0][0x408] ;  /* 0x0001020000047ab9 */ /* 0x000fc60000000a00 */
[C---:B------:R-:W-:Y:S02]  /*73b0*/  IMAD R16, R5.reuse, UR4, R16 ;  /* 0x0000000405107c24 */ /* 0x040fe4000f8e0210 */
[----:B------:R-:W-:-:S07]  /*73c0*/  IMAD R0, R5, UR5, R0 ;  /* 0x0000000505007c24 */ /* 0x000fce000f8e0200 */
.L_x_2844:
        /* <DEDUP_REMOVED lines=23> */
.L_x_2848:
[----:B------:R-:W2:Y:S01]  /*7540*/  LDG.E.U8 R2, desc[UR36][R2.64] ;  /* 0x0000002402027981 */ /* 0x000ea2000c1e1100 */
[----:B------:R-:W-:Y:S02]  /*7550*/  PRMT R5, RZ, 0x7610, R5 ;  /* 0x00007610ff057816 */ /* 0x000fe40000000005 */
[----:B--2---:R-:W-:-:S04]  /*7560*/  I2FP.F32.U32 R0, R2 ;  /* 0x0000000200007245 */ /* 0x004fc80000201000 */
[----:B------:R-:W-:Y:S01]  /*7570*/  F2FP.F16.F32.PACK_AB R0, RZ, R0 ;  /* 0x00000000ff00723e */ /* 0x000fe200000000ff */
[----:B------:R-:W-:Y:S06]  /*7580*/  BRA `(.L_x_2850) ;  /* 0x0000000c00e87947 */ /* 0x000fec0003800000 */
.L_x_2847:
        /* <DEDUP_REMOVED lines=11> */
.L_x_2852:
[----:B------:R-:W2:Y:S01]  /*7640*/  LDG.E R2, desc[UR36][R2.64] ;  /* 0x0000002402027981 */ /* 0x000ea2000c1e1900 */
[----:B------:R-:W-:Y:S02]  /*7650*/  PRMT R5, RZ, 0x7610, R5 ;  /* 0x00007610ff057816 */ /* 0x000fe40000000005 */
[----:B--2---:R-:W-:-:S04]  /*7660*/  I2FP.F32.S32 R0, R2 ;  /* 0x0000000200007245 */ /* 0x004fc80000201400 */
[----:B------:R-:W-:Y:S01]  /*7670*/  F2FP.F16.F32.PACK_AB R0, RZ, R0 ;  /* 0x00000000ff00723e */ /* 0x000fe200000000ff */
[----:B------:R-:W-:Y:S06]  /*7680*/  BRA `(.L_x_2850) ;  /* 0x0000000c00a87947 */ /* 0x000fec0003800000 */
.L_x_2851:
[----:B------:R-:W2:Y:S01]  /*7690*/  LDG.E.U16 R2, desc[UR36][R2.64] ;  /* 0x0000002402027981 */ /* 0x000ea2000c1e1500 */
[----:B------:R-:W-:Y:S01]  /*76a0*/  PRMT R5, RZ, 0x7610, R5 ;  /* 0x00007610ff057816 */ /* 0x000fe20000000005 */
[----:B--2---:R-:W0:Y:S02]  /*76b0*/  I2F.S16 R0, R2 ;  /* 0x0000000200007306 */ /* 0x004e240000101400 */
[----:B0-----:R-:W-:Y:S01]  /*76c0*/  F2FP.F16.F32.PACK_AB R0, RZ, R0 ;  /* 0x00000000ff00723e */ /* 0x001fe200000000ff */
[----:B------:R-:W-:Y:S06]  /*76d0*/  BRA `(.L_x_2850) ;  /* 0x0000000c00947947 */ /* 0x000fec0003800000 */
.L_x_2846:
        /* <DEDUP_REMOVED lines=10> */
.L_x_2854:
[----:B------:R-:W2:Y:S01]  /*7780*/  LDG.E.U16 R0, desc[UR36][R2.64] ;  /* 0x0000002402007981 */ /* 0x000ea2000c1e1500 */
[----:B------:R-:W-:Y:S01]  /*7790*/  PRMT R5, RZ, 0x7610, R5 ;  /* 0x00007610ff057816 */ /* 0x000fe20000000005 */
[----:B--2---:R-:W-:-:S05]  /*77a0*/  HADD2.F32 R0, -RZ, R0.H0_H0 ;  /* 0x20000000ff007230 */ /* 0x004fca0000004100 */
[----:B------:R-:W-:Y:S01]  /*77b0*/  F2FP.F16.F32.PACK_AB R0, RZ, R0 ;  /* 0x00000000ff00723e */ /* 0x000fe200000000ff */
[----:B------:R-:W-:Y:S06]  /*77c0*/  BRA `(.L_x_2850) ;  /* 0x0000000c00587947 */ /* 0x000fec0003800000 */
.L_x_2853:
        /* <DEDUP_REMOVED lines=10> */
.L_x_2856:
[----:B------:R-:W2:Y:S02]  /*7870*/  LDG.E R2, desc[UR36][R2.64] ;  /* 0x0000002402027981 */ /* 0x000ea4000c1e1900 */
[C---:B--2---:R-:W-:Y:S02]  /*7880*/  PRMT R0, R2.reuse, 0x7610, R0 ;  /* 0x0000761002007816 */ /* 0x044fe40000000000 */
[----:B------:R-:W-:Y:S01]  /*7890*/  PRMT R5, R2, 0x7632, R5 ;  /* 0x0000763202057816 */ /* 0x000fe20000000005 */
[----:B------:R-:W-:Y:S06]  /*78a0*/  BRA `(.L_x_2850) ;  /* 0x0000000c00207947 */ /* 0x000fec0003800000 */
.L_x_2855:
        /* <DEDUP_REMOVED lines=9> */
.L_x_2845:
        /* <DEDUP_REMOVED lines=14> */
.L_x_2859:
        /* <DEDUP_REMOVED lines=12> */
.L_x_2858:
        /* <DEDUP_REMOVED lines=11> */
[C---:B------:R-:W-:Y:S01]  /*7b90*/  IADD3 R6, R4.reuse, 0x1000000, RZ ;  /* 0x0100000004067810 */ /* 0x040fe20007ffe0ff */
        /* <DEDUP_REMOVED lines=16> */
.L_x_2861:
[----:B------:R-:W2:Y:S02]  /*7ca0*/  LDG.E.U8 R2, desc[UR36][R2.64] ;  /* 0x0000002402027981 */ /* 0x000ea4000c1e1100 */
[C---:B--2---:R-:W-:Y:S02]  /*7cb0*/  IMAD.SHL.U32 R0, R2.reuse, 0x2000000, RZ ;  /* 0x0200000002007824 */ /* 0x044fe400078e00ff */
[----:B------:R-:W-:-:S03]  /*7cc0*/  IMAD.SHL.U32 R5, R2, 0x1000000, RZ ;  /* 0x0100000002057824 */ /* 0x000fc600078e00ff */
[----:B------:R-:W-:-:S13]  /*7cd0*/  ISETP.GE.U32.AND P0, PT, R0, 0x8000000, PT ;  /* 0x080000000000780c */ /* 0x000fda0003f06070 */
[C---:B------:R-:W-:Y:S01]  /*7ce0*/  @!P0 IMAD.SHL.U32 R0, R2.reuse, 0x100, RZ ;  /* 0x0000010002008824 */ /* 0x040fe200078e00ff */
[----:B------:R-:W-:-:S04]  /*7cf0*/  @P0 SHF.L.U32 R4, R2, 0x15, RZ ;  /* 0x0000001502040819 */ /* 0x000fc800000006ff */
        /* <DEDUP_REMOVED lines=9> */
.L_x_2860:
[----:B------:R-:W2:Y:S01]  /*7d90*/  LDG.E.U16 R0, desc[UR36][R2.64] ;  /* 0x0000002402007981 */ /* 0x000ea2000c1e1500 */
[----:B------:R-:W-:Y:S02]  /*7da0*/  PRMT R5, RZ, 0x7610, R5 ;  /* 0x00007610ff057816 */ /* 0x000fe40000000005 */
[----:B--2---:R-:W-:-:S04]  /*7db0*/  SHF.L.U32 R0, R0, 0x10, RZ ;  /* 0x0000001000007819 */ /* 0x004fc800000006ff */
[----:B------:R-:W-:Y:S01]  /*7dc0*/  F2FP.F16.F32.PACK_AB R0, RZ, R0 ;  /* 0x00000000ff00723e */ /* 0x000fe200000000ff */
[----:B------:R-:W-:Y:S06]  /*7dd0*/  BRA `(.L_x_2850) ;  /* 0x0000000400d47947 */ /* 0x000fec0003800000 */
.L_x_2857:
        /* <DEDUP_REMOVED lines=13> */
.L_x_2864:
        /* <DEDUP_REMOVED lines=21> */
.L_x_2868:
[----:B------:R-:W-:Y:S05]  /*8000*/  BSYNC B1 ;  /* 0x0000000000017941 */ /* 0x000fea0003800000 */
.L_x_2867:
[----:B------:R-:W-:Y:S01]  /*8010*/  LEA R3, R0, 0x3b800000, 0x17 ;  /* 0x3b80000000037811 */ /* 0x000fe200078eb8ff */
[----:B------:R-:W-:-:S05]  /*8020*/  IMAD.SHL.U32 R0, R2, 0x100000, RZ ;  /* 0x0010000002007824 */ /* 0x000fca00078e00ff */
[----:B------:R-:W-:-:S07]  /*8030*/  LOP3.LUT R0, R3, R0, R4, 0xfe, !PT ;  /* 0x0000000003007212 */ /* 0x000fce00078efe04 */
.L_x_2866:
[----:B------:R-:W-:Y:S05]  /*8040*/  BSYNC B0 ;  /* 0x0000000000007941 */ /* 0x000fea0003800000 */
.L_x_2865:
[----:B------:R-:W-:Y:S02]  /*8050*/  F2FP.F16.F32.PACK_AB R0, RZ, R0 ;  /* 0x00000000ff00723e */ /* 0x000fe400000000ff */
[----:B------:R-:W-:Y:S01]  /*8060*/  PRMT R5, RZ, 0x7610, R5 ;  /* 0x00007610ff057816 */ /* 0x000fe20000000005 */
[----:B------:R-:W-:Y:S06]  /*8070*/  BRA `(.L_x_2850) ;  /* 0x00000004002c7947 */ /* 0x000fec0003800000 */
.L_x_2863:
[----:B------:R-:W2:Y:S01]  /*8080*/  LDG.E.U8 R2, desc[UR36][R2.64] ;  /* 0x0000002402027981 */ /* 0x000ea2000c1e1100 */
[----:B------:R-:W-:Y:S01]  /*8090*/  BSSY B0, `(.L_x_2869) ;  /* 0x0000018000007945 */ /* 0x000fe20003800000 */
        /* <DEDUP_REMOVED lines=19> */
.L_x_2872:
[----:B------:R-:W-:Y:S05]  /*81d0*/  BSYNC B1 ;  /* 0x0000000000017941 */ /* 0x000fea0003800000 */
.L_x_2871:
[----:B------:R-:W-:Y:S01]  /*81e0*/  LEA R3, R0, 0x37800000, 0x17 ;  /* 0x3780000000037811 */ /* 0x000fe200078eb8ff */
[----:B------:R-:W-:-:S05]  /*81f0*/  IMAD.SHL.U32 R0, R2, 0x200000, RZ ;  /* 0x0020000002007824 */ /* 0x000fca00078e00ff */
[----:B------:R-:W-:-:S07]  /*8200*/  LOP3.LUT R0, R3, R0, R4, 0xfe, !PT ;  /* 0x0000000003007212 */ /* 0x000fce00078efe04 */
.L_x_2870:
[----:B------:R-:W-:Y:S05]  /*8210*/  BSYNC B0 ;  /* 0x0000000000007941 */ /* 0x000fea0003800000 */
.L_x_2869:
[----:B------:R-:W-:Y:S02]  /*8220*/  F2FP.F16.F32.PACK_AB R0, RZ, R0 ;  /* 0x00000000ff00723e */ /* 0x000fe400000000ff */
[----:B------:R-:W-:Y:S01]  /*8230*/  PRMT R5, RZ, 0x7610, R5 ;  /* 0x00007610ff057816 */ /* 0x000fe20000000005 */
[----:B------:R-:W-:Y:S06]  /*8240*/  BRA `(.L_x_2850) ;  /* 0x0000000000b87947 */ /* 0x000fec0003800000 */
.L_x_2862:
        /* <DEDUP_REMOVED lines=12> */
[----:B------:R-:W-:Y:S01]  /*8310*/  @!P0 MOV R0, 0x7f800001 ;  /* 0x7f80000100008802 */ /* 0x000fe20000000f00 */
[----:B------:R-:W-:-:S07]  /*8320*/  @P0 IMAD.SHL.U32 R0, R2, 0x800000, RZ ;  /* 0x0080000002000824 */ /* 0x000fce00078e00ff */
.L_x_2876:
[----:B------:R-:W-:Y:S05]  /*8330*/  BSYNC B0 ;  /* 0x0000000000007941 */ /* 0x000fea0003800000 */
.L_x_2875:
[----:B------:R-:W-:Y:S02]  /*8340*/  PRMT R5, RZ, 0x7610, R5 ;  /* 0x00007610ff057816 */ /* 0x000fe40000000005 */
[----:B------:R-:W-:Y:S01]  /*8350*/  F2FP.F16.F32.PACK_AB R0, RZ, R0 ;  /* 0x00000000ff00723e */ /* 0x000fe200000000ff */
[----:B------:R-:W-:Y:S06]  /*8360*/  BRA `(.L_x_2850) ;  /* 0x0000000000707947 */ /* 0x000fec0003800000 */
.L_x_2849:
[----:B------:R-:W-:Y:S01]  /*8370*/  MOV R0, 0x0 ;  /* 0x0000000000007802 */ /* 0x000fe20000000f00 */
[----:B------:R-:W-:Y:S01]  /*8380*/  ULDC.64 UR4, c[0x4][0x158] ;  /* 0x0100560000047ab9 */ /* 0x000fe20000000a00 */
[----:B------:R-:W-:Y:S01]  /*8390*/  ULDC.64 UR6, c[0x4][0x28] ;  /* 0x01000a0000067ab9 */ /* 0x000fe20000000a00 */
[----:B------:R-:W-:Y:S01]  /*83a0*/  IMAD.U32 R4, RZ, RZ, UR4 ;  /* 0x00000004ff047e24 */ /* 0x000fe2000f8e00ff */
[----:B------:R0:W1:Y:S01]  /*83b0*/  LDC.64 R2, c[0x4][R0] ;  /* 0x0100000000027b82 */ /* 0x0000620000000a00 */
[----:B------:R-:W-:Y:S01]  /*83c0*/  MOV R5, UR5 ;  /* 0x0000000500057c02 */ /* 0x000fe20008000f00 */
[----:B------:R-:W-:Y:S01]  /*83d0*/  ULDC.64 UR4, c[0x4][0x160] ;  /* 0x0100580000047ab9 */ /* 0x000fe20000000a00 */
[----:B------:R-:W-:Y:S01]  /*83e0*/  HFMA2.MMA R12, -RZ, RZ, 0, 5.9604644775390625e-08 ;  /* 0x00000001ff0c7435 */ /* 0x000fe200000001ff */
        /* <DEDUP_REMOVED lines=8> */
.L_x_2877:
[----:B------:R-:W-:Y:S02]  /*8470*/  PRMT R5, RZ, 0x7610, R5 ;  /* 0x00007610ff057816 */ /* 0x000fe40000000005 */
[----:B------:R-:W-:Y:S01]  /*8480*/  PRMT R0, RZ, 0x7610, R0 ;  /* 0x00007610ff007816 */ /* 0x000fe20000000000 */
[----:B------:R-:W-:Y:S06]  /*8490*/  BRA `(.L_x_2850) ;  /* 0x0000000000247947 */ /* 0x000fec0003800000 */
.L_x_2874:
[----:B------:R-:W2:Y:S01]  /*84a0*/  LDG.E.64 R2, desc[UR36][R2.64] ;  /* 0x0000002402027981 */ /* 0x000ea2000c1e1b00 */
[----:B------:R-:W-:Y:S01]  /*84b0*/  PRMT R5, RZ, 0x7610, R5 ;  /* 0x00007610ff057816 */ /* 0x000fe20000000005 */
[----:B--2---:R-:W0:Y:S02]  /*84c0*/  I2F.U64 R0, R2 ;  /* 0x0000000200007312 */ /* 0x004e240000301000 */
[----:B0-----:R-:W-:Y:S01]  /*84d0*/  F2FP.F16.F32.PACK_AB R0, RZ, R0 ;  /* 0x00000000ff00723e */ /* 0x001fe200000000ff */
[----:B------:R-:W-:Y:S06]  /*84e0*/  BRA `(.L_x_2850) ;  /* 0x0000000000107947 */ /* 0x000fec0003800000 */
.L_x_2873:
[----:B------:R-:W2:Y:S01]  /*84f0*/  LDG.E R2, desc[UR36][R2.64] ;  /* 0x0000002402027981 */ /* 0x000ea2000c1e1900 */
[----:B------:R-:W-:Y:S02]  /*8500*/  PRMT R5, RZ, 0x7610, R5 ;  /* 0x00007610ff057816 */ /* 0x000fe40000000005 */
[----:B--2---:R-:W-:-:S04]  /*8510*/  I2FP.F32.U32 R0, R2 ;  /* 0x0000000200007245 */ /* 0x004fc80000201000 */
[----:B------:R-:W-:-:S07]  /*8520*/  F2FP.F16.F32.PACK_AB R0, RZ, R0 ;  /* 0x00000000ff00723e */ /* 0x000fce00000000ff */
.L_x_2850:
[----:B------:R-:W-:Y:S01]  /*8530*/  HADD2.F32 R4, -RZ, R0.H0_H0 ;  /* 0x20000000ff047230 */ /* 0x000fe20000004100 */
[----:B------:R-:W-:Y:S01]  /*8540*/  BSSY B2, `(.L_x_2878) ;  /* 0x00002be000027945 */ /* 0x000fe20003800000 */
[----:B------:R-:W-:-:S03]  /*8550*/  HADD2.F32 R5, -RZ, R5.H0_H0 ;  /* 0x20000005ff057230 */ /* 0x000fc60000004100 */
[C---:B------:R-:W-:Y:S01]  /*8560*/  FSETP.GTU.FTZ.AND P1, PT, |R4|.reuse, +INF , PT ;  /* 0x7f8000000400780b */ /* 0x040fe20003f3c200 */
[----:B------:R-:W-:Y:S01]  /*8570*/  FADD.FTZ R6, |R4|, -RZ ;  /* 0x800000ff04067221 */ /* 0x000fe20000010200 */
[----:B------:R-:W-:-:S04]  /*8580*/  FSETP.GTU.FTZ.AND P0, PT, |R5|, +INF , PT ;  /* 0x7f8000000500780b */ /* 0x000fc80003f1c200 */
        /* <DEDUP_REMOVED lines=75> */
[----:B------:R-:W-:-:S03]  /*8a40*/  MOV R13, 0x3e800000 ;  /* 0x3e800000000d7802 */ /* 0x000fc60000000f00 */
[C---:B------:R-:W-:Y:S01]  /*8a50*/  FADD.FTZ.RZ R8, R15.reuse, 1 ;  /* 0x3f8000000f087421 */ /* 0x040fe2000001c000 */
[----:B------:R-:W-:-:S03]  /*8a60*/  ISETP.GE.U32.AND P0, PT, R15, 0x7f800000, PT ;  /* 0x7f8000000f00780c */ /* 0x000fc60003f06070 */
[----:B------:R-:W-:-:S05]  /*8a70*/  VIADD R8, R8, 0xc0c00000 ;  /* 0xc0c0000008087836 */ /* 0x000fca0000000000 */
        /* <DEDUP_REMOVED lines=21> */
[----:B------:R-:W-:-:S05]  /*8bd0*/  @P0 MOV R2, 0x7f800000 ;  /* 0x7f80000000020802 */ /* 0x000fca0000000f00 */
[----:B------:R-:W-:-:S05]  /*8be0*/  @P0 FFMA.FTZ R8, R15, R2, +INF ;  /* 0x7f8000000f080423 */ /* 0x000fca0000010002 */
[----:B------:R-:W-:Y:S01]  /*8bf0*/  FSEL R8, R8, -RZ, P1 ;  /* 0x800000ff08087208 */ /* 0x000fe20000800000 */
[----:B------:R-:W-:Y:S06]  /*8c00*/  BRA `(.L_x_2883) ;  /* 0x0000000000fc7947 */ /* 0x000fec0003800000 */
.L_x_2885:
        /* <DEDUP_REMOVED lines=10> */
.L_x_2887:
[----:B------:R-:W-:-:S04]  /*8cb0*/  FADD.FTZ R2, -R3, R20 ;  /* 0x0000001403027221 */ /* 0x000fc80000010100 */
[----:B------:R-:W-:-:S07]  /*8cc0*/  FMUL.FTZ R2, R2, 0.5 ;  /* 0x3f00000002027820 */ /* 0x000fce0000410000 */
.L_x_2888:
[----:B------:R-:W-:Y:S05]  /*8cd0*/  BSYNC B1 ;  /* 0x0000000000017941 */ /* 0x000fea0003800000 */
.L_x_2886:
        /* <DEDUP_REMOVED lines=11> */
.L_x_2890:
[----:B------:R-:W-:-:S04]  /*8d90*/  FADD.FTZ R8, R11, -R8 ;  /* 0x800000080b087221 */ /* 0x000fc80000010000 */
[----:B------:R-:W-:-:S07]  /*8da0*/  FMUL.FTZ R13, R8, 0.5 ;  /* 0x3f000000080d7820 */ /* 0x000fce0000410000 */
.L_x_2891:
[----:B------:R-:W-:Y:S05]  /*8db0*/  BSYNC B1 ;  /* 0x0000000000017941 */ /* 0x000fea0003800000 */
.L_x_2889:
[----:B------:R-:W-:Y:S01]  /*8dc0*/  FADD.FTZ R13, R13, R2 ;  /* 0x000000020d0d7221 */ /* 0x000fe20000010000 */
[----:B------:R-:W-:Y:S01]  /*8dd0*/  FADD.FTZ R2, R9, 1 ;  /* 0x3f80000009027421 */ /* 0x000fe20000010000 */
[----:B------:R-:W-:-:S03]  /*8de0*/  IMAD.MOV.U32 R21, RZ, RZ, 0x3d39bf78 ;  /* 0x3d39bf78ff157424 */ /* 0x000fc600078e00ff */
[----:B------:R-:W-:-:S06]  /*8df0*/  FMUL.FTZ R2, R2, R13 ;  /* 0x0000000d02027220 */ /* 0x000fcc0000410000 */
        /* <DEDUP_REMOVED lines=31> */
.L_x_2884:
[----:B------:R0:W1:Y:S02]  /*8ff0*/  MUFU.SQRT R8, R7 ;  /* 0x0000000700087308 */ /* 0x0000640000002000 */
.L_x_2883:
[----:B------:R-:W-:Y:S05]  /*9000*/  BSYNC B0 ;  /* 0x0000000000007941 */ /* 0x000fea0003800000 */
.L_x_2882:
        /* <DEDUP_REMOVED lines=9> */
[----:B------:R-:W-:Y:S01]  /*90a0*/  HFMA2.MMA R3, -RZ, RZ, 1.75, 0 ;  /* 0x3f000000ff037435 */ /* 0x000fe200000001ff */
[C---:B------:R-:W-:Y:S01]  /*90b0*/  FADD.FTZ R0, |R13|.reuse, -RZ ;  /* 0x800000ff0d007221 */ /* 0x040fe20000010200 */
[C---:B------:R-:W-:Y:S02]  /*90c0*/  FSETP.GT.FTZ.AND P0, PT, |R13|.reuse, 0.56000000238418579102, PT ;  /* 0x3f0f5c290d00780b */ /* 0x040fe40003f14200 */
[----:B------:R-:W-:-:S06]  /*90d0*/  FSETP.NEU.FTZ.AND P1, PT, |R13|, 1, PT ;  /* 0x3f8000000d00780b */ /* 0x000fcc0003f3d200 */
[----:B------:R-:W-:-:S04]  /*90e0*/  FFMA.FTZ R2, -R0, R3, 0.5 ;  /* 0x3f00000000027423 */ /* 0x000fc80000010103 */
[----:B------:R-:W2:Y:S02]  /*90f0*/  MUFU.RSQ R3, R2 ;  /* 0x0000000200037308 */ /* 0x000ea40000001400 */
[----:B--2---:R-:W-:Y:S01]  /*9100*/  FMUL.FTZ R6, R2, R3 ;  /* 0x0000000302067220 */ /* 0x004fe20000410000 */
        /* <DEDUP_REMOVED lines=19> */
.L_x_2895:
        /* <DEDUP_REMOVED lines=17> */
.L_x_2901:
[----:B------:R-:W-:-:S04]  /*9350*/  FADD.FTZ R2, -R3, R20 ;  /* 0x0000001403027221 */ /* 0x000fc80000010100 */
[----:B------:R-:W-:-:S07]  /*9360*/  FMUL.FTZ R2, R2, 0.5 ;  /* 0x3f00000002027820 */ /* 0x000fce0000410000 */
.L_x_2902:
[----:B------:R-:W-:Y:S05]  /*9370*/  BSYNC B4 ;  /* 0x0000000000047941 */ /* 0x000fea0003800000 */
.L_x_2900:
        /* <DEDUP_REMOVED lines=10> */
.L_x_2904:
[----:B------:R-:W-:-:S04]  /*9420*/  FADD.FTZ R0, -R0, R11 ;  /* 0x0000000b00007221 */ /* 0x000fc80000010100 */
[----:B------:R-:W-:-:S07]  /*9430*/  FMUL.FTZ R3, R0, 0.5 ;  /* 0x3f00000000037820 */ /* 0x000fce0000410000 */
.L_x_2905:
[----:B------:R-:W-:Y:S05]  /*9440*/  BSYNC B4 ;  /* 0x0000000000047941 */ /* 0x000fea0003800000 */
.L_x_2903:
[----:B------:R-:W-:Y:S01]  /*9450*/  FADD.FTZ R2, R3, R2 ;  /* 0x0000000203027221 */ /* 0x000fe20000010000 */
[----:B------:R-:W-:-:S04]  /*9460*/  FADD.FTZ R9, R6, R9 ;  /* 0x0000000906097221 */ /* 0x000fc80000010000 */
[----:B------:R-:W-:-:S06]  /*9470*/  FMUL.FTZ R9, R9, R2 ;  /* 0x0000000209097220 */ /* 0x000fcc0000410000 */
[----:B------:R-:W2:Y:S01]  /*9480*/  MUFU.SQRT R9, R9 ;  /* 0x0000000900097308 */ /* 0x000ea20000002000 */
[----:B------:R-:W-:Y:S05]  /*9490*/  BRA `(.L_x_2906) ;  /* 0x0000000000487947 */ /* 0x000fea0003800000 */
.L_x_2899:
        /* <DEDUP_REMOVED lines=12> */
.L_x_2898:
[----:B------:R-:W-:Y:S01]  /*9560*/  FADD.FTZ R0, R9, 1 ;  /* 0x3f80000009007421 */ /* 0x000fe20000010000 */
[----:B0-----:R-:W-:Y:S01]  /*9570*/  MUFU.SQRT R7, R7 ;  /* 0x0000000700077308 */ /* 0x001fe20000002000 */
[----:B------:R-:W-:Y:S02]  /*9580*/  MOV R6, 0x3f800000 ;  /* 0x3f80000000067802 */ /* 0x000fe40000000f00 */
[----:B------:R-:W-:-:S06]  /*9590*/  FMUL.FTZ R0, R0, 0.5 ;  /* 0x3f00000000007820 */ /* 0x000fcc0000410000 */
[----:B------:R-:W0:Y:S02]  /*95a0*/  MUFU.SQRT R0, R0 ;  /* 0x0000000000007308 */ /* 0x000e240000002000 */
[----:B0-----:R-:W-:-:S07]  /*95b0*/  FMUL.FTZ R9, R7, R0 ;  /* 0x0000000007097220 */ /* 0x001fce0000410000 */
.L_x_2906:
[----:B------:R-:W-:Y:S05]  /*95c0*/  BSYNC B1 ;  /* 0x0000000000017941 */ /* 0x000fea0003800000 */
.L_x_2897:
[----:B------:R-:W-:Y:S05]  /*95d0*/  BRA `(.L_x_2907) ;  /* 0x0000000000087947 */ /* 0x000fea0003800000 */
.L_x_2894:
[----:B------:R-:W-:Y:S01]  /*95e0*/  FMUL.FTZ R9, R9, 16777216 ;  /* 0x4b80000009097820 */ /* 0x000fe20000410000 */
[----:B------:R-:W-:-:S07]  /*95f0*/  FMUL.FTZ R6, R6, 16777216 ;  /* 0x4b80000006067820 */ /* 0x000fce0000410000 */
.L_x_2907:
[----:B------:R-:W-:Y:S05]  /*9600*/  BSYNC B0 ;  /* 0x0000000000007941 */ /* 0x000fea0003800000 */
.L_x_2893:
        /* <DEDUP_REMOVED lines=14> */
[----:B------:R-:W-:Y:S01]  /*96f0*/  IMAD.MOV.U32 R11, RZ, RZ, R23 ;  /* 0x000000ffff0b7224 */ /* 0x000fe200078e0017 */
[----:B------:R-:W-:-:S07]  /*9700*/  MOV R2, 0x9720 ;  /* 0x0000972000027802 */ /* 0x000fce0000000f00 */
[----:B-1----:R-:W-:Y:S05]  /*9710*/  CALL.REL.NOINC `($__internal_0_$__cuda_sm3x_div_rn_ftz_f32_slowpath) ;  /* 0x000000e800887944 */ /* 0x002fea0003c00000 */
[----:B------:R-:W-:-:S07]  /*9720*/  IMAD.MOV.U32 R2, RZ, RZ, R0 ;  /* 0x000000ffff027224 */ /* 0x000fce00078e0000 */
.L_x_2909:
[----:B------:R-:W-:Y:S05]  /*9730*/  BSYNC B4 ;  /* 0x0000000000047941 */ /* 0x000fea0003800000 */
.L_x_2908:
        /* <DEDUP_REMOVED lines=15> */
[----:B------:R-:W-:-:S04]  /*9830*/  IMAD.MOV.U32 R3, RZ, RZ, 0x3fd774eb ;  /* 0x3fd774ebff037424 */ /* 0x000fc800078e00ff */
[----:B------:R-:W-:Y:S01]  /*9840*/  FFMA.FTZ R2, R3, 1.8663789033889770508, -R2 ;  /* 0x3feee58103027823 */ /* 0x000fe20000010802 */
[----:B------:R-:W-:Y:S06]  /*9850*/  BRA `(.L_x_2912) ;  /* 0x0000000000107947 */ /* 0x000fec0003800000 */
.L_x_2911:
[----:B------:R-:W-:Y:S01]  /*9860*/  ISETP.GE.AND P0, PT, R9, RZ, PT ;  /* 0x000000ff0900720c */ /* 0x000fe20003f06270 */
[----:B------:R-:W-:-:S12]  /*9870*/  IMAD.MOV.U32 R3, RZ, RZ, 0x3fd774eb ;  /* 0x3fd774ebff037424 */ /* 0x000fd800078e00ff */
[----:B------:R-:W-:-:S04]  /*9880*/  @P0 FFMA.FTZ R2, R3, 0.93318945169448852539, -R2 ;  /* 0x3f6ee58103020823 */ /* 0x000fc80000010802 */
[----:B------:R-:W-:-:S07]  /*9890*/  @!P0 FFMA.FTZ R2, R3, 0.93318945169448852539, R2 ;  /* 0x3f6ee58103028823 */ /* 0x000fce0000010002 */
.L_x_2912:
[----:B------:R-:W-:Y:S05]  /*98a0*/  BSYNC B0 ;  /* 0x0000000000007941 */ /* 0x000fea0003800000 */
.L_x_2910:
        /* <DEDUP_REMOVED lines=9> */
[----:B------:R-:W-:-:S07]  /*9940*/  FSEL R3, R3, R2, P0 ;  /* 0x0000000203037208 */ /* 0x000fce0000000000 */
.L_x_2896:
[----:B------:R-:W-:Y:S05]  /*9950*/  BSYNC B3 ;  /* 0x0000000000037941 */ /* 0x000fea0003800000 */
.L_x_2892:
[----:B------:R-:W-:Y:S02]  /*9960*/  LOP3.LUT R4, R3, 0x80000000, R4, 0xb8, !PT ;  /* 0x8000000003047812 */ /* 0x000fe400078eb804 */
[----:B-1----:R-:W-:Y:S01]  /*9970*/  LOP3.LUT R5, R8, 0x80000000, R5, 0xb8, !PT ;  /* 0x8000000008057812 */ /* 0x002fe200078eb805 */
[----:B------:R-:W-:Y:S06]  /*9980*/  BRA `(.L_x_2881) ;  /* 0x0000001400e47947 */ /* 0x000fec0003800000 */
.L_x_2880:
        /* <DEDUP_REMOVED lines=31> */
.L_x_2918:
[----:B------:R-:W-:Y:S05]  /*9b80*/  BSYNC B4 ;  /* 0x0000000000047941 */ /* 0x000fea0003800000 */
.L_x_2917:
        /* <DEDUP_REMOVED lines=18> */
.L_x_2920:
[----:B------:R-:W-:Y:S01]  /*9cb0*/  ISETP.GE.AND P0, PT, R7, RZ, PT ;  /* 0x000000ff0700720c */ /* 0x000fe20003f06270 */
[----:B------:R-:W-:-:S12]  /*9cc0*/  IMAD.MOV.U32 R3, RZ, RZ, 0x3fd774eb ;  /* 0x3fd774ebff037424 */ /* 0x000fd800078e00ff */
[----:B------:R-:W-:-:S04]  /*9cd0*/  @P0 FFMA.FTZ R0, R3, 0.93318945169448852539, -R0 ;  /* 0x3f6ee58103000823 */ /* 0x000fc80000010800 */
[----:B------:R-:W-:-:S07]  /*9ce0*/  @!P0 FFMA.FTZ R0, R3, 0.93318945169448852539, R0 ;  /* 0x3f6ee58103008823 */ /* 0x000fce0000010000 */
.L_x_2921:
[----:B------:R-:W-:Y:S05]  /*9cf0*/  BSYNC B0 ;  /* 0x0000000000007941 */ /* 0x000fea0003800000 */
.L_x_2919:
[----:B------:R-:W-:Y:S01]  /*9d00*/  FSETP.NEU.FTZ.AND P0, PT, |R7|, |R6|, PT ;  /* 0x400000060700720b */ /* 0x000fe20003f1d200 */
[----:B------:R-:W0:Y:S01]  /*9d10*/  MUFU.LG2 R8, R18 ;  /* 0x0000001200087308 */ /* 0x000e220000000c00 */
[----:B------:R-:W-:Y:S01]  /*9d20*/  FSETP.NEU.FTZ.AND P1, PT, R9, RZ, PT ;  /* 0x000000ff0900720b */ /* 0x000fe20003f3d000 */
[C---:B------:R-:W-:Y:S01]  /*9d30*/  FADD.FTZ R3, |R7|.reuse, |R6| ;  /* 0x4000000607037221 */ /* 0x040fe20000010200 */
[----:B------:R-:W-:Y:S02]  /*9d40*/  ISETP.GE.AND P2, PT, R7, RZ, PT ;  /* 0x000000ff0700720c */ /* 0x000fe40003f46270 */
[----:B------:R-:W-:-:S07]  /*9d50*/  MOV R2, 0x4016cbe4 ;  /* 0x4016cbe400027802 */ /* 0x000fce0000000f00 */
[----:B------:R-:W-:Y:S02]  /*9d60*/  @!P0 FSEL R0, R2, 0.78539818525314331055, !P2 ;  /* 0x3f490fdb02008808 */ /* 0x000fe40005000000 */
[----:B------:R-:W-:Y:S02]  /*9d70*/  @!P1 FSEL R0, RZ, 3.1415927410125732422, P2 ;  /* 0x40490fdbff009808 */ /* 0x000fe40001000000 */
[----:B------:R-:W-:Y:S01]  /*9d80*/  FSETP.GTU.FTZ.AND P0, PT, |R3|, +INF , PT ;  /* 0x7f8000000300780b */ /* 0x000fe20003f1c200 */
[----:B0-----:R-:W-:Y:S01]  /*9d90*/  FMUL.FTZ.D2 R8, R8, 0.69314718246459960938 ;  /* 0x3f31721808087820 */ /* 0x001fe20000310000 */
[----:B------:R-:W-:-:S04]  /*9da0*/  LOP3.LUT R0, R0, 0x80000000, R6, 0xb8, !PT ;  /* 0x8000000000007812 */ /* 0x000fc800078eb806 */
[----:B------:R-:W-:Y:S01]  /*9db0*/  FSEL R3, R3, R0, P0 ;  /* 0x0000000003037208 */ /* 0x000fe20000000000 */
[----:B------:R-:W-:Y:S06]  /*9dc0*/  BRA `(.L_x_2922) ;  /* 0x0000001000887947 */ /* 0x000fec0003800000 */
.L_x_2916:
        /* <DEDUP_REMOVED lines=12> */
[----:B------:R-:W-:-:S07]  /*9e90*/  IMAD.MOV.U32 R2, RZ, RZ, R0 ;  /* 0x000000ffff027224 */ /* 0x000fce00078e0000 */
.L_x_2924:
[----:B------:R-:W-:Y:S05]  /*9ea0*/  BSYNC B4 ;  /* 0x0000000000047941 */ /* 0x000fea0003800000 */
.L_x_2923:
        /* <DEDUP_REMOVED lines=18> */
.L_x_2926:
[----:B------:R-:W-:Y:S01]  /*9fd0*/  ISETP.GE.AND P0, PT, R7, RZ, PT ;  /* 0x000000ff0700720c */ /* 0x000fe20003f06270 */
[----:B------:R-:W-:-:S12]  /*9fe0*/  IMAD.MOV.U32 R3, RZ, RZ, 0x3fd774eb ;  /* 0x3fd774ebff037424 */ /* 0x000fd800078e00ff */
[----:B------:R-:W-:-:S04]  /*9ff0*/  @P0 FFMA.FTZ R2, R3, 0.93318945169448852539, -R2 ;  /* 0x3f6ee58103020823 */ /* 0x000fc80000010802 */
[----:B------:R-:W-:-:S07]  /*a000*/  @!P0 FFMA.FTZ R2, R3, 0.93318945169448852539, R2 ;  /* 0x3f6ee58103028823 */ /* 0x000fce0000010002 */
.L_x_2927:
[----:B------:R-:W-:Y:S05]  /*a010*/  BSYNC B0 ;  /* 0x0000000000007941 */ /* 0x000fea0003800000 */
.L_x_2925:
        /* <DEDUP_REMOVED lines=15> */
[----:B------:R-:W-:Y:S02]  /*a110*/  FSEL R0, R3, +INF , P0 ;  /* 0x7f80000003007808 */ /* 0x000fe40000000000 */
[----:B------:R-:W-:Y:S02]  /*a120*/  ISETP.GE.AND P0, PT, R7, RZ, PT ;  /* 0x000000ff0700720c */ /* 0x000fe40003f06270 */
[----:B------:R-:W-:Y:S02]  /*a130*/  MOV R3, 0x4016cbe4 ;  /* 0x4016cbe400037802 */ /* 0x000fe40000000f00 */
[----:B------:R-:W0:Y:S02]  /*a140*/  MUFU.LG2 R0, R0 ;  /* 0x0000000000007308 */ /* 0x000e240000000c00 */
        /* <DEDUP_REMOVED lines=8> */
.L_x_2915:
        /* <DEDUP_REMOVED lines=14> */
[----:B------:R-:W-:-:S03]  /*a2b0*/  IMAD.MOV.U32 R11, RZ, RZ, 0x3f800000 ;  /* 0x3f800000ff0b7424 */ /* 0x000fc600078e00ff */
        /* <DEDUP_REMOVED lines=18> */
[----:B------:R-:W-:-:S07]  /*a3e0*/  MOV R3, R0 ;  /* 0x0000000000037202 */ /* 0x000fce0000000f00 */
.L_x_2929:
[----:B------:R-:W-:Y:S05]  /*a3f0*/  BSYNC B4 ;  /* 0x0000000000047941 */ /* 0x000fea0003800000 */
.L_x_2928:
        /* <DEDUP_REMOVED lines=18> */
.L_x_2931:
[----:B------:R-:W-:Y:S01]  /*a520*/  ISETP.GE.AND P0, PT, R7, RZ, PT ;  /* 0x000000ff0700720c */ /* 0x000fe20003f06270 */
[----:B------:R-:W-:-:S12]  /*a530*/  HFMA2.MMA R3, -RZ, RZ, 1.9599609375, 20144 ;  /* 0x3fd774ebff037435 */ /* 0x000fd800000001ff */
[----:B------:R-:W-:-:S04]  /*a540*/  @P0 FFMA.FTZ R0, R3, 0.93318945169448852539, -R0 ;  /* 0x3f6ee58103000823 */ /* 0x000fc80000010800 */
[----:B------:R-:W-:-:S07]  /*a550*/  @!P0 FFMA.FTZ R0, R3, 0.93318945169448852539, R0 ;  /* 0x3f6ee58103008823 */ /* 0x000fce0000010000 */
.L_x_2932:
[----:B------:R-:W-:Y:S05]  /*a560*/  BSYNC B0 ;  /* 0x0000000000007941 */ /* 0x000fea0003800000 */
.L_x_2930:
        /* <DEDUP_REMOVED lines=9> */
[----:B------:R-:W-:Y:S01]  /*a600*/  FSEL R3, R3, R0, P0 ;  /* 0x0000000003037208 */ /* 0x000fe20000000000 */
[----:B------:R-:W-:Y:S06]  /*a610*/  BRA `(.L_x_2922) ;  /* 0x0000000800747947 */ /* 0x000fec0003800000 */
.L_x_2914:
        /* <DEDUP_REMOVED lines=23> */
[----:B------:R-:W-:-:S07]  /*a790*/  MOV R3, R0 ;  /* 0x0000000000037202 */ /* 0x000fce0000000f00 */
.L_x_2936:
[----:B------:R-:W-:Y:S05]  /*a7a0*/  BSYNC B4 ;  /* 0x0000000000047941 */ /* 0x000fea0003800000 */
.L_x_2935:
[----:B------:R-:W-:Y:S02]  /*a7b0*/  IMAD.MOV.U32 R7, RZ, RZ, 0x3b33710b ;  /* 0x3b33710bff077424 */ /* 0x000fe400078e00ff */
[----:B------:R-:W-:Y:S01]  /*a7c0*/  FMUL.FTZ R0, R3, R3 ;  /* 0x0000000303007220 */ /* 0x000fe20000410000 */
[----:B------:R-:W0:Y:S01]  /*a7d0*/  MUFU.LG2 R8, R18 ;  /* 0x0000001200087308 */ /* 0x000e220000000c00 */
[C---:B------:R-:W-:Y:S01]  /*a7e0*/  FSETP.NEU.FTZ.AND P0, PT, |R5|.reuse, R6, PT ;  /* 0x000000060500720b */ /* 0x040fe20003f1d200 */
[----:B------:R-:W-:Y:S01]  /*a7f0*/  FADD.FTZ R6, |R5|, R6 ;  /* 0x0000000605067221 */ /* 0x000fe20000010200 */
[----:B------:R-:W-:Y:S01]  /*a800*/  FFMA.FTZ R7, R0, R7, -0.015681877732276916504 ;  /* 0xbc80774800077423 */ /* 0x000fe20000010007 */
[----:B------:R-:W-:-:S03]  /*a810*/  FSETP.NEU.FTZ.AND P1, PT, R9, RZ, PT ;  /* 0x000000ff0900720b */ /* 0x000fc60003f3d000 */
[----:B------:R-:W-:-:S04]  /*a820*/  FFMA.FTZ R7, R0, R7, 0.042200751602649688721 ;  /* 0x3d2cdab200077423 */ /* 0x000fc80000010007 */
[----:B------:R-:W-:-:S04]  /*a830*/  FFMA.FTZ R7, R0, R7, -0.074792981147766113281 ;  /* 0xbd992d1000077423 */ /* 0x000fc80000010007 */
[----:B------:R-:W-:Y:S01]  /*a840*/  FFMA.FTZ R7, R0, R7, 0.10640415549278259277 ;  /* 0x3dd9ea6c00077423 */ /* 0x000fe20000010007 */
[----:B0-----:R-:W-:-:S03]  /*a850*/  FMUL.FTZ.D2 R8, R8, 0.69314718246459960938 ;  /* 0x3f31721808087820 */ /* 0x001fc60000310000 */
        /* <DEDUP_REMOVED lines=13> */
.L_x_2934:
        /* <DEDUP_REMOVED lines=13> */
.L_x_2938:
[----:B------:R-:W-:Y:S05]  /*aa00*/  BSYNC B4 ;  /* 0x0000000000047941 */ /* 0x000fea0003800000 */
.L_x_2937:
        /* <DEDUP_REMOVED lines=24> */
[----:B------:R-:W-:Y:S02]  /*ab90*/  FSETP.NEU.FTZ.AND P0, PT, R7, +INF , PT ;  /* 0x7f8000000700780b */ /* 0x000fe40003f1d000 */
[----:B------:R-:W-:Y:S02]  /*aba0*/  @!P6 MOV R7, 0x3fd774eb ;  /* 0x3fd774eb0007e802 */ /* 0x000fe40000000f00 */
[----:B------:R-:W-:Y:S02]  /*abb0*/  FSEL R0, R8, +INF , P0 ;  /* 0x7f80000008007808 */ /* 0x000fe40000000000 */
[----:B------:R-:W-:Y:S01]  /*abc0*/  FSETP.NEU.FTZ.AND P0, PT, |R5|, R6, PT ;  /* 0x000000060500720b */ /* 0x000fe20003f1d200 */
[----:B------:R-:W-:Y:S01]  /*abd0*/  @!P6 FFMA.FTZ R2, R7, 0.93318945169448852539, -R2 ;  /* 0x3f6ee5810702e823 */ /* 0x000fe20000010802 */
[----:B------:R-:W-:-:S02]  /*abe0*/  FADD.FTZ R6, |R5|, R6 ;  /* 0x0000000605067221 */ /* 0x000fc40000010200 */
[----:B------:R-:W0:Y:S02]  /*abf0*/  MUFU.LG2 R0, R0 ;  /* 0x0000000000007308 */ /* 0x000e240000000c00 */
[----:B------:R-:W-:Y:S02]  /*ac00*/  FSEL R2, R2, 0.78539818525314331055, P0 ;  /* 0x3f490fdb02027808 */ /* 0x000fe40000000000 */
[----:B------:R-:W-:Y:S02]  /*ac10*/  FSETP.GTU.FTZ.AND P0, PT, |R6|, +INF , PT ;  /* 0x7f8000000600780b */ /* 0x000fe40003f1c200 */
[----:B------:R-:W-:-:S04]  /*ac20*/  FSEL R3, R2, RZ, P1 ;  /* 0x000000ff02037208 */ /* 0x000fc80000800000 */
[----:B------:R-:W-:-:S04]  /*ac30*/  LOP3.LUT R3, R3, 0x80000000, R4, 0xb8, !PT ;  /* 0x8000000003037812 */ /* 0x000fc800078eb804 */
[----:B------:R-:W-:Y:S01]  /*ac40*/  FSEL R3, R6, R3, P0 ;  /* 0x0000000306037208 */ /* 0x000fe20000000000 */
[----:B0-----:R-:W-:Y:S01]  /*ac50*/  FMUL.FTZ R8, R0, 0.69314718246459960938 ;  /* 0x3f31721800087820 */ /* 0x001fe20000410000 */
[----:B------:R-:W-:Y:S06]  /*ac60*/  BRA `(.L_x_2922) ;  /* 0x0000000000e07947 */ /* 0x000fec0003800000 */
.L_x_2933:
        /* <DEDUP_REMOVED lines=16> */
[----:B------:R-:W-:-:S04]  /*ad70*/  IMAD.MOV.U32 R8, RZ, RZ, 0x3f800000 ;  /* 0x3f800000ff087424 */ /* 0x000fc800078e00ff */
        /* <DEDUP_REMOVED lines=17> */
.L_x_2940:
[----:B------:R-:W-:Y:S05]  /*ae90*/  BSYNC B4 ;  /* 0x0000000000047941 */ /* 0x000fea0003800000 */
.L_x_2939:
[----:B------:R-:W-:Y:S02]  /*aea0*/  IMAD.MOV.U32 R3, RZ, RZ, 0x3b33710b ;  /* 0x3b33710bff037424 */ /* 0x000fe400078e00ff */
        /* <DEDUP_REMOVED lines=20> */
.L_x_2922:
[----:B------:R-:W-:Y:S05]  /*aff0*/  BSYNC B3 ;  /* 0x0000000000037941 */ /* 0x000fea0003800000 */
.L_x_2913:
[----:B------:R-:W-:Y:S01]  /*b000*/  FADD.FTZ R8, R8, 0.69314718246459960938 ;  /* 0x3f31721808087421 */ /* 0x000fe20000010000 */
[----:B------:R-:W-:-:S04]  /*b010*/  LOP3.LUT R4, R3, 0x80000000, R4, 0xb8, !PT ;  /* 0x8000000003047812 */ /* 0x000fc800078eb804 */
[----:B------:R-:W-:Y:S01]  /*b020*/  LOP3.LUT R5, R8, 0x80000000, R5, 0xb8, !PT ;  /* 0x8000000008057812 */ /* 0x000fe200078eb805 */
[----:B------:R-:W-:Y:S06]  /*b030*/  BRA `(.L_x_2881) ;  /* 0x0000000000387947 */ /* 0x000fec0003800000 */
.L_x_2879:
[----:B------:R-:W-:-:S13]  /*b040*/  FSETP.NEU.FTZ.AND P0, PT, |R5|, +INF , PT ;  /* 0x7f8000000500780b */ /* 0x000fda0003f1d200 */
[----:B------:R-:W-:Y:S01]  /*b050*/  @!P0 FADD.FTZ R4, R4, R4 ;  /* 0x0000000404048221 */ /* 0x000fe20000010000 */
[----:B------:R-:W-:Y:S06]  /*b060*/  @!P0 BRA `(.L_x_2881) ;  /* 0x00000000002c8947 */ /* 0x000fec0003800000 */
[----:B------:R-:W-:-:S13]  /*b070*/  FSETP.NEU.FTZ.AND P0, PT, R6, +INF , PT ;  /* 0x7f8000000600780b */ /* 0x000fda0003f1d000 */
[----:B------:R-:W-:Y:S01]  /*b080*/  @!P0 FADD.FTZ R0, R5, R5 ;  /* 0x0000000505008221 */ /* 0x000fe20000010000 */
[----:B------:R-:W-:-:S03]  /*b090*/  @!P0 MOV R5, R4 ;  /* 0x0000000400058202 */ /* 0x000fc60000000f00 */
[----:B------:R-:W-:Y:S01]  /*b0a0*/  @!P0 IMAD.MOV.U32 R4, RZ, RZ, R0 ;  /* 0x000000ffff048224 */ /* 0x000fe200078e0000 */
[----:B------:R-:W-:Y:S06]  /*b0b0*/  @!P0 BRA `(.L_x_2881) ;  /* 0x0000000000188947 */ /* 0x000fec0003800000 */
[----:B------:R-:W-:-:S13]  /*b0c0*/  FSETP.NEU.FTZ.AND P0, PT, R4, RZ, PT ;  /* 0x000000ff0400720b */ /* 0x000fda0003f1d000 */
[----:B------:R-:W-:Y:S01]  /*b0d0*/  @P0 FADD.FTZ R0, RZ, R5 ;  /* 0x00000005ff000221 */ /* 0x000fe20000010000 */
[----:B------:R-:W-:-:S04]  /*b0e0*/  @P0 FADD.FTZ R3, RZ, R4 ;  /* 0x00000004ff030221 */ /* 0x000fc80000010000 */
[----:B------:R-:W-:-:S04]  /*b0f0*/  @P0 FADD.FTZ R4, R0, R3 ;  /* 0x0000000300040221 */ /* 0x000fc80000010000 */
[----:B------:R-:W-:-:S04]  /*b100*/  @P0 IMAD.MOV.U32 R5, RZ, RZ, R4 ;  /* 0x000000ffff050224 */ /* 0x000fc800078e0004 */
[----:B------:R-:W-:-:S07]  /*b110*/  @!P0 FADD.FTZ R5, R5, R5 ;  /* 0x0000000505058221 */ /* 0x000fce0000010000 */
.L_x_2881:
[----:B------:R-:W-:Y:S05]  /*b120*/  BSYNC B2 ;  /* 0x0000000000027941 */ /* 0x000fea0003800000 */
.L_x_2878:
        /* <DEDUP_REMOVED lines=17> */
.L_x_2944:
[----:B------:R-:W-:-:S06]  /*b240*/  HADD2.F32 R3, -RZ, R3.H0_H0 ;  /* 0x20000003ff037230 */ /* 0x000fcc0000004100 */
[----:B------:R-:W1:Y:S02]  /*b250*/  F2I.S64.TRUNC R2, R3 ;  /* 0x0000000300027311 */ /* 0x000e64000020d900 */
[----:B-1----:R1:W-:Y:S01]  /*b260*/  STG.E.U8 desc[UR36][R16.64], R2 ;  /* 0x0000000210007986 */ /* 0x0023e2000c101124 */
[----:B------:R-:W-:Y:S05]  /*b270*/  BRA `(.L_x_2946) ;  /* 0x0000000c00907947 */ /* 0x000fea0003800000 */
.L_x_2943:
        /* <DEDUP_REMOVED lines=10> */
.L_x_2948:
[----:B------:R-:W-:-:S06]  /*b320*/  HADD2.F32 R3, -RZ, R3.H0_H0 ;  /* 0x20000003ff037230 */ /* 0x000fcc0000004100 */
[----:B------:R-:W1:Y:S02]  /*b330*/  F2I.FTZ.TRUNC.NTZ R3, R3 ;  /* 0x0000000300037305 */ /* 0x000e64000021f100 */
[----:B-1----:R1:W-:Y:S01]  /*b340*/  STG.E desc[UR36][R16.64], R3 ;  /* 0x0000000310007986 */ /* 0x0023e2000c101924 */
[----:B------:R-:W-:Y:S05]  /*b350*/  BRA `(.L_x_2946) ;  /* 0x0000000c00587947 */ /* 0x000fea0003800000 */
.L_x_2947:
[----:B------:R-:W-:-:S06]  /*b360*/  HADD2.F32 R3, -RZ, R3.H0_H0 ;  /* 0x20000003ff037230 */ /* 0x000fcc0000004100 */
[----:B------:R-:W1:Y:S02]  /*b370*/  F2I.FTZ.TRUNC.NTZ R3, R3 ;  /* 0x0000000300037305 */ /* 0x000e64000021f100 */
[----:B-1----:R1:W-:Y:S01]  /*b380*/  STG.E.U16 desc[UR36][R16.64], R3 ;  /* 0x0000000310007986 */ /* 0x0023e2000c101524 */
[----:B------:R-:W-:Y:S05]  /*b390*/  BRA `(.L_x_2946) ;  /* 0x0000000c00487947 */ /* 0x000fea0003800000 */
.L_x_2942:
        /* <DEDUP_REMOVED lines=9> */
.L_x_2950:
[----:B------:R1:W-:Y:S01]  /*b430*/  STG.E.U16 desc[UR36][R16.64], R3 ;  /* 0x0000000310007986 */ /* 0x0003e2000c101524 */
[----:B------:R-:W-:Y:S05]  /*b440*/  BRA `(.L_x_2946) ;  /* 0x0000000c001c7947 */ /* 0x000fea0003800000 */
.L_x_2949:
        /* <DEDUP_REMOVED lines=10> */
.L_x_2952:
[----:B------:R1:W-:Y:S01]  /*b4f0*/  STG.E desc[UR36][R16.64], R3 ;  /* 0x0000000310007986 */ /* 0x0003e2000c101924 */
[----:B------:R-:W-:Y:S05]  /*b500*/  BRA `(.L_x_2946) ;  /* 0x0000000800ec7947 */ /* 0x000fea0003800000 */
.L_x_2951:
[----:B------:R-:W-:-:S05]  /*b510*/  HADD2.F32 R2, -RZ, R3.H0_H0 ;  /* 0x20000003ff027230 */ /* 0x000fca0000004100 */
[----:B------:R-:W-:-:S06]  /*b520*/  FMUL.FTZ R2, R2, 1 ;  /* 0x3f80000002027820 */ /* 0x000fcc0000410000 */
[----:B------:R-:W1:Y:S02]  /*b530*/  F2F.F64.F32 R2, R2 ;  /* 0x0000000200027310 */ /* 0x000e640000201800 */
[----:B-1----:R1:W-:Y:S01]  /*b540*/  STG.E.64 desc[UR36][R16.64], R2 ;  /* 0x0000000210007986 */ /* 0x0023e2000c101b24 */
[----:B------:R-:W-:Y:S05]  /*b550*/  BRA `(.L_x_2946) ;  /* 0x0000000800d87947 */ /* 0x000fea0003800000 */
.L_x_2941:
        /* <DEDUP_REMOVED lines=8> */
[----:B------:R-:W-:Y:S01]  /*b5e0*/  HADD2.F32 R0, -RZ, R3.H0_H0 ;  /* 0x20000003ff007230 */ /* 0x000fe20000004100 */
[----:B------:R-:W-:-:S04]  /*b5f0*/  HFMA2.MMA R2, -RZ, RZ, 0, 5.9604644775390625e-08 ;  /* 0x00000001ff027435 */ /* 0x000fc800000001ff */
[----:B------:R-:W-:-:S13]  /*b600*/  FSETP.NEU.FTZ.AND P0, PT, R0, RZ, PT ;  /* 0x000000ff0000720b */ /* 0x000fda0003f1d000 */
[----:B------:R-:W-:Y:S01]  /*b610*/  @!P0 HADD2.F32 R0, -RZ, R3.H1_H1 ;  /* 0x30000003ff008230 */ /* 0x000fe20000004100 */
[----:B------:R-:W-:-:S04]  /*b620*/  PRMT R3, R2, 0x7610, R3 ;  /* 0x0000761002037816 */ /* 0x000fc80000000003 */
[----:B------:R-:W-:-:S04]  /*b630*/  @!P0 FSETP.NEU.FTZ.AND P1, PT, R0, RZ, PT ;  /* 0x000000ff0000820b */ /* 0x000fc80003f3d000 */
[----:B------:R-:W-:-:S05]  /*b640*/  @!P0 SEL R3, RZ, 0x1, !P1 ;  /* 0x00000001ff038807 */ /* 0x000fca0004800000 */
[----:B------:R1:W-:Y:S01]  /*b650*/  STG.E.U8 desc[UR36][R16.64], R3 ;  /* 0x0000000310007986 */ /* 0x0003e2000c101124 */
[----:B------:R-:W-:Y:S05]  /*b660*/  BRA `(.L_x_2946) ;  /* 0x0000000800947947 */ /* 0x000fea0003800000 */
.L_x_2955:
        /* <DEDUP_REMOVED lines=8> */
.L_x_2954:
        /* <DEDUP_REMOVED lines=21> */
.L_x_2959:
[----:B------:R-:W-:Y:S05]  /*b840*/  BSYNC B0 ;  /* 0x0000000000007941 */ /* 0x000fea0003800000 */
.L_x_2958:
[----:B------:R-:W-:-:S05]  /*b850*/  LOP3.LUT R3, R0, R3, RZ, 0xfc, !PT ;  /* 0x0000000300037212 */ /* 0x000fca00078efcff */
[----:B------:R1:W-:Y:S01]  /*b860*/  STG.E.U8 desc[UR36][R16.64], R3 ;  /* 0x0000000310007986 */ /* 0x0003e2000c101124 */
[----:B------:R-:W-:Y:S05]  /*b870*/  BRA `(.L_x_2946) ;  /* 0x0000000800107947 */ /* 0x000fea0003800000 */
.L_x_2957:
        /* <DEDUP_REMOVED lines=10> */
[----:B------:R-:W-:Y:S02]  /*b920*/  @P0 SHF.R.U32.HI R0, RZ, 0x15, R0 ;  /* 0x00000015ff000819 */ /* 0x000fe40000011600 */
[----:B------:R-:W-:Y:S01]  /*b930*/  @!P0 IADD3 R0, R2, -0x43000000, RZ ;  /* 0xbd00000002008810 */ /* 0x000fe20007ffe0ff */
[----:B------:R-:W-:Y:S06]  /*b940*/  BRA `(.L_x_2962) ;  /* 0x00000000000c7947 */ /* 0x000fec0003800000 */
.L_x_2961:
[----:B------:R-:W-:Y:S01]  /*b950*/  IMAD.MOV.U32 R0, RZ, RZ, 0x7f ;  /* 0x0000007fff007424 */ /* 0x000fe200078e00ff */
[----:B------:R-:W-:-:S04]  /*b960*/  ISETP.GT.U32.AND P0, PT, R2, 0x7f800000, PT ;  /* 0x7f8000000200780c */ /* 0x000fc80003f04070 */
[----:B------:R-:W-:-:S09]  /*b970*/  SEL R0, R0, 0x7c, P0 ;  /* 0x0000007c00007807 */ /* 0x000fd20000000000 */
.L_x_2962:
[----:B------:R-:W-:Y:S05]  /*b980*/  BSYNC B0 ;  /* 0x0000000000007941 */ /* 0x000fea0003800000 */
.L_x_2960:
[----:B------:R-:W-:-:S04]  /*b990*/  LOP3.LUT R2, R3, 0x80000000, RZ, 0xc0, !PT ;  /* 0x8000000003027812 */ /* 0x000fc800078ec0ff */
[----:B------:R-:W-:-:S04]  /*b9a0*/  SHF.R.U32.HI R3, RZ, 0x18, R2 ;  /* 0x00000018ff037819 */ /* 0x000fc80000011602 */
[----:B------:R-:W-:-:S05]  /*b9b0*/  LOP3.LUT R3, R0, R3, RZ, 0xfc, !PT ;  /* 0x0000000300037212 */ /* 0x000fca00078efcff */
[----:B------:R1:W-:Y:S01]  /*b9c0*/  STG.E.U8 desc[UR36][R16.64], R3 ;  /* 0x0000000310007986 */ /* 0x0003e2000c101124 */
[----:B------:R-:W-:Y:S05]  /*b9d0*/  BRA `(.L_x_2946) ;  /* 0x0000000400b87947 */ /* 0x000fea0003800000 */
.L_x_2956:
[----:B------:R-:W-:-:S05]  /*b9e0*/  HADD2.F32 R0, -RZ, R3.H0_H0 ;  /* 0x20000003ff007230 */ /* 0x000fca0000004100 */
[----:B------:R-:W-:-:S05]  /*b9f0*/  F2FP.BF16.F32.PACK_AB R0, RZ, R0 ;  /* 0x00000000ff00723e */ /* 0x000fca00000010ff */
[----:B------:R1:W-:Y:S01]  /*ba00*/  STG.E.U16 desc[UR36][R16.64], R0 ;  /* 0x0000000010007986 */ /* 0x0003e2000c101524 */
[----:B------:R-:W-:Y:S05]  /*ba10*/  BRA `(.L_x_2946) ;  /* 0x0000000400a87947 */ /* 0x000fea0003800000 */
.L_x_2953:
        /* <DEDUP_REMOVED lines=12> */
.L_x_2965:
        /* <DEDUP_REMOVED lines=17> */
.L_x_2968:
[----:B------:R-:W-:-:S04]  /*bbf0*/  LOP3.LUT R2, R3, 0x80000000, RZ, 0xc0, !PT ;  /* 0x8000000003027812 */ /* 0x000fc800078ec0ff */
[----:B------:R-:W-:-:S04]  /*bc00*/  SHF.R.U32.HI R3, RZ, 0x18, R2 ;  /* 0x00000018ff037819 */ /* 0x000fc80000011602 */
[----:B------:R-:W-:-:S04]  /*bc10*/  LOP3.LUT R0, R0, R3, RZ, 0xfc, !PT ;  /* 0x0000000300007212 */ /* 0x000fc800078efcff */
[----:B------:R-:W-:-:S07]  /*bc20*/  PRMT R8, R0, 0x7610, R8 ;  /* 0x0000761000087816 */ /* 0x000fce0000000008 */
.L_x_2967:
[----:B------:R-:W-:Y:S05]  /*bc30*/  BSYNC B0 ;  /* 0x0000000000007941 */ /* 0x000fea0003800000 */
.L_x_2966:
[----:B------:R1:W-:Y:S01]  /*bc40*/  STG.E.U8 desc[UR36][R16.64], R8 ;  /* 0x0000000810007986 */ /* 0x0003e2000c101124 */
[----:B------:R-:W-:Y:S05]  /*bc50*/  BRA `(.L_x_2946) ;  /* 0x0000000400187947 */ /* 0x000fea0003800000 */
.L_x_2964:
[----:B------:R-:W-:Y:S01]  /*bc60*/  HADD2.F32 R3, -RZ, R3.H0_H0 ;  /* 0x20000003ff037230 */ /* 0x000fe20000004100 */
[----:B------:R-:W-:Y:S01]  /*bc70*/  BSSY B0, `(.L_x_2969) ;  /* 0x0000014000007945 */ /* 0x000fe20003800000 */
[----:B------:R-:W-:-:S03]  /*bc80*/  MOV R8, 0x80 ;  /* 0x0000008000087802 */ /* 0x000fc60000000f00 */
        /* <DEDUP_REMOVED lines=14> */
.L_x_2971:
[----:B------:R-:W-:-:S04]  /*bd70*/  LOP3.LUT R2, R3, 0x80000000, RZ, 0xc0, !PT ;  /* 0x8000000003027812 */ /* 0x000fc800078ec0ff */
[----:B------:R-:W-:-:S04]  /*bd80*/  SHF.R.U32.HI R3, RZ, 0x18, R2 ;  /* 0x00000018ff037819 */ /* 0x000fc80000011602 */
[----:B------:R-:W-:-:S04]  /*bd90*/  LOP3.LUT R0, R0, R3, RZ, 0xfc, !PT ;  /* 0x0000000300007212 */ /* 0x000fc800078efcff */
[----:B------:R-:W-:-:S07]  /*bda0*/  PRMT R8, R0, 0x7610, R8 ;  /* 0x0000761000087816 */ /* 0x000fce0000000008 */
.L_x_2970:
[----:B------:R-:W-:Y:S05]  /*bdb0*/  BSYNC B0 ;  /* 0x0000000000007941 */ /* 0x000fea0003800000 */
.L_x_2969:
[----:B------:R4:W-:Y:S01]  /*bdc0*/  STG.E.U8 desc[UR36][R16.64], R8 ;  /* 0x0000000810007986 */ /* 0x0009e2000c101124 */
[----:B------:R-:W-:Y:S05]  /*bdd0*/  BRA `(.L_x_2946) ;  /* 0x0000000000b87947 */ /* 0x000fea0003800000 */
.L_x_2963:
        /* <DEDUP_REMOVED lines=18> */
[----:B------:R-:W-:-:S05]  /*bf00*/  @!P0 IADD3 R0, R4, RZ, RZ ;  /* 0x000000ff04008210 */ /* 0x000fca0007ffe0ff */
[----:B------:R-:W-:-:S05]  /*bf10*/  @P2 IMAD.MOV.U32 R3, RZ, RZ, R0 ;  /* 0x000000ffff032224 */ /* 0x000fca00078e0000 */
[----:B------:R2:W-:Y:S01]  /*bf20*/  STG.E.U8 desc[UR36][R16.64], R3 ;  /* 0x0000000310007986 */ /* 0x0005e2000c101124 */
[----:B------:R-:W-:Y:S05]  /*bf30*/  BRA `(.L_x_2946) ;  /* 0x0000000000607947 */ /* 0x000fea0003800000 */
.L_x_2945:
[----:B------:R-:W-:Y:S01]  /*bf40*/  MOV R0, 0x0 ;  /* 0x0000000000007802 */ /* 0x000fe20000000f00 */
[----:B------:R-:W-:Y:S01]  /*bf50*/  ULDC.64 UR4, c[0x4][0x158] ;  /* 0x0100560000047ab9 */ /* 0x000fe20000000a00 */
[----:B------:R-:W-:Y:S01]  /*bf60*/  ULDC.64 UR6, c[0x4][0x30] ;  /* 0x01000c0000067ab9 */ /* 0x000fe20000000a00 */
[----:B------:R-:W-:Y:S01]  /*bf70*/  IMAD.U32 R4, RZ, RZ, UR4 ;  /* 0x00000004ff047e24 */ /* 0x000fe2000f8e00ff */
[----:B------:R1:W2:Y:S01]  /*bf80*/  LDC.64 R2, c[0x4][R0] ;  /* 0x0100000000027b82 */ /* 0x0002a20000000a00 */
[----:B------:R-:W-:Y:S01]  /*bf90*/  MOV R5, UR5 ;  /* 0x0000000500057c02 */ /* 0x000fe20008000f00 */
[----:B------:R-:W-:Y:S01]  /*bfa0*/  ULDC.64 UR4, c[0x4][0x160] ;  /* 0x0100580000047ab9 */ /* 0x000fe20000000a00 */
[----:B------:R-:W-:Y:S01]  /*bfb0*/  HFMA2.MMA R12, -RZ, RZ, 0, 5.9604644775390625e-08 ;  /* 0x00000001ff0c7435 */ /* 0x000fe200000001ff */
[----:B------:R-:W-:Y:S01]  /*bfc0*/  IMAD.U32 R6, RZ, RZ, UR4 ;  /* 0x00000004ff067e24 */ /* 0x000fe2000f8e00ff */
[----:B------:R-:W-:Y:S01]  /*bfd0*/  MOV R10, UR6 ;  /* 0x00000006000a7c02 */ /* 0x000fe20008000f00 */
[----:B0-----:R-:W-:-:S02]  /*bfe0*/  IMAD.U32 R7, RZ, RZ, UR5 ;  /* 0x00000005ff077e24 */ /* 0x001fc4000f8e00ff */
[----:B------:R-:W-:Y:S02]  /*bff0*/  IMAD.U32 R11, RZ, RZ, UR7 ;  /* 0x00000007ff0b7e24 */ /* 0x000fe4000f8e00ff */
[----:B------:R-:W-:Y:S02]  /*c000*/  IMAD.MOV.U32 R8, RZ, RZ, 0x65 ;  /* 0x00000065ff087424 */ /* 0x000fe400078e00ff */
[----:B-1----:R-:W-:-:S07]  /*c010*/  IMAD.MOV.U32 R13, RZ, RZ, RZ ;  /* 0x000000ffff0d7224 */ /* 0x002fce00078e00ff */
[----:B------:R-:W-:-:S07]  /*c020*/  LEPC R20, `(.L_x_2974) ;  /* 0x000000001014794e */ /* 0x000fce0000000000 */
[----:B--2---:R-:W-:Y:S05]  /*c030*/  CALL.ABS.NOINC R2 ;  /* 0x0000000002007343 */ /* 0x004fea0003c00000 */
.L_x_2974:
[----:B------:R-:W-:Y:S05]  /*c040*/  BRA `(.L_x_2946) ;  /* 0x00000000001c7947 */ /* 0x000fea0003800000 */
.L_x_2973:
[----:B------:R-:W-:-:S06]  /*c050*/  HADD2.F32 R3, -RZ, R3.H0_H0 ;  /* 0x20000003ff037230 */ /* 0x000fcc0000004100 */
[----:B------:R-:W1:Y:S02]  /*c060*/  F2I.U64.TRUNC R2, R3 ;  /* 0x0000000300027311 */ /* 0x000e64000020d800 */
[----:B-1----:R3:W-:Y:S01]  /*c070*/  STG.E.64 desc[UR36][R16.64], R2 ;  /* 0x0000000210007986 */ /* 0x0027e2000c101b24 */
[----:B------:R-:W-:Y:S05]  /*c080*/  BRA `(.L_x_2946) ;  /* 0x00000000000c7947 */ /* 0x000fea0003800000 */
.L_x_2972:
[----:B------:R-:W-:-:S06]  /*c090*/  HADD2.F32 R3, -RZ, R3.H0_H0 ;  /* 0x20000003ff037230 */ /* 0x000fcc0000004100 */
[----:B------:R-:W1:Y:S02]  /*c0a0*/  F2I.FTZ.U32.TRUNC.NTZ R3, R3 ;  /* 0x0000000300037305 */ /* 0x000e64000021f000 */
[----:B-1----:R1:W-:Y:S02]  /*c0b0*/  STG.E desc[UR36][R16.64], R3 ;  /* 0x0000000310007986 */ /* 0x0023e4000c101924 */
.L_x_2946:
[----:B------:R-:W-:-:S07]  /*c0c0*/  VIADD R19, R19, 0x80 ;  /* 0x0000008013137836 */ /* 0x000fce0000000000 */
.L_x_2843:
[----:B------:R-:W-:Y:S05]  /*c0d0*/  BSYNC B6 ;  /* 0x0000000000067941 */ /* 0x000fea0003800000 */
.L_x_2842:
[----:B------:R-:W-:Y:S01]  /*c0e0*/  ULDC UR4, c[0x0][0x210] ;  /* 0x0000840000047ab9 */ /* 0x000fe20000000800 */
[----:B------:R-:W-:Y:S01]  /*c0f0*/  BSSY B6, `(.L_x_2975) ;  /* 0x0000602000067945 */ /* 0x000fe20003800000 */
[----:B------:R-:W-:-:S13]  /*c100*/  ISETP.GE.AND P0, PT, R19, UR4, PT ;  /* 0x0000000413007c0c */ /* 0x000fda000bf06270 */
[----:B------:R-:W-:Y:S05]  /*c110*/  @P0 BRA `(.L_x_2976) ;  /* 0x0000005c00fc0947 */ /* 0x000fea0003800000 */
[----:B0-----:R-:W0:Y:S01]  /*c120*/  LDC R6, c[0x0][0x218] ;  /* 0x00008600ff067b82 */ /* 0x001e220000000800 */
[----:B-1----:R-:W-:Y:S01]  /*c130*/  MOV R0, RZ ;  /* 0x000000ff00007202 */ /* 0x002fe20000000f00 */
[----:B--234-:R-:W-:Y:S01]  /*c140*/  IMAD.MOV.U32 R16, RZ, RZ, RZ ;  /* 0x000000ffff107224 */ /* 0x01cfe200078e00ff */
        /* <DEDUP_REMOVED lines=300> */
.L_x_2977:
[----:B------:R-:W0:Y:S01]  /*d410*/  LDC.U8 R5, c[0x0][0x422] ;  /* 0x00010880ff057b82 */ /* 0x000e220000000000 */
[----:B------:R-:W-:Y:S01]  /*d420*/  ULDC.64 UR4, c[0x0][0x410] ;  /* 0x0001040000047ab9 */ /* 0x000fe20000000a00 */
[----:B------:R-:W-:Y:S01]  /*d430*/  ULDC.64 UR6, c[0x0][0x418] ;  /* 0x0001060000067ab9 */ /* 0x000fe20000000a00 */
[----:B------:R-:W-:Y:S02]  /*d440*/  IADD3 R16, P0, R16, UR4, RZ ;  /* 0x0000000410107c10 */ /* 0x000fe4000ff1e0ff */
[----:B------:R-:W-:-:S03]  /*d450*/  IADD3 R2, P1, R0, UR6, RZ ;  /* 0x0000000600027c10 */ /* 0x000fc6000ff3e0ff */
[----:B------:R-:W-:Y:S01]  /*d460*/  IMAD.X R17, RZ, RZ, UR5, P0 ;  /* 0x00000005ff117e24 */ /* 0x000fe200080e06ff */
        /* <DEDUP_REMOVED lines=17> */
.L_x_2981:
[----:B------:R-:W2:Y:S01]  /*d580*/  LDG.E.U8 R2, desc[UR36][R2.64] ;  /* 0x0000002402027981 */ /* 0x000ea2000c1e1100 */
[----:B------:R-:W-:Y:S02]  /*d590*/  PRMT R5, RZ, 0x7610, R5 ;  /* 0x00007610ff057816 */ /* 0x000fe40000000005 */
[----:B--2---:R-:W-:-:S04]  /*d5a0*/  I2FP.F32.U32 R0, R2 ;  /* 0x0000000200007245 */ /* 0x004fc80000201000 */
[----:B------:R-:W-:Y:S01]  /*d5b0*/  F2FP.F16.F32.PACK_AB R0, RZ, R0 ;  /* 0x00000000ff00723e */ /* 0x000fe200000000ff */
[----:B------:R-:W-:Y:S06]  /*d5c0*/  BRA `(.L_x_2983) ;  /* 0x0000000c00e87947 */ /* 0x000fec0003800000 */
.L_x_2980:
        /* <DEDUP_REMOVED lines=11> */
.L_x_2985:
[----:B------:R-:W2:Y:S01]  /*d680*/  LDG.E R2, desc[UR36][R2.64] ;  /* 0x0000002402027981 */ /* 0x000ea2000c1e1900 */
[----:B------:R-:W-:Y:S02]  /*d690*/  PRMT R5, RZ, 0x7610, R5 ;  /* 0x00007610ff057816 */ /* 0x000fe40000000005 */
[----:B--2---:R-:W-:-:S04]  /*d6a0*/  I2FP.F32.S32 R0, R2 ;  /* 0x0000000200007245 */ /* 0x004fc80000201400 */
[----:B------:R-:W-:Y:S01]  /*d6b0*/  F2FP.F16.F32.PACK_AB R0, RZ, R0 ;  /* 0x00000000ff00723e */ /* 0x000fe200000000ff */
[----:B------:R-:W-:Y:S06]  /*d6c0*/  BRA `(.L_x_2983) ;  /* 0x0000000c00a87947 */ /* 0x000fec0003800000 */
.L_x_2984:
[----:B------:R-:W2:Y:S01]  /*d6d0*/  LDG.E.U16 R2, desc[UR36][R2.64] ;  /* 0x0000002402027981 */ /* 0x000ea2000c1e1500 */
[----:B------:R-:W-:Y:S01]  /*d6e0*/  PRMT R5, RZ, 0x7610, R5 ;  /* 0x00007610ff057816 */ /* 0x000fe20000000005 */
[----:B--2---:R-:W0:Y:S02]  /*d6f0*/  I2F.S16 R0, R2 ;  /* 0x0000000200007306 */ /* 0x004e240000101400 */
[----:B0-----:R-:W-:Y:S01]  /*d700*/  F2FP.F16.F32.PACK_AB R0, RZ, R0 ;  /* 0x00000000ff00723e */ /* 0x001fe200000000ff */
[----:B------:R-:W-:Y:S06]  /*d710*/  BRA `(.L_x_2983) ;  /* 0x0000000c00947947 */ /* 0x000fec0003800000 */
.L_x_2979:
        /* <DEDUP_REMOVED lines=10> */
.L_x_2987:
[----:B------:R-:W2:Y:S01]  /*d7c0*/  LDG.E.U16 R0, desc[UR36][R2.64] ;  /* 0x0000002402007981 */ /* 0x000ea2000c1e1500 */
[----:B------:R-:W-:Y:S01]  /*d7d0*/  PRMT R5, RZ, 0x7610, R5 ;  /* 0x00007610ff057816 */ /* 0x000fe20000000005 */
[----:B--2---:R-:W-:-:S05]  /*d7e0*/  HADD2.F32 R0, -RZ, R0.H0_H0 ;  /* 0x20000000ff007230 */ /* 0x004fca0000004100 */
[----:B------:R-:W-:Y:S01]  /*d7f0*/  F2FP.F16.F32.PACK_AB R0, RZ, R0 ;  /* 0x00000000ff00723e */ /* 0x000fe200000000ff */
[----:B------:R-:W-:Y:S06]  /*d800*/  BRA `(.L_x_2983) ;  /* 0x0000000c00587947 */ /* 0x000fec0003800000 */
.L_x_2986:
        /* <DEDUP_REMOVED lines=10> */
.L_x_2989:
[----:B------:R-:W2:Y:S02]  /*d8b0*/  LDG.E R2, desc[UR36][R2.64] ;  /* 0x0000002402027981 */ /* 0x000ea4000c1e1900 */
[C---:B--2---:R-:W-:Y:S02]  /*d8c0*/  PRMT R0, R2.reuse, 0x7610, R0 ;  /* 0x0000761002007816 */ /* 0x044fe40000000000 */
[----:B------:R-:W-:Y:S01]  /*d8d0*/  PRMT R5, R2, 0x7632, R5 ;  /* 0x0000763202057816 */ /* 0x000fe20000000005 */
[----:B------:R-:W-:Y:S06]  /*d8e0*/  BRA `(.L_x_2983) ;  /* 0x0000000c00207947 */ /* 0x000fec0003800000 */
.L_x_2988:
        /* <DEDUP_REMOVED lines=9> */
.L_x_2978:
        /* <DEDUP_REMOVED lines=14> */
.L_x_2992:
        /* <DEDUP_REMOVED lines=12> */
.L_x_2991:
        /* <DEDUP_REMOVED lines=11> */
[C---:B------:R-:W-:Y:S01]  /*dbd0*/  IADD3 R6, R4.reuse, 0x1000000, RZ ;  /* 0x0100000004067810 */ /* 0x040fe20007ffe0ff */
        /* <DEDUP_REMOVED lines=16> */
.L_x_2994:
[----:B------:R-:W2:Y:S02]  /*dce0*/  LDG.E.U8 R2, desc[UR36][R2.64] ;  /* 0x0000002402027981 */ /* 0x000ea4000c1e1100 */
[C---:B--2---:R-:W-:Y:S01]  /*dcf0*/  SHF.L.U32 R0, R2.reuse, 0x19, RZ ;  /* 0x0000001902007819 */ /* 0x044fe200000006ff */
[----:B------:R-:W-:-:S03]  /*dd00*/  IMAD.SHL.U32 R5, R2, 0x1000000, RZ ;  /* 0x0100000002057824 */ /* 0x000fc600078e00ff */
[----:B------:R-:W-:-:S13]  /*dd10*/  ISETP.GE.U32.AND P0, PT, R0, 0x8000000, PT ;  /* 0x080000000000780c */ /* 0x000fda0003f06070 */
[C---:B------:R-:W-:Y:S01]  /*dd20*/  @!P0 SHF.L.U32 R0, R2.reuse, 0x8, RZ ;  /* 0x0000000802008819 */ /* 0x040fe200000006ff */
        /* <DEDUP_REMOVED lines=10> */
.L_x_2993:
[----:B------:R-:W2:Y:S01]  /*ddd0*/  LDG.E.U16 R0, desc[UR36][R2.64] ;  /* 0x0000002402007981 */ /* 0x000ea2000c1e1500 */
[----:B------:R-:W-:Y:S02]  /*dde0*/  PRMT R5, RZ, 0x7610, R5 ;  /* 0x00007610ff057816 */ /* 0x000fe40000000005 */
[----:B--2---:R-:W-:-:S04]  /*ddf0*/  SHF.L.U32 R0, R0, 0x10, RZ ;  /* 0x0000001000007819 */ /* 0x004fc800000006ff */
[----:B------:R-:W-:Y:S01]  /*de00*/  F2FP.F16.F32.PACK_AB R0, RZ, R0 ;  /* 0x00000000ff00723e */ /* 0x000fe200000000ff */
[----:B------:R-:W-:Y:S06]  /*de10*/  BRA `(.L_x_2983) ;  /* 0x0000000400d47947 */ /* 0x000fec0003800000 */
.L_x_2990:
        /* <DEDUP_REMOVED lines=13> */
.L_x_2997:
        /* <DEDUP_REMOVED lines=21> */
.L_x_3001:
[----:B------:R-:W-:Y:S05]  /*e040*/  BSYNC B1 ;  /* 0x0000000000017941 */ /* 0x000fea0003800000 */
.L_x_3000:
[----:B------:R-:W-:Y:S01]  /*e050*/  LEA R3, R0, 0x3b800000, 0x17 ;  /* 0x3b80000000037811 */ /* 0x000fe200078eb8ff */
[----:B------:R-:W-:-:S05]  /*e060*/  IMAD.SHL.U32 R0, R2, 0x100000, RZ ;  /* 0x0010000002007824 */ /* 0x000fca00078e00ff */
[----:B------:R-:W-:-:S07]  /*e070*/  LOP3.LUT R0, R3, R0, R4, 0xfe, !PT ;  /* 0x0000000003007212 */ /* 0x000fce00078efe04 */
.L_x_2999:
[----:B------:R-:W-:Y:S05]  /*e080*/  BSYNC B0 ;  /* 0x0000000000007941 */ /* 0x000fea0003800000 */
.L_x_2998:
[----:B------:R-:W-:Y:S02]  /*e090*/  F2FP.F16.F32.PACK_AB R0, RZ, R0 ;  /* 0x00000000ff00723e */ /* 0x000fe400000000ff */
[----:B------:R-:W-:Y:S01]  /*e0a0*/  PRMT R5, RZ, 0x7610, R5 ;  /* 0x00007610ff057816 */ /* 0x000fe20000000005 */
[----:B------:R-:W-:Y:S06]  /*e0b0*/  BRA `(.L_x_2983) ;  /* 0x00000004002c7947 */ /* 0x000fec0003800000 */
.L_x_2996:
[----:B------:R-:W2:Y:S01]  /*e0c0*/  LDG.E.U8 R2, desc[UR36][R2.64] ;  /* 0x0000002402027981 */ /* 0x000ea2000c1e1100 */
[----:B------:R-:W-:Y:S01]  /*e0d0*/  BSSY B0, `(.L_x_3002) ;  /* 0x0000018000007945 */ /* 0x000fe20003800000 */
[----:B------:R-:W-:Y:S01]  /*e0e0*/  HFMA2.MMA R0, -RZ, RZ, 0, 0 ;  /* 0x00000000ff007435 */ /* 0x000fe200000001ff */
        /* <DEDUP_REMOVED lines=18> */
.L_x_3005:
[----:B------:R-:W-:Y:S05]  /*e210*/  BSYNC B1 ;  /* 0x0000000000017941 */ /* 0x000fea0003800000 */
.L_x_3004:
[----:B------:R-:W-:Y:S02]  /*e220*/  LEA R3, R0, 0x37800000, 0x17 ;  /* 0x3780000000037811 */ /* 0x000fe400078eb8ff */
[----:B------:R-:W-:-:S04]  /*e230*/  SHF.L.U32 R0, R2, 0x15, RZ ;  /* 0x0000001502007819 */ /* 0x000fc800000006ff */
[----:B------:R-:W-:-:S07]  /*e240*/  LOP3.LUT R0, R3, R0, R4, 0xfe, !PT ;  /* 0x0000000003007212 */ /* 0x000fce00078efe04 */
.L_x_3003:
[----:B------:R-:W-:Y:S05]  /*e250*/  BSYNC B0 ;  /* 0x0000000000007941 */ /* 0x000fea0003800000 */
.L_x_3002:
[----:B------:R-:W-:Y:S02]  /*e260*/  F2FP.F16.F32.PACK_AB R0, RZ, R0 ;  /* 0x00000000ff00723e */ /* 0x000fe400000000ff */
[----:B------:R-:W-:Y:S01]  /*e270*/  PRMT R5, RZ, 0x7610, R5 ;  /* 0x00007610ff057816 */ /* 0x000fe20000000005 */
[----:B------:R-:W-:Y:S06]  /*e280*/  BRA `(.L_x_2983) ;  /* 0x0000000000b87947 */ /* 0x000fec0003800000 */
.L_x_2995:
        /* <DEDUP_REMOVED lines=14> */
.L_x_3009:
[----:B------:R-:W-:Y:S05]  /*e370*/  BSYNC B0 ;  /* 0x0000000000007941 */ /* 0x000fea0003800000 */
.L_x_3008:
[----:B------:R-:W-:Y:S02]  /*e380*/  PRMT R5, RZ, 0x7610, R5 ;  /* 0x00007610ff057816 */ /* 0x000fe40000000005 */
[----:B------:R-:W-:Y:S01]  /*e390*/  F2FP.F16.F32.PACK_AB R0, RZ, R0 ;  /* 0x00000000ff00723e */ /* 0x000fe200000000ff */
[----:B------:R-:W-:Y:S06]  /*e3a0*/  BRA `(.L_x_2983) ;  /* 0x0000000000707947 */ /* 0x000fec0003800000 */
.L_x_2982:
        /* <DEDUP_REMOVED lines=8> */
[----:B------:R-:W-:Y:S01]  /*e430*/  MOV R6, UR4 ;  /* 0x0000000400067c02 */ /* 0x000fe20008000f00 */
[----:B------:R-:W-:Y:S01]  /*e440*/  IMAD.U32 R7, RZ, RZ, UR5 ;  /* 0x00000005ff077e24 */ /* 0x000fe2000f8e00ff */
[----:B------:R-:W-:Y:S01]  /*e450*/  MOV R10, UR6 ;  /* 0x00000006000a7c02 */ /* 0x000fe20008000f00 */
[----:B------:R-:W-:Y:S01]  /*e460*/  IMAD.U32 R11, RZ, RZ, UR7 ;  /* 0x00000007ff0b7e24 */ /* 0x000fe2000f8e00ff */
[----:B------:R-:W-:Y:S01]  /*e470*/  MOV R13, RZ ;  /* 0x000000ff000d7202 */ /* 0x000fe20000000f00 */
[----:B0-----:R-:W-:-:S07]  /*e480*/  IMAD.MOV.U32 R12, RZ, RZ, 0x1 ;  /* 0x00000001ff0c7424 */ /* 0x001fce00078e00ff */
[----:B------:R-:W-:-:S07]  /*e490*/  LEPC R20, `(.L_x_3010) ;  /* 0x000000001014794e */ /* 0x000fce0000000000 */
[----:B-1----:R-:W-:Y:S05]  /*e4a0*/  CALL.ABS.NOINC R2 ;  /* 0x0000000002007343 */ /* 0x002fea0003c00000 */
.L_x_3010:
[----:B------:R-:W-:Y:S02]  /*e4b0*/  PRMT R5, RZ, 0x7610, R5 ;  /* 0x00007610ff057816 */ /* 0x000fe40000000005 */
[----:B------:R-:W-:Y:S01]  /*e4c0*/  PRMT R0, RZ, 0x7610, R0 ;  /* 0x00007610ff007816 */ /* 0x000fe20000000000 */
[----:B------:R-:W-:Y:S06]  /*e4d0*/  BRA `(.L_x_2983) ;  /* 0x0000000000247947 */ /* 0x000fec0003800000 */
.L_x_3007:
[----:B------:R-:W2:Y:S01]  /*e4e0*/  LDG.E.64 R2, desc[UR36][R2.64] ;  /* 0x0000002402027981 */ /* 0x000ea2000c1e1b00 */
[----:B------:R-:W-:Y:S01]  /*e4f0*/  PRMT R5, RZ, 0x7610, R5 ;  /* 0x00007610ff057816 */ /* 0x000fe20000000005 */
[----:B--2---:R-:W0:Y:S02]  /*e500*/  I2F.U64 R0, R2 ;  /* 0x0000000200007312 */ /* 0x004e240000301000 */
[----:B0-----:R-:W-:Y:S01]  /*e510*/  F2FP.F16.F32.PACK_AB R0, RZ, R0 ;  /* 0x00000000ff00723e */ /* 0x001fe200000000ff */
[----:B------:R-:W-:Y:S06]  /*e520*/  BRA `(.L_x_2983) ;  /* 0x0000000000107947 */ /* 0x000fec0003800000 */
.L_x_3006:
[----:B------:R-:W2:Y:S01]  /*e530*/  LDG.E R2, desc[UR36][R2.64] ;  /* 0x0000002402027981 */ /* 0x000ea2000c1e1900 */
[----:B------:R-:W-:Y:S02]  /*e540*/  PRMT R5, RZ, 0x7610, R5 ;  /* 0x00007610ff057816 */ /* 0x000fe40000000005 */
[----:B--2---:R-:W-:-:S04]  /*e550*/  I2FP.F32.U32 R0, R2 ;  /* 0x0000000200007245 */ /* 0x004fc80000201000 */
[----:B------:R-:W-:-:S07]  /*e560*/  F2FP.F16.F32.PACK_AB R0, RZ, R0 ;  /* 0x00000000ff00723e */ /* 0x000fce00000000ff */
.L_x_2983:
        /* <DEDUP_REMOVED lines=78> */
[----:B------:R-:W-:-:S03]  /*ea50*/  MOV R21, 0x3d39bf78 ;  /* 0x3d39bf7800157802 */ /* 0x000fc60000000f00 */
[----:B------:R-:W0:Y:S02]  /*ea60*/  MUFU.SQRT R13, R2 ;  /* 0x00000002000d7308 */ /* 0x000e240000002000 */
[----:B0-----:R-:W-:Y:S01]  /*ea70*/  FADD.FTZ R15, R0, R13 ;  /* 0x0000000d000f7221 */ /* 0x001fe20000010000 */
[----:B------:R-:W-:-:S03]  /*ea80*/  HFMA2.MMA R13, -RZ, RZ, 1.625, 0 ;  /* 0x3e800000ff0d7435 */ /* 0x000fc600000001ff */
        /* <DEDUP_REMOVED lines=28> */
.L_x_3018:
        /* <DEDUP_REMOVED lines=10> */
.L_x_3020:
[----:B------:R-:W-:-:S04]  /*ecf0*/  FADD.FTZ R2, -R3, R20 ;  /* 0x0000001403027221 */ /* 0x000fc80000010100 */
[----:B------:R-:W-:-:S07]  /*ed00*/  FMUL.FTZ R2, R2, 0.5 ;  /* 0x3f00000002027820 */ /* 0x000fce0000410000 */
.L_x_3021:
[----:B------:R-:W-:Y:S05]  /*ed10*/  BSYNC B1 ;  /* 0x0000000000017941 */ /* 0x000fea0003800000 */
.L_x_3019:
        /* <DEDUP_REMOVED lines=11> */
.L_x_3023:
[----:B------:R-:W-:-:S04]  /*edd0*/  FADD.FTZ R8, R11, -R8 ;  /* 0x800000080b087221 */ /* 0x000fc80000010000 */
[----:B------:R-:W-:-:S07]  /*ede0*/  FMUL.FTZ R13, R8, 0.5 ;  /* 0x3f000000080d7820 */ /* 0x000fce0000410000 */
.L_x_3024:
[----:B------:R-:W-:Y:S05]  /*edf0*/  BSYNC B1 ;  /* 0x0000000000017941 */ /* 0x000fea0003800000 */
.L_x_3022:
        /* <DEDUP_REMOVED lines=35> */
.L_x_3017:
[----:B------:R0:W1:Y:S02]  /*f030*/  MUFU.SQRT R8, R7 ;  /* 0x0000000700087308 */ /* 0x0000640000002000 */
.L_x_3016:
[----:B------:R-:W-:Y:S05]  /*f040*/  BSYNC B0 ;  /* 0x0000000000007941 */ /* 0x000fea0003800000 */
.L_x_3015:
        /* <DEDUP_REMOVED lines=35> */
.L_x_3028:
        /* <DEDUP_REMOVED lines=17> */
.L_x_3034:
[----:B------:R-:W-:-:S04]  /*f390*/  FADD.FTZ R2, -R3, R20 ;  /* 0x0000001403027221 */ /* 0x000fc80000010100 */
[----:B------:R-:W-:-:S07]  /*f3a0*/  FMUL.FTZ R2, R2, 0.5 ;  /* 0x3f00000002027820 */ /* 0x000fce0000410000 */
.L_x_3035:
[----:B------:R-:W-:Y:S05]  /*f3b0*/  BSYNC B4 ;  /* 0x0000000000047941 */ /* 0x000fea0003800000 */
.L_x_3033:
        /* <DEDUP_REMOVED lines=10> */
.L_x_3037:
[----:B------:R-:W-:-:S04]  /*f460*/  FADD.FTZ R0, -R0, R11 ;  /* 0x0000000b00007221 */ /* 0x000fc80000010100 */
[----:B------:R-:W-:-:S07]  /*f470*/  FMUL.FTZ R3, R0, 0.5 ;  /* 0x3f00000000037820 */ /* 0x000fce0000410000 */
.L_x_3038:
[----:B------:R-:W-:Y:S05]  /*f480*/  BSYNC B4 ;  /* 0x0000000000047941 */ /* 0x000fea0003800000 */
.L_x_3036:
[----:B------:R-:W-:Y:S01]  /*f490*/  FADD.FTZ R2, R3, R2 ;  /* 0x0000000203027221 */ /* 0x000fe20000010000 */
[----:B------:R-:W-:-:S04]  /*f4a0*/  FADD.FTZ R9, R6, R9 ;  /* 0x0000000906097221 */ /* 0x000fc80000010000 */
[----:B------:R-:W-:-:S06]  /*f4b0*/  FMUL.FTZ R9, R9, R2 ;  /* 0x0000000209097220 */ /* 0x000fcc0000410000 */
[----:B------:R-:W2:Y:S01]  /*f4c0*/  MUFU.SQRT R9, R9 ;  /* 0x0000000900097308 */ /* 0x000ea20000002000 */
[----:B------:R-:W-:Y:S05]  /*f4d0*/  BRA `(.L_x_3039) ;  /* 0x0000000000487947 */ /* 0x000fea0003800000 */
.L_x_3032:
        /* <DEDUP_REMOVED lines=12> */
.L_x_3031:
[----:B------:R-:W-:Y:S01]  /*f5a0*/  FADD.FTZ R0, R9, 1 ;  /* 0x3f80000009007421 */ /* 0x000fe20000010000 */
[----:B0-----:R-:W-:Y:S01]  /*f5b0*/  MUFU.SQRT R7, R7 ;  /* 0x0000000700077308 */ /* 0x001fe20000002000 */
[----:B------:R-:W-:Y:S02]  /*f5c0*/  MOV R6, 0x3f800000 ;  /* 0x3f80000000067802 */ /* 0x000fe40000000f00 */
[----:B------:R-:W-:-:S06]  /*f5d0*/  FMUL.FTZ R0, R0, 0.5 ;  /* 0x3f00000000007820 */ /* 0x000fcc0000410000 */
[----:B------:R-:W0:Y:S02]  /*f5e0*/  MUFU.SQRT R0, R0 ;  /* 0x0000000000007308 */ /* 0x000e240000002000 */
[----:B0-----:R-:W-:-:S07]  /*f5f0*/  FMUL.FTZ R9, R7, R0 ;  /* 0x0000000007097220 */ /* 0x001fce0000410000 */
.L_x_3039:
[----:B------:R-:W-:Y:S05]  /*f600*/  BSYNC B1 ;  /* 0x0000000000017941 */ /* 0x000fea0003800000 */
.L_x_3030:
[----:B------:R-:W-:Y:S05]  /*f610*/  BRA `(.L_x_3040) ;  /* 0x0000000000087947 */ /* 0x000fea0003800000 */
.L_x_3027:
[----:B------:R-:W-:Y:S01]  /*f620*/  FMUL.FTZ R9, R9, 16777216 ;  /* 0x4b80000009097820 */ /* 0x000fe20000410000 */
[----:B------:R-:W-:-:S07]  /*f630*/  FMUL.FTZ R6, R6, 16777216 ;  /* 0x4b80000006067820 */ /* 0x000fce0000410000 */
.L_x_3040:
[----:B------:R-:W-:Y:S05]  /*f640*/  BSYNC B0 ;  /* 0x0000000000007941 */ /* 0x000fea0003800000 */
.L_x_3026:
        /* <DEDUP_REMOVED lines=17> */
[----:B------:R-:W-:-:S07]  /*f760*/  MOV R2, R0 ;  /* 0x0000000000027202 */ /* 0x000fce0000000f00 */
.L_x_3042:
[----:B------:R-:W-:Y:S05]  /*f770*/  BSYNC B4 ;  /* 0x0000000000047941 */ /* 0x000fea0003800000 */
.L_x_3041:
        /* <DEDUP_REMOVED lines=18> */
.L_x_3044:
[----:B------:R-:W-:Y:S01]  /*f8a0*/  ISETP.GE.AND P0, PT, R9, RZ, PT ;  /* 0x000000ff0900720c */ /* 0x000fe20003f06270 */
[----:B------:R-:W-:-:S12]  /*f8b0*/  IMAD.MOV.U32 R3, RZ, RZ, 0x3fd774eb ;  /* 0x3fd774ebff037424 */ /* 0x000fd800078e00ff */
[----:B------:R-:W-:-:S04]  /*f8c0*/  @P0 FFMA.FTZ R2, R3, 0.93318945169448852539, -R2 ;  /* 0x3f6ee58103020823 */ /* 0x000fc80000010802 */
[----:B------:R-:W-:-:S07]  /*f8d0*/  @!P0 FFMA.FTZ R2, R3, 0.93318945169448852539, R2 ;  /* 0x3f6ee58103028823 */ /* 0x000fce0000010002 */
.L_x_3045:
[----:B------:R-:W-:Y:S05]  /*f8e0*/  BSYNC B0 ;  /* 0x0000000000007941 */ /* 0x000fea0003800000 */
.L_x_3043:
        /* <DEDUP_REMOVED lines=10> */
.L_x_3029:
[----:B------:R-:W-:Y:S05]  /*f990*/  BSYNC B3 ;  /* 0x0000000000037941 */ /* 0x000fea0003800000 */
.L_x_3025:
[----:B------:R-:W-:Y:S02]  /*f9a0*/  LOP3.LUT R4, R3, 0x80000000, R4, 0xb8, !PT ;  /* 0x8000000003047812 */ /* 0x000fe400078eb804 */
[----:B-1----:R-:W-:Y:S01]  /*f9b0*/  LOP3.LUT R5, R8, 0x80000000, R5, 0xb8, !PT ;  /* 0x8000000008057812 */ /* 0x002fe200078eb805 */
[----:B------:R-:W-:Y:S06]  /*f9c0*/  BRA `(.L_x_3014) ;  /* 0x0000001400e47947 */ /* 0x000fec0003800000 */
.L_x_3013:
        /* <DEDUP_REMOVED lines=31> */
.L_x_3051:
[----:B------:R-:W-:Y:S05]  /*fbc0*/  BSYNC B4 ;  /* 0x0000000000047941 */ /* 0x000fea0003800000 */
.L_x_3050:
        /* <DEDUP_REMOVED lines=18> */
.L_x_3053:
[----:B------:R-:W-:Y:S01]  /*fcf0*/  ISETP.GE.AND P0, PT, R7, RZ, PT ;  /* 0x000000ff0700720c */ /* 0x000fe20003f06270 */
[----:B------:R-:W-:-:S12]  /*fd00*/  IMAD.MOV.U32 R3, RZ, RZ, 0x3fd774eb ;  /* 0x3fd774ebff037424 */ /* 0x000fd800078e00ff */
[----:B------:R-:W-:-:S04]  /*fd10*/  @P0 FFMA.FTZ R0, R3, 0.93318945169448852539, -R0 ;  /* 0x3f6ee58103000823 */ /* 0x000fc80000010800 */
[----:B------:R-:W-:-:S07]  /*fd20*/  @!P0 FFMA.FTZ R0, R3, 0.93318945169448852539, R0 ;  /* 0x3f6ee58103008823 */ /* 0x000fce0000010000 */
.L_x_3054:
[----:B------:R-:W-:Y:S05]  /*fd30*/  BSYNC B0 ;  /* 0x0000000000007941 */ /* 0x000fea0003800000 */
.L_x_3052:
        /* <DEDUP_REMOVED lines=13> */
.L_x_3049:
        /* <DEDUP_REMOVED lines=13> */
.L_x_3057:
[----:B------:R-:W-:Y:S05]  /*fee0*/  BSYNC B4 ;  /* 0x0000000000047941 */ /* 0x000fea0003800000 */
.L_x_3056:
        /* <DEDUP_REMOVED lines=18> */
.L_x_3059:
[----:B------:R-:W-:Y:S01]  /*10010*/  ISETP.GE.AND P0, PT, R7, RZ, PT ;  /* 0x000000ff0700720c */ /* 0x000fe20003f06270 */
[----:B------:R-:W-:-:S12]  /*10020*/  IMAD.MOV.U32 R3, RZ, RZ, 0x3fd774eb ;  /* 0x3fd774ebff037424 */ /* 0x000fd800078e00ff */
[----:B------:R-:W-:-:S04]  /*10030*/  @P0 FFMA.FTZ R2, R3, 0.93318945169448852539, -R2 ;  /* 0x3f6ee58103020823 */ /* 0x000fc80000010802 */
[----:B------:R-:W-:-:S07]  /*10040*/  @!P0 FFMA.FTZ R2, R3, 0.93318945169448852539, R2 ;  /* 0x3f6ee58103028823 */ /* 0x000fce0000010002 */
.L_x_3060:
[----:B------:R-:W-:Y:S05]  /*10050*/  BSYNC B0 ;  /* 0x0000000000007941 */ /* 0x000fea0003800000 */
.L_x_3058:
        /* <DEDUP_REMOVED lines=27> */
.L_x_3048:
        /* <DEDUP_REMOVED lines=30> */
[----:B------:R-:W-:Y:S02]  /*103f0*/  MOV R11, R9 ;  /* 0x00000009000b7202 */ /* 0x000fe40000000f00 */
[----:B------:R-:W-:-:S07]  /*10400*/  MOV R2, 0x10420 ;  /* 0x0001042000027802 */ /* 0x000fce0000000f00 */
[----:B------:R-:W-:Y:S05]  /*10410*/  CALL.REL.NOINC `($__internal_0_$__cuda_sm3x_div_rn_ftz_f32_slowpath) ;  /* 0x0000007c00487944 */ /* 0x000fea0003c00000 */
[----:B------:R-:W-:-:S07]  /*10420*/  IMAD.MOV.U32 R3, RZ, RZ, R0 ;  /* 0x000000ffff037224 */ /* 0x000fce00078e0000 */
.L_x_3062:
[----:B------:R-:W-:Y:S05]  /*10430*/  BSYNC B4 ;  /* 0x0000000000047941 */ /* 0x000fea0003800000 */
.L_x_3061:
        /* <DEDUP_REMOVED lines=18> */
.L_x_3064:
[----:B------:R-:W-:Y:S02]  /*10560*/  ISETP.GE.AND P0, PT, R7, RZ, PT ;  /* 0x000000ff0700720c */ /* 0x000fe40003f06270 */
[----:B------:R-:W-:-:S11]  /*10570*/  MOV R3, 0x3fd774eb ;  /* 0x3fd774eb00037802 */ /* 0x000fd60000000f00 */
[----:B------:R-:W-:-:S04]  /*10580*/  @P0 FFMA.FTZ R0, R3, 0.93318945169448852539, -R0 ;  /* 0x3f6ee58103000823 */ /* 0x000fc80000010800 */
[----:B------:R-:W-:-:S07]  /*10590*/  @!P0 FFMA.FTZ R0, R3, 0.93318945169448852539, R0 ;  /* 0x3f6ee58103008823 */ /* 0x000fce0000010000 */
.L_x_3065:
[----:B------:R-:W-:Y:S05]  /*105a0*/  BSYNC B0 ;  /* 0x0000000000007941 */ /* 0x000fea0003800000 */
.L_x_3063:
        /* <DEDUP_REMOVED lines=11> */
.L_x_3047:
        /* <DEDUP_REMOVED lines=24> */
.L_x_3069:
[----:B------:R-:W-:Y:S05]  /*107e0*/  BSYNC B4 ;  /* 0x0000000000047941 */ /* 0x000fea0003800000 */
.L_x_3068:
        /* <DEDUP_REMOVED lines=24> */
.L_x_3067:
        /* <DEDUP_REMOVED lines=13> */
.L_x_3071:
[----:B------:R-:W-:Y:S05]  /*10a40*/  BSYNC B4 ;  /* 0x0000000000047941 */ /* 0x000fea0003800000 */
.L_x_3070:
[CC--:B------:R-:W-:Y:S01]  /*10a50*/  VIMNMX R8, R7.reuse, R6.reuse, !PT ;  /* 0x0000000607087248 */ /* 0x0c0fe20007fe0100 */
[----:B------:R-:W-:Y:S01]  /*10a60*/  HFMA2.MMA R3, -RZ, RZ, 0.89990234375, 10328 ;  /* 0x3b33710bff037435 */ /* 0x000fe200000001ff */
[----:B------:R-:W-:Y:S01]  /*10a70*/  VIMNMX R7, R7, R6, PT ;  /* 0x0000000607077248 */ /* 0x000fe20003fe0100 */
[----:B------:R-:W-:Y:S01]  /*10a80*/  FMUL.FTZ R0, R2, R2 ;  /* 0x0000000202007220 */ /* 0x000fe20000410000 */
[----:B------:R-:W-:Y:S02]  /*10a90*/  LOP3.LUT R10, R8, 0xfe000000, RZ, 0xc0, !PT ;  /* 0xfe000000080a7812 */ /* 0x000fe400078ec0ff */
[----:B------:R-:W-:Y:S02]  /*10aa0*/  FSETP.NEU.FTZ.AND P0, PT, R7, RZ, PT ;  /* 0x000000ff0700720b */ /* 0x000fe40003f1d000 */
[C---:B------:R-:W-:Y:S02]  /*10ab0*/  IADD3 R11, -R10.reuse, 0x7e800000, RZ ;  /* 0x7e8000000a0b7810 */ /* 0x040fe40007ffe1ff */
[----:B------:R-:W-:Y:S01]  /*10ac0*/  LOP3.LUT R10, R10, 0x800000, RZ, 0xfc, !PT ;  /* 0x008000000a0a7812 */ /* 0x000fe200078efcff */
[----:B------:R-:W-:Y:S01]  /*10ad0*/  FFMA.FTZ R3, R0, R3, -0.015681877732276916504 ;  /* 0xbc80774800037423 */ /* 0x000fe20000010003 */
[----:B------:R-:W-:Y:S01]  /*10ae0*/  FSETP.NEU.FTZ.AND P1, PT, R9, RZ, PT ;  /* 0x000000ff0900720b */ /* 0x000fe20003f3d000 */
[-C--:B------:R-:W-:Y:S01]  /*10af0*/  FMUL.FTZ R12, R7, R11.reuse ;  /* 0x0000000b070c7220 */ /* 0x080fe20000410000 */
[----:B------:R-:W-:Y:S01]  /*10b00*/  FMUL.FTZ R11, R8, R11 ;  /* 0x0000000b080b7220 */ /* 0x000fe20000410000 */
[----:B------:R-:W-:-:S02]  /*10b10*/  FFMA.FTZ R3, R0, R3, 0.042200751602649688721 ;  /* 0x3d2cdab200037423 */ /* 0x000fc40000010003 */
[----:B------:R-:W-:Y:S02]  /*10b20*/  FMUL.FTZ R12, R12, R12 ;  /* 0x0000000c0c0c7220 */ /* 0x000fe40000410000 */
[C---:B------:R-:W-:Y:S02]  /*10b30*/  FFMA.FTZ R3, R0.reuse, R3, -0.074792981147766113281 ;  /* 0xbd992d1000037423 */ /* 0x040fe40000010003 */
[----:B------:R-:W-:Y:S02]  /*10b40*/  FFMA.FTZ R12, R11, R11, R12 ;  /* 0x0000000b0b0c7223 */ /* 0x000fe4000001000c */
[C---:B------:R-:W-:Y:S02]  /*10b50*/  FFMA.FTZ R3, R0.reuse, R3, 0.10640415549278259277 ;  /* 0x3dd9ea6c00037423 */ /* 0x040fe40000010003 */
[----:B------:R-:W0:Y:S02]  /*10b60*/  MUFU.SQRT R11, R12 ;  /* 0x0000000c000b7308 */ /* 0x000e240000002000 */
[----:B------:R-:W-:-:S04]  /*10b70*/  FFMA.FTZ R3, R0, R3, -0.14207722246646881104 ;  /* 0xbe117cb100037423 */ /* 0x000fc80000010003 */
[----:B------:R-:W-:-:S04]  /*10b80*/  FFMA.FTZ R3, R0, R3, 0.19993925094604492188 ;  /* 0x3e4cbce000037423 */ /* 0x000fc80000010003 */
[----:B------:R-:W-:-:S04]  /*10b90*/  FFMA.FTZ R3, R0, R3, -0.33333197236061096191 ;  /* 0xbeaaaa7d00037423 */ /* 0x000fc80000010003 */
[----:B------:R-:W-:Y:S01]  /*10ba0*/  FMUL.FTZ R3, R0, R3 ;  /* 0x0000000300037220 */ /* 0x000fe20000410000 */
[----:B0-----:R-:W-:Y:S01]  /*10bb0*/  @P0 FMUL.FTZ R8, R10, R11 ;  /* 0x0000000b0a080220 */ /* 0x001fe20000410000 */
[----:B------:R-:W-:Y:S01]  /*10bc0*/  FSETP.NEU.FTZ.AND P0, PT, R7, +INF , PT ;  /* 0x7f8000000700780b */ /* 0x000fe20003f1d000 */
[----:B------:R-:W-:Y:S02]  /*10bd0*/  @!P6 IMAD.MOV.U32 R7, RZ, RZ, 0x3fd774eb ;  /* 0x3fd774ebff07e424 */ /* 0x000fe400078e00ff */
[----:B------:R-:W-:Y:S01]  /*10be0*/  FFMA.FTZ R2, R3, R2, R2 ;  /* 0x0000000203027223 */ /* 0x000fe20000010002 */
[----:B------:R-:W-:-:S03]  /*10bf0*/  FSEL R0, R8, +INF , P0 ;  /* 0x7f80000008007808 */ /* 0x000fc60000000000 */
[----:B------:R-:W-:Y:S01]  /*10c00*/  @!P6 FFMA.FTZ R2, R7, 0.93318945169448852539, -R2 ;  /* 0x3f6ee5810702e823 */ /* 0x000fe20000010802 */
[C---:B------:R-:W-:Y:S01]  /*10c10*/  FSETP.NEU.FTZ.AND P0, PT, |R5|.reuse, R6, PT ;  /* 0x000000060500720b */ /* 0x040fe20003f1d200 */
[----:B------:R-:W-:Y:S01]  /*10c20*/  FADD.FTZ R6, |R5|, R6 ;  /* 0x0000000605067221 */ /* 0x000fe20000010200 */
        /* <DEDUP_REMOVED lines=8> */
.L_x_3066:
        /* <DEDUP_REMOVED lines=15> */
[----:B------:R-:W-:Y:S02]  /*10da0*/  LOP3.LUT R3, R8, 0x800000, RZ, 0xfc, !PT ;  /* 0x0080000008037812 */ /* 0x000fe400078efcff */
[----:B------:R-:W-:-:S03]  /*10db0*/  MOV R8, 0x3f800000 ;  /* 0x3f80000000087802 */ /* 0x000fc60000000f00 */
        /* <DEDUP_REMOVED lines=17> */
.L_x_3073:
[----:B------:R-:W-:Y:S05]  /*10ed0*/  BSYNC B4 ;  /* 0x0000000000047941 */ /* 0x000fea0003800000 */
.L_x_3072:
[----:B------:R-:W-:Y:S02]  /*10ee0*/  IMAD.MOV.U32 R3, RZ, RZ, 0x3b33710b ;  /* 0x3b33710bff037424 */ /* 0x000fe400078e00ff */
[----:B------:R-:W-:Y:S01]  /*10ef0*/  FMUL.FTZ R0, R2, R2 ;  /* 0x0000000202007220 */ /* 0x000fe20000410000 */
[----:B------:R-:W-:Y:S02]  /*10f00*/  @!P6 MOV R7, 0x3fd774eb ;  /* 0x3fd774eb0007e802 */ /* 0x000fe40000000f00 */
[----:B------:R-:W-:Y:S01]  /*10f10*/  FSETP.NEU.FTZ.AND P0, PT, |R5|, R6, PT ;  /* 0x000000060500720b */ /* 0x000fe20003f1d200 */
[C---:B------:R-:W-:Y:S01]  /*10f20*/  FFMA.FTZ R3, R0.reuse, R3, -0.015681877732276916504 ;  /* 0xbc80774800037423 */ /* 0x040fe20000010003 */
[----:B------:R-:W-:Y:S01]  /*10f30*/  FSETP.NEU.FTZ.AND P1, PT, R9, RZ, PT ;  /* 0x000000ff0900720b */ /* 0x000fe20003f3d000 */
[----:B------:R-:W-:Y:S02]  /*10f40*/  FADD.FTZ R6, |R5|, R6 ;  /* 0x0000000605067221 */ /* 0x000fe40000010200 */
        /* <DEDUP_REMOVED lines=14> */
.L_x_3055:
[----:B------:R-:W-:Y:S05]  /*11030*/  BSYNC B3 ;  /* 0x0000000000037941 */ /* 0x000fea0003800000 */
.L_x_3046:
[----:B------:R-:W-:Y:S01]  /*11040*/  FADD.FTZ R8, R8, 0.69314718246459960938 ;  /* 0x3f31721808087421 */ /* 0x000fe20000010000 */
[----:B------:R-:W-:-:S04]  /*11050*/  LOP3.LUT R4, R3, 0x80000000, R4, 0xb8, !PT ;  /* 0x8000000003047812 */ /* 0x000fc800078eb804 */
[----:B------:R-:W-:Y:S01]  /*11060*/  LOP3.LUT R5, R8, 0x80000000, R5, 0xb8, !PT ;  /* 0x8000000008057812 */ /* 0x000fe200078eb805 */
[----:B------:R-:W-:Y:S06]  /*11070*/  BRA `(.L_x_3014) ;  /* 0x0000000000387947 */ /* 0x000fec0003800000 */
.L_x_3012:
        /* <DEDUP_REMOVED lines=14> */
.L_x_3014:
[----:B------:R-:W-:Y:S05]  /*11160*/  BSYNC B2 ;  /* 0x0000000000027941 */ /* 0x000fea0003800000 */
.L_x_3011:
        /* <DEDUP_REMOVED lines=17> */
.L_x_3077:
[----:B------:R-:W-:-:S06]  /*11280*/  HADD2.F32 R3, -RZ, R3.H0_H0 ;  /* 0x20000003ff037230 */ /* 0x000fcc0000004100 */
[----:B------:R-:W1:Y:S02]  /*11290*/  F2I.S64.TRUNC R2, R3 ;  /* 0x0000000300027311 */ /* 0x000e64000020d900 */
[----:B-1----:R1:W-:Y:S01]  /*112a0*/  STG.E.U8 desc[UR36][R16.64], R2 ;  /* 0x0000000210007986 */ /* 0x0023e2000c101124 */
[----:B------:R-:W-:Y:S05]  /*112b0*/  BRA `(.L_x_3079) ;  /* 0x0000000c00907947 */ /* 0x000fea0003800000 */
.L_x_3076:
        /* <DEDUP_REMOVED lines=10> */
.L_x_3081:
[----:B------:R-:W-:-:S06]  /*11360*/  HADD2.F32 R3, -RZ, R3.H0_H0 ;  /* 0x20000003ff037230 */ /* 0x000fcc0000004100 */
[----:B------:R-:W1:Y:S02]  /*11370*/  F2I.FTZ.TRUNC.NTZ R3, R3 ;  /* 0x0000000300037305 */ /* 0x000e64000021f100 */
[----:B-1----:R1:W-:Y:S01]  /*11380*/  STG.E desc[UR36][R16.64], R3 ;  /* 0x0000000310007986 */ /* 0x0023e2000c101924 */
[----:B------:R-:W-:Y:S05]  /*11390*/  BRA `(.L_x_3079) ;  /* 0x0000000c00587947 */ /* 0x000fea0003800000 */
.L_x_3080:
[----:B------:R-:W-:-:S06]  /*113a0*/  HADD2.F32 R3, -RZ, R3.H0_H0 ;  /* 0x20000003ff037230 */ /* 0x000fcc0000004100 */
[----:B------:R-:W1:Y:S02]  /*113b0*/  F2I.FTZ.TRUNC.NTZ R3, R3 ;  /* 0x0000000300037305 */ /* 0x000e64000021f100 */
[----:B-1----:R1:W-:Y:S01]  /*113c0*/  STG.E.U16 desc[UR36][R16.64], R3 ;  /* 0x0000000310007986 */ /* 0x0023e2000c101524 */
[----:B------:R-:W-:Y:S05]  /*113d0*/  BRA `(.L_x_3079) ;  /* 0x0000000c00487947 */ /* 0x000fea0003800000 */
.L_x_3075:
        /* <DEDUP_REMOVED lines=9> */
.L_x_3083:
[----:B------:R1:W-:Y:S01]  /*11470*/  STG.E.U16 desc[UR36][R16.64], R3 ;  /* 0x0000000310007986 */ /* 0x0003e2000c101524 */
[----:B------:R-:W-:Y:S05]  /*11480*/  BRA `(.L_x_3079) ;  /* 0x0000000c001c7947 */ /* 0x000fea0003800000 */
.L_x_3082:
        /* <DEDUP_REMOVED lines=10> */
.L_x_3085:
[----:B------:R1:W-:Y:S01]  /*11530*/  STG.E desc[UR36][R16.64], R3 ;  /* 0x0000000310007986 */ /* 0x0003e2000c101924 */
[----:B------:R-:W-:Y:S05]  /*11540*/  BRA `(.L_x_3079) ;  /* 0x0000000800ec7947 */ /* 0x000fea0003800000 */
.L_x_3084:
[----:B------:R-:W-:-:S05]  /*11550*/  HADD2.F32 R2, -RZ, R3.H0_H0 ;  /* 0x20000003ff027230 */ /* 0x000fca0000004100 */
[----:B------:R-:W-:-:S06]  /*11560*/  FMUL.FTZ R2, R2, 1 ;  /* 0x3f80000002027820 */ /* 0x000fcc0000410000 */
[----:B------:R-:W1:Y:S02]  /*11570*/  F2F.F64.F32 R2, R2 ;  /* 0x0000000200027310 */ /* 0x000e640000201800 */
[----:B-1----:R1:W-:Y:S01]  /*11580*/  STG.E.64 desc[UR36][R16.64], R2 ;  /* 0x0000000210007986 */ /* 0x0023e2000c101b24 */
[----:B------:R-:W-:Y:S05]  /*11590*/  BRA `(.L_x_3079) ;  /* 0x0000000800d87947 */ /* 0x000fea0003800000 */
.L_x_3074:
        /* <DEDUP_REMOVED lines=17> */
.L_x_3088:
        /* <DEDUP_REMOVED lines=8> */
.L_x_3087:
        /* <DEDUP_REMOVED lines=19> */
[----:B------:R-:W-:Y:S02]  /*11860*/  @P0 SHF.R.U32.HI R0, RZ, 0x14, R0 ;  /* 0x00000014ff000819 */ /* 0x000fe40000011600 */
[----:B------:R-:W-:-:S07]  /*11870*/  @!P0 IADD3 R0, R2, -0x46800000, RZ ;  /* 0xb980000002008810 */ /* 0x000fce0007ffe0ff */
.L_x_3092:
[----:B------:R-:W-:Y:S05]  /*11880*/  BSYNC B0 ;  /* 0x0000000000007941 */ /* 0x000fea0003800000 */
.L_x_3091:
[----:B------:R-:W-:-:S05]  /*11890*/  LOP3.LUT R3, R0, R3, RZ, 0xfc, !PT ;  /* 0x0000000300037212 */ /* 0x000fca00078efcff */
[----:B------:R3:W-:Y:S01]  /*118a0*/  STG.E.U8 desc[UR36][R16.64], R3 ;  /* 0x0000000310007986 */ /* 0x0007e2000c101124 */
[----:B------:R-:W-:Y:S05]  /*118b0*/  BRA `(.L_x_3079) ;  /* 0x0000000800107947 */ /* 0x000fea0003800000 */
.L_x_3090:
        /* <DEDUP_REMOVED lines=13> */
.L_x_3094:
[----:B------:R-:W-:Y:S02]  /*11990*/  ISETP.GT.U32.AND P0, PT, R2, 0x7f800000, PT ;  /* 0x7f8000000200780c */ /* 0x000fe40003f04070 */
[----:B------:R-:W-:-:S04]  /*119a0*/  MOV R0, 0x7f ;  /* 0x0000007f00007802 */ /* 0x000fc80000000f00 */
[----:B------:R-:W-:-:S07]  /*119b0*/  SEL R0, R0, 0x7c, P0 ;  /* 0x0000007c00007807 */ /* 0x000fce0000000000 */
.L_x_3095:
[----:B------:R-:W-:Y:S05]  /*119c0*/  BSYNC B0 ;  /* 0x0000000000007941 */ /* 0x000fea0003800000 */
.L_x_3093:
[----:B------:R-:W-:-:S04]  /*119d0*/  LOP3.LUT R2, R3, 0x80000000, RZ, 0xc0, !PT ;  /* 0x8000000003027812 */ /* 0x000fc800078ec0ff */
[----:B------:R-:W-:-:S04]  /*119e0*/  SHF.R.U32.HI R3, RZ, 0x18, R2 ;  /* 0x00000018ff037819 */ /* 0x000fc80000011602 */
[----:B------:R-:W-:-:S05]  /*119f0*/  LOP3.LUT R3, R0, R3, RZ, 0xfc, !PT ;  /* 0x0000000300037212 */ /* 0x000fca00078efcff */
[----:B------:R4:W-:Y:S01]  /*11a00*/  STG.E.U8 desc[UR36][R16.64], R3 ;  /* 0x0000000310007986 */ /* 0x0009e2000c101124 */
[----:B------:R-:W-:Y:S05]  /*11a10*/  BRA `(.L_x_3079) ;  /* 0x0000000400b87947 */ /* 0x000fea0003800000 */
.L_x_3089:
[----:B------:R-:W-:-:S05]  /*11a20*/  HADD2.F32 R0, -RZ, R3.H0_H0 ;  /* 0x20000003ff007230 */ /* 0x000fca0000004100 */
[----:B------:R-:W-:-:S05]  /*11a30*/  F2FP.BF16.F32.PACK_AB R0, RZ, R0 ;  /* 0x00000000ff00723e */ /* 0x000fca00000010ff */
[----:B------:R1:W-:Y:S01]  /*11a40*/  STG.E.U16 desc[UR36][R16.64], R0 ;  /* 0x0000000010007986 */ /* 0x0003e2000c101524 */
[----:B------:R-:W-:Y:S05]  /*11a50*/  BRA `(.L_x_3079) ;  /* 0x0000000400a87947 */ /* 0x000fea0003800000 */
.L_x_3086:
        /* <DEDUP_REMOVED lines=12> */
.L_x_3098:
        /* <DEDUP_REMOVED lines=17> */
.L_x_3101:
[----:B------:R-:W-:-:S04]  /*11c30*/  LOP3.LUT R2, R3, 0x80000000, RZ, 0xc0, !PT ;  /* 0x8000000003027812 */ /* 0x000fc800078ec0ff */
[----:B------:R-:W-:-:S04]  /*11c40*/  SHF.R.U32.HI R3, RZ, 0x18, R2 ;  /* 0x00000018ff037819 */ /* 0x000fc80000011602 */
[----:B------:R-:W-:-:S04]  /*11c50*/  LOP3.LUT R0, R0, R3, RZ, 0xfc, !PT ;  /* 0x0000000300007212 */ /* 0x000fc800078efcff */
[----:B------:R-:W-:-:S07]  /*11c60*/  PRMT R8, R0, 0x7610, R8 ;  /* 0x0000761000087816 */ /* 0x000fce0000000008 */
.L_x_3100:
[----:B------:R-:W-:Y:S05]  /*11c70*/  BSYNC B0 ;  /* 0x0000000000007941 */ /* 0x000fea0003800000 */
.L_x_3099:
[----:B------:R1:W-:Y:S01]  /*11c80*/  STG.E.U8 desc[UR36][R16.64], R8 ;  /* 0x0000000810007986 */ /* 0x0003e2000c101124 */
[----:B------:R-:W-:Y:S05]  /*11c90*/  BRA `(.L_x_3079) ;  /* 0x0000000400187947 */ /* 0x000fea0003800000 */
.L_x_3097:
[----:B------:R-:W-:Y:S01]  /*11ca0*/  HADD2.F32 R3, -RZ, R3.H0_H0 ;  /* 0x20000003ff037230 */ /* 0x000fe20000004100 */
[----:B------:R-:W-:Y:S01]  /*11cb0*/  BSSY B0, `(.L_x_3102) ;  /* 0x0000014000007945 */ /* 0x000fe20003800000 */
[----:B------:R-:W-:-:S03]  /*11cc0*/  HFMA2.MMA R8, -RZ, RZ, 0, 7.62939453125e-06 ;  /* 0x00000080ff087435 */ /* 0x000fc600000001ff */
        /* <DEDUP_REMOVED lines=14> */
.L_x_3104:
[----:B------:R-:W-:-:S04]  /*11db0*/  LOP3.LUT R2, R3, 0x80000000, RZ, 0xc0, !PT ;  /* 0x8000000003027812 */ /* 0x000fc800078ec0ff */
[----:B------:R-:W-:-:S04]  /*11dc0*/  SHF.R.U32.HI R3, RZ, 0x18, R2 ;  /* 0x00000018ff037819 */ /* 0x000fc80000011602 */
[----:B------:R-:W-:-:S04]  /*11dd0*/  LOP3.LUT R0, R0, R3, RZ, 0xfc, !PT ;  /* 0x0000000300007212 */ /* 0x000fc800078efcff */
[----:B------:R-:W-:-:S07]  /*11de0*/  PRMT R8, R0, 0x7610, R8 ;  /* 0x0000761000087816 */ /* 0x000fce0000000008 */
.L_x_3103:
[----:B------:R-:W-:Y:S05]  /*11df0*/  BSYNC B0 ;  /* 0x0000000000007941 */ /* 0x000fea0003800000 */
.L_x_3102:
[----:B------:R1:W-:Y:S01]  /*11e00*/  STG.E.U8 desc[UR36][R16.64], R8 ;  /* 0x0000000810007986 */ /* 0x0003e2000c101124 */
[----:B------:R-:W-:Y:S05]  /*11e10*/  BRA `(.L_x_3079) ;  /* 0x0000000000b87947 */ /* 0x000fea0003800000 */
.L_x_3096:
        /* <DEDUP_REMOVED lines=18> */
[----:B------:R-:W-:-:S05]  /*11f40*/  @!P0 IMAD.MOV R0, RZ, RZ, R4 ;  /* 0x000000ffff008224 */ /* 0x000fca00078e0204 */
[----:B------:R-:W-:-:S05]  /*11f50*/  @P2 MOV R3, R0 ;  /* 0x0000000000032202 */ /* 0x000fca0000000f00 */
[----:B------:R1:W-:Y:S01]  /*11f60*/  STG.E.U8 desc[UR36][R16.64], R3 ;  /* 0x0000000310007986 */ /* 0x0003e2000c101124 */
[----:B------:R-:W-:Y:S05]  /*11f70*/  BRA `(.L_x_3079) ;  /* 0x0000000000607947 */ /* 0x000fea0003800000 */
.L_x_3078:
        /* <DEDUP_REMOVED lines=9> */
[----:B0-----:R-:W-:Y:S01]  /*12010*/  MOV R7, UR5 ;  /* 0x0000000500077c02 */ /* 0x001fe20008000f00 */
[----:B------:R-:W-:Y:S01]  /*12020*/  IMAD.U32 R10, RZ, RZ, UR6 ;  /* 0x00000006ff0a7e24 */ /* 0x000fe2000f8e00ff */
[----:B------:R-:W-:Y:S01]  /*12030*/  MOV R11, UR7 ;  /* 0x00000007000b7c02 */ /* 0x000fe20008000f00 */
[----:B------:R-:W-:-:S02]  /*12040*/  IMAD.MOV.U32 R8, RZ, RZ, 0x65 ;  /* 0x00000065ff087424 */ /* 0x000fc400078e00ff */
[----:B-1----:R-:W-:-:S07]  /*12050*/  IMAD.MOV.U32 R13, RZ, RZ, RZ ;  /* 0x000000ffff0d7224 */ /* 0x002fce00078e00ff */
[----:B------:R-:W-:-:S07]  /*12060*/  LEPC R20, `(.L_x_3107) ;  /* 0x000000001014794e */ /* 0x000fce0000000000 */
[----:B--2---:R-:W-:Y:S05]  /*12070*/  CALL.ABS.NOINC R2 ;  /* 0x0000000002007343 */ /* 0x004fea0003c00000 */
.L_x_3107:
[----:B------:R-:W-:Y:S05]  /*12080*/  BRA `(.L_x_3079) ;  /* 0x00000000001c7947 */ /* 0x000fea0003800000 */
.L_x_3106:
[----:B------:R-:W-:-:S06]  /*12090*/  HADD2.F32 R3, -RZ, R3.H0_H0 ;  /* 0x20000003ff037230 */ /* 0x000fcc0000004100 */
[----:B------:R-:W1:Y:S02]  /*120a0*/  F2I.U64.TRUNC R2, R3 ;  /* 0x0000000300027311 */ /* 0x000e64000020d800 */
[----:B-1----:R1:W-:Y:S01]  /*120b0*/  STG.E.64 desc[UR36][R16.64], R2 ;  /* 0x0000000210007986 */ /* 0x0023e2000c101b24 */
[----:B------:R-:W-:Y:S05]  /*120c0*/  BRA `(.L_x_3079) ;  /* 0x00000000000c7947 */ /* 0x000fea0003800000 */
.L_x_3105:
[----:B------:R-:W-:-:S06]  /*120d0*/  HADD2.F32 R3, -RZ, R3.H0_H0 ;  /* 0x20000003ff037230 */ /* 0x000fcc0000004100 */
[----:B------:R-:W1:Y:S02]  /*120e0*/  F2I.FTZ.U32.TRUNC.NTZ R3, R3 ;  /* 0x0000000300037305 */ /* 0x000e64000021f000 */
[----:B-1----:R1:W-:Y:S02]  /*120f0*/  STG.E desc[UR36][R16.64], R3 ;  /* 0x0000000310007986 */ /* 0x0023e4000c101924 */
.L_x_3079:
[----:B------:R-:W-:-:S07]  /*12100*/  IADD3 R19, R19, 0x80, RZ ;  /* 0x0000008013137810 */ /* 0x000fce0007ffe0ff */
.L_x_2976:
[----:B------:R-:W-:Y:S05]  /*12110*/  BSYNC B6 ;  /* 0x0000000000067941 */ /* 0x000fea0003800000 */
.L_x_2975:
[----:B------:R-:W-:Y:S02]  /*12120*/  ULDC UR4, c[0x0][0x210] ;  /* 0x0000840000047ab9 */ /* 0x000fe40000000800 */
[----:B------:R-:W-:-:S13]  /*12130*/  ISETP.GE.AND P0, PT, R19, UR4, PT ;  /* 0x0000000413007c0c */ /* 0x000fda000bf06270 */
[----:B------:R-:W-:Y:S05]  /*12140*/  @P0 EXIT ;  /* 0x000000000000094d */ /* 0x000fea0003800000 */
[----:B0-2---:R-:W0:Y:S01]  /*12150*/  LDC R6, c[0x0][0x218] ;  /* 0x00008600ff067b82 */ /* 0x005e220000000800 */
[----:B-1----:R-:W-:Y:S01]  /*12160*/  IMAD.MOV.U32 R0, RZ, RZ, RZ ;  /* 0x000000ffff007224 */ /* 0x002fe200078e00ff */
[----:B---34-:R-:W-:Y:S02]  /*12170*/  MOV R16, RZ ;  /* 0x000000ff00107202 */ /* 0x018fe40000000f00 */
        /* <DEDUP_REMOVED lines=300> */
.L_x_3108:
        /* <DEDUP_REMOVED lines=23> */
.L_x_3112:
[----:B------:R-:W2:Y:S01]  /*135b0*/  LDG.E.U8 R2, desc[UR36][R2.64] ;  /* 0x0000002402027981 */ /* 0x000ea2000c1e1100 */
[----:B------:R-:W-:Y:S02]  /*135c0*/  PRMT R5, RZ, 0x7610, R5 ;  /* 0x00007610ff057816 */ /* 0x000fe40000000005 */
[----:B--2---:R-:W-:-:S04]  /*135d0*/  I2FP.F32.U32 R0, R2 ;  /* 0x0000000200007245 */ /* 0x004fc80000201000 */
[----:B------:R-:W-:Y:S01]  /*135e0*/  F2FP.F16.F32.PACK_AB R0, RZ, R0 ;  /* 0x00000000ff00723e */ /* 0x000fe200000000ff */
[----:B------:R-:W-:Y:S06]  /*135f0*/  BRA `(.L_x_3114) ;  /* 0x0000000c00e87947 */ /* 0x000fec0003800000 */
.L_x_3111:
        /* <DEDUP_REMOVED lines=11> */
.L_x_3116:
[----:B------:R-:W2:Y:S01]  /*136b0*/  LDG.E R2, desc[UR36][R2.64] ;  /* 0x0000002402027981 */ /* 0x000ea2000c1e1900 */
[----:B------:R-:W-:Y:S02]  /*136c0*/  PRMT R5, RZ, 0x7610, R5 ;  /* 0x00007610ff057816 */ /* 0x000fe40000000005 */
[----:B--2---:R-:W-:-:S04]  /*136d0*/  I2FP.F32.S32 R0, R2 ;  /* 0x0000000200007245 */ /* 0x004fc80000201400 */
[----:B------:R-:W-:Y:S01]  /*136e0*/  F2FP.F16.F32.PACK_AB R0, RZ, R0 ;  /* 0x00000000ff00723e */ /* 0x000fe200000000ff */
[----:B------:R-:W-:Y:S06]  /*136f0*/  BRA `(.L_x_3114) ;  /* 0x0000000c00a87947 */ /* 0x000fec0003800000 */
.L_x_3115:
[----:B------:R-:W2:Y:S01]  /*13700*/  LDG.E.U16 R2, desc[UR36][R2.64] ;  /* 0x0000002402027981 */ /* 0x000ea2000c1e1500 */
[----:B------:R-:W-:Y:S01]  /*13710*/  PRMT R5, RZ, 0x7610, R5 ;  /* 0x00007610ff057816 */ /* 0x000fe20000000005 */
[----:B--2---:R-:W0:Y:S02]  /*13720*/  I2F.S16 R0, R2 ;  /* 0x0000000200007306 */ /* 0x004e240000101400 */
[----:B0-----:R-:W-:Y:S01]  /*13730*/  F2FP.F16.F32.PACK_AB R0, RZ, R0 ;  /* 0x00000000ff00723e */ /* 0x001fe200000000ff */
[----:B------:R-:W-:Y:S06]  /*13740*/  BRA `(.L_x_3114) ;  /* 0x0000000c00947947 */ /* 0x000fec0003800000 */
.L_x_3110:
        /* <DEDUP_REMOVED lines=10> */
.L_x_3118:
[----:B------:R-:W2:Y:S01]  /*137f0*/  LDG.E.U16 R0, desc[UR36][R2.64] ;  /* 0x0000002402007981 */ /* 0x000ea2000c1e1500 */
[----:B------:R-:W-:Y:S01]  /*13800*/  PRMT R5, RZ, 0x7610, R5 ;  /* 0x00007610ff057816 */ /* 0x000fe20000000005 */
[----:B--2---:R-:W-:-:S05]  /*13810*/  HADD2.F32 R0, -RZ, R0.H0_H0 ;  /* 0x20000000ff007230 */ /* 0x004fca0000004100 */
[----:B------:R-:W-:Y:S01]  /*13820*/  F2FP.F16.F32.PACK_AB R0, RZ, R0 ;  /* 0x00000000ff00723e */ /* 0x000fe200000000ff */
[----:B------:R-:W-:Y:S06]  /*13830*/  BRA `(.L_x_3114) ;  /* 0x0000000c00587947 */ /* 0x000fec0003800000 */
.L_x_3117:
        /* <DEDUP_REMOVED lines=10> */
.L_x_3120:
[----:B------:R-:W2:Y:S02]  /*138e0*/  LDG.E R2, desc[UR36][R2.64] ;  /* 0x0000002402027981 */ /* 0x000ea4000c1e1900 */
[C---:B--2---:R-:W-:Y:S02]  /*138f0*/  PRMT R0, R2.reuse, 0x7610, R0 ;  /* 0x0000761002007816 */ /* 0x044fe40000000000 */
[----:B------:R-:W-:Y:S01]  /*13900*/  PRMT R5, R2, 0x7632, R5 ;  /* 0x0000763202057816 */ /* 0x000fe20000000005 */
[----:B------:R-:W-:Y:S06]  /*13910*/  BRA `(.L_x_3114) ;  /* 0x0000000c00207947 */ /* 0x000fec0003800000 */
.L_x_3119:
        /* <DEDUP_REMOVED lines=9> */
.L_x_3109:
        /* <DEDUP_REMOVED lines=14> */
.L_x_3123:
        /* <DEDUP_REMOVED lines=12> */
.L_x_3122:
        /* <DEDUP_REMOVED lines=28> */
.L_x_3125:
        /* <DEDUP_REMOVED lines=15> */
.L_x_3124:
[----:B------:R-:W2:Y:S01]  /*13e00*/  LDG.E.U16 R0, desc[UR36][R2.64] ;  /* 0x0000002402007981 */ /* 0x000ea2000c1e1500 */
[----:B------:R-:W-:Y:S02]  /*13e10*/  PRMT R5, RZ, 0x7610, R5 ;  /* 0x00007610ff057816 */ /* 0x000fe40000000005 */
[----:B--2---:R-:W-:-:S04]  /*13e20*/  SHF.L.U32 R0, R0, 0x10, RZ ;  /* 0x0000001000007819 */ /* 0x004fc800000006ff */
[----:B------:R-:W-:Y:S01]  /*13e30*/  F2FP.F16.F32.PACK_AB R0, RZ, R0 ;  /* 0x00000000ff00723e */ /* 0x000fe200000000ff */
[----:B------:R-:W-:Y:S06]  /*13e40*/  BRA `(.L_x_3114) ;  /* 0x0000000400d47947 */ /* 0x000fec0003800000 */
.L_x_3121:
        /* <DEDUP_REMOVED lines=13> */
.L_x_3128:
        /* <DEDUP_REMOVED lines=21> */
.L_x_3132:
[----:B------:R-:W-:Y:S05]  /*14070*/  BSYNC B1 ;  /* 0x0000000000017941 */ /* 0x000fea0003800000 */
.L_x_3131:
[----:B------:R-:W-:Y:S01]  /*14080*/  LEA R3, R0, 0x3b800000, 0x17 ;  /* 0x3b80000000037811 */ /* 0x000fe200078eb8ff */
[----:B------:R-:W-:-:S05]  /*14090*/  IMAD.SHL.U32 R0, R2, 0x100000, RZ ;  /* 0x0010000002007824 */ /* 0x000fca00078e00ff */
[----:B------:R-:W-:-:S07]  /*140a0*/  LOP3.LUT R0, R3, R0, R4, 0xfe, !PT ;  /* 0x0000000003007212 */ /* 0x000fce00078efe04 */
.L_x_3130:
[----:B------:R-:W-:Y:S05]  /*140b0*/  BSYNC B0 ;  /* 0x0000000000007941 */ /* 0x000fea0003800000 */
.L_x_3129:
[----:B------:R-:W-:Y:S02]  /*140c0*/  F2FP.F16.F32.PACK_AB R0, RZ, R0 ;  /* 0x00000000ff00723e */ /* 0x000fe400000000ff */
[----:B------:R-:W-:Y:S01]  /*140d0*/  PRMT R5, RZ, 0x7610, R5 ;  /* 0x00007610ff057816 */ /* 0x000fe20000000005 */
[----:B------:R-:W-:Y:S06]  /*140e0*/  BRA `(.L_x_3114) ;  /* 0x00000004002c7947 */ /* 0x000fec0003800000 */
.L_x_3127:
        /* <DEDUP_REMOVED lines=21> */
.L_x_3136:
[----:B------:R-:W-:Y:S05]  /*14240*/  BSYNC B1 ;  /* 0x0000000000017941 */ /* 0x000fea0003800000 */
.L_x_3135:
[----:B------:R-:W-:Y:S02]  /*14250*/  LEA R3, R0, 0x37800000, 0x17 ;  /* 0x3780000000037811 */ /* 0x000fe400078eb8ff */
[----:B------:R-:W-:-:S04]  /*14260*/  SHF.L.U32 R0, R2, 0x15, RZ ;  /* 0x0000001502007819 */ /* 0x000fc800000006ff */
[----:B------:R-:W-:-:S07]  /*14270*/  LOP3.LUT R0, R3, R0, R4, 0xfe, !PT ;  /* 0x0000000003007212 */ /* 0x000fce00078efe04 */
.L_x_3134:
[----:B------:R-:W-:Y:S05]  /*14280*/  BSYNC B0 ;  /* 0x0000000000007941 */ /* 0x000fea0003800000 */
.L_x_3133:
[----:B------:R-:W-:Y:S02]  /*14290*/  F2FP.F16.F32.PACK_AB R0, RZ, R0 ;  /* 0x00000000ff00723e */ /* 0x000fe400000000ff */
[----:B------:R-:W-:Y:S01]  /*142a0*/  PRMT R5, RZ, 0x7610, R5 ;  /* 0x00007610ff057816 */ /* 0x000fe20000000005 */
[----:B------:R-:W-:Y:S06]  /*142b0*/  BRA `(.L_x_3114) ;  /* 0x0000000000b87947 */ /* 0x000fec0003800000 */
.L_x_3126:
        /* <DEDUP_REMOVED lines=14> */
.L_x_3140:
[----:B------:R-:W-:Y:S05]  /*143a0*/  BSYNC B0 ;  /* 0x0000000000007941 */ /* 0x000fea0003800000 */
.L_x_3139:
[----:B------:R-:W-:Y:S02]  /*143b0*/  PRMT R5, RZ, 0x7610, R5 ;  /* 0x00007610ff057816 */ /* 0x000fe40000000005 */
[----:B------:R-:W-:Y:S01]  /*143c0*/  F2FP.F16.F32.PACK_AB R0, RZ, R0 ;  /* 0x00000000ff00723e */ /* 0x000fe200000000ff */
[----:B------:R-:W-:Y:S06]  /*143d0*/  BRA `(.L_x_3114) ;  /* 0x0000000000707947 */ /* 0x000fec0003800000 */
.L_x_3113:
        /* <DEDUP_REMOVED lines=16> */
.L_x_3141:
[----:B------:R-:W-:Y:S02]  /*144e0*/  PRMT R5, RZ, 0x7610, R5 ;  /* 0x00007610ff057816 */ /* 0x000fe40000000005 */
[----:B------:R-:W-:Y:S01]  /*144f0*/  PRMT R0, RZ, 0x7610, R0 ;  /* 0x00007610ff007816 */ /* 0x000fe20000000000 */
[----:B------:R-:W-:Y:S06]  /*14500*/  BRA `(.L_x_3114) ;  /* 0x0000000000247947 */ /* 0x000fec0003800000 */
.L_x_3138:
[----:B------:R-:W2:Y:S01]  /*14510*/  LDG.E.64 R2, desc[UR36][R2.64] ;  /* 0x0000002402027981 */ /* 0x000ea2000c1e1b00 */
[----:B------:R-:W-:Y:S01]  /*14520*/  PRMT R5, RZ, 0x7610, R5 ;  /* 0x00007610ff057816 */ /* 0x000fe20000000005 */
[----:B--2---:R-:W0:Y:S02]  /*14530*/  I2F.U64 R0, R2 ;  /* 0x0000000200007312 */ /* 0x004e240000301000 */
[----:B0-----:R-:W-:Y:S01]  /*14540*/  F2FP.F16.F32.PACK_AB R0, RZ, R0 ;  /* 0x00000000ff00723e */ /* 0x001fe200000000ff */
[----:B------:R-:W-:Y:S06]  /*14550*/  BRA `(.L_x_3114) ;  /* 0x0000000000107947 */ /* 0x000fec0003800000 */
.L_x_3137:
[----:B------:R-:W2:Y:S01]  /*14560*/  LDG.E R2, desc[UR36][R2.64] ;  /* 0x0000002402027981 */ /* 0x000ea2000c1e1900 */
[----:B------:R-:W-:Y:S02]  /*14570*/  PRMT R5, RZ, 0x7610, R5 ;  /* 0x00007610ff057816 */ /* 0x000fe40000000005 */
[----:B--2---:R-:W-:-:S04]  /*14580*/  I2FP.F32.U32 R0, R2 ;  /* 0x0000000200007245 */ /* 0x004fc80000201000 */
[----:B------:R-:W-:-:S07]  /*14590*/  F2FP.F16.F32.PACK_AB R0, RZ, R0 ;  /* 0x00000000ff00723e */ /* 0x000fce00000000ff */
.L_x_3114:
        /* <DEDUP_REMOVED lines=110> */
.L_x_3149:
        /* <DEDUP_REMOVED lines=10> */
.L_x_3151:
[----:B------:R-:W-:-:S04]  /*14d20*/  FADD.FTZ R2, -R3, R20 ;  /* 0x0000001403027221 */ /* 0x000fc80000010100 */
[----:B------:R-:W-:-:S07]  /*14d30*/  FMUL.FTZ R2, R2, 0.5 ;  /* 0x3f00000002027820 */ /* 0x000fce0000410000 */
.L_x_3152:
[----:B------:R-:W-:Y:S05]  /*14d40*/  BSYNC B1 ;  /* 0x0000000000017941 */ /* 0x000fea0003800000 */
.L_x_3150:
        /* <DEDUP_REMOVED lines=11> */
.L_x_3154:
[----:B------:R-:W-:-:S04]  /*14e00*/  FADD.FTZ R8, R11, -R8 ;  /* 0x800000080b087221 */ /* 0x000fc80000010000 */
[----:B------:R-:W-:-:S07]  /*14e10*/  FMUL.FTZ R13, R8, 0.5 ;  /* 0x3f000000080d7820 */ /* 0x000fce0000410000 */
.L_x_3155:
[----:B------:R-:W-:Y:S05]  /*14e20*/  BSYNC B1 ;  /* 0x0000000000017941 */ /* 0x000fea0003800000 */
.L_x_3153:
        /* <DEDUP_REMOVED lines=35> */
.L_x_3148:
[----:B------:R0:W1:Y:S02]  /*15060*/  MUFU.SQRT R8, R7 ;  /* 0x0000000700087308 */ /* 0x0000640000002000 */
.L_x_3147:
[----:B------:R-:W-:Y:S05]  /*15070*/  BSYNC B0 ;  /* 0x0000000000007941 */ /* 0x000fea0003800000 */
.L_x_3146:
        /* <DEDUP_REMOVED lines=35> */
.L_x_3159:
        /* <DEDUP_REMOVED lines=17> */
.L_x_3165:
[----:B------:R-:W-:-:S04]  /*153c0*/  FADD.FTZ R2, -R3, R20 ;  /* 0x0000001403027221 */ /* 0x000fc80000010100 */
[----:B------:R-:W-:-:S07]  /*153d0*/  FMUL.FTZ R2, R2, 0.5 ;  /* 0x3f00000002027820 */ /* 0x000fce0000410000 */
.L_x_3166:
[----:B------:R-:W-:Y:S05]  /*153e0*/  BSYNC B4 ;  /* 0x0000000000047941 */ /* 0x000fea0003800000 */
.L_x_3164:
        /* <DEDUP_REMOVED lines=10> */
.L_x_3168:
[----:B------:R-:W-:-:S04]  /*15490*/  FADD.FTZ R0, -R0, R11 ;  /* 0x0000000b00007221 */ /* 0x000fc80000010100 */
[----:B------:R-:W-:-:S07]  /*154a0*/  FMUL.FTZ R3, R0, 0.5 ;  /* 0x3f00000000037820 */ /* 0x000fce0000410000 */
.L_x_3169:
[----:B------:R-:W-:Y:S05]  /*154b0*/  BSYNC B4 ;  /* 0x0000000000047941 */ /* 0x000fea0003800000 */
.L_x_3167:
[----:B------:R-:W-:Y:S01]  /*154c0*/  FADD.FTZ R2, R3, R2 ;  /* 0x0000000203027221 */ /* 0x000fe20000010000 */
[----:B------:R-:W-:-:S04]  /*154d0*/  FADD.FTZ R9, R6, R9 ;  /* 0x0000000906097221 */ /* 0x000fc80000010000 */
[----:B------:R-:W-:-:S06]  /*154e0*/  FMUL.FTZ R9, R9, R2 ;  /* 0x0000000209097220 */ /* 0x000fcc0000410000 */
[----:B------:R-:W2:Y:S01]  /*154f0*/  MUFU.SQRT R9, R9 ;  /* 0x0000000900097308 */ /* 0x000ea20000002000 */
[----:B------:R-:W-:Y:S05]  /*15500*/  BRA `(.L_x_3170) ;  /* 0x0000000000487947 */ /* 0x000fea0003800000 */
.L_x_3163:
        /* <DEDUP_REMOVED lines=12> */
.L_x_3162:
[----:B------:R-:W-:Y:S01]  /*155d0*/  FADD.FTZ R0, R9, 1 ;  /* 0x3f80000009007421 */ /* 0x000fe20000010000 */
[----:B0-----:R-:W-:Y:S01]  /*155e0*/  MUFU.SQRT R7, R7 ;  /* 0x0000000700077308 */ /* 0x001fe20000002000 */
[----:B------:R-:W-:Y:S02]  /*155f0*/  MOV R6, 0x3f800000 ;  /* 0x3f80000000067802 */ /* 0x000fe40000000f00 */
[----:B------:R-:W-:-:S06]  /*15600*/  FMUL.FTZ R0, R0, 0.5 ;  /* 0x3f00000000007820 */ /* 0x000fcc0000410000 */
[----:B------:R-:W0:Y:S02]  /*15610*/  MUFU.SQRT R0, R0 ;  /* 0x0000000000007308 */ /* 0x000e240000002000 */
[----:B0-----:R-:W-:-:S07]  /*15620*/  FMUL.FTZ R9, R7, R0 ;  /* 0x0000000007097220 */ /* 0x001fce0000410000 */
.L_x_3170:
[----:B------:R-:W-:Y:S05]  /*15630*/  BSYNC B1 ;  /* 0x0000000000017941 */ /* 0x000fea0003800000 */
.L_x_3161:
[----:B------:R-:W-:Y:S05]  /*15640*/  BRA `(.L_x_3171) ;  /* 0x0000000000087947 */ /* 0x000fea0003800000 */
.L_x_3158:
[----:B------:R-:W-:Y:S01]  /*15650*/  FMUL.FTZ R9, R9, 16777216 ;  /* 0x4b80000009097820 */ /* 0x000fe20000410000 */
[----:B------:R-:W-:-:S07]  /*15660*/  FMUL.FTZ R6, R6, 16777216 ;  /* 0x4b80000006067820 */ /* 0x000fce0000410000 */
.L_x_3171:
[----:B------:R-:W-:Y:S05]  /*15670*/  BSYNC B0 ;  /* 0x0000000000007941 */ /* 0x000fea0003800000 */
.L_x_3157:
        /* <DEDUP_REMOVED lines=18> */
.L_x_3173:
[----:B------:R-:W-:Y:S05]  /*157a0*/  BSYNC B4 ;  /* 0x0000000000047941 */ /* 0x000fea0003800000 */
.L_x_3172:
        /* <DEDUP_REMOVED lines=18> */
.L_x_3175:
[----:B------:R-:W-:Y:S01]  /*158d0*/  ISETP.GE.AND P0, PT, R9, RZ, PT ;  /* 0x000000ff0900720c */ /* 0x000fe20003f06270 */
[----:B------:R-:W-:-:S12]  /*158e0*/  IMAD.MOV.U32 R3, RZ, RZ, 0x3fd774eb ;  /* 0x3fd774ebff037424 */ /* 0x000fd800078e00ff */
[----:B------:R-:W-:-:S04]  /*158f0*/  @P0 FFMA.FTZ R2, R3, 0.93318945169448852539, -R2 ;  /* 0x3f6ee58103020823 */ /* 0x000fc80000010802 */
[----:B------:R-:W-:-:S07]  /*15900*/  @!P0 FFMA.FTZ R2, R3, 0.93318945169448852539, R2 ;  /* 0x3f6ee58103028823 */ /* 0x000fce0000010002 */
.L_x_3176:
[----:B------:R-:W-:Y:S05]  /*15910*/  BSYNC B0 ;  /* 0x0000000000007941 */ /* 0x000fea0003800000 */
.L_x_3174:
        /* <DEDUP_REMOVED lines=10> */
.L_x_3160:
[----:B------:R-:W-:Y:S05]  /*159c0*/  BSYNC B3 ;  /* 0x0000000000037941 */ /* 0x000fea0003800000 */
.L_x_3156:
[----:B------:R-:W-:Y:S02]  /*159d0*/  LOP3.LUT R4, R3, 0x80000000, R4, 0xb8, !PT ;  /* 0x8000000003047812 */ /* 0x000fe400078eb804 */
[----:B-1----:R-:W-:Y:S01]  /*159e0*/  LOP3.LUT R5, R8, 0x80000000, R5, 0xb8, !PT ;  /* 0x8000000008057812 */ /* 0x002fe200078eb805 */
[----:B------:R-:W-:Y:S06]  /*159f0*/  BRA `(.L_x_3145) ;  /* 0x0000001400e47947 */ /* 0x000fec0003800000 */
.L_x_3144:
        /* <DEDUP_REMOVED lines=31> */
.L_x_3182:
[----:B------:R-:W-:Y:S05]  /*15bf0*/  BSYNC B4 ;  /* 0x0000000000047941 */ /* 0x000fea0003800000 */
.L_x_3181:
        /* <DEDUP_REMOVED lines=18> */
.L_x_3184:
[----:B------:R-:W-:Y:S01]  /*15d20*/  ISETP.GE.AND P0, PT, R7, RZ, PT ;  /* 0x000000ff0700720c */ /* 0x000fe20003f06270 */
[----:B------:R-:W-:-:S12]  /*15d30*/  IMAD.MOV.U32 R3, RZ, RZ, 0x3fd774eb ;  /* 0x3fd774ebff037424 */ /* 0x000fd800078e00ff */
[----:B------:R-:W-:-:S04]  /*15d40*/  @P0 FFMA.FTZ R0, R3, 0.93318945169448852539, -R0 ;  /* 0x3f6ee58103000823 */ /* 0x000fc80000010800 */
[----:B------:R-:W-:-:S07]  /*15d50*/  @!P0 FFMA.FTZ R0, R3, 0.93318945169448852539, R0 ;  /* 0x3f6ee58103008823 */ /* 0x000fce0000010000 */
.L_x_3185:
[----:B------:R-:W-:Y:S05]  /*15d60*/  BSYNC B0 ;  /* 0x0000000000007941 */ /* 0x000fea0003800000 */
.L_x_3183:
        /* <DEDUP_REMOVED lines=13> */
.L_x_3180:
        /* <DEDUP_REMOVED lines=13> */
.L_x_3188:
[----:B------:R-:W-:Y:S05]  /*15f10*/  BSYNC B4 ;  /* 0x0000000000047941 */ /* 0x000fea0003800000 */
.L_x_3187:
        /* <DEDUP_REMOVED lines=18> */
.L_x_3190:
[----:B------:R-:W-:Y:S01]  /*16040*/  ISETP.GE.AND P0, PT, R7, RZ, PT ;  /* 0x000000ff0700720c */ /* 0x000fe20003f06270 */
[----:B------:R-:W-:-:S12]  /*16050*/  IMAD.MOV.U32 R3, RZ, RZ, 0x3fd774eb ;  /* 0x3fd774ebff037424 */ /* 0x000fd800078e00ff */
[----:B------:R-:W-:-:S04]  /*16060*/  @P0 FFMA.FTZ R2, R3, 0.93318945169448852539, -R2 ;  /* 0x3f6ee58103020823 */ /* 0x000fc80000010802 */
[----:B------:R-:W-:-:S07]  /*16070*/  @!P0 FFMA.FTZ R2, R3, 0.93318945169448852539, R2 ;  /* 0x3f6ee58103028823 */ /* 0x000fce0000010002 */
.L_x_3191:
[----:B------:R-:W-:Y:S05]  /*16080*/  BSYNC B0 ;  /* 0x0000000000007941 */ /* 0x000fea0003800000 */
.L_x_3189:
        /* <DEDUP_REMOVED lines=27> */
.L_x_3179:
        /* <DEDUP_REMOVED lines=34> */
.L_x_3193:
[----:B------:R-:W-:Y:S05]  /*16460*/  BSYNC B4 ;  /* 0x0000000000047941 */ /* 0x000fea0003800000 */
.L_x_3192:
        /* <DEDUP_REMOVED lines=18> */
.L_x_3195:
[----:B------:R-:W-:Y:S02]  /*16590*/  ISETP.GE.AND P0, PT, R7, RZ, PT ;  /* 0x000000ff0700720c */ /* 0x000fe40003f06270 */
[----:B------:R-:W-:-:S11]  /*165a0*/  MOV R3, 0x3fd774eb ;  /* 0x3fd774eb00037802 */ /* 0x000fd60000000f00 */
[----:B------:R-:W-:-:S04]  /*165b0*/  @P0 FFMA.FTZ R0, R3, 0.93318945169448852539, -R0 ;  /* 0x3f6ee58103000823 */ /* 0x000fc80000010800 */
[----:B------:R-:W-:-:S07]  /*165c0*/  @!P0 FFMA.FTZ R0, R3, 0.93318945169448852539, R0 ;  /* 0x3f6ee58103008823 */ /* 0x000fce0000010000 */
.L_x_3196:
[----:B------:R-:W-:Y:S05]  /*165d0*/  BSYNC B0 ;  /* 0x0000000000007941 */ /* 0x000fea0003800000 */
.L_x_3194:
        /* <DEDUP_REMOVED lines=11> */
.L_x_3178:
        /* <DEDUP_REMOVED lines=24> */
.L_x_3200:
[----:B------:R-:W-:Y:S05]  /*16810*/  BSYNC B4 ;  /* 0x0000000000047941 */ /* 0x000fea0003800000 */
.L_x_3199:
        /* <DEDUP_REMOVED lines=24> */
.L_x_3198:
        /* <DEDUP_REMOVED lines=13> */
.L_x_3202:
[----:B------:R-:W-:Y:S05]  /*16a70*/  BSYNC B4 ;  /* 0x0000000000047941 */ /* 0x000fea0003800000 */
.L_x_3201:
        /* <DEDUP_REMOVED lines=38> */
.L_x_3197:
        /* <DEDUP_REMOVED lines=34> */
.L_x_3204:
[----:B------:R-:W-:Y:S05]  /*16f00*/  BSYNC B4 ;  /* 0x0000000000047941 */ /* 0x000fea0003800000 */
.L_x_3203:
        /* <DEDUP_REMOVED lines=21> */
.L_x_3186:
[----:B------:R-:W-:Y:S05]  /*17060*/  BSYNC B3 ;  /* 0x0000000000037941 */ /* 0x000fea0003800000 */
.L_x_3177:
[----:B------:R-:W-:Y:S01]  /*17070*/  FADD.FTZ R8, R8, 0.69314718246459960938 ;  /* 0x3f31721808087421 */ /* 0x000fe20000010000 */
[----:B------:R-:W-:-:S04]  /*17080*/  LOP3.LUT R4, R3, 0x80000000, R4, 0xb8, !PT ;  /* 0x8000000003047812 */ /* 0x000fc800078eb804 */
[----:B------:R-:W-:Y:S01]  /*17090*/  LOP3.LUT R5, R8, 0x80000000, R5, 0xb8, !PT ;  /* 0x8000000008057812 */ /* 0x000fe200078eb805 */
[----:B------:R-:W-:Y:S06]  /*170a0*/  BRA `(.L_x_3145) ;  /* 0x0000000000387947 */ /* 0x000fec0003800000 */
.L_x_3143:
        /* <DEDUP_REMOVED lines=14> */
.L_x_3145:
[----:B------:R-:W-:Y:S05]  /*17190*/  BSYNC B2 ;  /* 0x0000000000027941 */ /* 0x000fea0003800000 */
.L_x_3142:
        /* <DEDUP_REMOVED lines=15> */
[----:B-1----:R-:W-:Y:S01]  /*17290*/  STG.E.U8 desc[UR36][R16.64], R3 ;  /* 0x0000000310007986 */ /* 0x002fe2000c101124 */
[----:B------:R-:W-:Y:S05]  /*172a0*/  EXIT ;  /* 0x000000000000794d */ /* 0x000fea0003800000 */
.L_x_3208:
[----:B------:R-:W-:-:S06]  /*172b0*/  HADD2.F32 R3, -RZ, R3.H0_H0 ;  /* 0x20000003ff037230 */ /* 0x000fcc0000004100 */
[----:B------:R-:W1:Y:S02]  /*172c0*/  F2I.S64.TRUNC R2, R3 ;  /* 0x0000000300027311 */ /* 0x000e64000020d900 */
[----:B-1----:R-:W-:Y:S01]  /*172d0*/  STG.E.U8 desc[UR36][R16.64], R2 ;  /* 0x0000000210007986 */ /* 0x002fe2000c101124 */
[----:B------:R-:W-:Y:S05]  /*172e0*/  EXIT ;  /* 0x000000000000794d */ /* 0x000fea0003800000 */
.L_x_3207:
        /* <DEDUP_REMOVED lines=8> */
[----:B-1----:R-:W-:Y:S01]  /*17370*/  STG.E.64 desc[UR36][R16.64], R2 ;  /* 0x0000000210007986 */ /* 0x002fe2000c101b24 */
[----:B------:R-:W-:Y:S05]  /*17380*/  EXIT ;  /* 0x000000000000794d */ /* 0x000fea0003800000 */
.L_x_3211:
[----:B------:R-:W-:-:S06]  /*17390*/  HADD2.F32 R3, -RZ, R3.H0_H0 ;  /* 0x20000003ff037230 */ /* 0x000fcc0000004100 */
[----:B------:R-:W1:Y:S02]  /*173a0*/  F2I.FTZ.TRUNC.NTZ R3, R3 ;  /* 0x0000000300037305 */ /* 0x000e64000021f100 */
[----:B-1----:R-:W-:Y:S01]  /*173b0*/  STG.E desc[UR36][R16.64], R3 ;  /* 0x0000000310007986 */ /* 0x002fe2000c101924 */
[----:B------:R-:W-:Y:S05]  /*173c0*/  EXIT ;  /* 0x000000000000794d */ /* 0x000fea0003800000 */
.L_x_3210:
[----:B------:R-:W-:-:S06]  /*173d0*/  HADD2.F32 R3, -RZ, R3.H0_H0 ;  /* 0x20000003ff037230 */ /* 0x000fcc0000004100 */
[----:B------:R-:W1:Y:S02]  /*173e0*/  F2I.FTZ.TRUNC.NTZ R3, R3 ;  /* 0x0000000300037305 */ /* 0x000e64000021f100 */
[----:B-1----:R-:W-:Y:S01]  /*173f0*/  STG.E.U16 desc[UR36][R16.64], R3 ;  /* 0x0000000310007986 */ /* 0x002fe2000c101524 */
[----:B------:R-:W-:Y:S05]  /*17400*/  EXIT ;  /* 0x000000000000794d */ /* 0x000fea0003800000 */
.L_x_3206:
        /* <DEDUP_REMOVED lines=9> */
.L_x_3213:
[----:B------:R-:W-:Y:S01]  /*174a0*/  STG.E.U16 desc[UR36][R16.64], R3 ;  /* 0x0000000310007986 */ /* 0x000fe2000c101524 */
[----:B------:R-:W-:Y:S05]  /*174b0*/  EXIT ;  /* 0x000000000000794d */ /* 0x000fea0003800000 */
.L_x_3212:
        /* <DEDUP_REMOVED lines=8> */
[----:B------:R-:W-:Y:S01]  /*17540*/  STG.E.64 desc[UR36][R16.64], R4 ;  /* 0x0000000410007986 */ /* 0x000fe2000c101b24 */
[----:B------:R-:W-:Y:S05]  /*17550*/  EXIT ;  /* 0x000000000000794d */ /* 0x000fea0003800000 */
.L_x_3215:
[----:B------:R-:W-:Y:S01]  /*17560*/  STG.E desc[UR36][R16.64], R3 ;  /* 0x0000000310007986 */ /* 0x000fe2000c101924 */
[----:B------:R-:W-:Y:S05]  /*17570*/  EXIT ;  /* 0x000000000000794d */ /* 0x000fea0003800000 */
.L_x_3214:
[----:B------:R-:W-:-:S05]  /*17580*/  HADD2.F32 R2, -RZ, R3.H0_H0 ;  /* 0x20000003ff027230 */ /* 0x000fca0000004100 */
[----:B------:R-:W-:-:S06]  /*17590*/  FMUL.FTZ R2, R2, 1 ;  /* 0x3f80000002027820 */ /* 0x000fcc0000410000 */
[----:B------:R-:W1:Y:S02]  /*175a0*/  F2F.F64.F32 R2, R2 ;  /* 0x0000000200027310 */ /* 0x000e640000201800 */
[----:B-1----:R-:W-:Y:S01]  /*175b0*/  STG.E.64 desc[UR36][R16.64], R2 ;  /* 0x0000000210007986 */ /* 0x002fe2000c101b24 */
[----:B------:R-:W-:Y:S05]  /*175c0*/  EXIT ;  /* 0x000000000000794d */ /* 0x000fea0003800000 */
.L_x_3205:
        /* <DEDUP_REMOVED lines=15> */
[----:B------:R-:W-:Y:S01]  /*176c0*/  STG.E.U8 desc[UR36][R16.64], R3 ;  /* 0x0000000310007986 */ /* 0x000fe2000c101124 */
[----:B------:R-:W-:Y:S05]  /*176d0*/  EXIT ;  /* 0x000000000000794d */ /* 0x000fea0003800000 */
.L_x_3218:
[--C-:B------:R-:W-:Y:S02]  /*176e0*/  HADD2.F32 R6, -RZ, R3.reuse.H1_H1 ;  /* 0x30000003ff067230 */ /* 0x100fe40000004100 */
[----:B------:R-:W-:-:S03]  /*176f0*/  HADD2.F32 R3, -RZ, R3.H0_H0 ;  /* 0x20000003ff037230 */ /* 0x000fc60000004100 */
[----:B------:R-:W-:Y:S02]  /*17700*/  FMUL.FTZ R6, R6, 1 ;  /* 0x3f80000006067820 */ /* 0x000fe40000410000 */
[----:B------:R-:W-:-:S04]  /*17710*/  FMUL.FTZ R3, R3, 1 ;  /* 0x3f80000003037820 */ /* 0x000fc80000410000 */
[----:B0-----:R-:W-:Y:S08]  /*17720*/  F2F.F64.F32 R6, R6 ;  /* 0x0000000600067310 */ /* 0x001ff00000201800 */
[----:B------:R-:W0:Y:S02]  /*17730*/  F2F.F64.F32 R4, R3 ;  /* 0x0000000300047310 */ /* 0x000e240000201800 */
[----:B0-----:R-:W-:Y:S01]  /*17740*/  STG.E.128 desc[UR36][R16.64], R4 ;  /* 0x0000000410007986 */ /* 0x001fe2000c101d24 */
[----:B------:R-:W-:Y:S05]  /*17750*/  EXIT ;  /* 0x000000000000794d */ /* 0x000fea0003800000 */
.L_x_3217:
        /* <DEDUP_REMOVED lines=21> */
.L_x_3222:
[----:B------:R-:W-:Y:S05]  /*178b0*/  BSYNC B0 ;  /* 0x0000000000007941 */ /* 0x000fea0003800000 */
.L_x_3221:
[----:B------:R-:W-:-:S05]  /*178c0*/  LOP3.LUT R3, R0, R3, RZ, 0xfc, !PT ;  /* 0x0000000300037212 */ /* 0x000fca00078efcff */
[----:B------:R-:W-:Y:S01]  /*178d0*/  STG.E.U8 desc[UR36][R16.64], R3 ;  /* 0x0000000310007986 */ /* 0x000fe2000c101124 */
[----:B------:R-:W-:Y:S05]  /*178e0*/  EXIT ;  /* 0x000000000000794d */ /* 0x000fea0003800000 */
.L_x_3220:
        /* <DEDUP_REMOVED lines=13> */
.L_x_3224:
[----:B------:R-:W-:Y:S02]  /*179c0*/  ISETP.GT.U32.AND P0, PT, R2, 0x7f800000, PT ;  /* 0x7f8000000200780c */ /* 0x000fe40003f04070 */
[----:B------:R-:W-:-:S04]  /*179d0*/  MOV R0, 0x7f ;  /* 0x0000007f00007802 */ /* 0x000fc80000000f00 */
[----:B------:R-:W-:-:S07]  /*179e0*/  SEL R0, R0, 0x7c, P0 ;  /* 0x0000007c00007807 */ /* 0x000fce0000000000 */
.L_x_3225:
[----:B------:R-:W-:Y:S05]  /*179f0*/  BSYNC B0 ;  /* 0x0000000000007941 */ /* 0x000fea0003800000 */
.L_x_3223:
[----:B------:R-:W-:-:S04]  /*17a00*/  LOP3.LUT R2, R3, 0x80000000, RZ, 0xc0, !PT ;  /* 0x8000000003027812 */ /* 0x000fc800078ec0ff */
[----:B------:R-:W-:-:S04]  /*17a10*/  SHF.R.U32.HI R3, RZ, 0x18, R2 ;  /* 0x00000018ff037819 */ /* 0x000fc80000011602 */
[----:B------:R-:W-:-:S05]  /*17a20*/  LOP3.LUT R3, R0, R3, RZ, 0xfc, !PT ;  /* 0x0000000300037212 */ /* 0x000fca00078efcff */
[----:B------:R-:W-:Y:S01]  /*17a30*/  STG.E.U8 desc[UR36][R16.64], R3 ;  /* 0x0000000310007986 */ /* 0x000fe2000c101124 */
[----:B------:R-:W-:Y:S05]  /*17a40*/  EXIT ;  /* 0x000000000000794d */ /* 0x000fea0003800000 */
.L_x_3219:
[----:B------:R-:W-:-:S05]  /*17a50*/  HADD2.F32 R0, -RZ, R3.H0_H0 ;  /* 0x20000003ff007230 */ /* 0x000fca0000004100 */
[----:B------:R-:W-:-:S05]  /*17a60*/  F2FP.BF16.F32.PACK_AB R0, RZ, R0 ;  /* 0x00000000ff00723e */ /* 0x000fca00000010ff */
[----:B------:R-:W-:Y:S01]  /*17a70*/  STG.E.U16 desc[UR36][R16.64], R0 ;  /* 0x0000000010007986 */ /* 0x000fe2000c101524 */
[----:B------:R-:W-:Y:S05]  /*17a80*/  EXIT ;  /* 0x000000000000794d */ /* 0x000fea0003800000 */
.L_x_3216:
        /* <DEDUP_REMOVED lines=10> */
[----:B-1----:R-:W-:Y:S01]  /*17b30*/  STG.E.U16 desc[UR36][R16.64], R3 ;  /* 0x0000000310007986 */ /* 0x002fe2000c101524 */
[----:B------:R-:W-:Y:S05]  /*17b40*/  EXIT ;  /* 0x000000000000794d */ /* 0x000fea0003800000 */
.L_x_3228:
        /* <DEDUP_REMOVED lines=17> */
.L_x_3231:
[----:B------:R-:W-:-:S04]  /*17c60*/  LOP3.LUT R2, R3, 0x80000000, RZ, 0xc0, !PT ;  /* 0x8000000003027812 */ /* 0x000fc800078ec0ff */
[----:B------:R-:W-:-:S04]  /*17c70*/  SHF.R.U32.HI R3, RZ, 0x18, R2 ;  /* 0x00000018ff037819 */ /* 0x000fc80000011602 */
[----:B------:R-:W-:-:S04]  /*17c80*/  LOP3.LUT R0, R0, R3, RZ, 0xfc, !PT ;  /* 0x0000000300007212 */ /* 0x000fc800078efcff */
[----:B------:R-:W-:-:S07]  /*17c90*/  PRMT R8, R0, 0x7610, R8 ;  /* 0x0000761000087816 */ /* 0x000fce0000000008 */
.L_x_3230:
[----:B------:R-:W-:Y:S05]  /*17ca0*/  BSYNC B0 ;  /* 0x0000000000007941 */ /* 0x000fea0003800000 */
.L_x_3229:
[----:B------:R-:W-:Y:S01]  /*17cb0*/  STG.E.U8 desc[UR36][R16.64], R8 ;  /* 0x0000000810007986 */ /* 0x000fe2000c101124 */
[----:B------:R-:W-:Y:S05]  /*17cc0*/  EXIT ;  /* 0x000000000000794d */ /* 0x000fea0003800000 */
.L_x_3227:
        /* <DEDUP_REMOVED lines=17> */
.L_x_3234:
[----:B------:R-:W-:-:S04]  /*17de0*/  LOP3.LUT R2, R3, 0x80000000, RZ, 0xc0, !PT ;  /* 0x8000000003027812 */ /* 0x000fc800078ec0ff */
[----:B------:R-:W-:-:S04]  /*17df0*/  SHF.R.U32.HI R3, RZ, 0x18, R2 ;  /* 0x00000018ff037819 */ /* 0x000fc80000011602 */
[----:B------:R-:W-:-:S04]  /*17e00*/  LOP3.LUT R0, R0, R3, RZ, 0xfc, !PT ;  /* 0x0000000300007212 */ /* 0x000fc800078efcff */
[----:B------:R-:W-:-:S07]  /*17e10*/  PRMT R8, R0, 0x7610, R8 ;  /* 0x0000761000087816 */ /* 0x000fce0000000008 */
.L_x_3233:
[----:B------:R-:W-:Y:S05]  /*17e20*/  BSYNC B0 ;  /* 0x0000000000007941 */ /* 0x000fea0003800000 */
.L_x_3232:
[----:B------:R-:W-:Y:S01]  /*17e30*/  STG.E.U8 desc[UR36][R16.64], R8 ;  /* 0x0000000810007986 */ /* 0x000fe2000c101124 */
[----:B------:R-:W-:Y:S05]  /*17e40*/  EXIT ;  /* 0x000000000000794d */ /* 0x000fea0003800000 */
.L_x_3226:
        /* <DEDUP_REMOVED lines=20> */
[----:B------:R-:W-:Y:S01]  /*17f90*/  STG.E.U8 desc[UR36][R16.64], R3 ;  /* 0x0000000310007986 */ /* 0x000fe2000c101124 */
[----:B------:R-:W-:Y:S05]  /*17fa0*/  EXIT ;  /* 0x000000000000794d */ /* 0x000fea0003800000 */
.L_x_3209:
        /* <DEDUP_REMOVED lines=16> */
.L_x_3237:
[----:B------:R-:W-:Y:S05]  /*180b0*/  EXIT ;  /* 0x000000000000794d */ /* 0x000fea0003800000 */
.L_x_3236:
[----:B------:R-:W-:-:S06]  /*180c0*/  HADD2.F32 R3, -RZ, R3.H0_H0 ;  /* 0x20000003ff037230 */ /* 0x000fcc0000004100 */
[----:B------:R-:W1:Y:S02]  /*180d0*/  F2I.U64.TRUNC R2, R3 ;  /* 0x0000000300027311 */ /* 0x000e64000020d800 */
[----:B-1----:R-:W-:Y:S01]  /*180e0*/  STG.E.64 desc[UR36][R16.64], R2 ;  /* 0x0000000210007986 */ /* 0x002fe2000c101b24 */
[----:B------:R-:W-:Y:S05]  /*180f0*/  EXIT ;  /* 0x000000000000794d */ /* 0x000fea0003800000 */
.L_x_3235:
[----:B------:R-:W-:-:S06]  /*18100*/  HADD2.F32 R3, -RZ, R3.H0_H0 ;  /* 0x20000003ff037230 */ /* 0x000fcc0000004100 */
[----:B------:R-:W1:Y:S02]  /*18110*/  F2I.FTZ.U32.TRUNC.NTZ R3, R3 ;  /* 0x0000000300037305 */ /* 0x000e64000021f000 */
[----:B-1----:R-:W-:Y:S01]  /*18120*/  STG.E desc[UR36][R16.64], R3 ;  /* 0x0000000310007986 */ /* 0x002fe2000c101924 */
[----:B------:R-:W-:Y:S05]  /*18130*/  EXIT ;  /* 0x000000000000794d */ /* 0x000fea0003800000 */
        .weak           $__internal_0_$__cuda_sm3x_div_rn_ftz_f32_slowpath
        .type           $__internal_0_$__cuda_sm3x_div_rn_ftz_f32_slowpath,@function
        .size           $__internal_0_$__cuda_sm3x_div_rn_ftz_f32_slowpath,(.L_x_20796 - $__internal_0_$__cuda_sm3x_div_rn_ftz_f32_slowpath)
$__internal_0_$__cuda_sm3x_div_rn_ftz_f32_slowpath:
[----:B------:R-:W-:Y:S01]  /*18140*/  SHF.R.U32.HI R10, RZ, 0x17, R11 ;  /* 0x00000017ff0a7819 */ /* 0x000fe2000001160b */
[----:B------:R-:W-:Y:S01]  /*18150*/  BSSY B0, `(.L_x_3238) ;  /* 0x0000046000007945 */ /* 0x000fe20003800000 */
[----:B------:R-:W-:-:S03]  /*18160*/  SHF.R.U32.HI R3, RZ, 0x17, R0 ;  /* 0x00000017ff037819 */ /* 0x000fc60000011600 */
[----:B------:R-:W-:Y:S01]  /*18170*/  BSSY B1, `(.L_x_3239) ;  /* 0x000001d000017945 */ /* 0x000fe20003800000 */
[----:B------:R-:W-:Y:S02]  /*18180*/  LOP3.LUT R12, R10, 0xff, RZ, 0xc0, !PT ;  /* 0x000000ff0a0c7812 */ /* 0x000fe400078ec0ff */
[----:B------:R-:W-:Y:S02]  /*18190*/  LOP3.LUT R10, R3, 0xff, RZ, 0xc0, !PT ;  /* 0x000000ff030a7812 */ /* 0x000fe400078ec0ff */
[----:B------:R-:W-:-:S03]  /*181a0*/  IADD3 R13, R12, -0x1, RZ ;  /* 0xffffffff0c0d7810 */ /* 0x000fc60007ffe0ff */
[----:B------:R-:W-:Y:S01]  /*181b0*/  VIADD R3, R10, 0xffffffff ;  /* 0xffffffff0a037836 */ /* 0x000fe20000000000 */
[----:B------:R-:W-:-:S04]  /*181c0*/  ISETP.GT.U32.AND P0, PT, R13, 0xfd, PT ;  /* 0x000000fd0d00780c */ /* 0x000fc80003f04070 */
[----:B------:R-:W-:-:S13]  /*181d0*/  ISETP.GT.U32.OR P0, PT, R3, 0xfd, P0 ;  /* 0x000000fd0300780c */ /* 0x000fda0000704470 */
[----:B------:R-:W-:Y:S05]  /*181e0*/  @!P0 BRA `(.L_x_3240) ;  /* 0x0000000000548947 */ /* 0x000fea0003800000 */
[----:B------:R-:W-:Y:S02]  /*181f0*/  FSETP.GTU.FTZ.AND P0, PT, |R0|, +INF , PT ;  /* 0x7f8000000000780b */ /* 0x000fe40003f1c200 */
[----:B------:R-:W-:-:S04]  /*18200*/  FSETP.GTU.FTZ.AND P1, PT, |R11|, +INF , PT ;  /* 0x7f8000000b00780b */ /* 0x000fc80003f3c200 */
[----:B------:R-:W-:-:S13]  /*18210*/  PLOP3.LUT P0, PT, P0, P1, PT, 0xa8, 0x0 ;  /* 0x000000000000781c */ /* 0x000fda0000703570 */
[----:B------:R-:W-:Y:S05]  /*18220*/  @P0 BREAK B1 ;  /* 0x0000000000010942 */ /* 0x000fea0003800000 */
[----:B------:R-:W-:Y:S05]  /*18230*/  @P0 BRA `(.L_x_3241) ;  /* 0x0000000000d80947 */ /* 0x000fea0003800000 */
[C---:B------:R-:W-:Y:S02]  /*18240*/  FSETP.NEU.FTZ.AND P2, PT, R0.reuse, RZ, PT ;  /* 0x000000ff0000720b */ /* 0x040fe40003f5d000 */
[----:B------:R-:W-:Y:S02]  /*18250*/  FSETP.NEU.FTZ.AND P1, PT, R11, RZ, PT ;  /* 0x000000ff0b00720b */ /* 0x000fe40003f3d000 */
[----:B------:R-:W-:-:S11]  /*18260*/  FSETP.NEU.FTZ.AND P0, PT, R0, RZ, PT ;  /* 0x000000ff0000720b */ /* 0x000fd60003f1d000 */
[----:B------:R-:W-:Y:S05]  /*18270*/  @!P1 BREAK !P2, B1 ;  /* 0x0000000000019942 */ /* 0x000fea0005000000 */
[----:B------:R-:W-:Y:S05]  /*18280*/  @!P1 BRA !P2, `(.L_x_3242) ;  /* 0x0000000000bc9947 */ /* 0x000fea0005000000 */
[C---:B------:R-:W-:Y:S02]  /*18290*/  FSETP.NEU.FTZ.AND P4, PT, |R0|.reuse, +INF , PT ;  /* 0x7f8000000000780b */ /* 0x040fe40003f9d200 */
[----:B------:R-:W-:Y:S02]  /*182a0*/  FSETP.NEU.FTZ.AND P3, PT, |R11|, +INF , PT ;  /* 0x7f8000000b00780b */ /* 0x000fe40003f7d200 */
[----:B------:R-:W-:-:S11]  /*182b0*/  FSETP.NEU.FTZ.AND P2, PT, |R0|, +INF , PT ;  /* 0x7f8000000000780b */ /* 0x000fd60003f5d200 */
[----:B------:R-:W-:Y:S05]  /*182c0*/  @!P3 BREAK !P4, B1 ;  /* 0x000000000001b942 */ /* 0x000fea0006000000 */
[----:B------:R-:W-:Y:S05]  /*182d0*/  @!P3 BRA !P4, `(.L_x_3242) ;  /* 0x0000000000a8b947 */ /* 0x000fea0006000000 */
[----:B------:R-:W-:-:S13]  /*182e0*/  PLOP3.LUT P0, PT, P3, P0, PT, 0x2a, 0x0 ;  /* 0x000000000000781c */ /* 0x000fda0001f00572 */
[----:B------:R-:W-:Y:S05]  /*182f0*/  @P0 BREAK B1 ;  /* 0x0000000000010942 */ /* 0x000fea0003800000 */
[----:B------:R-:W-:Y:S05]  /*18300*/  @P0 BRA `(.L_x_3243) ;  /* 0x0000000000940947 */ /* 0x000fea0003800000 */
[----:B------:R-:W-:-:S13]  /*18310*/  PLOP3.LUT P2, PT, P2, P1, PT, 0x2a, 0x0 ;  /* 0x000000000000781c */ /* 0x000fda0001742572 */
[----:B------:R-:W-:Y:S05]  /*18320*/  @P2 BREAK B1 ;  /* 0x0000000000012942 */ /* 0x000fea0003800000 */
[----:B------:R-:W-:Y:S05]  /*18330*/  @P2 BRA `(.L_x_3244) ;  /* 0x00000000007c2947 */ /* 0x000fea0003800000 */
.L_x_3240:
[----:B------:R-:W-:Y:S05]  /*18340*/  BSYNC B1 ;  /* 0x0000000000017941 */ /* 0x000fea0003800000 */
.L_x_3239:
[----:B------:R-:W-:Y:S01]  /*18350*/  IADD3 R3, R12, -0x7f, RZ ;  /* 0xffffff810c037810 */ /* 0x000fe20007ffe0ff */
[----:B------:R-:W-:Y:S01]  /*18360*/  VIADD R10, R10, 0xffffff81 ;  /* 0xffffff810a0a7836 */ /* 0x000fe20000000000 */
[----:B------:R-:W-:Y:S03]  /*18370*/  BSSY B1, `(.L_x_3245) ;  /* 0x000001a000017945 */ /* 0x000fe60003800000 */
[----:B------:R-:W-:Y:S01]  /*18380*/  IMAD R11, R3, -0x800000, R11 ;  /* 0xff800000030b7824 */ /* 0x000fe200078e020b */
[C---:B------:R-:W-:Y:S01]  /*18390*/  IADD3 R3, R10.reuse, -R3, RZ ;  /* 0x800000030a037210 */ /* 0x040fe20007ffe0ff */
[----:B------:R-:W-:Y:S02]  /*183a0*/  IMAD R0, R10, -0x800000, R0 ;  /* 0xff8000000a007824 */ /* 0x000fe400078e0200 */
[----:B------:R-:W0:Y:S01]  /*183b0*/  MUFU.RCP R12, R11 ;  /* 0x0000000b000c7308 */ /* 0x000e220000001000 */
[----:B------:R-:W-:-:S04]  /*183c0*/  FADD.FTZ R13, -R11, -RZ ;  /* 0x800000ff0b0d7221 */ /* 0x000fc80000010100 */
[----:B0-----:R-:W-:-:S04]  /*183d0*/  FFMA R15, R12, R13, 1 ;  /* 0x3f8000000c0f7423 */ /* 0x001fc8000000000d */
[----:B------:R-:W-:-:S04]  /*183e0*/  FFMA R15, R12, R15, R12 ;  /* 0x0000000f0c0f7223 */ /* 0x000fc8000000000c */
[----:B------:R-:W-:-:S04]  /*183f0*/  FFMA R12, R0, R15, RZ ;  /* 0x0000000f000c7223 */ /* 0x000fc800000000ff */
[----:B------:R-:W-:-:S04]  /*18400*/  FFMA R14, R13, R12, R0 ;  /* 0x0000000c0d0e7223 */ /* 0x000fc80000000000 */
[----:B------:R-:W-:-:S04]  /*18410*/  FFMA R21, R15, R14, R12 ;  /* 0x0000000e0f157223 */ /* 0x000fc8000000000c */
[----:B------:R-:W-:-:S04]  /*18420*/  FFMA R0, R13, R21, R0 ;  /* 0x000000150d007223 */ /* 0x000fc80000000000 */
[----:B------:R-:W-:-:S05]  /*18430*/  FFMA.FTZ R15, R15, R0, R21 ;  /* 0x000000000f0f7223 */ /* 0x000fca0000010015 */
[----:B------:R-:W-:-:S04]  /*18440*/  SHF.R.U32.HI R0, RZ, 0x17, R15 ;  /* 0x00000017ff007819 */ /* 0x000fc8000001160f */
[----:B------:R-:W-:-:S05]  /*18450*/  LOP3.LUT R0, R0, 0xff, RZ, 0xc0, !PT ;  /* 0x000000ff00007812 */ /* 0x000fca00078ec0ff */
[----:B------:R-:W-:-:S05]  /*18460*/  IMAD.IADD R0, R0, 0x1, R3 ;  /* 0x0000000100007824 */ /* 0x000fca00078e0203 */
[----:B------:R-:W-:-:S04]  /*18470*/  IADD3 R10, R0, -0x1, RZ ;  /* 0xffffffff000a7810 */ /* 0x000fc80007ffe0ff */
[----:B------:R-:W-:-:S13]  /*18480*/  ISETP.GE.U32.AND P0, PT, R10, 0xfe, PT ;  /* 0x000000fe0a00780c */ /* 0x000fda0003f06070 */
[----:B------:R-:W-:Y:S05]  /*18490*/  @!P0 BRA `(.L_x_3246) ;  /* 0x0000000000188947 */ /* 0x000fea0003800000 */
[----:B------:R-:W-:Y:S02]  /*184a0*/  ISETP.GT.AND P0, PT, R0, 0xfe, PT ;  /* 0x000000fe0000780c */ /* 0x000fe40003f04270 */
[----:B------:R-:W-:-:S11]  /*184b0*/  LOP3.LUT R10, R15, 0x80000000, RZ, 0xc0, !PT ;  /* 0x800000000f0a7812 */ /* 0x000fd600078ec0ff */
[----:B------:R-:W-:-:S04]  /*184c0*/  @!P0 ISETP.GE.AND P1, PT, R0, 0x1, PT ;  /* 0x000000010000880c */ /* 0x000fc80003f26270 */
[C---:B------:R-:W-:Y:S02]  /*184d0*/  @!P0 SEL R0, R10.reuse, R15, !P1 ;  /* 0x0000000f0a008207 */ /* 0x040fe40004800000 */
[----:B------:R-:W-:Y:S01]  /*184e0*/  @P0 LOP3.LUT R0, R10, 0x7f800000, RZ, 0xfc, !PT ;  /* 0x7f8000000a000812 */ /* 0x000fe200078efcff */
[----:B------:R-:W-:Y:S06]  /*184f0*/  BRA `(.L_x_3247) ;  /* 0x0000000000047947 */ /* 0x000fec0003800000 */
.L_x_3246:
[----:B------:R-:W-:-:S07]  /*18500*/  IMAD R0, R3, 0x800000, R15 ;  /* 0x0080000003007824 */ /* 0x000fce00078e020f */
.L_x_3247:
[----:B------:R-:W-:Y:S05]  /*18510*/  BSYNC B1 ;  /* 0x0000000000017941 */ /* 0x000fea0003800000 */
.L_x_3245:
[----:B------:R-:W-:Y:S05]  /*18520*/  BRA `(.L_x_3248) ;  /* 0x0000000000207947 */ /* 0x000fea0003800000 */
.L_x_3244:
[----:B------:R-:W-:-:S04]  /*18530*/  LOP3.LUT R0, R11, 0x80000000, R0, 0x48, !PT ;  /* 0x800000000b007812 */ /* 0x000fc800078e4800 */
[----:B------:R-:W-:Y:S01]  /*18540*/  LOP3.LUT R0, R0, 0x7f800000, RZ, 0xfc, !PT ;  /* 0x7f80000000007812 */ /* 0x000fe200078efcff */
[----:B------:R-:W-:Y:S06]  /*18550*/  BRA `(.L_x_3248) ;  /* 0x0000000000147947 */ /* 0x000fec0003800000 */
.L_x_3243:
[----:B------:R-:W-:Y:S01]  /*18560*/  LOP3.LUT R0, R11, 0x80000000, R0, 0x48, !PT ;  /* 0x800000000b007812 */ /* 0x000fe200078e4800 */
[----:B------:R-:W-:Y:S06]  /*18570*/  BRA `(.L_x_3248) ;  /* 0x00000000000c7947 */ /* 0x000fec0003800000 */
.L_x_3242:
[----:B------:R-:W0:Y:S01]  /*18580*/  MUFU.RSQ R0, -QNAN ;  /* 0xffc0000000007908 */ /* 0x000e220000001400 */
[----:B------:R-:W-:Y:S05]  /*18590*/  BRA `(.L_x_3248) ;  /* 0x0000000000047947 */ /* 0x000fea0003800000 */
.L_x_3241:
[----:B------:R-:W-:-:S07]  /*185a0*/  FADD.FTZ R0, R0, R11 ;  /* 0x0000000b00007221 */ /* 0x000fce0000010000 */
.L_x_3248:
[----:B------:R-:W-:Y:S05]  /*185b0*/  BSYNC B0 ;  /* 0x0000000000007941 */ /* 0x000fea0003800000 */
.L_x_3238:
[----:B------:R-:W-:-:S04]  /*185c0*/  MOV R3, 0x0 ;  /* 0x0000000000037802 */ /* 0x000fc80000000f00 */
[----:B0-----:R-:W-:Y:S05]  /*185d0*/  RET.REL.NODEC R2 `(_ZN2at6native18elementwise_kernelILi128ELi4EZNS0_15gpu_kernel_implIZZZNS0_16asin_kernel_cudaERNS_18TensorIteratorBaseEENKUlvE_clEvENKUlvE1_clEvEUlN3c107complexINS7_4HalfEEEE_EEvS4_RKT_EUliE_EEviT1_) ;  /* 0xfffffe7802887950 */ /* 0x001fea0003c3ffff */
.L_x_3249:
        /* <DEDUP_REMOVED lines=10> */
.L_x_20796:


//--------------------- .text._ZN2at6native27unrolled_elementwise_kernelIZZZNS0_16asin_kernel_cudaERNS_18TensorIteratorBaseEENKUlvE_clEvENKUlvE1_clEvEUlN3c107complexINS6_4HalfEEEE_St5arrayIPcLm2EELi4E23TrivialOffsetCalculatorILi1EjESF_NS0_6memory12LoadWithCastILi1EEENSG_13StoreWithCastILi1EEEEEviT_T0_T2_T3_T4_T5_ --------------------------
	.section	.text._ZN2at6native27unrolled_elementwise_kernelIZZZNS0_16asin_kernel_cudaERNS_18TensorIteratorBaseEENKUlvE_clEvENKUlvE1_clEvEUlN3c107complexINS6_4HalfEEEE_St5arrayIPcLm2EELi4E23TrivialOffsetCalculatorILi1EjESF_NS0_6memory12LoadWithCastILi1EEENSG_13StoreWithCastILi1EEEEEviT_T0_T2_T3_T4_T5_,"ax",@progbits
	.align	128
        .global         _ZN2at6native27unrolled_elementwise_kernelIZZZNS0_16asin_kernel_cudaERNS_18TensorIteratorBaseEENKUlvE_clEvENKUlvE1_clEvEUlN3c107complexINS6_4HalfEEEE_St5arrayIPcLm2EELi4E23TrivialOffsetCalculatorILi1EjESF_NS0_6memory12LoadWithCastILi1EEENSG_13StoreWithCastILi1EEEEEviT_T0_T2_T3_T4_T5_
        .type           _ZN2at6native27unrolled_elementwise_kernelIZZZNS0_16asin_kernel_cudaERNS_18TensorIteratorBaseEENKUlvE_clEvENKUlvE1_clEvEUlN3c107complexINS6_4HalfEEEE_St5arrayIPcLm2EELi4E23TrivialOffsetCalculatorILi1EjESF_NS0_6memory12LoadWithCastILi1EEENSG_13StoreWithCastILi1EEEEEviT_T0_T2_T3_T4_T5_,@function
        .size           _ZN2at6native27unrolled_elementwise_kernelIZZZNS0_16asin_kernel_cudaERNS_18TensorIteratorBaseEENKUlvE_clEvENKUlvE1_clEvEUlN3c107complexINS6_4HalfEEEE_St5arrayIPcLm2EELi4E23TrivialOffsetCalculatorILi1EjESF_NS0_6memory12LoadWithCastILi1EEENSG_13StoreWithCastILi1EEEEEviT_T0_T2_T3_T4_T5_,(.L_x_20797 - _ZN2at6native27unrolled_elementwise_kernelIZZZNS0_16asin_kernel_cudaERNS_18TensorIteratorBaseEENKUlvE_clEvENKUlvE1_clEvEUlN3c107complexINS6_4HalfEEEE_St5arrayIPcLm2EELi4E23TrivialOffsetCalculatorILi1EjESF_NS0_6memory12LoadWithCastILi1EEENSG_13StoreWithCastILi1EEEEEviT_T0_T2_T3_T4_T5_)
        .other          _ZN2at6native27unrolled_elementwise_kernelIZZZNS0_16asin_kernel_cudaERNS_18TensorIteratorBaseEENKUlvE_clEvENKUlvE1_clEvEUlN3c107complexINS6_4HalfEEEE_St5arrayIPcLm2EELi4E23TrivialOffsetCalculatorILi1EjESF_NS0_6memory12LoadWithCastILi1EEENSG_13StoreWithCastILi1EEEEEviT_T0_T2_T3_T4_T5_,@"STO_CUDA_ENTRY STV_DEFAULT"
_ZN2at6native27unrolled_elementwise_kernelIZZZNS0_16asin_kernel_cudaERNS_18TensorIteratorBaseEENKUlvE_clEvENKUlvE1_clEvEUlN3c107complexINS6_4HalfEEEE_St5arrayIPcLm2EELi4E23TrivialOffsetCalculatorILi1EjESF_NS0_6memory12LoadWithCastILi1EEENSG_13StoreWithCastILi1EEEEEviT_T0_T2_T3_T4_T5_:
.text._ZN2at6native27unrolled_elementwise_kernelIZZZNS0_16asin_kernel_cudaERNS_18TensorIteratorBaseEENKUlvE_clEvENKUlvE1_clEvEUlN3c107complexINS6_4HalfEEEE_St5arrayIPcLm2EELi4E23TrivialOffsetCalculatorILi1EjESF_NS0_6memory12LoadWithCastILi1EEENSG_13StoreWithCastILi1EEEEEviT_T0_T2_T3_T4_T5_:
        /* <DEDUP_REMOVED lines=9> */
[----:B------:R-:W-:Y:S01]  /*0090*/  PRMT R24, RZ, 0x7610, R24 ;  /* 0x00007610ff187816 */ /* 0x000fe20000000018 */
[----:B-1----:R-:W-:-:S05]  /*00a0*/  IMAD R27, R28, -0x200, R27 ;  /* 0xfffffe001c1b7824 */ /* 0x002fca00078e021b */
[----:B--2---:R-:W-:-:S04]  /*00b0*/  ISETP.GE.AND P0, PT, R22, R27, PT ;  /* 0x0000001b1600720c */ /* 0x004fc80003f06270 */
[----:B------:R-:W-:-:S09]  /*00c0*/  P2R R26, PR, RZ, 0x1 ;  /* 0x00000001ff1a7803 */ /* 0x000fd20000000000 */
[----:B0--3--:R-:W-:Y:S05]  /*00d0*/  @P0 BRA `(.L_x_3251) ;  /* 0x00000010005c0947 */ /* 0x009fea0003800000 */
        /* <DEDUP_REMOVED lines=23> */
.L_x_3255:
[----:B------:R-:W2:Y:S01]  /*0250*/  LDG.E.U8 R2, desc[UR36][R2.64] ;  /* 0x0000002402027981 */ /* 0x000ea2000c1e1100 */
[----:B------:R-:W-:Y:S02]  /*0260*/  PRMT R23, RZ, 0x7610, R23 ;  /* 0x00007610ff177816 */ /* 0x000fe40000000017 */
[----:B--2---:R-:W-:-:S04]  /*0270*/  I2FP.F32.U32 R24, R2 ;  /* 0x0000000200187245 */ /* 0x004fc80000201000 */
[----:B------:R-:W-:Y:S01]  /*0280*/  F2FP.F16.F32.PACK_AB R24, RZ, R24 ;  /* 0x00000018ff18723e */ /* 0x000fe200000000ff */
[----:B------:R-:W-:Y:S06]  /*0290*/  BRA `(.L_x_3257) ;  /* 0x0000000c00e87947 */ /* 0x000fec0003800000 */
.L_x_3254:
        /* <DEDUP_REMOVED lines=11> */
.L_x_3259:
[----:B------:R-:W2:Y:S01]  /*0350*/  LDG.E R2, desc[UR36][R2.64] ;  /* 0x0000002402027981 */ /* 0x000ea2000c1e1900 */
[----:B------:R-:W-:Y:S02]  /*0360*/  PRMT R23, RZ, 0x7610, R23 ;  /* 0x00007610ff177816 */ /* 0x000fe40000000017 */
[----:B--2---:R-:W-:-:S04]  /*0370*/  I2FP.F32.S32 R24, R2 ;  /* 0x0000000200187245 */ /* 0x004fc80000201400 */
[----:B------:R-:W-:Y:S01]  /*0380*/  F2FP.F16.F32.PACK_AB R24, RZ, R24 ;  /* 0x00000018ff18723e */ /* 0x000fe200000000ff */
[----:B------:R-:W-:Y:S06]  /*0390*/  BRA `(.L_x_3257) ;  /* 0x0000000c00a87947 */ /* 0x000fec0003800000 */
.L_x_3258:
[----:B------:R-:W2:Y:S01]  /*03a0*/  LDG.E.U16 R2, desc[UR36][R2.64] ;  /* 0x0000002402027981 */ /* 0x000ea2000c1e1500 */
[----:B------:R-:W-:Y:S01]  /*03b0*/  PRMT R23, RZ, 0x7610, R23 ;  /* 0x00007610ff177816 */ /* 0x000fe20000000017 */
[----:B--2---:R-:W0:Y:S02]  /*03c0*/  I2F.S16 R24, R2 ;  /* 0x0000000200187306 */ /* 0x004e240000101400 */
[----:B0-----:R-:W-:Y:S01]  /*03d0*/  F2FP.F16.F32.PACK_AB R24, RZ, R24 ;  /* 0x00000018ff18723e */ /* 0x001fe200000000ff */
[----:B------:R-:W-:Y:S06]  /*03e0*/  BRA `(.L_x_3257) ;  /* 0x0000000c00947947 */ /* 0x000fec0003800000 */
.L_x_3253:
        /* <DEDUP_REMOVED lines=10> */
.L_x_3261:
[----:B------:R-:W2:Y:S01]  /*0490*/  LDG.E.U16 R24, desc[UR36][R2.64] ;  /* 0x0000002402187981 */ /* 0x000ea2000c1e1500 */
[----:B------:R-:W-:Y:S01]  /*04a0*/  PRMT R23, RZ, 0x7610, R23 ;  /* 0x00007610ff177816 */ /* 0x000fe20000000017 */
[----:B--2---:R-:W-:-:S05]  /*04b0*/  HADD2.F32 R24, -RZ, R24.H0_H0 ;  /* 0x20000018ff187230 */ /* 0x004fca0000004100 */
[----:B------:R-:W-:Y:S01]  /*04c0*/  F2FP.F16.F32.PACK_AB R24, RZ, R24 ;  /* 0x00000018ff18723e */ /* 0x000fe200000000ff */
[----:B------:R-:W-:Y:S06]  /*04d0*/  BRA `(.L_x_3257) ;  /* 0x0000000c00587947 */ /* 0x000fec0003800000 */
.L_x_3260:
        /* <DEDUP_REMOVED lines=10> */
.L_x_3263:
[----:B------:R-:W2:Y:S02]  /*0580*/  LDG.E R2, desc[UR36][R2.64] ;  /* 0x0000002402027981 */ /* 0x000ea4000c1e1900 */
[C---:B--2---:R-:W-:Y:S02]  /*0590*/  PRMT R24, R2.reuse, 0x7610, R24 ;  /* 0x0000761002187816 */ /* 0x044fe40000000018 */
[----:B------:R-:W-:Y:S01]  /*05a0*/  PRMT R23, R2, 0x7632, R23 ;  /* 0x0000763202177816 */ /* 0x000fe20000000017 */
[----:B------:R-:W-:Y:S06]  /*05b0*/  BRA `(.L_x_3257) ;  /* 0x0000000c00207947 */ /* 0x000fec0003800000 */
.L_x_3262:
        /* <DEDUP_REMOVED lines=9> */
.L_x_3252:
        /* <DEDUP_REMOVED lines=14> */
.L_x_3266:
[----:B------:R-:W2:Y:S01]  /*0730*/  LDG.E.128 R4, desc[UR36][R2.64] ;  /* 0x0000002402047981 */ /* 0x000ea2000c1e1d00 */
[----:B------:R-:W-:Y:S01]  /*0740*/  UMOV UR4, 0xf0000000 ;  /* 0xf000000000047882 */ /* 0x000fe20000000000 */
[----:B------:R-:W-:Y:S01]  /*0750*/  UMOV UR5, 0x380fffff ;  /* 0x380fffff00057882 */ /* 0x000fe20000000000 */
[----:B--2---:R-:W0:Y:S01]  /*0760*/  F2F.F32.F64 R0, R6 ;  /* 0x0000000600007310 */ /* 0x004e220000301000 */
[----:B------:R-:W-:Y:S02]  /*0770*/  DSETP.GEU.AND P1, PT, |R6|, UR4, PT ;  /* 0x0000000406007e2a */ /* 0x000fe4000bf2e200 */
[----:B------:R-:W-:-:S05]  /*0780*/  DSETP.GEU.AND P0, PT, |R4|, UR4, PT ;  /* 0x0000000404007e2a */ /* 0x000fca000bf0e200 */
[----:B------:R-:W1:Y:S07]  /*0790*/  F2F.F32.F64 R24, R4 ;  /* 0x0000000400187310 */ /* 0x000e6e0000301000 */
[----:B0-----:R-:W-:-:S05]  /*07a0*/  @!P1 FMUL R0, R0, 1.175494350822287508e-38 ;  /* 0x0080000000009820 */ /* 0x001fca0000400000 */
[----:B------:R-:W-:Y:S01]  /*07b0*/  F2FP.F16.F32.PACK_AB R23, RZ, R0 ;  /* 0x00000000ff17723e */ /* 0x000fe200000000ff */
[----:B-1----:R-:W-:-:S05]  /*07c0*/  @!P0 FMUL R24, R24, 1.175494350822287508e-38 ;  /* 0x0080000018188820 */ /* 0x002fca0000400000 */
[----:B------:R-:W-:Y:S01]  /*07d0*/  F2FP.F16.F32.PACK_AB R24, RZ, R24 ;  /* 0x00000018ff18723e */ /* 0x000fe200000000ff */
[----:B------:R-:W-:Y:S06]  /*07e0*/  BRA `(.L_x_3257) ;  /* 0x0000000800947947 */ /* 0x000fec0003800000 */
.L_x_3265:
        /* <DEDUP_REMOVED lines=8> */
[----:B------:R-:W-:Y:S01]  /*0870*/  PRMT R23, RZ, 0x7610, R23 ;  /* 0x00007610ff177816 */ /* 0x000fe20000000017 */
        /* <DEDUP_REMOVED lines=17> */
[----:B------:R-:W-:Y:S01]  /*0990*/  F2FP.F16.F32.PACK_AB R24, RZ, R5 ;  /* 0x00000005ff18723e */ /* 0x000fe200000000ff */
[----:B------:R-:W-:Y:S06]  /*09a0*/  BRA `(.L_x_3257) ;  /* 0x0000000800247947 */ /* 0x000fec0003800000 */
.L_x_3268:
[----:B------:R-:W2:Y:S01]  /*09b0*/  LDG.E.U8 R2, desc[UR36][R2.64] ;  /* 0x0000002402027981 */ /* 0x000ea2000c1e1100 */
[----:B------:R-:W-:Y:S01]  /*09c0*/  PRMT R23, RZ, 0x7610, R23 ;  /* 0x00007610ff177816 */ /* 0x000fe20000000017 */
        /* <DEDUP_REMOVED lines=13> */
.L_x_3267:
[----:B------:R-:W2:Y:S01]  /*0aa0*/  LDG.E.U16 R24, desc[UR36][R2.64] ;  /* 0x0000002402187981 */ /* 0x000ea2000c1e1500 */
[----:B------:R-:W-:Y:S01]  /*0ab0*/  PRMT R23, RZ, 0x7610, R23 ;  /* 0x00007610ff177816 */ /* 0x000fe20000000017 */
[----:B--2---:R-:W-:-:S05]  /*0ac0*/  IMAD.U32 R24, R24, 0x10000, RZ ;  /* 0x0001000018187824 */ /* 0x004fca00078e00ff */
[----:B------:R-:W-:Y:S01]  /*0ad0*/  F2FP.F16.F32.PACK_AB R24, RZ, R24 ;  /* 0x00000018ff18723e */ /* 0x000fe200000000ff */
[----:B------:R-:W-:Y:S06]  /*0ae0*/  BRA `(.L_x_3257) ;  /* 0x0000000400d47947 */ /* 0x000fec0003800000 */
.L_x_3264:
        /* <DEDUP_REMOVED lines=13> */
.L_x_3271:
        /* <DEDUP_REMOVED lines=21> */
.L_x_3275:
[----:B------:R-:W-:Y:S05]  /*0d10*/  BSYNC B1 ;  /* 0x0000000000017941 */ /* 0x000fea0003800000 */
.L_x_3274:
[----:B------:R-:W-:Y:S01]  /*0d20*/  IMAD.SHL.U32 R2, R2, 0x100000, RZ ;  /* 0x0010000002027824 */ /* 0x000fe200078e00ff */
[----:B------:R-:W-:-:S04]  /*0d30*/  LEA R3, R0, 0x3b800000, 0x17 ;  /* 0x3b80000000037811 */ /* 0x000fc800078eb8ff */
[----:B------:R-:W-:-:S07]  /*0d40*/  LOP3.LUT R24, R3, R2, R24, 0xfe, !PT ;  /* 0x0000000203187212 */ /* 0x000fce00078efe18 */
.L_x_3273:
[----:B------:R-:W-:Y:S05]  /*0d50*/  BSYNC B0 ;  /* 0x0000000000007941 */ /* 0x000fea0003800000 */
.L_x_3272:
[----:B------:R-:W-:Y:S02]  /*0d60*/  F2FP.F16.F32.PACK_AB R24, RZ, R24 ;  /* 0x00000018ff18723e */ /* 0x000fe400000000ff */
[----:B------:R-:W-:Y:S01]  /*0d70*/  PRMT R23, RZ, 0x7610, R23 ;  /* 0x00007610ff177816 */ /* 0x000fe20000000017 */
[----:B------:R-:W-:Y:S06]  /*0d80*/  BRA `(.L_x_3257) ;  /* 0x00000004002c7947 */ /* 0x000fec0003800000 */
.L_x_3270:
        /* <DEDUP_REMOVED lines=21> */
.L_x_3279:
[----:B------:R-:W-:Y:S05]  /*0ee0*/  BSYNC B1 ;  /* 0x0000000000017941 */ /* 0x000fea0003800000 */
.L_x_3278:
[----:B------:R-:W-:Y:S01]  /*0ef0*/  IMAD.SHL.U32 R2, R2, 0x200000, RZ ;  /* 0x0020000002027824 */ /* 0x000fe200078e00ff */
[----:B------:R-:W-:-:S04]  /*0f00*/  LEA R3, R0, 0x37800000, 0x17 ;  /* 0x3780000000037811 */ /* 0x000fc800078eb8ff */
[----:B------:R-:W-:-:S07]  /*0f10*/  LOP3.LUT R24, R3, R2, R24, 0xfe, !PT ;  /* 0x0000000203187212 */ /* 0x000fce00078efe18 */
.L_x_3277:
[----:B------:R-:W-:Y:S05]  /*0f20*/  BSYNC B0 ;  /* 0x0000000000007941 */ /* 0x000fea0003800000 */
.L_x_3276:
[----:B------:R-:W-:Y:S02]  /*0f30*/  F2FP.F16.F32.PACK_AB R24, RZ, R24 ;  /* 0x00000018ff18723e */ /* 0x000fe400000000ff */
[----:B------:R-:W-:Y:S01]  /*0f40*/  PRMT R23, RZ, 0x7610, R23 ;  /* 0x00007610ff177816 */ /* 0x000fe20000000017 */
[----:B------:R-:W-:Y:S06]  /*0f50*/  BRA `(.L_x_3257) ;  /* 0x0000000000b87947 */ /* 0x000fec0003800000 */
.L_x_3269:
        /* <DEDUP_REMOVED lines=14> */
.L_x_3283:
[----:B------:R-:W-:Y:S05]  /*1040*/  BSYNC B0 ;  /* 0x0000000000007941 */ /* 0x000fea0003800000 */
.L_x_3282:
[----:B------:R-:W-:Y:S02]  /*1050*/  PRMT R23, RZ, 0x7610, R23 ;  /* 0x00007610ff177816 */ /* 0x000fe40000000017 */
[----:B------:R-:W-:Y:S01]  /*1060*/  F2FP.F16.F32.PACK_AB R24, RZ, R24 ;  /* 0x00000018ff18723e */ /* 0x000fe200000000ff */
[----:B------:R-:W-:Y:S06]  /*1070*/  BRA `(.L_x_3257) ;  /* 0x0000000000707947 */ /* 0x000fec0003800000 */
.L_x_3256:
        /* <DEDUP_REMOVED lines=16> */
.L_x_3284:
[----:B------:R-:W-:Y:S02]  /*1180*/  PRMT R23, RZ, 0x7610, R23 ;  /* 0x00007610ff177816 */ /* 0x000fe40000000017 */
[----:B------:R-:W-:Y:S01]  /*1190*/  PRMT R24, RZ, 0x7610, R24 ;  /* 0x00007610ff187816 */ /* 0x000fe20000000018 */
[----:B------:R-:W-:Y:S06]  /*11a0*/  BRA `(.L_x_3257) ;  /* 0x0000000000247947 */ /* 0x000fec0003800000 */
.L_x_3281:
[----:B------:R-:W2:Y:S01]  /*11b0*/  LDG.E.64 R2, desc[UR36][R2.64] ;  /* 0x0000002402027981 */ /* 0x000ea2000c1e1b00 */
[----:B------:R-:W-:Y:S01]  /*11c0*/  PRMT R23, RZ, 0x7610, R23 ;  /* 0x00007610ff177816 */ /* 0x000fe20000000017 */
[----:B--2---:R-:W0:Y:S02]  /*11d0*/  I2F.U64 R24, R2 ;  /* 0x0000000200187312 */ /* 0x004e240000301000 */
[----:B0-----:R-:W-:Y:S01]  /*11e0*/  F2FP.F16.F32.PACK_AB R24, RZ, R24 ;  /* 0x00000018ff18723e */ /* 0x001fe200000000ff */
[----:B------:R-:W-:Y:S06]  /*11f0*/  BRA `(.L_x_3257) ;  /* 0x0000000000107947 */ /* 0x000fec0003800000 */
.L_x_3280:
[----:B------:R-:W2:Y:S01]  /*1200*/  LDG.E R2, desc[UR36][R2.64] ;  /* 0x0000002402027981 */ /* 0x000ea2000c1e1900 */
[----:B------:R-:W-:Y:S02]  /*1210*/  PRMT R23, RZ, 0x7610, R23 ;  /* 0x00007610ff177816 */ /* 0x000fe40000000017 */
[----:B--2---:R-:W-:-:S04]  /*1220*/  I2FP.F32.U32 R24, R2 ;  /* 0x0000000200187245 */ /* 0x004fc80000201000 */
[----:B------:R-:W-:-:S07]  /*1230*/  F2FP.F16.F32.PACK_AB R24, RZ, R24 ;  /* 0x00000018ff18723e */ /* 0x000fce00000000ff */
.L_x_3257:
[----:B------:R-:W-:-:S07]  /*1240*/  VIADD R22, R22, 0x80 ;  /* 0x0000008016167836 */ /* 0x000fce0000000000 */
.L_x_3251:
[----:B------:R-:W-:Y:S05]  /*1250*/  BSYNC B6 ;  /* 0x0000000000067941 */ /* 0x000fea0003800000 */
.L_x_3250:
[----:B------:R-:W-:Y:S01]  /*1260*/  ISETP.GE.AND P0, PT, R22, R27, PT ;  /* 0x0000001b1600720c */ /* 0x000fe20003f06270 */
[----:B------:R-:W-:Y:S01]  /*1270*/  BSSY B6, `(.L_x_3285) ;  /* 0x000011a000067945 */ /* 0x000fe20003800000 */
[----:B------:R-:W-:-:S11]  /*1280*/  PRMT R17, RZ, 0x7610, R17 ;  /* 0x00007610ff117816 */ /* 0x000fd60000000011 */
[----:B------:R-:W-:Y:S05]  /*1290*/  @P0 BRA `(.L_x_3286) ;  /* 0x00000010005c0947 */ /* 0x000fea0003800000 */
[----:B------:R-:W0:Y:S01]  /*12a0*/  LDC.64 R2, c[0x0][0x220] ;  /* 0x00008800ff027b82 */ /* 0x000e220000000a00 */
[----:B------:R-:W-:Y:S01]  /*12b0*/  IMAD R0, R28, 0x200, R22 ;  /* 0x000002001c007824 */ /* 0x000fe200078e0216 */
[----:B------:R-:W-:Y:S01]  /*12c0*/  PRMT R4, R29, 0x9910, RZ ;  /* 0x000099101d047816 */ /* 0x000fe200000000ff */
[----:B------:R-:W-:Y:S02]  /*12d0*/  ULDC UR4, c[0x0][0x230] ;  /* 0x00008c0000047ab9 */ /* 0x000fe40000000800 */
[----:B------:R-:W-:Y:S01]  /*12e0*/  IMAD R5, R0, UR4, RZ ;  /* 0x0000000400057c24 */ /* 0x000fe2000f8e02ff */
[----:B------:R-:W-:-:S04]  /*12f0*/  MOV R0, R4 ;  /* 0x0000000400007202 */ /* 0x000fc80000000f00 */
        /* <DEDUP_REMOVED lines=17> */
.L_x_3290:
[----:B------:R-:W2:Y:S01]  /*1410*/  LDG.E.U8 R2, desc[UR36][R2.64] ;  /* 0x0000002402027981 */ /* 0x000ea2000c1e1100 */
[----:B------:R-:W-:Y:S02]  /*1420*/  PRMT R18, RZ, 0x7610, R18 ;  /* 0x00007610ff127816 */ /* 0x000fe40000000012 */
[----:B--2---:R-:W-:-:S04]  /*1430*/  I2FP.F32.U32 R17, R2 ;  /* 0x0000000200117245 */ /* 0x004fc80000201000 */
[----:B------:R-:W-:Y:S01]  /*1440*/  F2FP.F16.F32.PACK_AB R17, RZ, R17 ;  /* 0x00000011ff11723e */ /* 0x000fe200000000ff */
[----:B------:R-:W-:Y:S06]  /*1450*/  BRA `(.L_x_3292) ;  /* 0x0000000c00e87947 */ /* 0x000fec0003800000 */
.L_x_3289:
        /* <DEDUP_REMOVED lines=11> */
.L_x_3294:
[----:B------:R-:W2:Y:S01]  /*1510*/  LDG.E R2, desc[UR36][R2.64] ;  /* 0x0000002402027981 */ /* 0x000ea2000c1e1900 */
[----:B------:R-:W-:Y:S02]  /*1520*/  PRMT R18, RZ, 0x7610, R18 ;  /* 0x00007610ff127816 */ /* 0x000fe40000000012 */
[----:B--2---:R-:W-:-:S04]  /*1530*/  I2FP.F32.S32 R17, R2 ;  /* 0x0000000200117245 */ /* 0x004fc80000201400 */
[----:B------:R-:W-:Y:S01]  /*1540*/  F2FP.F16.F32.PACK_AB R17, RZ, R17 ;  /* 0x00000011ff11723e */ /* 0x000fe200000000ff */
[----:B------:R-:W-:Y:S06]  /*1550*/  BRA `(.L_x_3292) ;  /* 0x0000000c00a87947 */ /* 0x000fec0003800000 */
.L_x_3293:
[----:B------:R-:W2:Y:S01]  /*1560*/  LDG.E.U16 R2, desc[UR36][R2.64] ;  /* 0x0000002402027981 */ /* 0x000ea2000c1e1500 */
[----:B------:R-:W-:Y:S01]  /*1570*/  PRMT R18, RZ, 0x7610, R18 ;  /* 0x00007610ff127816 */ /* 0x000fe20000000012 */
[----:B--2---:R-:W0:Y:S02]  /*1580*/  I2F.S16 R17, R2 ;  /* 0x0000000200117306 */ /* 0x004e240000101400 */
[----:B0-----:R-:W-:Y:S01]  /*1590*/  F2FP.F16.F32.PACK_AB R17, RZ, R17 ;  /* 0x00000011ff11723e */ /* 0x001fe200000000ff */
[----:B------:R-:W-:Y:S06]  /*15a0*/  BRA `(.L_x_3292) ;  /* 0x0000000c00947947 */ /* 0x000fec0003800000 */
.L_x_3288:
        /* <DEDUP_REMOVED lines=10> */
.L_x_3296:
[----:B------:R-:W2:Y:S01]  /*1650*/  LDG.E.U16 R17, desc[UR36][R2.64] ;  /* 0x0000002402117981 */ /* 0x000ea2000c1e1500 */
[----:B------:R-:W-:Y:S01]  /*1660*/  PRMT R18, RZ, 0x7610, R18 ;  /* 0x00007610ff127816 */ /* 0x000fe20000000012 */
[----:B--2---:R-:W-:-:S05]  /*1670*/  HADD2.F32 R17, -RZ, R17.H0_H0 ;  /* 0x20000011ff117230 */ /* 0x004fca0000004100 */
[----:B------:R-:W-:Y:S01]  /*1680*/  F2FP.F16.F32.PACK_AB R17, RZ, R17 ;  /* 0x00000011ff11723e */ /* 0x000fe200000000ff */
[----:B------:R-:W-:Y:S06]  /*1690*/  BRA `(.L_x_3292) ;  /* 0x0000000c00587947 */ /* 0x000fec0003800000 */
.L_x_3295:
        /* <DEDUP_REMOVED lines=10> */
.L_x_3298:
[----:B------:R-:W2:Y:S02]  /*1740*/  LDG.E R2, desc[UR36][R2.64] ;  /* 0x0000002402027981 */ /* 0x000ea4000c1e1900 */
[C---:B--2---:R-:W-:Y:S02]  /*1750*/  PRMT R17, R2.reuse, 0x7610, R17 ;  /* 0x0000761002117816 */ /* 0x044fe40000000011 */
[----:B------:R-:W-:Y:S01]  /*1760*/  PRMT R18, R2, 0x7632, R18 ;  /* 0x0000763202127816 */ /* 0x000fe20000000012 */
[----:B------:R-:W-:Y:S06]  /*1770*/  BRA `(.L_x_3292) ;  /* 0x0000000c00207947 */ /* 0x000fec0003800000 */
.L_x_3297:
        /* <DEDUP_REMOVED lines=9> */
.L_x_3287:
        /* <DEDUP_REMOVED lines=14> */
.L_x_3301:
        /* <DEDUP_REMOVED lines=12> */
.L_x_3300:
        /* <DEDUP_REMOVED lines=12> */
[C---:B------:R-:W-:Y:S01]  /*1a70*/  VIADD R6, R4.reuse, 0x1000000 ;  /* 0x0100000004067836 */ /* 0x040fe20000000000 */
[----:B------:R-:W-:-:S04]  /*1a80*/  IADD3 R2, R4, -0x1, RZ ;  /* 0xffffffff04027810 */ /* 0x000fc80007ffe0ff */
        /* <DEDUP_REMOVED lines=14> */
.L_x_3303:
        /* <DEDUP_REMOVED lines=15> */
.L_x_3302:
[----:B------:R-:W2:Y:S01]  /*1c60*/  LDG.E.U16 R17, desc[UR36][R2.64] ;  /* 0x0000002402117981 */ /* 0x000ea2000c1e1500 */
[----:B------:R-:W-:Y:S01]  /*1c70*/  PRMT R18, RZ, 0x7610, R18 ;  /* 0x00007610ff127816 */ /* 0x000fe20000000012 */
[----:B--2---:R-:W-:-:S05]  /*1c80*/  IMAD.U32 R17, R17, 0x10000, RZ ;  /* 0x0001000011117824 */ /* 0x004fca00078e00ff */
[----:B------:R-:W-:Y:S01]  /*1c90*/  F2FP.F16.F32.PACK_AB R17, RZ, R17 ;  /* 0x00000011ff11723e */ /* 0x000fe200000000ff */
[----:B------:R-:W-:Y:S06]  /*1ca0*/  BRA `(.L_x_3292) ;  /* 0x0000000400d47947 */ /* 0x000fec0003800000 */
.L_x_3299:
        /* <DEDUP_REMOVED lines=13> */
.L_x_3306:
        /* <DEDUP_REMOVED lines=21> */
.L_x_3310:
[----:B------:R-:W-:Y:S05]  /*1ed0*/  BSYNC B1 ;  /* 0x0000000000017941 */ /* 0x000fea0003800000 */
.L_x_3309:
[----:B------:R-:W-:Y:S01]  /*1ee0*/  IMAD.SHL.U32 R2, R2, 0x100000, RZ ;  /* 0x0010000002027824 */ /* 0x000fe200078e00ff */
[----:B------:R-:W-:-:S04]  /*1ef0*/  LEA R0, R0, 0x3b800000, 0x17 ;  /* 0x3b80000000007811 */ /* 0x000fc800078eb8ff */
[----:B------:R-:W-:-:S07]  /*1f00*/  LOP3.LUT R17, R0, R2, R17, 0xfe, !PT ;  /* 0x0000000200117212 */ /* 0x000fce00078efe11 */
.L_x_3308:
[----:B------:R-:W-:Y:S05]  /*1f10*/  BSYNC B0 ;  /* 0x0000000000007941 */ /* 0x000fea0003800000 */
.L_x_3307:
[----:B------:R-:W-:Y:S02]  /*1f20*/  F2FP.F16.F32.PACK_AB R17, RZ, R17 ;  /* 0x00000011ff11723e */ /* 0x000fe400000000ff */
[----:B------:R-:W-:Y:S01]  /*1f30*/  PRMT R18, RZ, 0x7610, R18 ;  /* 0x00007610ff127816 */ /* 0x000fe20000000012 */
[----:B------:R-:W-:Y:S06]  /*1f40*/  BRA `(.L_x_3292) ;  /* 0x00000004002c7947 */ /* 0x000fec0003800000 */
.L_x_3305:
        /* <DEDUP_REMOVED lines=21> */
.L_x_3314:
[----:B------:R-:W-:Y:S05]  /*20a0*/  BSYNC B1 ;  /* 0x0000000000017941 */ /* 0x000fea0003800000 */
.L_x_3313:
[----:B------:R-:W-:Y:S01]  /*20b0*/  IMAD.SHL.U32 R2, R2, 0x200000, RZ ;  /* 0x0020000002027824 */ /* 0x000fe200078e00ff */
[----:B------:R-:W-:-:S04]  /*20c0*/  LEA R0, R0, 0x37800000, 0x17 ;  /* 0x3780000000007811 */ /* 0x000fc800078eb8ff */
[----:B------:R-:W-:-:S07]  /*20d0*/  LOP3.LUT R17, R0, R2, R17, 0xfe, !PT ;  /* 0x0000000200117212 */ /* 0x000fce00078efe11 */
.L_x_3312:
[----:B------:R-:W-:Y:S05]  /*20e0*/  BSYNC B0 ;  /* 0x0000000000007941 */ /* 0x000fea0003800000 */
.L_x_3311:
[----:B------:R-:W-:Y:S02]  /*20f0*/  F2FP.F16.F32.PACK_AB R17, RZ, R17 ;  /* 0x00000011ff11723e */ /* 0x000fe400000000ff */
[----:B------:R-:W-:Y:S01]  /*2100*/  PRMT R18, RZ, 0x7610, R18 ;  /* 0x00007610ff127816 */ /* 0x000fe20000000012 */
[----:B------:R-:W-:Y:S06]  /*2110*/  BRA `(.L_x_3292) ;  /* 0x0000000000b87947 */ /* 0x000fec0003800000 */
.L_x_3304:
        /* <DEDUP_REMOVED lines=14> */
.L_x_3318:
[----:B------:R-:W-:Y:S05]  /*2200*/  BSYNC B0 ;  /* 0x0000000000007941 */ /* 0x000fea0003800000 */
.L_x_3317:
[----:B------:R-:W-:Y:S02]  /*2210*/  PRMT R18, RZ, 0x7610, R18 ;  /* 0x00007610ff127816 */ /* 0x000fe40000000012 */
[----:B------:R-:W-:Y:S01]  /*2220*/  F2FP.F16.F32.PACK_AB R17, RZ, R17 ;  /* 0x00000011ff11723e */ /* 0x000fe200000000ff */
[----:B------:R-:W-:Y:S06]  /*2230*/  BRA `(.L_x_3292) ;  /* 0x0000000000707947 */ /* 0x000fec0003800000 */
.L_x_3291:
        /* <DEDUP_REMOVED lines=16> */
.L_x_3319:
[----:B------:R-:W-:Y:S02]  /*2340*/  PRMT R18, RZ, 0x7610, R18 ;  /* 0x00007610ff127816 */ /* 0x000fe40000000012 */
[----:B------:R-:W-:Y:S01]  /*2350*/  PRMT R17, RZ, 0x7610, R17 ;  /* 0x00007610ff117816 */ /* 0x000fe20000000011 */
[----:B------:R-:W-:Y:S06]  /*2360*/  BRA `(.L_x_3292) ;  /* 0x0000000000247947 */ /* 0x000fec0003800000 */
.L_x_3316:
[----:B------:R-:W2:Y:S01]  /*2370*/  LDG.E.64 R2, desc[UR36][R2.64] ;  /* 0x0000002402027981 */ /* 0x000ea2000c1e1b00 */
[----:B------:R-:W-:Y:S01]  /*2380*/  PRMT R18, RZ, 0x7610, R18 ;  /* 0x00007610ff127816 */ /* 0x000fe20000000012 */
[----:B--2---:R-:W0:Y:S02]  /*2390*/  I2F.U64 R17, R2 ;  /* 0x0000000200117312 */ /* 0x004e240000301000 */
[----:B0-----:R-:W-:Y:S01]  /*23a0*/  F2FP.F16.F32.PACK_AB R17, RZ, R17 ;  /* 0x00000011ff11723e */ /* 0x001fe200000000ff */
[----:B------:R-:W-:Y:S06]  /*23b0*/  BRA `(.L_x_3292) ;  /* 0x0000000000107947 */ /* 0x000fec0003800000 */
.L_x_3315:
[----:B------:R-:W2:Y:S01]  /*23c0*/  LDG.E R2, desc[UR36][R2.64] ;  /* 0x0000002402027981 */ /* 0x000ea2000c1e1900 */
[----:B------:R-:W-:Y:S02]  /*23d0*/  PRMT R18, RZ, 0x7610, R18 ;  /* 0x00007610ff127816 */ /* 0x000fe40000000012 */
[----:B--2---:R-:W-:-:S04]  /*23e0*/  I2FP.F32.U32 R17, R2 ;  /* 0x0000000200117245 */ /* 0x004fc80000201000 */
[----:B------:R-:W-:-:S07]  /*23f0*/  F2FP.F16.F32.PACK_AB R17, RZ, R17 ;  /* 0x00000011ff11723e */ /* 0x000fce00000000ff */
.L_x_3292:
[----:B------:R-:W-:-:S07]  /*2400*/  VIADD R22, R22, 0x80 ;  /* 0x0000008016167836 */ /* 0x000fce0000000000 */
.L_x_3286:
[----:B------:R-:W-:Y:S05]  /*2410*/  BSYNC B6 ;  /* 0x0000000000067941 */ /* 0x000fea0003800000 */
.L_x_3285:
[----:B------:R-:W-:Y:S01]  /*2420*/  ISETP.GE.AND P0, PT, R22, R27, PT ;  /* 0x0000001b1600720c */ /* 0x000fe20003f06270 */
[----:B------:R-:W-:Y:S01]  /*2430*/  BSSY B6, `(.L_x_3320) ;  /* 0x000011c000067945 */ /* 0x000fe20003800000 */
[----:B------:R-:W-:Y:S02]  /*2440*/  PRMT R25, RZ, 0x7610, R25 ;  /* 0x00007610ff197816 */ /* 0x000fe40000000019 */
[----:B------:R-:W-:Y:S02]  /*2450*/  PRMT R19, RZ, 0x7610, R19 ;  /* 0x00007610ff137816 */ /* 0x000fe40000000013 */
[----:B------:R-:W-:-:S07]  /*2460*/  PRMT R16, RZ, 0x7610, R16 ;  /* 0x00007610ff107816 */ /* 0x000fce0000000010 */
        /* <DEDUP_REMOVED lines=24> */
.L_x_3325:
[----:B------:R-:W2:Y:S01]  /*25f0*/  LDG.E.U8 R2, desc[UR36][R2.64] ;  /* 0x0000002402027981 */ /* 0x000ea2000c1e1100 */
[----:B------:R-:W-:Y:S02]  /*2600*/  PRMT R19, RZ, 0x7610, R19 ;  /* 0x00007610ff137816 */ /* 0x000fe40000000013 */
[----:B--2---:R-:W-:-:S04]  /*2610*/  I2FP.F32.U32 R16, R2 ;  /* 0x0000000200107245 */ /* 0x004fc80000201000 */
[----:B------:R-:W-:Y:S01]  /*2620*/  F2FP.F16.F32.PACK_AB R16, RZ, R16 ;  /* 0x00000010ff10723e */ /* 0x000fe200000000ff */
[----:B------:R-:W-:Y:S06]  /*2630*/  BRA `(.L_x_3327) ;  /* 0x0000000c00e87947 */ /* 0x000fec0003800000 */
.L_x_3324:
        /* <DEDUP_REMOVED lines=11> */
.L_x_3329:
[----:B------:R-:W2:Y:S01]  /*26f0*/  LDG.E R2, desc[UR36][R2.64] ;  /* 0x0000002402027981 */ /* 0x000ea2000c1e1900 */
[----:B------:R-:W-:Y:S02]  /*2700*/  PRMT R19, RZ, 0x7610, R19 ;  /* 0x00007610ff137816 */ /* 0x000fe40000000013 */
[----:B--2---:R-:W-:-:S04]  /*2710*/  I2FP.F32.S32 R16, R2 ;  /* 0x0000000200107245 */ /* 0x004fc80000201400 */
[----:B------:R-:W-:Y:S01]  /*2720*/  F2FP.F16.F32.PACK_AB R16, RZ, R16 ;  /* 0x00000010ff10723e */ /* 0x000fe200000000ff */
[----:B------:R-:W-:Y:S06]  /*2730*/  BRA `(.L_x_3327) ;  /* 0x0000000c00a87947 */ /* 0x000fec0003800000 */
.L_x_3328:
[----:B------:R-:W2:Y:S01]  /*2740*/  LDG.E.U16 R2, desc[UR36][R2.64] ;  /* 0x0000002402027981 */ /* 0x000ea2000c1e1500 */
[----:B------:R-:W-:Y:S01]  /*2750*/  PRMT R19, RZ, 0x7610, R19 ;  /* 0x00007610ff137816 */ /* 0x000fe20000000013 */
[----:B--2---:R-:W0:Y:S02]  /*2760*/  I2F.S16 R16, R2 ;  /* 0x0000000200107306 */ /* 0x004e240000101400 */
[----:B0-----:R-:W-:Y:S01]  /*2770*/  F2FP.F16.F32.PACK_AB R16, RZ, R16 ;  /* 0x00000010ff10723e */ /* 0x001fe200000000ff */
[----:B------:R-:W-:Y:S06]  /*2780*/  BRA `(.L_x_3327) ;  /* 0x0000000c00947947 */ /* 0x000fec0003800000 */
.L_x_3323:
        /* <DEDUP_REMOVED lines=10> */
.L_x_3331:
[----:B------:R-:W2:Y:S01]  /*2830*/  LDG.E.U16 R16, desc[UR36][R2.64] ;  /* 0x0000002402107981 */ /* 0x000ea2000c1e1500 */
[----:B------:R-:W-:Y:S01]  /*2840*/  PRMT R19, RZ, 0x7610, R19 ;  /* 0x00007610ff137816 */ /* 0x000fe20000000013 */
[----:B--2---:R-:W-:-:S05]  /*2850*/  HADD2.F32 R16, -RZ, R16.H0_H0 ;  /* 0x20000010ff107230 */ /* 0x004fca0000004100 */
[----:B------:R-:W-:Y:S01]  /*2860*/  F2FP.F16.F32.PACK_AB R16, RZ, R16 ;  /* 0x00000010ff10723e */ /* 0x000fe200000000ff */
[----:B------:R-:W-:Y:S06]  /*2870*/  BRA `(.L_x_3327) ;  /* 0x0000000c00587947 */ /* 0x000fec0003800000 */
.L_x_3330:
        /* <DEDUP_REMOVED lines=10> */
.L_x_3333:
[----:B------:R-:W2:Y:S02]  /*2920*/  LDG.E R2, desc[UR36][R2.64] ;  /* 0x0000002402027981 */ /* 0x000ea4000c1e1900 */
[C---:B--2---:R-:W-:Y:S02]  /*2930*/  PRMT R16, R2.reuse, 0x7610, R16 ;  /* 0x0000761002107816 */ /* 0x044fe40000000010 */
[----:B------:R-:W-:Y:S01]  /*2940*/  PRMT R19, R2, 0x7632, R19 ;  /* 0x0000763202137816 */ /* 0x000fe20000000013 */
[----:B------:R-:W-:Y:S06]  /*2950*/  BRA `(.L_x_3327) ;  /* 0x0000000c00207947 */ /* 0x000fec0003800000 */
.L_x_3332:
        /* <DEDUP_REMOVED lines=9> */
.L_x_3322:
        /* <DEDUP_REMOVED lines=14> */
.L_x_3336:
        /* <DEDUP_REMOVED lines=12> */
.L_x_3335:
        /* <DEDUP_REMOVED lines=28> */
.L_x_3338:
        /* <DEDUP_REMOVED lines=15> */
.L_x_3337:
[----:B------:R-:W2:Y:S01]  /*2e40*/  LDG.E.U16 R16, desc[UR36][R2.64] ;  /* 0x0000002402107981 */ /* 0x000ea2000c1e1500 */
[----:B------:R-:W-:Y:S01]  /*2e50*/  PRMT R19, RZ, 0x7610, R19 ;  /* 0x00007610ff137816 */ /* 0x000fe20000000013 */
[----:B--2---:R-:W-:-:S05]  /*2e60*/  IMAD.U32 R16, R16, 0x10000, RZ ;  /* 0x0001000010107824 */ /* 0x004fca00078e00ff */
[----:B------:R-:W-:Y:S01]  /*2e70*/  F2FP.F16.F32.PACK_AB R16, RZ, R16 ;  /* 0x00000010ff10723e */ /* 0x000fe200000000ff */
[----:B------:R-:W-:Y:S06]  /*2e80*/  BRA `(.L_x_3327) ;  /* 0x0000000400d47947 */ /* 0x000fec0003800000 */
.L_x_3334:
        /* <DEDUP_REMOVED lines=13> */
.L_x_3341:
        /* <DEDUP_REMOVED lines=21> */
.L_x_3345:
[----:B------:R-:W-:Y:S05]  /*30b0*/  BSYNC B1 ;  /* 0x0000000000017941 */ /* 0x000fea0003800000 */
.L_x_3344:
[----:B------:R-:W-:Y:S01]  /*30c0*/  IMAD.SHL.U32 R2, R2, 0x100000, RZ ;  /* 0x0010000002027824 */ /* 0x000fe200078e00ff */
[----:B------:R-:W-:-:S04]  /*30d0*/  LEA R3, R0, 0x3b800000, 0x17 ;  /* 0x3b80000000037811 */ /* 0x000fc800078eb8ff */
[----:B------:R-:W-:-:S07]  /*30e0*/  LOP3.LUT R16, R3, R2, R16, 0xfe, !PT ;  /* 0x0000000203107212 */ /* 0x000fce00078efe10 */
.L_x_3343:
[----:B------:R-:W-:Y:S05]  /*30f0*/  BSYNC B0 ;  /* 0x0000000000007941 */ /* 0x000fea0003800000 */
.L_x_3342:
[----:B------:R-:W-:Y:S02]  /*3100*/  F2FP.F16.F32.PACK_AB R16, RZ, R16 ;  /* 0x00000010ff10723e */ /* 0x000fe400000000ff */
[----:B------:R-:W-:Y:S01]  /*3110*/  PRMT R19, RZ, 0x7610, R19 ;  /* 0x00007610ff137816 */ /* 0x000fe20000000013 */
[----:B------:R-:W-:Y:S06]  /*3120*/  BRA `(.L_x_3327) ;  /* 0x00000004002c7947 */ /* 0x000fec0003800000 */
.L_x_3340:
        /* <DEDUP_REMOVED lines=21> */
.L_x_3349:
[----:B------:R-:W-:Y:S05]  /*3280*/  BSYNC B1 ;  /* 0x0000000000017941 */ /* 0x000fea0003800000 */
.L_x_3348:
[----:B------:R-:W-:Y:S01]  /*3290*/  IMAD.SHL.U32 R2, R2, 0x200000, RZ ;  /* 0x0020000002027824 */ /* 0x000fe200078e00ff */
[----:B------:R-:W-:-:S04]  /*32a0*/  LEA R3, R0, 0x37800000, 0x17 ;  /* 0x3780000000037811 */ /* 0x000fc800078eb8ff */
[----:B------:R-:W-:-:S07]  /*32b0*/  LOP3.LUT R16, R3, R2, R16, 0xfe, !PT ;  /* 0x0000000203107212 */ /* 0x000fce00078efe10 */
.L_x_3347:
[----:B------:R-:W-:Y:S05]  /*32c0*/  BSYNC B0 ;  /* 0x0000000000007941 */ /* 0x000fea0003800000 */
.L_x_3346:
[----:B------:R-:W-:Y:S02]  /*32d0*/  F2FP.F16.F32.PACK_AB R16, RZ, R16 ;  /* 0x00000010ff10723e */ /* 0x000fe400000000ff */
[----:B------:R-:W-:Y:S01]  /*32e0*/  PRMT R19, RZ, 0x7610, R19 ;  /* 0x00007610ff137816 */ /* 0x000fe20000000013 */
[----:B------:R-:W-:Y:S06]  /*32f0*/  BRA `(.L_x_3327) ;  /* 0x0000000000b87947 */ /* 0x000fec0003800000 */
.L_x_3339:
        /* <DEDUP_REMOVED lines=14> */
.L_x_3353:
[----:B------:R-:W-:Y:S05]  /*33e0*/  BSYNC B0 ;  /* 0x0000000000007941 */ /* 0x000fea0003800000 */
.L_x_3352:
[----:B------:R-:W-:Y:S02]  /*33f0*/  PRMT R19, RZ, 0x7610, R19 ;  /* 0x00007610ff137816 */ /* 0x000fe40000000013 */
[----:B------:R-:W-:Y:S01]  /*3400*/  F2FP.F16.F32.PACK_AB R16, RZ, R16 ;  /* 0x00000010ff10723e */ /* 0x000fe200000000ff */
[----:B------:R-:W-:Y:S06]  /*3410*/  BRA `(.L_x_3327) ;  /* 0x0000000000707947 */ /* 0x000fec0003800000 */
.L_x_3326:
        /* <DEDUP_REMOVED lines=16> */
.L_x_3354:
[----:B------:R-:W-:Y:S02]  /*3520*/  PRMT R19, RZ, 0x7610, R19 ;  /* 0x00007610ff137816 */ /* 0x000fe40000000013 */
[----:B------:R-:W-:Y:S01]  /*3530*/  PRMT R16, RZ, 0x7610, R16 ;  /* 0x00007610ff107816 */ /* 0x000fe20000000010 */
[----:B------:R-:W-:Y:S06]  /*3540*/  BRA `(.L_x_3327) ;  /* 0x0000000000247947 */ /* 0x000fec0003800000 */
.L_x_3351:
[----:B------:R-:W2:Y:S01]  /*3550*/  LDG.E.64 R2, desc[UR36][R2.64] ;  /* 0x0000002402027981 */ /* 0x000ea2000c1e1b00 */
[----:B------:R-:W-:Y:S01]  /*3560*/  PRMT R19, RZ, 0x7610, R19 ;  /* 0x00007610ff137816 */ /* 0x000fe20000000013 */
[----:B--2---:R-:W0:Y:S02]  /*3570*/  I2F.U64 R16, R2 ;  /* 0x0000000200107312 */ /* 0x004e240000301000 */
[----:B0-----:R-:W-:Y:S01]  /*3580*/  F2FP.F16.F32.PACK_AB R16, RZ, R16 ;  /* 0x00000010ff10723e */ /* 0x001fe200000000ff */
[----:B------:R-:W-:Y:S06]  /*3590*/  BRA `(.L_x_3327) ;  /* 0x0000000000107947 */ /* 0x000fec0003800000 */
.L_x_3350:
[----:B------:R-:W2:Y:S01]  /*35a0*/  LDG.E R2, desc[UR36][R2.64] ;  /* 0x0000002402027981 */ /* 0x000ea2000c1e1900 */
[----:B------:R-:W-:Y:S02]  /*35b0*/  PRMT R19, RZ, 0x7610, R19 ;  /* 0x00007610ff137816 */ /* 0x000fe40000000013 */
[----:B--2---:R-:W-:-:S04]  /*35c0*/  I2FP.F32.U32 R16, R2 ;  /* 0x0000000200107245 */ /* 0x004fc80000201000 */
[----:B------:R-:W-:-:S07]  /*35d0*/  F2FP.F16.F32.PACK_AB R16, RZ, R16 ;  /* 0x00000010ff10723e */ /* 0x000fce00000000ff */
.L_x_3327:
[----:B------:R-:W-:-:S07]  /*35e0*/  VIADD R22, R22, 0x80 ;  /* 0x0000008016167836 */ /* 0x000fce0000000000 */
.L_x_3321:
[----:B------:R-:W-:Y:S05]  /*35f0*/  BSYNC B6 ;  /* 0x0000000000067941 */ /* 0x000fea0003800000 */
.L_x_3320:
[----:B------:R-:W-:Y:S01]  /*3600*/  ISETP.GE.AND P0, PT, R22, R27, PT ;  /* 0x0000001b1600720c */ /* 0x000fe20003f06270 */
[----:B------:R-:W-:Y:S01]  /*3610*/  BSSY B6, `(.L_x_3355) ;  /* 0x0000118000067945 */ /* 0x000fe20003800000 */
[----:B------:R-:W-:-:S11]  /*3620*/  PRMT R3, RZ, 0x7610, R3 ;  /* 0x00007610ff037816 */ /* 0x000fd60000000003 */
[----:B------:R-:W-:Y:S05]  /*3630*/  @P0 BRA `(.L_x_3356) ;  /* 0x0000001000540947 */ /* 0x000fea0003800000 */
[----:B------:R-:W0:Y:S01]  /*3640*/  LDC.64 R2, c[0x0][0x220] ;  /* 0x00008800ff027b82 */ /* 0x000e220000000a00 */
[----:B------:R-:W-:Y:S01]  /*3650*/  PRMT R0, R29, 0x9910, RZ ;  /* 0x000099101d007816 */ /* 0x000fe200000000ff */
[----:B------:R-:W-:Y:S01]  /*3660*/  IMAD R22, R28, 0x200, R22 ;  /* 0x000002001c167824 */ /* 0x000fe200078e0216 */
[----:B------:R-:W-:Y:S02]  /*3670*/  ULDC UR4, c[0x0][0x230] ;  /* 0x00008c0000047ab9 */ /* 0x000fe40000000800 */
[----:B------:R-:W-:Y:S01]  /*3680*/  ISETP.GT.AND P1, PT, R0, 0x9, PT ;  /* 0x000000090000780c */ /* 0x000fe20003f24270 */
[----:B------:R-:W-:-:S05]  /*3690*/  IMAD R5, R22, UR4, RZ ;  /* 0x0000000416057c24 */ /* 0x000fca000f8e02ff */
[----:B0-----:R-:W-:-:S04]  /*36a0*/  IADD3 R4, P0, R5, R2, RZ ;  /* 0x0000000205047210 */ /* 0x001fc80007f1e0ff */
[----:B------:R-:W-:-:S03]  /*36b0*/  IADD3.X R5, RZ, R3, RZ, P0, !PT ;  /* 0x00000003ff057210 */ /* 0x000fc600007fe4ff */
        /* <DEDUP_REMOVED lines=14> */
.L_x_3360:
[----:B------:R-:W2:Y:S01]  /*37a0*/  LDG.E.U8 R4, desc[UR36][R4.64] ;  /* 0x0000002404047981 */ /* 0x000ea2000c1e1100 */
[----:B------:R-:W-:Y:S02]  /*37b0*/  PRMT R25, RZ, 0x7610, R25 ;  /* 0x00007610ff197816 */ /* 0x000fe40000000019 */
[----:B--2---:R-:W-:-:S04]  /*37c0*/  I2FP.F32.U32 R3, R4 ;  /* 0x0000000400037245 */ /* 0x004fc80000201000 */
[----:B------:R-:W-:Y:S01]  /*37d0*/  F2FP.F16.F32.PACK_AB R3, RZ, R3 ;  /* 0x00000003ff03723e */ /* 0x000fe200000000ff */
[----:B------:R-:W-:Y:S06]  /*37e0*/  BRA `(.L_x_3356) ;  /* 0x0000000c00e87947 */ /* 0x000fec0003800000 */
.L_x_3359:
        /* <DEDUP_REMOVED lines=11> */
.L_x_3363:
[----:B------:R-:W2:Y:S01]  /*38a0*/  LDG.E R4, desc[UR36][R4.64] ;  /* 0x0000002404047981 */ /* 0x000ea2000c1e1900 */
[----:B------:R-:W-:Y:S02]  /*38b0*/  PRMT R25, RZ, 0x7610, R25 ;  /* 0x00007610ff197816 */ /* 0x000fe40000000019 */
[----:B--2---:R-:W-:-:S04]  /*38c0*/  I2FP.F32.S32 R3, R4 ;  /* 0x0000000400037245 */ /* 0x004fc80000201400 */
[----:B------:R-:W-:Y:S01]  /*38d0*/  F2FP.F16.F32.PACK_AB R3, RZ, R3 ;  /* 0x00000003ff03723e */ /* 0x000fe200000000ff */
[----:B------:R-:W-:Y:S06]  /*38e0*/  BRA `(.L_x_3356) ;  /* 0x0000000c00a87947 */ /* 0x000fec0003800000 */
.L_x_3362:
[----:B------:R-:W2:Y:S01]  /*38f0*/  LDG.E.U16 R4, desc[UR36][R4.64] ;  /* 0x0000002404047981 */ /* 0x000ea2000c1e1500 */
[----:B------:R-:W-:Y:S01]  /*3900*/  PRMT R25, RZ, 0x7610, R25 ;  /* 0x00007610ff197816 */ /* 0x000fe20000000019 */
[----:B--2---:R-:W0:Y:S02]  /*3910*/  I2F.S16 R3, R4 ;  /* 0x0000000400037306 */ /* 0x004e240000101400 */
[----:B0-----:R-:W-:Y:S01]  /*3920*/  F2FP.F16.F32.PACK_AB R3, RZ, R3 ;  /* 0x00000003ff03723e */ /* 0x001fe200000000ff */
[----:B------:R-:W-:Y:S06]  /*3930*/  BRA `(.L_x_3356) ;  /* 0x0000000c00947947 */ /* 0x000fec0003800000 */
.L_x_3358:
        /* <DEDUP_REMOVED lines=10> */
.L_x_3365:
[----:B------:R-:W2:Y:S01]  /*39e0*/  LDG.E.U16 R3, desc[UR36][R4.64] ;  /* 0x0000002404037981 */ /* 0x000ea2000c1e1500 */
[----:B------:R-:W-:Y:S01]  /*39f0*/  PRMT R25, RZ, 0x7610, R25 ;  /* 0x00007610ff197816 */ /* 0x000fe20000000019 */
[----:B--2---:R-:W-:-:S05]  /*3a00*/  HADD2.F32 R3, -RZ, R3.H0_H0 ;  /* 0x20000003ff037230 */ /* 0x004fca0000004100 */
[----:B------:R-:W-:Y:S01]  /*3a10*/  F2FP.F16.F32.PACK_AB R3, RZ, R3 ;  /* 0x00000003ff03723e */ /* 0x000fe200000000ff */
[----:B------:R-:W-:Y:S06]  /*3a20*/  BRA `(.L_x_3356) ;  /* 0x0000000c00587947 */ /* 0x000fec0003800000 */
.L_x_3364:
        /* <DEDUP_REMOVED lines=10> */
.L_x_3367:
[----:B------:R-:W2:Y:S02]  /*3ad0*/  LDG.E R4, desc[UR36][R4.64] ;  /* 0x0000002404047981 */ /* 0x000ea4000c1e1900 */
[C---:B--2---:R-:W-:Y:S02]  /*3ae0*/  PRMT R3, R4.reuse, 0x7610, R3 ;  /* 0x0000761004037816 */ /* 0x044fe40000000003 */
[----:B------:R-:W-:Y:S01]  /*3af0*/  PRMT R25, R4, 0x7632, R25 ;  /* 0x0000763204197816 */ /* 0x000fe20000000019 */
[----:B------:R-:W-:Y:S06]  /*3b00*/  BRA `(.L_x_3356) ;  /* 0x0000000c00207947 */ /* 0x000fec0003800000 */
.L_x_3366:
        /* <DEDUP_REMOVED lines=9> */
.L_x_3357:
        /* <DEDUP_REMOVED lines=14> */
.L_x_3370:
        /* <DEDUP_REMOVED lines=12> */
.L_x_3369:
        /* <DEDUP_REMOVED lines=26> */
[----:B------:R-:W-:Y:S01]  /*3ee0*/  F2FP.F16.F32.PACK_AB R3, RZ, R3 ;  /* 0x00000003ff03723e */ /* 0x000fe200000000ff */
[----:B------:R-:W-:Y:S06]  /*3ef0*/  BRA `(.L_x_3356) ;  /* 0x0000000800247947 */ /* 0x000fec0003800000 */
.L_x_3372:
[----:B------:R-:W2:Y:S01]  /*3f00*/  LDG.E.U8 R3, desc[UR36][R4.64] ;  /* 0x0000002404037981 */ /* 0x000ea2000c1e1100 */
[----:B------:R-:W-:Y:S02]  /*3f10*/  PRMT R25, RZ, 0x7610, R25 ;  /* 0x00007610ff197816 */ /* 0x000fe40000000019 */
[----:B--2---:R-:W-:-:S04]  /*3f20*/  SHF.L.U32 R0, R3, 0x19, RZ ;  /* 0x0000001903007819 */ /* 0x004fc800000006ff */
        /* <DEDUP_REMOVED lines=12> */
.L_x_3371:
[----:B------:R-:W2:Y:S01]  /*3ff0*/  LDG.E.U16 R3, desc[UR36][R4.64] ;  /* 0x0000002404037981 */ /* 0x000ea2000c1e1500 */
[----:B------:R-:W-:Y:S01]  /*4000*/  PRMT R25, RZ, 0x7610, R25 ;  /* 0x00007610ff197816 */ /* 0x000fe20000000019 */
[----:B--2---:R-:W-:-:S05]  /*4010*/  IMAD.U32 R3, R3, 0x10000, RZ ;  /* 0x0001000003037824 */ /* 0x004fca00078e00ff */
[----:B------:R-:W-:Y:S01]  /*4020*/  F2FP.F16.F32.PACK_AB R3, RZ, R3 ;  /* 0x00000003ff03723e */ /* 0x000fe200000000ff */
[----:B------:R-:W-:Y:S06]  /*4030*/  BRA `(.L_x_3356) ;  /* 0x0000000400d47947 */ /* 0x000fec0003800000 */
.L_x_3368:
        /* <DEDUP_REMOVED lines=13> */
.L_x_3375:
        /* <DEDUP_REMOVED lines=21> */
.L_x_3379:
[----:B------:R-:W-:Y:S05]  /*4260*/  BSYNC B1 ;  /* 0x0000000000017941 */ /* 0x000fea0003800000 */
.L_x_3378:
[----:B------:R-:W-:Y:S01]  /*4270*/  IMAD.SHL.U32 R2, R2, 0x100000, RZ ;  /* 0x0010000002027824 */ /* 0x000fe200078e00ff */
[----:B------:R-:W-:-:S04]  /*4280*/  LEA R3, R0, 0x3b800000, 0x17 ;  /* 0x3b80000000037811 */ /* 0x000fc800078eb8ff */
[----:B------:R-:W-:-:S07]  /*4290*/  LOP3.LUT R3, R3, R2, R4, 0xfe, !PT ;  /* 0x0000000203037212 */ /* 0x000fce00078efe04 */
.L_x_3377:
[----:B------:R-:W-:Y:S05]  /*42a0*/  BSYNC B0 ;  /* 0x0000000000007941 */ /* 0x000fea0003800000 */
.L_x_3376:
[----:B------:R-:W-:Y:S02]  /*42b0*/  F2FP.F16.F32.PACK_AB R3, RZ, R3 ;  /* 0x00000003ff03723e */ /* 0x000fe400000000ff */
[----:B------:R-:W-:Y:S01]  /*42c0*/  PRMT R25, RZ, 0x7610, R25 ;  /* 0x00007610ff197816 */ /* 0x000fe20000000019 */
[----:B------:R-:W-:Y:S06]  /*42d0*/  BRA `(.L_x_3356) ;  /* 0x00000004002c7947 */ /* 0x000fec0003800000 */
.L_x_3374:
        /* <DEDUP_REMOVED lines=21> */
.L_x_3383:
[----:B------:R-:W-:Y:S05]  /*4430*/  BSYNC B1 ;  /* 0x0000000000017941 */ /* 0x000fea0003800000 */
.L_x_3382:
[----:B------:R-:W-:Y:S01]  /*4440*/  IMAD.SHL.U32 R2, R2, 0x200000, RZ ;  /* 0x0020000002027824 */ /* 0x000fe200078e00ff */
[----:B------:R-:W-:-:S04]  /*4450*/  LEA R3, R0, 0x37800000, 0x17 ;  /* 0x3780000000037811 */ /* 0x000fc800078eb8ff */
[----:B------:R-:W-:-:S07]  /*4460*/  LOP3.LUT R3, R3, R2, R4, 0xfe, !PT ;  /* 0x0000000203037212 */ /* 0x000fce00078efe04 */
.L_x_3381:
[----:B------:R-:W-:Y:S05]  /*4470*/  BSYNC B0 ;  /* 0x0000000000007941 */ /* 0x000fea0003800000 */
.L_x_3380:
[----:B------:R-:W-:Y:S02]  /*4480*/  F2FP.F16.F32.PACK_AB R3, RZ, R3 ;  /* 0x00000003ff03723e */ /* 0x000fe400000000ff */
[----:B------:R-:W-:Y:S01]  /*4490*/  PRMT R25, RZ, 0x7610, R25 ;  /* 0x00007610ff197816 */ /* 0x000fe20000000019 */
[----:B------:R-:W-:Y:S06]  /*44a0*/  BRA `(.L_x_3356) ;  /* 0x0000000000b87947 */ /* 0x000fec0003800000 */
.L_x_3373:
        /* <DEDUP_REMOVED lines=14> */
.L_x_3387:
[----:B------:R-:W-:Y:S05]  /*4590*/  BSYNC B0 ;  /* 0x0000000000007941 */ /* 0x000fea0003800000 */
.L_x_3386:
[----:B------:R-:W-:Y:S02]  /*45a0*/  PRMT R25, RZ, 0x7610, R25 ;  /* 0x00007610ff197816 */ /* 0x000fe40000000019 */
[----:B------:R-:W-:Y:S01]  /*45b0*/  F2FP.F16.F32.PACK_AB R3, RZ, R3 ;  /* 0x00000003ff03723e */ /* 0x000fe200000000ff */
[----:B------:R-:W-:Y:S06]  /*45c0*/  BRA `(.L_x_3356) ;  /* 0x0000000000707947 */ /* 0x000fec0003800000 */
.L_x_3361:
[----:B------:R-:W-:Y:S01]  /*45d0*/  MOV R2, 0x0 ;  /* 0x0000000000027802 */ /* 0x000fe20000000f00 */
[----:B------:R-:W-:Y:S01]  /*45e0*/  ULDC.64 UR4, c[0x4][0x158] ;  /* 0x0100560000047ab9 */ /* 0x000fe20000000a00 */
[----:B------:R-:W-:Y:S01]  /*45f0*/  ULDC.64 UR6, c[0x4][0x28] ;  /* 0x01000a0000067ab9 */ /* 0x000fe20000000a00 */
[----:B------:R-:W-:Y:S01]  /*4600*/  MOV R4, UR4 ;  /* 0x0000000400047c02 */ /* 0x000fe20008000f00 */
[----:B------:R-:W-:Y:S01]  /*4610*/  IMAD.U32 R5, RZ, RZ, UR5 ;  /* 0x00000005ff057e24 */ /* 0x000fe2000f8e00ff */
[----:B------:R-:W-:Y:S01]  /*4620*/  ULDC.64 UR4, c[0x4][0x160] ;  /* 0x0100580000047ab9 */ /* 0x000fe20000000a00 */
[----:B------:R-:W0:Y:S01]  /*4630*/  LDC.64 R2, c[0x4][R2] ;  /* 0x0100000002027b82 */ /* 0x000e220000000a00 */
[----:B------:R-:W-:Y:S01]  /*4640*/  HFMA2.MMA R8, -RZ, RZ, 0, 4.64916229248046875e-06 ;  /* 0x0000004eff087435 */ /* 0x000fe200000001ff */
[----:B------:R-:W-:Y:S02]  /*4650*/  IMAD.U32 R6, RZ, RZ, UR4 ;  /* 0x00000004ff067e24 */ /* 0x000fe4000f8e00ff */
[----:B------:R-:W-:-:S02]  /*4660*/  IMAD.U32 R7, RZ, RZ, UR5 ;  /* 0x00000005ff077e24 */ /* 0x000fc4000f8e00ff */
[----:B------:R-:W-:Y:S02]  /*4670*/  IMAD.U32 R10, RZ, RZ, UR6 ;  /* 0x00000006ff0a7e24 */ /* 0x000fe4000f8e00ff */
[----:B------:R-:W-:Y:S02]  /*4680*/  IMAD.U32 R11, RZ, RZ, UR7 ;  /* 0x00000007ff0b7e24 */ /* 0x000fe4000f8e00ff */
[----:B------:R-:W-:Y:S02]  /*4690*/  IMAD.MOV.U32 R12, RZ, RZ, 0x1 ;  /* 0x00000001ff0c7424 */ /* 0x000fe400078e00ff */
[----:B------:R-:W-:-:S07]  /*46a0*/  IMAD.MOV.U32 R13, RZ, RZ, RZ ;  /* 0x000000ffff0d7224 */ /* 0x000fce00078e00ff */
[----:B------:R-:W-:-:S07]  /*46b0*/  LEPC R20, `(.L_x_3388) ;  /* 0x000000001014794e */ /* 0x000fce0000000000 */
[----:B0-----:R-:W-:Y:S05]  /*46c0*/  CALL.ABS.NOINC R2 ;  /* 0x0000000002007343 */ /* 0x001fea0003c00000 */
.L_x_3388:
[----:B------:R-:W-:Y:S02]  /*46d0*/  PRMT R25, RZ, 0x7610, R25 ;  /* 0x00007610ff197816 */ /* 0x000fe40000000019 */
[----:B------:R-:W-:Y:S01]  /*46e0*/  PRMT R3, RZ, 0x7610, R3 ;  /* 0x00007610ff037816 */ /* 0x000fe20000000003 */
[----:B------:R-:W-:Y:S06]  /*46f0*/  BRA `(.L_x_3356) ;  /* 0x0000000000247947 */ /* 0x000fec0003800000 */
.L_x_3385:
[----:B------:R-:W2:Y:S01]  /*4700*/  LDG.E.64 R4, desc[UR36][R4.64] ;  /* 0x0000002404047981 */ /* 0x000ea2000c1e1b00 */
[----:B------:R-:W-:Y:S01]  /*4710*/  PRMT R25, RZ, 0x7610, R25 ;  /* 0x00007610ff197816 */ /* 0x000fe20000000019 */
[----:B--2---:R-:W0:Y:S02]  /*4720*/  I2F.U64 R3, R4 ;  /* 0x0000000400037312 */ /* 0x004e240000301000 */
[----:B0-----:R-:W-:Y:S01]  /*4730*/  F2FP.F16.F32.PACK_AB R3, RZ, R3 ;  /* 0x00000003ff03723e */ /* 0x001fe200000000ff */
[----:B------:R-:W-:Y:S06]  /*4740*/  BRA `(.L_x_3356) ;  /* 0x0000000000107947 */ /* 0x000fec0003800000 */
.L_x_3384:
[----:B------:R-:W2:Y:S01]  /*4750*/  LDG.E R4, desc[UR36][R4.64] ;  /* 0x0000002404047981 */ /* 0x000ea2000c1e1900 */
[----:B------:R-:W-:Y:S02]  /*4760*/  PRMT R25, RZ, 0x7610, R25 ;  /* 0x00007610ff197816 */ /* 0x000fe40000000019 */
[----:B--2---:R-:W-:-:S04]  /*4770*/  I2FP.F32.U32 R3, R4 ;  /* 0x0000000400037245 */ /* 0x004fc80000201000 */
[----:B------:R-:W-:-:S07]  /*4780*/  F2FP.F16.F32.PACK_AB R3, RZ, R3 ;  /* 0x00000003ff03723e */ /* 0x000fce00000000ff */
.L_x_3356:
[----:B------:R-:W-:Y:S05]  /*4790*/  BSYNC B6 ;  /* 0x0000000000067941 */ /* 0x000fea0003800000 */
.L_x_3355:
[----:B------:R-:W-:Y:S01]  /*47a0*/  ISETP.NE.AND P0, PT, R26, RZ, PT ;  /* 0x000000ff1a00720c */ /* 0x000fe20003f05270 */
[----:B------:R-:W-:-:S12]  /*47b0*/  BSSY B3, `(.L_x_3389) ;  /* 0x00002c3000037945 */ /* 0x000fd80003800000 */
[----:B------:R-:W-:Y:S05]  /*47c0*/  @P0 BRA `(.L_x_3390) ;  /* 0x0000002c00040947 */ /* 0x000fea0003800000 */
        /* <DEDUP_REMOVED lines=13> */
[----:B------:R-:W-:Y:S02]  /*48a0*/  FSETP.NEU.FTZ.AND P0, PT, R12, RZ, PT ;  /* 0x000000ff0c00720b */ /* 0x000fe40003f1d000 */
[----:B------:R-:W-:Y:S02]  /*48b0*/  FSETP.NEU.FTZ.AND P1, PT, R2, RZ, PT ;  /* 0x000000ff0200720b */ /* 0x000fe40003f3d000 */
[----:B------:R-:W-:Y:S02]  /*48c0*/  FSETP.GEU.FTZ.AND P2, PT, R11, 0.00021143197955098003149, PT ;  /* 0x395db3d70b00780b */ /* 0x000fe40003f5e000 */
[----:B------:R-:W-:Y:S02]  /*48d0*/  FSETP.GEU.FTZ.AND P3, PT, |R12|, 0.00021143197955098003149, PT ;  /* 0x395db3d70c00780b */ /* 0x000fe40003f7e200 */
[----:B------:R-:W-:-:S04]  /*48e0*/  PLOP3.LUT P0, PT, P1, P0, PT, 0x2, 0x0 ;  /* 0x000000000000781c */ /* 0x000fc80000f00072 */
[----:B------:R-:W-:-:S13]  /*48f0*/  PLOP3.LUT P0, PT, P0, P3, P2, 0xf1, 0x0 ;  /* 0x000000000000781c */ /* 0x000fda0000707e21 */
[----:B------:R-:W-:Y:S05]  /*4900*/  @P0 BRA `(.L_x_3394) ;  /* 0x0000002800ac0947 */ /* 0x000fea0003800000 */
[----:B------:R-:W-:Y:S01]  /*4910*/  FADD.FTZ R5, R11, 1 ;  /* 0x3f8000000b057421 */ /* 0x000fe20000010000 */
        /* <DEDUP_REMOVED lines=23> */
[----:B------:R-:W-:-:S02]  /*4a90*/  LOP3.LUT R9, R9, 0x800000, RZ, 0xfc, !PT ;  /* 0x0080000009097812 */ /* 0x000fc400078efcff */
[----:B------:R-:W-:Y:S01]  /*4aa0*/  FSETP.NEU.FTZ.AND P1, PT, R8, +INF , PT ;  /* 0x7f8000000800780b */ /* 0x000fe20003f3d000 */
[----:B------:R-:W-:Y:S01]  /*4ab0*/  FFMA.FTZ R20, R23, R23, R20 ;  /* 0x0000001717147223 */ /* 0x000fe20000010014 */
[----:B------:R-:W0:Y:S08]  /*4ac0*/  MUFU.SQRT R14, R14 ;  /* 0x0000000e000e7308 */ /* 0x000e300000002000 */
        /* <DEDUP_REMOVED lines=10> */
[----:B------:R-:W-:-:S04]  /*4b70*/  @P0 FFMA.FTZ R4, R10, R10, -1 ;  /* 0xbf8000000a040423 */ /* 0x000fc8000001000a */
        /* <DEDUP_REMOVED lines=19> */
[----:B------:R-:W-:Y:S01]  /*4cb0*/  IMAD.MOV.U32 R21, RZ, RZ, 0x3e800000 ;  /* 0x3e800000ff157424 */ /* 0x000fe200078e00ff */
[----:B------:R-:W-:-:S04]  /*4cc0*/  MOV R23, 0x3d39bf78 ;  /* 0x3d39bf7800177802 */ /* 0x000fc80000000f00 */
[----:B------:R-:W0:Y:S02]  /*4cd0*/  MUFU.SQRT R13, R13 ;  /* 0x0000000d000d7308 */ /* 0x000e240000002000 */
[----:B0-----:R-:W-:-:S04]  /*4ce0*/  FADD.FTZ R4, R0, R13 ;  /* 0x0000000d00047221 */ /* 0x001fc80000010000 */
        /* <DEDUP_REMOVED lines=28> */
.L_x_3398:
        /* <DEDUP_REMOVED lines=10> */
.L_x_3400:
[----:B------:R-:W-:-:S04]  /*4f50*/  FADD.FTZ R4, -R5, R6 ;  /* 0x0000000605047221 */ /* 0x000fc80000010100 */
[----:B------:R-:W-:-:S07]  /*4f60*/  FMUL.FTZ R4, R4, 0.5 ;  /* 0x3f00000004047820 */ /* 0x000fce0000410000 */
.L_x_3401:
[----:B------:R-:W-:Y:S05]  /*4f70*/  BSYNC B1 ;  /* 0x0000000000017941 */ /* 0x000fea0003800000 */
.L_x_3399:
        /* <DEDUP_REMOVED lines=11> */
.L_x_3403:
[----:B------:R-:W-:-:S04]  /*5030*/  FADD.FTZ R8, R7, -R8 ;  /* 0x8000000807087221 */ /* 0x000fc80000010000 */
[----:B------:R-:W-:-:S07]  /*5040*/  FMUL.FTZ R9, R8, 0.5 ;  /* 0x3f00000008097820 */ /* 0x000fce0000410000 */
.L_x_3404:
[----:B------:R-:W-:Y:S05]  /*5050*/  BSYNC B1 ;  /* 0x0000000000017941 */ /* 0x000fea0003800000 */
.L_x_3402:
[----:B------:R-:W-:Y:S01]  /*5060*/  FADD.FTZ R9, R9, R4 ;  /* 0x0000000409097221 */ /* 0x000fe20000010000 */
[----:B------:R-:W-:Y:S01]  /*5070*/  FADD.FTZ R4, R10, 1 ;  /* 0x3f8000000a047421 */ /* 0x000fe20000010000 */
[----:B------:R-:W-:Y:S02]  /*5080*/  IMAD.MOV.U32 R21, RZ, RZ, 0x3e800000 ;  /* 0x3e800000ff157424 */ /* 0x000fe400078e00ff */
[----:B------:R-:W-:Y:S02]  /*5090*/  IMAD.MOV.U32 R23, RZ, RZ, 0x3d39bf78 ;  /* 0x3d39bf78ff177424 */ /* 0x000fe400078e00ff */
[----:B------:R-:W-:-:S04]  /*50a0*/  FMUL.FTZ R13, R4, R9 ;  /* 0x00000009040d7220 */ /* 0x000fc80000410000 */
        /* <DEDUP_REMOVED lines=30> */
.L_x_3397:
[----:B------:R0:W1:Y:S02]  /*5290*/  MUFU.SQRT R14, R15 ;  /* 0x0000000f000e7308 */ /* 0x0000640000002000 */
.L_x_3396:
[----:B------:R-:W-:Y:S05]  /*52a0*/  BSYNC B0 ;  /* 0x0000000000007941 */ /* 0x000fea0003800000 */
.L_x_3395:
        /* <DEDUP_REMOVED lines=33> */
[----:B------:R-:W-:Y:S01]  /*54c0*/  FSEL R7, R4, R7, !P0 ;  /* 0x0000000704077208 */ /* 0x000fe20004000000 */
[----:B------:R-:W-:Y:S06]  /*54d0*/  BRA `(.L_x_3409) ;  /* 0x0000000400c47947 */ /* 0x000fec0003800000 */
.L_x_3408:
        /* <DEDUP_REMOVED lines=17> */
.L_x_3414:
[----:B------:R-:W-:-:S04]  /*55f0*/  FADD.FTZ R4, -R5, R6 ;  /* 0x0000000605047221 */ /* 0x000fc80000010100 */
[----:B------:R-:W-:-:S07]  /*5600*/  FMUL.FTZ R4, R4, 0.5 ;  /* 0x3f00000004047820 */ /* 0x000fce0000410000 */
.L_x_3415:
[----:B------:R-:W-:Y:S05]  /*5610*/  BSYNC B5 ;  /* 0x0000000000057941 */ /* 0x000fea0003800000 */
.L_x_3413:
        /* <DEDUP_REMOVED lines=10> */
.L_x_3417:
[----:B------:R-:W-:-:S04]  /*56c0*/  FADD.FTZ R0, -R0, R7 ;  /* 0x0000000700007221 */ /* 0x000fc80000010100 */
[----:B------:R-:W-:-:S07]  /*56d0*/  FMUL.FTZ R5, R0, 0.5 ;  /* 0x3f00000000057820 */ /* 0x000fce0000410000 */
.L_x_3418:
[----:B------:R-:W-:Y:S05]  /*56e0*/  BSYNC B5 ;  /* 0x0000000000057941 */ /* 0x000fea0003800000 */
.L_x_3416:
[----:B------:R-:W-:Y:S01]  /*56f0*/  FADD.FTZ R5, R5, R4 ;  /* 0x0000000405057221 */ /* 0x000fe20000010000 */
[----:B------:R-:W-:-:S04]  /*5700*/  FADD.FTZ R10, R11, R10 ;  /* 0x0000000a0b0a7221 */ /* 0x000fc80000010000 */
[----:B------:R-:W-:-:S06]  /*5710*/  FMUL.FTZ R10, R10, R5 ;  /* 0x000000050a0a7220 */ /* 0x000fcc0000410000 */
[----:B------:R-:W2:Y:S01]  /*5720*/  MUFU.SQRT R10, R10 ;  /* 0x0000000a000a7308 */ /* 0x000ea20000002000 */
[----:B------:R-:W-:Y:S05]  /*5730*/  BRA `(.L_x_3419) ;  /* 0x0000000000487947 */ /* 0x000fea0003800000 */
.L_x_3412:
[----:B------:R-:W-:-:S13]  /*5740*/  FSETP.GT.FTZ.AND P0, PT, R11, 1, PT ;  /* 0x3f8000000b00780b */ /* 0x000fda0003f14000 */
[----:B------:R-:W-:Y:S01]  /*5750*/  @P0 FMUL.FTZ R6, R5, R0 ;  /* 0x0000000005060220 */ /* 0x000fe20000410000 */
[----:B------:R-:W-:-:S04]  /*5760*/  @!P0 FADD.FTZ R0, -R11, 1 ;  /* 0x3f8000000b008421 */ /* 0x000fc80000010100 */
[----:B------:R-:W-:Y:S01]  /*5770*/  @!P0 FMUL.FTZ R4, R5, R0 ;  /* 0x0000000005048220 */ /* 0x000fe20000410000 */
[----:B------:R-:W2:Y:S01]  /*5780*/  @P0 MUFU.SQRT R6, R6 ;  /* 0x0000000600060308 */ /* 0x000ea20000002000 */
[----:B------:R-:W-:-:S04]  /*5790*/  @P0 FMUL.FTZ R0, |R12|, 2.81474976710656000000e+14 ;  /* 0x578000000c000820 */ /* 0x000fc80000410200 */
[C---:B------:R-:W-:Y:S01]  /*57a0*/  @P0 FMUL.FTZ R0, R11.reuse, R0 ;  /* 0x000000000b000220 */ /* 0x040fe20000410000 */
[----:B------:R-:W-:Y:S02]  /*57b0*/  @P0 FMUL.FTZ R11, R11, 2.81474976710656000000e+14 ;  /* 0x578000000b0b0820 */ /* 0x000fe40000410000 */
[----:B------:R-:W-:Y:S08]  /*57c0*/  @!P0 MUFU.SQRT R10, R4 ;  /* 0x00000004000a8308 */ /* 0x000ff00000002000 */
[----:B--2---:R-:W2:Y:S02]  /*57d0*/  @P0 MUFU.RCP R5, R6 ;  /* 0x0000000600050308 */ /* 0x004ea40000001000 */
[----:B--2---:R-:W-:Y:S01]  /*57e0*/  @P0 FMUL.FTZ R10, R0, R5 ;  /* 0x00000005000a0220 */ /* 0x004fe20000410000 */
[----:B------:R-:W-:Y:S06]  /*57f0*/  BRA `(.L_x_3419) ;  /* 0x0000000000187947 */ /* 0x000fec0003800000 */
.L_x_3411:
[----:B------:R-:W-:Y:S01]  /*5800*/  FADD.FTZ R0, R10, 1 ;  /* 0x3f8000000a007421 */ /* 0x000fe20000010000 */
[----:B0-----:R-:W-:Y:S01]  /*5810*/  MUFU.SQRT R15, R15 ;  /* 0x0000000f000f7308 */ /* 0x001fe20000002000 */
[----:B------:R-:W-:Y:S02]  /*5820*/  IMAD.MOV.U32 R11, RZ, RZ, 0x3f800000 ;  /* 0x3f800000ff0b7424 */ /* 0x000fe400078e00ff */
[----:B------:R-:W-:-:S06]  /*5830*/  FMUL.FTZ R0, R0, 0.5 ;  /* 0x3f00000000007820 */ /* 0x000fcc0000410000 */
[----:B------:R-:W0:Y:S02]  /*5840*/  MUFU.SQRT R0, R0 ;  /* 0x0000000000007308 */ /* 0x000e240000002000 */
[----:B0-----:R-:W-:-:S07]  /*5850*/  FMUL.FTZ R10, R15, R0 ;  /* 0x000000000f0a7220 */ /* 0x001fce0000410000 */
.L_x_3419:
[----:B------:R-:W-:Y:S05]  /*5860*/  BSYNC B1 ;  /* 0x0000000000017941 */ /* 0x000fea0003800000 */
.L_x_3410:
[----:B------:R-:W-:Y:S05]  /*5870*/  BRA `(.L_x_3420) ;  /* 0x0000000000087947 */ /* 0x000fea0003800000 */
.L_x_3407:
[----:B------:R-:W-:Y:S01]  /*5880*/  FMUL.FTZ R10, R10, 16777216 ;  /* 0x4b8000000a0a7820 */ /* 0x000fe20000410000 */
[----:B------:R-:W-:-:S07]  /*5890*/  FMUL.FTZ R11, R11, 16777216 ;  /* 0x4b8000000b0b7820 */ /* 0x000fce0000410000 */
.L_x_3420:
[----:B------:R-:W-:Y:S05]  /*58a0*/  BSYNC B0 ;  /* 0x0000000000007941 */ /* 0x000fea0003800000 */
.L_x_3406:
[C---:B------:R-:W-:Y:S01]  /*58b0*/  FADD.FTZ R0, |R11|.reuse, -RZ ;  /* 0x800000ff0b007221 */ /* 0x040fe20000010200 */
[----:B--2---:R-:W-:Y:S01]  /*58c0*/  FADD.FTZ R5, |R10|, -RZ ;  /* 0x800000ff0a057221 */ /* 0x004fe20000010200 */
[----:B------:R-:W-:Y:S01]  /*58d0*/  FSETP.GT.FTZ.AND P6, PT, |R11|, |R10|, PT ;  /* 0x4000000a0b00720b */ /* 0x000fe20003fd4200 */
[----:B------:R-:W-:Y:S03]  /*58e0*/  BSSY B5, `(.L_x_3421) ;  /* 0x000000f000057945 */ /* 0x000fe60003800000 */
[----:B0-----:R-:W-:Y:S02]  /*58f0*/  FSEL R15, R0, R5, P6 ;  /* 0x00000005000f7208 */ /* 0x001fe40003000000 */
        /* <DEDUP_REMOVED lines=11> */
[----:B-1----:R-:W-:Y:S05]  /*59b0*/  CALL.REL.NOINC `($__internal_1_$__cuda_sm3x_div_rn_ftz_f32_slowpath) ;  /* 0x000000e000507944 */ /* 0x002fea0003c00000 */
[----:B------:R-:W-:-:S07]  /*59c0*/  MOV R4, R0 ;  /* 0x0000000000047202 */ /* 0x000fce0000000f00 */
.L_x_3422:
[----:B------:R-:W-:Y:S05]  /*59d0*/  BSYNC B5 ;  /* 0x0000000000057941 */ /* 0x000fea0003800000 */
.L_x_3421:
        /* <DEDUP_REMOVED lines=18> */
.L_x_3424:
[----:B------:R-:W-:Y:S01]  /*5b00*/  ISETP.GE.AND P0, PT, R10, RZ, PT ;  /* 0x000000ff0a00720c */ /* 0x000fe20003f06270 */
[----:B------:R-:W-:-:S12]  /*5b10*/  IMAD.MOV.U32 R5, RZ, RZ, 0x3fd774eb ;  /* 0x3fd774ebff057424 */ /* 0x000fd800078e00ff */
[----:B------:R-:W-:-:S04]  /*5b20*/  @P0 FFMA.FTZ R4, R5, 0.93318945169448852539, -R4 ;  /* 0x3f6ee58105040823 */ /* 0x000fc80000010804 */
[----:B------:R-:W-:-:S07]  /*5b30*/  @!P0 FFMA.FTZ R4, R5, 0.93318945169448852539, R4 ;  /* 0x3f6ee58105048823 */ /* 0x000fce0000010004 */
.L_x_3425:
[----:B------:R-:W-:Y:S05]  /*5b40*/  BSYNC B0 ;  /* 0x0000000000007941 */ /* 0x000fea0003800000 */
.L_x_3423:
[C---:B------:R-:W-:Y:S01]  /*5b50*/  FSETP.NEU.FTZ.AND P0, PT, |R10|.reuse, |R11|, PT ;  /* 0x4000000b0a00720b */ /* 0x040fe20003f1d200 */
        /* <DEDUP_REMOVED lines=9> */
.L_x_3409:
[----:B------:R-:W-:Y:S05]  /*5bf0*/  BSYNC B4 ;  /* 0x0000000000047941 */ /* 0x000fea0003800000 */
.L_x_3405:
[----:B------:R-:W-:Y:S02]  /*5c00*/  LOP3.LUT R2, R7, 0x80000000, R2, 0xb8, !PT ;  /* 0x8000000007027812 */ /* 0x000fe400078eb802 */
[----:B-1----:R-:W-:Y:S01]  /*5c10*/  LOP3.LUT R12, R14, 0x80000000, R12, 0xb8, !PT ;  /* 0x800000000e0c7812 */ /* 0x002fe200078eb80c */
[----:B------:R-:W-:Y:S06]  /*5c20*/  BRA `(.L_x_3394) ;  /* 0x0000001400e47947 */ /* 0x000fec0003800000 */
.L_x_3393:
        /* <DEDUP_REMOVED lines=17> */
[----:B------:R-:W-:Y:S01]  /*5d40*/  FMUL.FTZ R15, R0, R0 ;  /* 0x00000000000f7220 */ /* 0x000fe20000410000 */
[----:B------:R-:W-:Y:S03]  /*5d50*/  BSSY B5, `(.L_x_3430) ;  /* 0x000000d000057945 */ /* 0x000fe60003800000 */
[----:B------:R-:W-:-:S03]  /*5d60*/  FFMA.FTZ R15, R10, R10, R15 ;  /* 0x0000000a0a0f7223 */ /* 0x000fc6000001000f */
        /* <DEDUP_REMOVED lines=9> */
[----:B------:R-:W-:Y:S05]  /*5e00*/  CALL.REL.NOINC `($__internal_1_$__cuda_sm3x_div_rn_ftz_f32_slowpath) ;  /* 0x000000dc003c7944 */ /* 0x000fea0003c00000 */
[----:B------:R-:W-:-:S07]  /*5e10*/  MOV R4, R0 ;  /* 0x0000000000047202 */ /* 0x000fce0000000f00 */
.L_x_3431:
[----:B------:R-:W-:Y:S05]  /*5e20*/  BSYNC B5 ;  /* 0x0000000000057941 */ /* 0x000fea0003800000 */
.L_x_3430:
        /* <DEDUP_REMOVED lines=18> */
.L_x_3433:
[----:B------:R-:W-:Y:S01]  /*5f50*/  ISETP.GE.AND P0, PT, R11, RZ, PT ;  /* 0x000000ff0b00720c */ /* 0x000fe20003f06270 */
[----:B------:R-:W-:-:S12]  /*5f60*/  IMAD.MOV.U32 R5, RZ, RZ, 0x3fd774eb ;  /* 0x3fd774ebff057424 */ /* 0x000fd800078e00ff */
[----:B------:R-:W-:-:S04]  /*5f70*/  @P0 FFMA.FTZ R4, R5, 0.93318945169448852539, -R4 ;  /* 0x3f6ee58105040823 */ /* 0x000fc80000010804 */
[----:B------:R-:W-:-:S07]  /*5f80*/  @!P0 FFMA.FTZ R4, R5, 0.93318945169448852539, R4 ;  /* 0x3f6ee58105048823 */ /* 0x000fce0000010004 */
.L_x_3434:
[----:B------:R-:W-:Y:S05]  /*5f90*/  BSYNC B0 ;  /* 0x0000000000007941 */ /* 0x000fea0003800000 */
.L_x_3432:
[C---:B------:R-:W-:Y:S01]  /*5fa0*/  FSETP.NEU.FTZ.AND P1, PT, |R11|.reuse, |R14|, PT ;  /* 0x4000000e0b00720b */ /* 0x040fe20003f3d200 */
        /* <DEDUP_REMOVED lines=12> */
.L_x_3429:
        /* <DEDUP_REMOVED lines=13> */
.L_x_3437:
[----:B------:R-:W-:Y:S05]  /*6140*/  BSYNC B5 ;  /* 0x0000000000057941 */ /* 0x000fea0003800000 */
.L_x_3436:
        /* <DEDUP_REMOVED lines=18> */
.L_x_3439:
[----:B------:R-:W-:Y:S01]  /*6270*/  ISETP.GE.AND P0, PT, R11, RZ, PT ;  /* 0x000000ff0b00720c */ /* 0x000fe20003f06270 */
[----:B------:R-:W-:-:S12]  /*6280*/  IMAD.MOV.U32 R5, RZ, RZ, 0x3fd774eb ;  /* 0x3fd774ebff057424 */ /* 0x000fd800078e00ff */
[----:B------:R-:W-:-:S04]  /*6290*/  @P0 FFMA.FTZ R4, R5, 0.93318945169448852539, -R4 ;  /* 0x3f6ee58105040823 */ /* 0x000fc80000010804 */
[----:B------:R-:W-:-:S07]  /*62a0*/  @!P0 FFMA.FTZ R4, R5, 0.93318945169448852539, R4 ;  /* 0x3f6ee58105048823 */ /* 0x000fce0000010004 */
.L_x_3440:
[----:B------:R-:W-:Y:S05]  /*62b0*/  BSYNC B0 ;  /* 0x0000000000007941 */ /* 0x000fea0003800000 */
.L_x_3438:
        /* <DEDUP_REMOVED lines=11> */
[----:B------:R-:W-:-:S04]  /*6370*/  FFMA.FTZ R7, R6, R6, R7 ;  /* 0x0000000606077223 */ /* 0x000fc80000010007 */
[----:B------:R-:W0:Y:S02]  /*6380*/  MUFU.SQRT R6, R7 ;  /* 0x0000000700067308 */ /* 0x000e240000002000 */
[----:B0-----:R-:W-:Y:S01]  /*6390*/  @P0 FMUL.FTZ R0, R5, R6 ;  /* 0x0000000605000220 */ /* 0x001fe20000410000 */
[----:B------:R-:W-:Y:S01]  /*63a0*/  FSETP.NEU.FTZ.AND P0, PT, R15, +INF , PT ;  /* 0x7f8000000f00780b */ /* 0x000fe20003f1d000 */
[----:B------:R-:W-:-:S03]  /*63b0*/  IMAD.MOV.U32 R5, RZ, RZ, 0x4016cbe4 ;  /* 0x4016cbe4ff057424 */ /* 0x000fc600078e00ff */
[----:B------:R-:W-:Y:S02]  /*63c0*/  FSEL R0, R0, +INF , P0 ;  /* 0x7f80000000007808 */ /* 0x000fe40000000000 */
        /* <DEDUP_REMOVED lines=10> */
.L_x_3428:
[----:B------:R-:W-:Y:S01]  /*6470*/  FMUL.FTZ R4, R11, 0.36787945032119750977 ;  /* 0x3ebc5ab20b047820 */ /* 0x000fe20000410000 */
[----:B------:R-:W-:Y:S01]  /*6480*/  FMUL.FTZ R5, R14, 0.36787945032119750977 ;  /* 0x3ebc5ab20e057820 */ /* 0x000fe20000410000 */
[----:B------:R-:W-:Y:S01]  /*6490*/  IMAD.MOV.U32 R15, RZ, RZ, 0x3f800000 ;  /* 0x3f800000ff0f7424 */ /* 0x000fe200078e00ff */
[----:B------:R-:W-:Y:S01]  /*64a0*/  BSSY B5, `(.L_x_3441) ;  /* 0x000001f000057945 */ /* 0x000fe20003800000 */
[----:B------:R-:W-:Y:S01]  /*64b0*/  FADD.FTZ R4, |R4|, -RZ ;  /* 0x800000ff04047221 */ /* 0x000fe20000010200 */
[----:B------:R-:W-:-:S05]  /*64c0*/  FADD.FTZ R5, |R5|, -RZ ;  /* 0x800000ff05057221 */ /* 0x000fca0000010200 */
[CC--:B------:R-:W-:Y:S02]  /*64d0*/  VIMNMX R6, R4.reuse, R5.reuse, !PT ;  /* 0x0000000504067248 */ /* 0x0c0fe40007fe0100 */
[----:B------:R-:W-:Y:S02]  /*64e0*/  VIMNMX R4, R4, R5, PT ;  /* 0x0000000504047248 */ /* 0x000fe40003fe0100 */
[----:B------:R-:W-:Y:S02]  /*64f0*/  LOP3.LUT R7, R6, 0xfe000000, RZ, 0xc0, !PT ;  /* 0xfe00000006077812 */ /* 0x000fe400078ec0ff */
[----:B------:R-:W-:Y:S02]  /*6500*/  FSETP.NEU.FTZ.AND P0, PT, R4, RZ, PT ;  /* 0x000000ff0400720b */ /* 0x000fe40003f1d000 */
[C---:B------:R-:W-:Y:S02]  /*6510*/  IADD3 R5, -R7.reuse, 0x7e800000, RZ ;  /* 0x7e80000007057810 */ /* 0x040fe40007ffe1ff */
[----:B------:R-:W-:-:S03]  /*6520*/  LOP3.LUT R7, R7, 0x800000, RZ, 0xfc, !PT ;  /* 0x0080000007077812 */ /* 0x000fc600078efcff */
[-C--:B------:R-:W-:Y:S01]  /*6530*/  FMUL.FTZ R8, R4, R5.reuse ;  /* 0x0000000504087220 */ /* 0x080fe20000410000 */
[----:B------:R-:W-:-:S03]  /*6540*/  FMUL.FTZ R5, R6, R5 ;  /* 0x0000000506057220 */ /* 0x000fc60000410000 */
[----:B------:R-:W-:-:S04]  /*6550*/  FMUL.FTZ R8, R8, R8 ;  /* 0x0000000808087220 */ /* 0x000fc80000410000 */
[----:B------:R-:W-:Y:S02]  /*6560*/  FFMA.FTZ R8, R5, R5, R8 ;  /* 0x0000000505087223 */ /* 0x000fe40000010008 */
[----:B------:R-:W-:Y:S08]  /*6570*/  MUFU.RCP R5, R10 ;  /* 0x0000000a00057308 */ /* 0x000ff00000001000 */
        /* <DEDUP_REMOVED lines=15> */
[----:B------:R-:W-:Y:S05]  /*6670*/  CALL.REL.NOINC `($__internal_1_$__cuda_sm3x_div_rn_ftz_f32_slowpath) ;  /* 0x000000d400207944 */ /* 0x000fea0003c00000 */
[----:B------:R-:W-:-:S07]  /*6680*/  IMAD.MOV.U32 R4, RZ, RZ, R0 ;  /* 0x000000ffff047224 */ /* 0x000fce00078e0000 */
.L_x_3442:
[----:B------:R-:W-:Y:S05]  /*6690*/  BSYNC B5 ;  /* 0x0000000000057941 */ /* 0x000fea0003800000 */
.L_x_3441:
        /* <DEDUP_REMOVED lines=18> */
.L_x_3444:
[----:B------:R-:W-:Y:S01]  /*67c0*/  ISETP.GE.AND P0, PT, R11, RZ, PT ;  /* 0x000000ff0b00720c */ /* 0x000fe20003f06270 */
[----:B------:R-:W-:-:S12]  /*67d0*/  IMAD.MOV.U32 R5, RZ, RZ, 0x3fd774eb ;  /* 0x3fd774ebff057424 */ /* 0x000fd800078e00ff */
[----:B------:R-:W-:-:S04]  /*67e0*/  @P0 FFMA.FTZ R4, R5, 0.93318945169448852539, -R4 ;  /* 0x3f6ee58105040823 */ /* 0x000fc80000010804 */
[----:B------:R-:W-:-:S07]  /*67f0*/  @!P0 FFMA.FTZ R4, R5, 0.93318945169448852539, R4 ;  /* 0x3f6ee58105048823 */ /* 0x000fce0000010004 */
.L_x_3445:
[----:B------:R-:W-:Y:S05]  /*6800*/  BSYNC B0 ;  /* 0x0000000000007941 */ /* 0x000fea0003800000 */
.L_x_3443:
        /* <DEDUP_REMOVED lines=11> */
.L_x_3427:
        /* <DEDUP_REMOVED lines=22> */
[----:B------:R-:W-:Y:S05]  /*6a20*/  CALL.REL.NOINC `($__internal_1_$__cuda_sm3x_div_rn_ftz_f32_slowpath) ;  /* 0x000000d000347944 */ /* 0x000fea0003c00000 */
[----:B------:R-:W-:-:S07]  /*6a30*/  IMAD.MOV.U32 R4, RZ, RZ, R0 ;  /* 0x000000ffff047224 */ /* 0x000fce00078e0000 */
.L_x_3449:
[----:B------:R-:W-:Y:S05]  /*6a40*/  BSYNC B5 ;  /* 0x0000000000057941 */ /* 0x000fea0003800000 */
.L_x_3448:
[----:B------:R-:W-:Y:S02]  /*6a50*/  IMAD.MOV.U32 R5, RZ, RZ, 0x3b33710b ;  /* 0x3b33710bff057424 */ /* 0x000fe400078e00ff */
[----:B------:R-:W-:Y:S01]  /*6a60*/  FMUL.FTZ R0, R4, R4 ;  /* 0x0000000404007220 */ /* 0x000fe20000410000 */
[----:B------:R-:W-:Y:S01]  /*6a70*/  @!P6 IMAD.MOV.U32 R7, RZ, RZ, 0x3fd774eb ;  /* 0x3fd774ebff07e424 */ /* 0x000fe200078e00ff */
[----:B------:R-:W0:Y:S01]  /*6a80*/  MUFU.LG2 R14, R14 ;  /* 0x0000000e000e7308 */ /* 0x000e220000000c00 */
[----:B------:R-:W-:Y:S01]  /*6a90*/  FSETP.NEU.FTZ.AND P0, PT, |R12|, R11, PT ;  /* 0x0000000b0c00720b */ /* 0x000fe20003f1d200 */
[----:B------:R-:W-:Y:S01]  /*6aa0*/  FFMA.FTZ R5, R0, R5, -0.015681877732276916504 ;  /* 0xbc80774800057423 */ /* 0x000fe20000010005 */
[----:B------:R-:W-:Y:S01]  /*6ab0*/  FSETP.NEU.FTZ.AND P1, PT, R10, RZ, PT ;  /* 0x000000ff0a00720b */ /* 0x000fe20003f3d000 */
[----:B------:R-:W-:Y:S02]  /*6ac0*/  FADD.FTZ R11, |R12|, R11 ;  /* 0x0000000b0c0b7221 */ /* 0x000fe40000010200 */
[----:B------:R-:W-:-:S04]  /*6ad0*/  FFMA.FTZ R5, R0, R5, 0.042200751602649688721 ;  /* 0x3d2cdab200057423 */ /* 0x000fc80000010005 */
[----:B------:R-:W-:-:S04]  /*6ae0*/  FFMA.FTZ R5, R0, R5, -0.074792981147766113281 ;  /* 0xbd992d1000057423 */ /* 0x000fc80000010005 */
[----:B------:R-:W-:Y:S01]  /*6af0*/  FFMA.FTZ R5, R0, R5, 0.10640415549278259277 ;  /* 0x3dd9ea6c00057423 */ /* 0x000fe20000010005 */
[----:B0-----:R-:W-:-:S03]  /*6b00*/  FMUL.FTZ.D2 R15, R14, 0.69314718246459960938 ;  /* 0x3f3172180e0f7820 */ /* 0x001fc60000310000 */
        /* <DEDUP_REMOVED lines=12> */
.L_x_3447:
        /* <DEDUP_REMOVED lines=12> */
[----:B------:R-:W-:-:S07]  /*6c90*/  IMAD.MOV.U32 R4, RZ, RZ, R0 ;  /* 0x000000ffff047224 */ /* 0x000fce00078e0000 */
.L_x_3451:
[----:B------:R-:W-:Y:S05]  /*6ca0*/  BSYNC B5 ;  /* 0x0000000000057941 */ /* 0x000fea0003800000 */
.L_x_3450:
        /* <DEDUP_REMOVED lines=14> */
[----:B------:R-:W-:Y:S02]  /*6d90*/  FFMA.FTZ R8, R5, R8, -0.074792981147766113281 ;  /* 0xbd992d1005087423 */ /* 0x000fe40000010008 */
        /* <DEDUP_REMOVED lines=11> */
[----:B------:R-:W-:Y:S01]  /*6e50*/  FADD.FTZ R6, |R12|, R11 ;  /* 0x0000000b0c067221 */ /* 0x000fe20000010200 */
[----:B------:R-:W-:Y:S02]  /*6e60*/  FSEL R0, R0, +INF , P0 ;  /* 0x7f80000000007808 */ /* 0x000fe40000000000 */
[----:B------:R-:W-:Y:S01]  /*6e70*/  @!P6 FFMA.FTZ R4, R7, 0.93318945169448852539, -R4 ;  /* 0x3f6ee5810704e823 */ /* 0x000fe20000010804 */
[----:B------:R-:W-:-:S03]  /*6e80*/  FSETP.NEU.FTZ.AND P0, PT, |R12|, R11, PT ;  /* 0x0000000b0c00720b */ /* 0x000fc60003f1d200 */
        /* <DEDUP_REMOVED lines=8> */
.L_x_3446:
        /* <DEDUP_REMOVED lines=32> */
[----:B------:R-:W-:Y:S05]  /*7110*/  CALL.REL.NOINC `($__internal_1_$__cuda_sm3x_div_rn_ftz_f32_slowpath) ;  /* 0x000000c800787944 */ /* 0x000fea0003c00000 */
[----:B------:R-:W-:-:S07]  /*7120*/  IMAD.MOV.U32 R4, RZ, RZ, R0 ;  /* 0x000000ffff047224 */ /* 0x000fce00078e0000 */
.L_x_3453:
[----:B------:R-:W-:Y:S05]  /*7130*/  BSYNC B5 ;  /* 0x0000000000057941 */ /* 0x000fea0003800000 */
.L_x_3452:
[----:B------:R-:W-:Y:S02]  /*7140*/  IMAD.MOV.U32 R5, RZ, RZ, 0x3b33710b ;  /* 0x3b33710bff057424 */ /* 0x000fe400078e00ff */
[----:B------:R-:W-:Y:S01]  /*7150*/  FMUL.FTZ R0, R4, R4 ;  /* 0x0000000404007220 */ /* 0x000fe20000410000 */
[----:B------:R-:W-:Y:S02]  /*7160*/  @!P6 MOV R7, 0x3fd774eb ;  /* 0x3fd774eb0007e802 */ /* 0x000fe40000000f00 */
[----:B------:R-:W-:Y:S01]  /*7170*/  FSETP.NEU.FTZ.AND P0, PT, |R12|, R11, PT ;  /* 0x0000000b0c00720b */ /* 0x000fe20003f1d200 */
        /* <DEDUP_REMOVED lines=8> */
[----:B------:R-:W-:Y:S01]  /*7200*/  FMUL.FTZ R5, R0, R5 ;  /* 0x0000000500057220 */ /* 0x000fe20000410000 */
[----:B------:R-:W-:-:S03]  /*7210*/  FADD.FTZ R0, |R12|, R11 ;  /* 0x0000000b0c007221 */ /* 0x000fc60000010200 */
[----:B------:R-:W-:-:S04]  /*7220*/  FFMA.FTZ R4, R5, R4, R4 ;  /* 0x0000000405047223 */ /* 0x000fc80000010004 */
[----:B------:R-:W-:-:S05]  /*7230*/  @!P6 FFMA.FTZ R4, R7, 0.93318945169448852539, -R4 ;  /* 0x3f6ee5810704e823 */ /* 0x000fca0000010804 */
[----:B------:R-:W-:Y:S02]  /*7240*/  FSEL R4, R4, 0.78539818525314331055, P0 ;  /* 0x3f490fdb04047808 */ /* 0x000fe40000000000 */
[----:B------:R-:W-:Y:S02]  /*7250*/  FSETP.GTU.FTZ.AND P0, PT, |R0|, +INF , PT ;  /* 0x7f8000000000780b */ /* 0x000fe40003f1c200 */
[----:B------:R-:W-:-:S04]  /*7260*/  FSEL R5, R4, RZ, P1 ;  /* 0x000000ff04057208 */ /* 0x000fc80000800000 */
[----:B------:R-:W-:-:S04]  /*7270*/  LOP3.LUT R5, R5, 0x80000000, R2, 0xb8, !PT ;  /* 0x8000000005057812 */ /* 0x000fc800078eb802 */
[----:B------:R-:W-:-:S07]  /*7280*/  FSEL R5, R0, R5, P0 ;  /* 0x0000000500057208 */ /* 0x000fce0000000000 */
.L_x_3435:
[----:B------:R-:W-:Y:S05]  /*7290*/  BSYNC B4 ;  /* 0x0000000000047941 */ /* 0x000fea0003800000 */
.L_x_3426:
[----:B------:R-:W-:Y:S01]  /*72a0*/  FADD.FTZ R15, R15, 0.69314718246459960938 ;  /* 0x3f3172180f0f7421 */ /* 0x000fe20000010000 */
[----:B------:R-:W-:-:S04]  /*72b0*/  LOP3.LUT R2, R5, 0x80000000, R2, 0xb8, !PT ;  /* 0x8000000005027812 */ /* 0x000fc800078eb802 */
[----:B------:R-:W-:Y:S01]  /*72c0*/  LOP3.LUT R12, R15, 0x80000000, R12, 0xb8, !PT ;  /* 0x800000000f0c7812 */ /* 0x000fe200078eb80c */
[----:B------:R-:W-:Y:S06]  /*72d0*/  BRA `(.L_x_3394) ;  /* 0x0000000000387947 */ /* 0x000fec0003800000 */
.L_x_3392:
[----:B------:R-:W-:-:S13]  /*72e0*/  FSETP.NEU.FTZ.AND P0, PT, |R12|, +INF , PT ;  /* 0x7f8000000c00780b */ /* 0x000fda0003f1d200 */
[----:B------:R-:W-:Y:S01]  /*72f0*/  @!P0 FADD.FTZ R2, R2, R2 ;  /* 0x0000000202028221 */ /* 0x000fe20000010000 */
[----:B------:R-:W-:Y:S06]  /*7300*/  @!P0 BRA `(.L_x_3394) ;  /* 0x00000000002c8947 */ /* 0x000fec0003800000 */
[----:B------:R-:W-:-:S13]  /*7310*/  FSETP.NEU.FTZ.AND P0, PT, R11, +INF , PT ;  /* 0x7f8000000b00780b */ /* 0x000fda0003f1d000 */
[----:B------:R-:W-:Y:S01]  /*7320*/  @!P0 FADD.FTZ R0, R12, R12 ;  /* 0x0000000c0c008221 */ /* 0x000fe20000010000 */
[----:B------:R-:W-:-:S03]  /*7330*/  @!P0 IMAD.MOV.U32 R12, RZ, RZ, R2 ;  /* 0x000000ffff0c8224 */ /* 0x000fc600078e0002 */
        /* <DEDUP_REMOVED lines=8> */
.L_x_3394:
[----:B------:R-:W-:Y:S05]  /*73c0*/  BSYNC B2 ;  /* 0x0000000000027941 */ /* 0x000fea0003800000 */
.L_x_3391:
[----:B0-----:R-:W-:-:S07]  /*73d0*/  F2FP.F16.F32.PACK_AB R15, R12, R2 ;  /* 0x000000020c0f723e */ /* 0x001fce00000000ff */
.L_x_3390:
[----:B------:R-:W-:Y:S05]  /*73e0*/  BSYNC B3 ;  /* 0x0000000000037941 */ /* 0x000fea0003800000 */
.L_x_3389:
[----:B------:R-:W0:Y:S01]  /*73f0*/  S2R R2, SR_TID.X ;  /* 0x0000000000027919 */ /* 0x000e220000002100 */
[----:B------:R-:W-:Y:S01]  /*7400*/  BSSY B3, `(.L_x_3454) ;  /* 0x00002c5000037945 */ /* 0x000fe20003800000 */
[----:B0-----:R-:W-:-:S05]  /*7410*/  VIADD R0, R2, 0x80 ;  /* 0x0000008002007836 */ /* 0x001fca0000000000 */
[----:B------:R-:W-:-:S13]  /*7420*/  ISETP.GE.AND P0, PT, R0, R27, PT ;  /* 0x0000001b0000720c */ /* 0x000fda0003f06270 */
        /* <DEDUP_REMOVED lines=79> */
[----:B------:R-:W-:Y:S01]  /*7920*/  HFMA2.MMA R21, -RZ, RZ, 1.875, 0 ;  /* 0x3f800000ff157435 */ /* 0x000fe200000001ff */
[----:B------:R-:W-:-:S04]  /*7930*/  IMAD.MOV.U32 R23, RZ, RZ, 0x3d39bf78 ;  /* 0x3d39bf78ff177424 */ /* 0x000fc800078e00ff */
        /* <DEDUP_REMOVED lines=9> */
[----:B------:R-:W-:Y:S02]  /*79d0*/  FFMA.FTZ R21, R14, 0.25, -R21 ;  /* 0x3e8000000e157823 */ /* 0x000fe40000010815 */
        /* <DEDUP_REMOVED lines=20> */
.L_x_3463:
        /* <DEDUP_REMOVED lines=10> */
.L_x_3465:
[----:B------:R-:W-:-:S04]  /*7bc0*/  FADD.FTZ R4, -R5, R6 ;  /* 0x0000000605047221 */ /* 0x000fc80000010100 */
[----:B------:R-:W-:-:S07]  /*7bd0*/  FMUL.FTZ R4, R4, 0.5 ;  /* 0x3f00000004047820 */ /* 0x000fce0000410000 */
.L_x_3466:
[----:B------:R-:W-:Y:S05]  /*7be0*/  BSYNC B1 ;  /* 0x0000000000017941 */ /* 0x000fea0003800000 */
.L_x_3464:
        /* <DEDUP_REMOVED lines=11> */
.L_x_3468:
[----:B------:R-:W-:-:S04]  /*7ca0*/  FADD.FTZ R8, R7, -R8 ;  /* 0x8000000807087221 */ /* 0x000fc80000010000 */
[----:B------:R-:W-:-:S07]  /*7cb0*/  FMUL.FTZ R9, R8, 0.5 ;  /* 0x3f00000008097820 */ /* 0x000fce0000410000 */
.L_x_3469:
[----:B------:R-:W-:Y:S05]  /*7cc0*/  BSYNC B1 ;  /* 0x0000000000017941 */ /* 0x000fea0003800000 */
.L_x_3467:
        /* <DEDUP_REMOVED lines=11> */
[----:B------:R-:W-:Y:S02]  /*7d80*/  IADD3 R14, -R9, 0x40800000, RZ ;  /* 0x40800000090e7810 */ /* 0x000fe40007ffe1ff */
[-C--:B------:R-:W-:Y:S02]  /*7d90*/  IADD3 R8, R4, -R9.reuse, RZ ;  /* 0x8000000904087210 */ /* 0x080fe40007ffe0ff */
[----:B------:R-:W-:Y:S01]  /*7da0*/  I2FP.F32.S32 R9, R9 ;  /* 0x0000000900097245 */ /* 0x000fe20000201400 */
[----:B------:R-:W-:-:S04]  /*7db0*/  FFMA.FTZ R21, R14, 0.25, -R21 ;  /* 0x3e8000000e157823 */ /* 0x000fc80000010815 */
        /* <DEDUP_REMOVED lines=20> */
.L_x_3462:
[----:B------:R0:W1:Y:S02]  /*7f00*/  MUFU.SQRT R14, R18 ;  /* 0x00000012000e7308 */ /* 0x0000640000002000 */
.L_x_3461:
[----:B------:R-:W-:Y:S05]  /*7f10*/  BSYNC B0 ;  /* 0x0000000000007941 */ /* 0x000fea0003800000 */
.L_x_3460:
        /* <DEDUP_REMOVED lines=35> */
.L_x_3473:
        /* <DEDUP_REMOVED lines=17> */
.L_x_3479:
[----:B------:R-:W-:-:S04]  /*8260*/  FADD.FTZ R4, -R5, R6 ;  /* 0x0000000605047221 */ /* 0x000fc80000010100 */
[----:B------:R-:W-:-:S07]  /*8270*/  FMUL.FTZ R4, R4, 0.5 ;  /* 0x3f00000004047820 */ /* 0x000fce0000410000 */
.L_x_3480:
[----:B------:R-:W-:Y:S05]  /*8280*/  BSYNC B5 ;  /* 0x0000000000057941 */ /* 0x000fea0003800000 */
.L_x_3478:
        /* <DEDUP_REMOVED lines=10> */
.L_x_3482:
[----:B------:R-:W-:-:S04]  /*8330*/  FADD.FTZ R0, -R0, R7 ;  /* 0x0000000700007221 */ /* 0x000fc80000010100 */
[----:B------:R-:W-:-:S07]  /*8340*/  FMUL.FTZ R5, R0, 0.5 ;  /* 0x3f00000000057820 */ /* 0x000fce0000410000 */
.L_x_3483:
[----:B------:R-:W-:Y:S05]  /*8350*/  BSYNC B5 ;  /* 0x0000000000057941 */ /* 0x000fea0003800000 */
.L_x_3481:
[----:B------:R-:W-:Y:S01]  /*8360*/  FADD.FTZ R5, R5, R4 ;  /* 0x0000000405057221 */ /* 0x000fe20000010000 */
[----:B------:R-:W-:-:S04]  /*8370*/  FADD.FTZ R10, R11, R10 ;  /* 0x0000000a0b0a7221 */ /* 0x000fc80000010000 */
[----:B------:R-:W-:-:S06]  /*8380*/  FMUL.FTZ R10, R10, R5 ;  /* 0x000000050a0a7220 */ /* 0x000fcc0000410000 */
[----:B------:R-:W2:Y:S01]  /*8390*/  MUFU.SQRT R10, R10 ;  /* 0x0000000a000a7308 */ /* 0x000ea20000002000 */
[----:B------:R-:W-:Y:S05]  /*83a0*/  BRA `(.L_x_3484) ;  /* 0x0000000000487947 */ /* 0x000fea0003800000 */
.L_x_3477:
        /* <DEDUP_REMOVED lines=12> */
.L_x_3476:
[----:B------:R-:W-:Y:S01]  /*8470*/  FADD.FTZ R0, R10, 1 ;  /* 0x3f8000000a007421 */ /* 0x000fe20000010000 */
[----:B------:R-:W-:Y:S01]  /*8480*/  MUFU.SQRT R5, R18 ;  /* 0x0000001200057308 */ /* 0x000fe20000002000 */
[----:B------:R-:W-:Y:S02]  /*8490*/  MOV R11, 0x3f800000 ;  /* 0x3f800000000b7802 */ /* 0x000fe40000000f00 */
[----:B------:R-:W-:-:S06]  /*84a0*/  FMUL.FTZ R0, R0, 0.5 ;  /* 0x3f00000000007820 */ /* 0x000fcc0000410000 */
[----:B------:R-:W2:Y:S02]  /*84b0*/  MUFU.SQRT R0, R0 ;  /* 0x0000000000007308 */ /* 0x000ea40000002000 */
[----:B--2---:R-:W-:-:S07]  /*84c0*/  FMUL.FTZ R10, R5, R0 ;  /* 0x00000000050a7220 */ /* 0x004fce0000410000 */
.L_x_3484:
[----:B------:R-:W-:Y:S05]  /*84d0*/  BSYNC B1 ;  /* 0x0000000000017941 */ /* 0x000fea0003800000 */
.L_x_3475:
[----:B------:R-:W-:Y:S05]  /*84e0*/  BRA `(.L_x_3485) ;  /* 0x0000000000087947 */ /* 0x000fea0003800000 */
.L_x_3472:
[----:B------:R-:W-:Y:S01]  /*84f0*/  FMUL.FTZ R10, R10, 16777216 ;  /* 0x4b8000000a0a7820 */ /* 0x000fe20000410000 */
[----:B------:R-:W-:-:S07]  /*8500*/  FMUL.FTZ R11, R11, 16777216 ;  /* 0x4b8000000b0b7820 */ /* 0x000fce0000410000 */
.L_x_3485:
[----:B------:R-:W-:Y:S05]  /*8510*/  BSYNC B0 ;  /* 0x0000000000007941 */ /* 0x000fea0003800000 */
.L_x_3471:
        /* <DEDUP_REMOVED lines=17> */
[----:B------:R-:W-:-:S07]  /*8630*/  IMAD.MOV.U32 R4, RZ, RZ, R0 ;  /* 0x000000ffff047224 */ /* 0x000fce00078e0000 */
.L_x_3487:
[----:B------:R-:W-:Y:S05]  /*8640*/  BSYNC B5 ;  /* 0x0000000000057941 */ /* 0x000fea0003800000 */
.L_x_3486:
        /* <DEDUP_REMOVED lines=18> */
.L_x_3489:
[----:B------:R-:W-:Y:S01]  /*8770*/  ISETP.GE.AND P0, PT, R10, RZ, PT ;  /* 0x000000ff0a00720c */ /* 0x000fe20003f06270 */
[----:B------:R-:W-:-:S12]  /*8780*/  IMAD.MOV.U32 R5, RZ, RZ, 0x3fd774eb ;  /* 0x3fd774ebff057424 */ /* 0x000fd800078e00ff */
[----:B------:R-:W-:-:S04]  /*8790*/  @P0 FFMA.FTZ R4, R5, 0.93318945169448852539, -R4 ;  /* 0x3f6ee58105040823 */ /* 0x000fc80000010804 */
[----:B------:R-:W-:-:S07]  /*87a0*/  @!P0 FFMA.FTZ R4, R5, 0.93318945169448852539, R4 ;  /* 0x3f6ee58105048823 */ /* 0x000fce0000010004 */
.L_x_3490:
[----:B------:R-:W-:Y:S05]  /*87b0*/  BSYNC B0 ;  /* 0x0000000000007941 */ /* 0x000fea0003800000 */
.L_x_3488:
[----:B------:R-:W-:Y:S01]  /*87c0*/  FSETP.NEU.FTZ.AND P0, PT, |R10|, |R11|, PT ;  /* 0x4000000b0a00720b */ /* 0x000fe20003f1d200 */
[----:B------:R-:W-:Y:S01]  /*87d0*/  HFMA2.MMA R0, -RZ, RZ, 2.04296875, -15.78125 ;  /* 0x4016cbe4ff007435 */ /* 0x000fe200000001ff */
[----:B------:R-:W-:Y:S02]  /*87e0*/  FSETP.NEU.FTZ.AND P1, PT, R18, RZ, PT ;  /* 0x000000ff1200720b */ /* 0x000fe40003f3d000 */
[C---:B------:R-:W-:Y:S01]  /*87f0*/  ISETP.GE.AND P2, PT, R10.reuse, RZ, PT ;  /* 0x000000ff0a00720c */ /* 0x040fe20003f46270 */
[----:B------:R-:W-:-:S08]  /*8800*/  FADD.FTZ R10, |R10|, |R11| ;  /* 0x4000000b0a0a7221 */ /* 0x000fd00000010200 */
[----:B------:R-:W-:Y:S02]  /*8810*/  @!P0 FSEL R4, R0, 0.78539818525314331055, !P2 ;  /* 0x3f490fdb00048808 */ /* 0x000fe40005000000 */
[----:B------:R-:W-:Y:S02]  /*8820*/  @!P1 FSEL R4, RZ, 3.1415927410125732422, P2 ;  /* 0x40490fdbff049808 */ /* 0x000fe40001000000 */
[----:B------:R-:W-:Y:S02]  /*8830*/  FSETP.GTU.FTZ.AND P0, PT, |R10|, +INF , PT ;  /* 0x7f8000000a00780b */ /* 0x000fe40003f1c200 */
[----:B------:R-:W-:-:S04]  /*8840*/  LOP3.LUT R11, R4, 0x80000000, R11, 0xb8, !PT ;  /* 0x80000000040b7812 */ /* 0x000fc800078eb80b */
[----:B------:R-:W-:-:S07]  /*8850*/  FSEL R4, R10, R11, P0 ;  /* 0x0000000b0a047208 */ /* 0x000fce0000000000 */
.L_x_3474:
[----:B------:R-:W-:Y:S05]  /*8860*/  BSYNC B4 ;  /* 0x0000000000047941 */ /* 0x000fea0003800000 */
.L_x_3470:
[----:B------:R-:W-:Y:S02]  /*8870*/  LOP3.LUT R17, R4, 0x80000000, R17, 0xb8, !PT ;  /* 0x8000000004117812 */ /* 0x000fe400078eb811 */
[----:B-1----:R-:W-:Y:S01]  /*8880*/  LOP3.LUT R12, R14, 0x80000000, R12, 0xb8, !PT ;  /* 0x800000000e0c7812 */ /* 0x002fe200078eb80c */
[----:B------:R-:W-:Y:S06]  /*8890*/  BRA `(.L_x_3459) ;  /* 0x0000001400e47947 */ /* 0x000fec0003800000 */
.L_x_3458:
        /* <DEDUP_REMOVED lines=29> */
[----:B------:R-:W-:Y:S05]  /*8a70*/  CALL.REL.NOINC `($__internal_1_$__cuda_sm3x_div_rn_ftz_f32_slowpath) ;  /* 0x000000b000207944 */ /* 0x000fea0003c00000 */
[----:B------:R-:W-:-:S07]  /*8a80*/  IMAD.MOV.U32 R4, RZ, RZ, R0 ;  /* 0x000000ffff047224 */ /* 0x000fce00078e0000 */
.L_x_3496:
[----:B------:R-:W-:Y:S05]  /*8a90*/  BSYNC B5 ;  /* 0x0000000000057941 */ /* 0x000fea0003800000 */
.L_x_3495:
        /* <DEDUP_REMOVED lines=18> */
.L_x_3498:
[----:B------:R-:W-:Y:S01]  /*8bc0*/  ISETP.GE.AND P0, PT, R11, RZ, PT ;  /* 0x000000ff0b00720c */ /* 0x000fe20003f06270 */
[----:B------:R-:W-:-:S12]  /*8bd0*/  IMAD.MOV.U32 R5, RZ, RZ, 0x3fd774eb ;  /* 0x3fd774ebff057424 */ /* 0x000fd800078e00ff */
[----:B------:R-:W-:-:S04]  /*8be0*/  @P0 FFMA.FTZ R4, R5, 0.93318945169448852539, -R4 ;  /* 0x3f6ee58105040823 */ /* 0x000fc80000010804 */
[----:B------:R-:W-:-:S07]  /*8bf0*/  @!P0 FFMA.FTZ R4, R5, 0.93318945169448852539, R4 ;  /* 0x3f6ee58105048823 */ /* 0x000fce0000010004 */
.L_x_3499:
[----:B------:R-:W-:Y:S05]  /*8c00*/  BSYNC B0 ;  /* 0x0000000000007941 */ /* 0x000fea0003800000 */
.L_x_3497:
[C---:B------:R-:W-:Y:S01]  /*8c10*/  FSETP.NEU.FTZ.AND P0, PT, |R11|.reuse, |R14|, PT ;  /* 0x4000000e0b00720b */ /* 0x040fe20003f1d200 */
[----:B------:R-:W0:Y:S01]  /*8c20*/  MUFU.LG2 R18, R18 ;  /* 0x0000001200127308 */ /* 0x000e220000000c00 */
[----:B------:R-:W-:Y:S02]  /*8c30*/  FSETP.NEU.FTZ.AND P1, PT, R10, RZ, PT ;  /* 0x000000ff0a00720b */ /* 0x000fe40003f3d000 */
[C---:B------:R-:W-:Y:S01]  /*8c40*/  ISETP.GE.AND P2, PT, R11.reuse, RZ, PT ;  /* 0x000000ff0b00720c */ /* 0x040fe20003f46270 */
[----:B------:R-:W-:Y:S01]  /*8c50*/  FADD.FTZ R11, |R11|, |R14| ;  /* 0x4000000e0b0b7221 */ /* 0x000fe20000010200 */
        /* <DEDUP_REMOVED lines=8> */
.L_x_3494:
        /* <DEDUP_REMOVED lines=13> */
.L_x_3502:
[----:B------:R-:W-:Y:S05]  /*8db0*/  BSYNC B5 ;  /* 0x0000000000057941 */ /* 0x000fea0003800000 */
.L_x_3501:
        /* <DEDUP_REMOVED lines=18> */
.L_x_3504:
[----:B------:R-:W-:Y:S01]  /*8ee0*/  ISETP.GE.AND P0, PT, R11, RZ, PT ;  /* 0x000000ff0b00720c */ /* 0x000fe20003f06270 */
[----:B------:R-:W-:-:S12]  /*8ef0*/  IMAD.MOV.U32 R5, RZ, RZ, 0x3fd774eb ;  /* 0x3fd774ebff057424 */ /* 0x000fd800078e00ff */
[----:B------:R-:W-:-:S04]  /*8f00*/  @P0 FFMA.FTZ R4, R5, 0.93318945169448852539, -R4 ;  /* 0x3f6ee58105040823 */ /* 0x000fc80000010804 */
[----:B------:R-:W-:-:S07]  /*8f10*/  @!P0 FFMA.FTZ R4, R5, 0.93318945169448852539, R4 ;  /* 0x3f6ee58105048823 */ /* 0x000fce0000010004 */
.L_x_3505:
[----:B------:R-:W-:Y:S05]  /*8f20*/  BSYNC B0 ;  /* 0x0000000000007941 */ /* 0x000fea0003800000 */
.L_x_3503:
        /* <DEDUP_REMOVED lines=14> */
[----:B------:R-:W-:Y:S01]  /*9010*/  FSETP.NEU.FTZ.AND P0, PT, R18, +INF , PT ;  /* 0x7f8000001200780b */ /* 0x000fe20003f1d000 */
[----:B------:R-:W-:-:S03]  /*9020*/  HFMA2.MMA R5, -RZ, RZ, 2.04296875, -15.78125 ;  /* 0x4016cbe4ff057435 */ /* 0x000fc600000001ff */
[----:B------:R-:W-:Y:S02]  /*9030*/  FSEL R0, R0, +INF , P0 ;  /* 0x7f80000000007808 */ /* 0x000fe40000000000 */
[C---:B------:R-:W-:Y:S01]  /*9040*/  ISETP.GE.AND P0, PT, R11.reuse, RZ, PT ;  /* 0x000000ff0b00720c */ /* 0x040fe20003f06270 */
[----:B------:R-:W-:-:S03]  /*9050*/  FADD.FTZ R11, |R11|, |R14| ;  /* 0x4000000e0b0b7221 */ /* 0x000fc60000010200 */
[----:B------:R-:W0:Y:S01]  /*9060*/  MUFU.LG2 R0, R0 ;  /* 0x0000000000007308 */ /* 0x000e220000000c00 */
[----:B------:R-:W-:Y:S02]  /*9070*/  @!P1 FSEL R4, R5, 0.78539818525314331055, !P0 ;  /* 0x3f490fdb05049808 */ /* 0x000fe40004000000 */
[----:B------:R-:W-:Y:S02]  /*9080*/  @!P2 FSEL R4, RZ, 3.1415927410125732422, P0 ;  /* 0x40490fdbff04a808 */ /* 0x000fe40000000000 */
[----:B------:R-:W-:Y:S02]  /*9090*/  FSETP.GTU.FTZ.AND P0, PT, |R11|, +INF , PT ;  /* 0x7f8000000b00780b */ /* 0x000fe40003f1c200 */
[----:B------:R-:W-:-:S04]  /*90a0*/  LOP3.LUT R4, R4, 0x80000000, R14, 0xb8, !PT ;  /* 0x8000000004047812 */ /* 0x000fc800078eb80e */
[----:B------:R-:W-:Y:S01]  /*90b0*/  FSEL R4, R11, R4, P0 ;  /* 0x000000040b047208 */ /* 0x000fe20000000000 */
[----:B0-----:R-:W-:Y:S01]  /*90c0*/  FMUL.FTZ R18, R0, 0.69314718246459960938 ;  /* 0x3f31721800127820 */ /* 0x001fe20000410000 */
[----:B------:R-:W-:Y:S06]  /*90d0*/  BRA `(.L_x_3500) ;  /* 0x0000000c00887947 */ /* 0x000fec0003800000 */
.L_x_3493:
[----:B------:R-:W-:Y:S01]  /*90e0*/  FMUL.FTZ R4, R11, 0.36787945032119750977 ;  /* 0x3ebc5ab20b047820 */ /* 0x000fe20000410000 */
[----:B------:R-:W-:Y:S01]  /*90f0*/  FMUL.FTZ R5, R14, 0.36787945032119750977 ;  /* 0x3ebc5ab20e057820 */ /* 0x000fe20000410000 */
[----:B------:R-:W-:Y:S02]  /*9100*/  BSSY B5, `(.L_x_3506) ;  /* 0x0000020000057945 */ /* 0x000fe40003800000 */
        /* <DEDUP_REMOVED lines=18> */
[----:B------:R-:W-:Y:S01]  /*9230*/  FFMA R7, R5, R4, R5 ;  /* 0x0000000405077223 */ /* 0x000fe20000000005 */
[----:B------:R-:W-:-:S03]  /*9240*/  IMAD.MOV.U32 R5, RZ, RZ, 0x3f800000 ;  /* 0x3f800000ff057424 */ /* 0x000fc600078e00ff */
        /* <DEDUP_REMOVED lines=11> */
.L_x_3507:
[----:B------:R-:W-:Y:S05]  /*9300*/  BSYNC B5 ;  /* 0x0000000000057941 */ /* 0x000fea0003800000 */
.L_x_3506:
        /* <DEDUP_REMOVED lines=18> */
.L_x_3509:
[----:B------:R-:W-:Y:S02]  /*9430*/  ISETP.GE.AND P0, PT, R11, RZ, PT ;  /* 0x000000ff0b00720c */ /* 0x000fe40003f06270 */
[----:B------:R-:W-:-:S11]  /*9440*/  MOV R5, 0x3fd774eb ;  /* 0x3fd774eb00057802 */ /* 0x000fd60000000f00 */
[----:B------:R-:W-:-:S04]  /*9450*/  @P0 FFMA.FTZ R4, R5, 0.93318945169448852539, -R4 ;  /* 0x3f6ee58105040823 */ /* 0x000fc80000010804 */
[----:B------:R-:W-:-:S07]  /*9460*/  @!P0 FFMA.FTZ R4, R5, 0.93318945169448852539, R4 ;  /* 0x3f6ee58105048823 */ /* 0x000fce0000010004 */
.L_x_3510:
[----:B------:R-:W-:Y:S05]  /*9470*/  BSYNC B0 ;  /* 0x0000000000007941 */ /* 0x000fea0003800000 */
.L_x_3508:
[C---:B------:R-:W-:Y:S01]  /*9480*/  FSETP.NEU.FTZ.AND P1, PT, |R11|.reuse, |R14|, PT ;  /* 0x4000000e0b00720b */ /* 0x040fe20003f3d200 */
[----:B------:R-:W-:Y:S01]  /*9490*/  IMAD.MOV.U32 R0, RZ, RZ, 0x4016cbe4 ;  /* 0x4016cbe4ff007424 */ /* 0x000fe200078e00ff */
[----:B------:R-:W-:Y:S02]  /*94a0*/  FSETP.NEU.FTZ.AND P2, PT, R10, RZ, PT ;  /* 0x000000ff0a00720b */ /* 0x000fe40003f5d000 */
[C---:B------:R-:W-:Y:S01]  /*94b0*/  ISETP.GE.AND P0, PT, R11.reuse, RZ, PT ;  /* 0x000000ff0b00720c */ /* 0x040fe20003f06270 */
[----:B------:R-:W-:-:S08]  /*94c0*/  FADD.FTZ R11, |R11|, |R14| ;  /* 0x4000000e0b0b7221 */ /* 0x000fd00000010200 */
[----:B------:R-:W-:Y:S02]  /*94d0*/  @!P1 FSEL R4, R0, 0.78539818525314331055, !P0 ;  /* 0x3f490fdb00049808 */ /* 0x000fe40004000000 */
[----:B------:R-:W-:Y:S02]  /*94e0*/  @!P2 FSEL R4, RZ, 3.1415927410125732422, P0 ;  /* 0x40490fdbff04a808 */ /* 0x000fe40000000000 */
[----:B------:R-:W-:Y:S02]  /*94f0*/  FSETP.GTU.FTZ.AND P0, PT, |R11|, +INF , PT ;  /* 0x7f8000000b00780b */ /* 0x000fe40003f1c200 */
[----:B------:R-:W-:-:S04]  /*9500*/  LOP3.LUT R4, R4, 0x80000000, R14, 0xb8, !PT ;  /* 0x8000000004047812 */ /* 0x000fc800078eb80e */
[----:B------:R-:W-:Y:S01]  /*9510*/  FSEL R4, R11, R4, P0 ;  /* 0x000000040b047208 */ /* 0x000fe20000000000 */
[----:B------:R-:W-:Y:S06]  /*9520*/  BRA `(.L_x_3500) ;  /* 0x0000000800747947 */ /* 0x000fec0003800000 */
.L_x_3492:
        /* <DEDUP_REMOVED lines=24> */
.L_x_3514:
[----:B------:R-:W-:Y:S05]  /*96b0*/  BSYNC B5 ;  /* 0x0000000000057941 */ /* 0x000fea0003800000 */
.L_x_3513:
        /* <DEDUP_REMOVED lines=24> */
.L_x_3512:
        /* <DEDUP_REMOVED lines=11> */
[----:B------:R-:W-:Y:S05]  /*98f0*/  CALL.REL.NOINC `($__internal_1_$__cuda_sm3x_div_rn_ftz_f32_slowpath) ;  /* 0x000000a000807944 */ /* 0x000fea0003c00000 */
[----:B------:R-:W-:-:S07]  /*9900*/  IMAD.MOV.U32 R4, RZ, RZ, R0 ;  /* 0x000000ffff047224 */ /* 0x000fce00078e0000 */
.L_x_3516:
[----:B------:R-:W-:Y:S05]  /*9910*/  BSYNC B5 ;  /* 0x0000000000057941 */ /* 0x000fea0003800000 */
.L_x_3515:
[CC--:B------:R-:W-:Y:S01]  /*9920*/  VIMNMX R0, R18.reuse, R11.reuse, !PT ;  /* 0x0000000b12007248 */ /* 0x0c0fe20007fe0100 */
[----:B------:R-:W-:Y:S01]  /*9930*/  IMAD.MOV.U32 R8, RZ, RZ, 0x3b33710b ;  /* 0x3b33710bff087424 */ /* 0x000fe200078e00ff */
[----:B------:R-:W-:Y:S01]  /*9940*/  VIMNMX R18, R18, R11, PT ;  /* 0x0000000b12127248 */ /* 0x000fe20003fe0100 */
[----:B------:R-:W-:Y:S01]  /*9950*/  FMUL.FTZ R5, R4, R4 ;  /* 0x0000000404057220 */ /* 0x000fe20000410000 */
[----:B------:R-:W-:Y:S02]  /*9960*/  LOP3.LUT R6, R0, 0xfe000000, RZ, 0xc0, !PT ;  /* 0xfe00000000067812 */ /* 0x000fe400078ec0ff */
[----:B------:R-:W-:Y:S01]  /*9970*/  FSETP.NEU.FTZ.AND P0, PT, R18, RZ, PT ;  /* 0x000000ff1200720b */ /* 0x000fe20003f1d000 */
[C---:B------:R-:W-:Y:S01]  /*9980*/  FFMA.FTZ R8, R5.reuse, R8, -0.015681877732276916504 ;  /* 0xbc80774805087423 */ /* 0x040fe20000010008 */
[C---:B------:R-:W-:Y:S02]  /*9990*/  IADD3 R7, -R6.reuse, 0x7e800000, RZ ;  /* 0x7e80000006077810 */ /* 0x040fe40007ffe1ff */
[----:B------:R-:W-:Y:S01]  /*99a0*/  LOP3.LUT R6, R6, 0x800000, RZ, 0xfc, !PT ;  /* 0x0080000006067812 */ /* 0x000fe200078efcff */
[C---:B------:R-:W-:Y:S01]  /*99b0*/  FFMA.FTZ R8, R5.reuse, R8, 0.042200751602649688721 ;  /* 0x3d2cdab205087423 */ /* 0x040fe20000010008 */
[----:B------:R-:W-:Y:S01]  /*99c0*/  FSETP.NEU.FTZ.AND P1, PT, R10, RZ, PT ;  /* 0x000000ff0a00720b */ /* 0x000fe20003f3d000 */
[-C--:B------:R-:W-:Y:S01]  /*99d0*/  FMUL.FTZ R9, R18, R7.reuse ;  /* 0x0000000712097220 */ /* 0x080fe20000410000 */
[----:B------:R-:W-:Y:S01]  /*99e0*/  FMUL.FTZ R7, R0, R7 ;  /* 0x0000000700077220 */ /* 0x000fe20000410000 */
[----:B------:R-:W-:-:S02]  /*99f0*/  FFMA.FTZ R8, R5, R8, -0.074792981147766113281 ;  /* 0xbd992d1005087423 */ /* 0x000fc40000010008 */
[----:B------:R-:W-:Y:S02]  /*9a00*/  FMUL.FTZ R14, R9, R9 ;  /* 0x00000009090e7220 */ /* 0x000fe40000410000 */
[----:B------:R-:W-:Y:S02]  /*9a10*/  FFMA.FTZ R8, R5, R8, 0.10640415549278259277 ;  /* 0x3dd9ea6c05087423 */ /* 0x000fe40000010008 */
        /* <DEDUP_REMOVED lines=22> */
.L_x_3511:
        /* <DEDUP_REMOVED lines=33> */
[----:B------:R-:W-:-:S07]  /*9d90*/  MOV R4, R0 ;  /* 0x0000000000047202 */ /* 0x000fce0000000f00 */
.L_x_3518:
[----:B------:R-:W-:Y:S05]  /*9da0*/  BSYNC B5 ;  /* 0x0000000000057941 */ /* 0x000fea0003800000 */
.L_x_3517:
        /* <DEDUP_REMOVED lines=21> */
.L_x_3500:
[----:B------:R-:W-:Y:S05]  /*9f00*/  BSYNC B4 ;  /* 0x0000000000047941 */ /* 0x000fea0003800000 */
.L_x_3491:
[----:B------:R-:W-:Y:S01]  /*9f10*/  FADD.FTZ R5, R18, 0.69314718246459960938 ;  /* 0x3f31721812057421 */ /* 0x000fe20000010000 */
[----:B------:R-:W-:-:S04]  /*9f20*/  LOP3.LUT R17, R4, 0x80000000, R17, 0xb8, !PT ;  /* 0x8000000004117812 */ /* 0x000fc800078eb811 */
[----:B------:R-:W-:Y:S01]  /*9f30*/  LOP3.LUT R12, R5, 0x80000000, R12, 0xb8, !PT ;  /* 0x80000000050c7812 */ /* 0x000fe200078eb80c */
[----:B------:R-:W-:Y:S06]  /*9f40*/  BRA `(.L_x_3459) ;  /* 0x0000000000387947 */ /* 0x000fec0003800000 */
.L_x_3457:
        /* <DEDUP_REMOVED lines=14> */
.L_x_3459:
[----:B------:R-:W-:Y:S05]  /*a030*/  BSYNC B2 ;  /* 0x0000000000027941 */ /* 0x000fea0003800000 */
.L_x_3456:
[----:B------:R-:W-:-:S07]  /*a040*/  F2FP.F16.F32.PACK_AB R17, R12, R17 ;  /* 0x000000110c11723e */ /* 0x000fce00000000ff */
.L_x_3455:
[----:B------:R-:W-:Y:S05]  /*a050*/  BSYNC B3 ;  /* 0x0000000000037941 */ /* 0x000fea0003800000 */
.L_x_3454:
[----:B------:R-:W-:Y:S01]  /*a060*/  IADD3 R0, R2, 0x100, RZ ;  /* 0x0000010002007810 */ /* 0x000fe20007ffe0ff */
[----:B------:R-:W-:Y:S03]  /*a070*/  BSSY B3, `(.L_x_3519) ;  /* 0x00002c4000037945 */ /* 0x000fe60003800000 */
        /* <DEDUP_REMOVED lines=11> */
[----:B0-----:R-:W-:Y:S01]  /*a130*/  FADD.FTZ R18, |R12|, -RZ ;  /* 0x800000ff0c127221 */ /* 0x001fe20000010200 */
        /* <DEDUP_REMOVED lines=68> */
[----:B------:R-:W-:Y:S02]  /*a580*/  IMAD.MOV.U32 R19, RZ, RZ, 0x3f800000 ;  /* 0x3f800000ff137424 */ /* 0x000fe400078e00ff */
[----:B------:R-:W-:Y:S01]  /*a590*/  IMAD.MOV.U32 R21, RZ, RZ, 0x3d39bf78 ;  /* 0x3d39bf78ff157424 */ /* 0x000fe200078e00ff */
        /* <DEDUP_REMOVED lines=30> */
.L_x_3528:
        /* <DEDUP_REMOVED lines=10> */
.L_x_3530:
[----:B------:R-:W-:-:S04]  /*a820*/  FADD.FTZ R6, -R0, R7 ;  /* 0x0000000700067221 */ /* 0x000fc80000010100 */
[----:B------:R-:W-:-:S07]  /*a830*/  FMUL.FTZ R6, R6, 0.5 ;  /* 0x3f00000006067820 */ /* 0x000fce0000410000 */
.L_x_3531:
[----:B------:R-:W-:Y:S05]  /*a840*/  BSYNC B1 ;  /* 0x0000000000017941 */ /* 0x000fea0003800000 */
.L_x_3529:
        /* <DEDUP_REMOVED lines=11> */
.L_x_3533:
[----:B------:R-:W-:-:S04]  /*a900*/  FADD.FTZ R8, R4, -R9 ;  /* 0x8000000904087221 */ /* 0x000fc80000010000 */
[----:B------:R-:W-:-:S07]  /*a910*/  FMUL.FTZ R9, R8, 0.5 ;  /* 0x3f00000008097820 */ /* 0x000fce0000410000 */
.L_x_3534:
[----:B------:R-:W-:Y:S05]  /*a920*/  BSYNC B1 ;  /* 0x0000000000017941 */ /* 0x000fea0003800000 */
.L_x_3532:
        /* <DEDUP_REMOVED lines=8> */
[----:B------:R-:W-:-:S04]  /*a9b0*/  ISETP.GE.U32.AND P0, PT, R6, 0x7f800000, PT ;  /* 0x7f8000000600780c */ /* 0x000fc80003f06070 */
[----:B------:R-:W-:-:S04]  /*a9c0*/  IADD3 R8, R8, -0x3f400000, RZ ;  /* 0xc0c0000008087810 */ /* 0x000fc80007ffe0ff */
        /* <DEDUP_REMOVED lines=25> */
.L_x_3527:
[----:B------:R0:W1:Y:S02]  /*ab60*/  MUFU.SQRT R14, R18 ;  /* 0x00000012000e7308 */ /* 0x0000640000002000 */
.L_x_3526:
[----:B------:R-:W-:Y:S05]  /*ab70*/  BSYNC B0 ;  /* 0x0000000000007941 */ /* 0x000fea0003800000 */
.L_x_3525:
        /* <DEDUP_REMOVED lines=19> */
[----:B------:R-:W-:-:S04]  /*acb0*/  IMAD.MOV.U32 R7, RZ, RZ, 0x3fd774eb ;  /* 0x3fd774ebff077424 */ /* 0x000fc800078e00ff */
        /* <DEDUP_REMOVED lines=15> */
.L_x_3538:
        /* <DEDUP_REMOVED lines=17> */
.L_x_3544:
[----:B------:R-:W-:-:S04]  /*aec0*/  FADD.FTZ R0, -R0, R7 ;  /* 0x0000000700007221 */ /* 0x000fc80000010100 */
[----:B------:R-:W-:-:S07]  /*aed0*/  FMUL.FTZ R0, R0, 0.5 ;  /* 0x3f00000000007820 */ /* 0x000fce0000410000 */
.L_x_3545:
[----:B------:R-:W-:Y:S05]  /*aee0*/  BSYNC B5 ;  /* 0x0000000000057941 */ /* 0x000fea0003800000 */
.L_x_3543:
        /* <DEDUP_REMOVED lines=10> */
.L_x_3547:
[----:B------:R-:W-:-:S04]  /*af90*/  FADD.FTZ R4, -R5, R4 ;  /* 0x0000000405047221 */ /* 0x000fc80000010100 */
[----:B------:R-:W-:-:S07]  /*afa0*/  FMUL.FTZ R5, R4, 0.5 ;  /* 0x3f00000004057820 */ /* 0x000fce0000410000 */
.L_x_3548:
[----:B------:R-:W-:Y:S05]  /*afb0*/  BSYNC B5 ;  /* 0x0000000000057941 */ /* 0x000fea0003800000 */
.L_x_3546:
[----:B------:R-:W-:Y:S01]  /*afc0*/  FADD.FTZ R5, R5, R0 ;  /* 0x0000000005057221 */ /* 0x000fe20000010000 */
[----:B------:R-:W-:-:S04]  /*afd0*/  FADD.FTZ R10, R11, R10 ;  /* 0x0000000a0b0a7221 */ /* 0x000fc80000010000 */
[----:B------:R-:W-:-:S06]  /*afe0*/  FMUL.FTZ R10, R10, R5 ;  /* 0x000000050a0a7220 */ /* 0x000fcc0000410000 */
[----:B------:R-:W2:Y:S01]  /*aff0*/  MUFU.SQRT R10, R10 ;  /* 0x0000000a000a7308 */ /* 0x000ea20000002000 */
[----:B------:R-:W-:Y:S05]  /*b000*/  BRA `(.L_x_3549) ;  /* 0x0000000000487947 */ /* 0x000fea0003800000 */
.L_x_3542:
        /* <DEDUP_REMOVED lines=12> */
.L_x_3541:
[----:B------:R-:W-:Y:S01]  /*b0d0*/  FADD.FTZ R0, R10, 1 ;  /* 0x3f8000000a007421 */ /* 0x000fe20000010000 */
[----:B------:R-:W-:Y:S01]  /*b0e0*/  MUFU.SQRT R5, R18 ;  /* 0x0000001200057308 */ /* 0x000fe20000002000 */
[----:B------:R-:W-:Y:S02]  /*b0f0*/  IMAD.MOV.U32 R11, RZ, RZ, 0x3f800000 ;  /* 0x3f800000ff0b7424 */ /* 0x000fe400078e00ff */
[----:B------:R-:W-:-:S06]  /*b100*/  FMUL.FTZ R0, R0, 0.5 ;  /* 0x3f00000000007820 */ /* 0x000fcc0000410000 */
[----:B------:R-:W2:Y:S02]  /*b110*/  MUFU.SQRT R0, R0 ;  /* 0x0000000000007308 */ /* 0x000ea40000002000 */
[----:B--2---:R-:W-:-:S07]  /*b120*/  FMUL.FTZ R10, R5, R0 ;  /* 0x00000000050a7220 */ /* 0x004fce0000410000 */
.L_x_3549:
[----:B------:R-:W-:Y:S05]  /*b130*/  BSYNC B1 ;  /* 0x0000000000017941 */ /* 0x000fea0003800000 */
.L_x_3540:
[----:B------:R-:W-:Y:S05]  /*b140*/  BRA `(.L_x_3550) ;  /* 0x0000000000087947 */ /* 0x000fea0003800000 */
.L_x_3537:
[----:B------:R-:W-:Y:S01]  /*b150*/  FMUL.FTZ R10, R10, 16777216 ;  /* 0x4b8000000a0a7820 */ /* 0x000fe20000410000 */
[----:B------:R-:W-:-:S07]  /*b160*/  FMUL.FTZ R11, R11, 16777216 ;  /* 0x4b8000000b0b7820 */ /* 0x000fce0000410000 */
.L_x_3550:
[----:B------:R-:W-:Y:S05]  /*b170*/  BSYNC B0 ;  /* 0x0000000000007941 */ /* 0x000fea0003800000 */
.L_x_3536:
        /* <DEDUP_REMOVED lines=18> */
.L_x_3552:
[----:B------:R-:W-:Y:S05]  /*b2a0*/  BSYNC B5 ;  /* 0x0000000000057941 */ /* 0x000fea0003800000 */
.L_x_3551:
        /* <DEDUP_REMOVED lines=15> */
[----:B------:R-:W-:-:S05]  /*b3a0*/  MOV R5, 0x3fd774eb ;  /* 0x3fd774eb00057802 */ /* 0x000fca0000000f00 */
[----:B------:R-:W-:Y:S01]  /*b3b0*/  FFMA.FTZ R4, R5, 1.8663789033889770508, -R4 ;  /* 0x3feee58105047823 */ /* 0x000fe20000010804 */
[----:B------:R-:W-:Y:S06]  /*b3c0*/  BRA `(.L_x_3555) ;  /* 0x0000000000107947 */ /* 0x000fec0003800000 */
.L_x_3554:
[----:B------:R-:W-:Y:S01]  /*b3d0*/  ISETP.GE.AND P0, PT, R10, RZ, PT ;  /* 0x000000ff0a00720c */ /* 0x000fe20003f06270 */
[----:B------:R-:W-:-:S12]  /*b3e0*/  IMAD.MOV.U32 R5, RZ, RZ, 0x3fd774eb ;  /* 0x3fd774ebff057424 */ /* 0x000fd800078e00ff */
[----:B------:R-:W-:-:S04]  /*b3f0*/  @P0 FFMA.FTZ R4, R5, 0.93318945169448852539, -R4 ;  /* 0x3f6ee58105040823 */ /* 0x000fc80000010804 */
[----:B------:R-:W-:-:S07]  /*b400*/  @!P0 FFMA.FTZ R4, R5, 0.93318945169448852539, R4 ;  /* 0x3f6ee58105048823 */ /* 0x000fce0000010004 */
.L_x_3555:
[----:B------:R-:W-:Y:S05]  /*b410*/  BSYNC B0 ;  /* 0x0000000000007941 */ /* 0x000fea0003800000 */
.L_x_3553:
        /* <DEDUP_REMOVED lines=10> */
.L_x_3539:
[----:B------:R-:W-:Y:S05]  /*b4c0*/  BSYNC B4 ;  /* 0x0000000000047941 */ /* 0x000fea0003800000 */
.L_x_3535:
[----:B------:R-:W-:Y:S02]  /*b4d0*/  LOP3.LUT R16, R5, 0x80000000, R16, 0xb8, !PT ;  /* 0x8000000005107812 */ /* 0x000fe400078eb810 */
[----:B-1----:R-:W-:Y:S01]  /*b4e0*/  LOP3.LUT R12, R14, 0x80000000, R12, 0xb8, !PT ;  /* 0x800000000e0c7812 */ /* 0x002fe200078eb80c */
[----:B------:R-:W-:Y:S06]  /*b4f0*/  BRA `(.L_x_3524) ;  /* 0x0000001400e47947 */ /* 0x000fec0003800000 */
.L_x_3523:
[----:B------:R-:W-:Y:S01]  /*b500*/  ISETP.GT.AND P0, PT, R12, -0x1, PT ;  /* 0xffffffff0c00780c */ /* 0x000fe20003f04270 */
[----:B------:R-:W-:-:S12]  /*b510*/  BSSY B4, `(.L_x_3556) ;  /* 0x0000165000047945 */ /* 0x000fd80003800000 */
[----:B------:R-:W-:Y:S05]  /*b520*/  @P0 BRA `(.L_x_3557) ;  /* 0x0000000c00180947 */ /* 0x000fea0003800000 */
[----:B------:R-:W-:Y:S01]  /*b530*/  FADD.FTZ R10, -R12, -RZ ;  /* 0x800000ff0c0a7221 */ /* 0x000fe20000010100 */
[----:B------:R-:W-:-:S03]  /*b540*/  FADD.FTZ R14, -R16, -RZ ;  /* 0x800000ff100e7221 */ /* 0x000fc60000010100 */
[----:B------:R-:W-:Y:S01]  /*b550*/  FADD.FTZ R19, |R10|, -RZ ;  /* 0x800000ff0a137221 */ /* 0x000fe20000010200 */
        /* <DEDUP_REMOVED lines=25> */
.L_x_3561:
[----:B------:R-:W-:Y:S05]  /*b6f0*/  BSYNC B5 ;  /* 0x0000000000057941 */ /* 0x000fea0003800000 */
.L_x_3560:
        /* <DEDUP_REMOVED lines=18> */
.L_x_3563:
[----:B------:R-:W-:Y:S01]  /*b820*/  ISETP.GE.AND P0, PT, R10, RZ, PT ;  /* 0x000000ff0a00720c */ /* 0x000fe20003f06270 */
[----:B------:R-:W-:-:S12]  /*b830*/  IMAD.MOV.U32 R5, RZ, RZ, 0x3fd774eb ;  /* 0x3fd774ebff057424 */ /* 0x000fd800078e00ff */
[----:B------:R-:W-:-:S04]  /*b840*/  @P0 FFMA.FTZ R4, R5, 0.93318945169448852539, -R4 ;  /* 0x3f6ee58105040823 */ /* 0x000fc80000010804 */
[----:B------:R-:W-:-:S07]  /*b850*/  @!P0 FFMA.FTZ R4, R5, 0.93318945169448852539, R4 ;  /* 0x3f6ee58105048823 */ /* 0x000fce0000010004 */
.L_x_3564:
[----:B------:R-:W-:Y:S05]  /*b860*/  BSYNC B0 ;  /* 0x0000000000007941 */ /* 0x000fea0003800000 */
.L_x_3562:
        /* <DEDUP_REMOVED lines=13> */
.L_x_3559:
        /* <DEDUP_REMOVED lines=13> */
.L_x_3567:
[----:B------:R-:W-:Y:S05]  /*ba10*/  BSYNC B5 ;  /* 0x0000000000057941 */ /* 0x000fea0003800000 */
.L_x_3566:
        /* <DEDUP_REMOVED lines=15> */
[----:B------:R-:W-:-:S05]  /*bb10*/  MOV R5, 0x3fd774eb ;  /* 0x3fd774eb00057802 */ /* 0x000fca0000000f00 */
[----:B------:R-:W-:Y:S01]  /*bb20*/  FFMA.FTZ R4, R5, 1.8663789033889770508, -R4 ;  /* 0x3feee58105047823 */ /* 0x000fe20000010804 */
[----:B------:R-:W-:Y:S06]  /*bb30*/  BRA `(.L_x_3570) ;  /* 0x0000000000107947 */ /* 0x000fec0003800000 */
.L_x_3569:
[----:B------:R-:W-:Y:S01]  /*bb40*/  ISETP.GE.AND P0, PT, R10, RZ, PT ;  /* 0x000000ff0a00720c */ /* 0x000fe20003f06270 */
[----:B------:R-:W-:-:S12]  /*bb50*/  IMAD.MOV.U32 R5, RZ, RZ, 0x3fd774eb ;  /* 0x3fd774ebff057424 */ /* 0x000fd800078e00ff */
[----:B------:R-:W-:-:S04]  /*bb60*/  @P0 FFMA.FTZ R4, R5, 0.93318945169448852539, -R4 ;  /* 0x3f6ee58105040823 */ /* 0x000fc80000010804 */
[----:B------:R-:W-:-:S07]  /*bb70*/  @!P0 FFMA.FTZ R4, R5, 0.93318945169448852539, R4 ;  /* 0x3f6ee58105048823 */ /* 0x000fce0000010004 */
.L_x_3570:
[----:B------:R-:W-:Y:S05]  /*bb80*/  BSYNC B0 ;  /* 0x0000000000007941 */ /* 0x000fea0003800000 */
.L_x_3568:
        /* <DEDUP_REMOVED lines=27> */
.L_x_3558:
[----:B------:R-:W-:Y:S01]  /*bd40*/  FMUL.FTZ R4, R10, 0.36787945032119750977 ;  /* 0x3ebc5ab20a047820 */ /* 0x000fe20000410000 */
[----:B------:R-:W-:Y:S01]  /*bd50*/  FMUL.FTZ R5, R14, 0.36787945032119750977 ;  /* 0x3ebc5ab20e057820 */ /* 0x000fe20000410000 */
[----:B------:R-:W0:Y:S01]  /*bd60*/  MUFU.RCP R18, R11 ;  /* 0x0000000b00127308 */ /* 0x000e220000001000 */
        /* <DEDUP_REMOVED lines=12> */
[----:B------:R-:W-:Y:S01]  /*be30*/  FFMA.FTZ R8, R5, R5, R8 ;  /* 0x0000000505087223 */ /* 0x000fe20000010008 */
[----:B0-----:R-:W-:-:S05]  /*be40*/  FFMA R5, -R11, R18, 1 ;  /* 0x3f8000000b057423 */ /* 0x001fca0000000112 */
[----:B------:R-:W0:Y:S02]  /*be50*/  MUFU.SQRT R8, R8 ;  /* 0x0000000800087308 */ /* 0x000e240000002000 */
[----:B0-----:R-:W-:Y:S01]  /*be60*/  @P0 FMUL.FTZ R6, R8, R7 ;  /* 0x0000000708060220 */ /* 0x001fe20000410000 */
[----:B------:R-:W-:Y:S01]  /*be70*/  FSETP.NEU.FTZ.AND P0, PT, R4, +INF , PT ;  /* 0x7f8000000400780b */ /* 0x000fe20003f1d000 */
[----:B------:R-:W-:Y:S01]  /*be80*/  FFMA R7, R18, R5, R18 ;  /* 0x0000000512077223 */ /* 0x000fe20000000012 */
[----:B------:R-:W-:Y:S02]  /*be90*/  IMAD.MOV.U32 R5, RZ, RZ, 0x3f800000 ;  /* 0x3f800000ff057424 */ /* 0x000fe400078e00ff */
[----:B------:R-:W-:Y:S01]  /*bea0*/  FSEL R6, R6, +INF , P0 ;  /* 0x7f80000006067808 */ /* 0x000fe20000000000 */
[----:B------:R-:W-:-:S04]  /*beb0*/  FFMA R4, R0, R7, RZ ;  /* 0x0000000700047223 */ /* 0x000fc800000000ff */
[----:B------:R-:W-:Y:S01]  /*bec0*/  FFMA R8, -R11, R4, R0 ;  /* 0x000000040b087223 */ /* 0x000fe20000000100 */
[----:B------:R-:W0:Y:S03]  /*bed0*/  MUFU.LG2 R6, R6 ;  /* 0x0000000600067308 */ /* 0x000e260000000c00 */
[----:B------:R-:W-:-:S05]  /*bee0*/  FFMA R4, R7, R8, R4 ;  /* 0x0000000807047223 */ /* 0x000fca0000000004 */
[----:B------:R-:W1:Y:S01]  /*bef0*/  FCHK P0, R0, R11 ;  /* 0x0000000b00007302 */ /* 0x000e620000000000 */
[----:B0-----:R-:W-:Y:S01]  /*bf00*/  FFMA.FTZ R18, R6, 0.69314718246459960938, R5 ;  /* 0x3f31721806127823 */ /* 0x001fe20000010005 */
[----:B-1----:R-:W-:Y:S06]  /*bf10*/  @!P0 BRA `(.L_x_3572) ;  /* 0x0000000000108947 */ /* 0x002fec0003800000 */
[----:B------:R-:W-:Y:S01]  /*bf20*/  IMAD.MOV.U32 R9, RZ, RZ, R11 ;  /* 0x000000ffff097224 */ /* 0x000fe200078e000b */
[----:B------:R-:W-:-:S07]  /*bf30*/  MOV R4, 0xbf50 ;  /* 0x0000bf5000047802 */ /* 0x000fce0000000f00 */
[----:B------:R-:W-:Y:S05]  /*bf40*/  CALL.REL.NOINC `($__internal_1_$__cuda_sm3x_div_rn_ftz_f32_slowpath) ;  /* 0x0000007800ec7944 */ /* 0x000fea0003c00000 */
[----:B------:R-:W-:-:S07]  /*bf50*/  IMAD.MOV.U32 R4, RZ, RZ, R0 ;  /* 0x000000ffff047224 */ /* 0x000fce00078e0000 */
.L_x_3572:
[----:B------:R-:W-:Y:S05]  /*bf60*/  BSYNC B5 ;  /* 0x0000000000057941 */ /* 0x000fea0003800000 */
.L_x_3571:
        /* <DEDUP_REMOVED lines=18> */
.L_x_3574:
[----:B------:R-:W-:Y:S01]  /*c090*/  ISETP.GE.AND P0, PT, R10, RZ, PT ;  /* 0x000000ff0a00720c */ /* 0x000fe20003f06270 */
[----:B------:R-:W-:-:S12]  /*c0a0*/  IMAD.MOV.U32 R5, RZ, RZ, 0x3fd774eb ;  /* 0x3fd774ebff057424 */ /* 0x000fd800078e00ff */
[----:B------:R-:W-:-:S04]  /*c0b0*/  @P0 FFMA.FTZ R4, R5, 0.93318945169448852539, -R4 ;  /* 0x3f6ee58105040823 */ /* 0x000fc80000010804 */
[----:B------:R-:W-:-:S07]  /*c0c0*/  @!P0 FFMA.FTZ R4, R5, 0.93318945169448852539, R4 ;  /* 0x3f6ee58105048823 */ /* 0x000fce0000010004 */
.L_x_3575:
[----:B------:R-:W-:Y:S05]  /*c0d0*/  BSYNC B0 ;  /* 0x0000000000007941 */ /* 0x000fea0003800000 */
.L_x_3573:
        /* <DEDUP_REMOVED lines=11> */
.L_x_3557:
        /* <DEDUP_REMOVED lines=24> */
.L_x_3579:
[----:B------:R-:W-:Y:S05]  /*c310*/  BSYNC B5 ;  /* 0x0000000000057941 */ /* 0x000fea0003800000 */
.L_x_3578:
[----:B------:R-:W-:Y:S01]  /*c320*/  MOV R5, 0x3b33710b ;  /* 0x3b33710b00057802 */ /* 0x000fe20000000f00 */
        /* <DEDUP_REMOVED lines=23> */
.L_x_3577:
        /* <DEDUP_REMOVED lines=13> */
.L_x_3581:
[----:B------:R-:W-:Y:S05]  /*c570*/  BSYNC B5 ;  /* 0x0000000000057941 */ /* 0x000fea0003800000 */
.L_x_3580:
        /* <DEDUP_REMOVED lines=25> */
[----:B------:R-:W-:Y:S02]  /*c710*/  @!P6 IMAD.MOV.U32 R7, RZ, RZ, 0x3fd774eb ;  /* 0x3fd774ebff07e424 */ /* 0x000fe400078e00ff */
[----:B------:R-:W-:Y:S01]  /*c720*/  FADD.FTZ R6, |R12|, R11 ;  /* 0x0000000b0c067221 */ /* 0x000fe20000010200 */
[----:B------:R-:W-:Y:S01]  /*c730*/  FSEL R0, R0, +INF , P0 ;  /* 0x7f80000000007808 */ /* 0x000fe20000000000 */
[----:B------:R-:W-:Y:S01]  /*c740*/  @!P6 FFMA.FTZ R4, R7, 0.93318945169448852539, -R4 ;  /* 0x3f6ee5810704e823 */ /* 0x000fe20000010804 */
[----:B------:R-:W-:-:S04]  /*c750*/  FSETP.NEU.FTZ.AND P0, PT, |R12|, R11, PT ;  /* 0x0000000b0c00720b */ /* 0x000fc80003f1d200 */
        /* <DEDUP_REMOVED lines=8> */
.L_x_3576:
        /* <DEDUP_REMOVED lines=22> */
[----:B------:R-:W-:-:S03]  /*c940*/  HFMA2.MMA R5, -RZ, RZ, 1.875, 0 ;  /* 0x3f800000ff057435 */ /* 0x000fc600000001ff */
        /* <DEDUP_REMOVED lines=11> */
.L_x_3583:
[----:B------:R-:W-:Y:S05]  /*ca00*/  BSYNC B5 ;  /* 0x0000000000057941 */ /* 0x000fea0003800000 */
.L_x_3582:
[----:B------:R-:W-:Y:S02]  /*ca10*/  IMAD.MOV.U32 R5, RZ, RZ, 0x3b33710b ;  /* 0x3b33710bff057424 */ /* 0x000fe400078e00ff */
[----:B------:R-:W-:Y:S01]  /*ca20*/  FMUL.FTZ R0, R4, R4 ;  /* 0x0000000404007220 */ /* 0x000fe20000410000 */
[----:B------:R-:W-:Y:S01]  /*ca30*/  @!P6 IMAD.MOV.U32 R7, RZ, RZ, 0x3fd774eb ;  /* 0x3fd774ebff07e424 */ /* 0x000fe200078e00ff */
[----:B------:R-:W-:Y:S02]  /*ca40*/  FSETP.NEU.FTZ.AND P0, PT, |R12|, R11, PT ;  /* 0x0000000b0c00720b */ /* 0x000fe40003f1d200 */
        /* <DEDUP_REMOVED lines=17> */
.L_x_3565:
[----:B------:R-:W-:Y:S05]  /*cb60*/  BSYNC B4 ;  /* 0x0000000000047941 */ /* 0x000fea0003800000 */
.L_x_3556:
[----:B------:R-:W-:Y:S01]  /*cb70*/  FADD.FTZ R7, R18, 0.69314718246459960938 ;  /* 0x3f31721812077421 */ /* 0x000fe20000010000 */
[----:B------:R-:W-:-:S04]  /*cb80*/  LOP3.LUT R16, R5, 0x80000000, R16, 0xb8, !PT ;  /* 0x8000000005107812 */ /* 0x000fc800078eb810 */
[----:B------:R-:W-:Y:S01]  /*cb90*/  LOP3.LUT R12, R7, 0x80000000, R12, 0xb8, !PT ;  /* 0x80000000070c7812 */ /* 0x000fe200078eb80c */
[----:B------:R-:W-:Y:S06]  /*cba0*/  BRA `(.L_x_3524) ;  /* 0x0000000000387947 */ /* 0x000fec0003800000 */
.L_x_3522:
        /* <DEDUP_REMOVED lines=14> */
.L_x_3524:
[----:B------:R-:W-:Y:S05]  /*cc90*/  BSYNC B2 ;  /* 0x0000000000027941 */ /* 0x000fea0003800000 */
.L_x_3521:
[----:B------:R-:W-:-:S07]  /*cca0*/  F2FP.F16.F32.PACK_AB R16, R12, R16 ;  /* 0x000000100c10723e */ /* 0x000fce00000000ff */
.L_x_3520:
[----:B------:R-:W-:Y:S05]  /*ccb0*/  BSYNC B3 ;  /* 0x0000000000037941 */ /* 0x000fea0003800000 */
.L_x_3519:
[----:B------:R-:W-:Y:S01]  /*ccc0*/  VIADD R0, R2, 0x180 ;  /* 0x0000018002007836 */ /* 0x000fe20000000000 */
[----:B------:R-:W-:Y:S04]  /*ccd0*/  BSSY B3, `(.L_x_3584) ;  /* 0x00002c5000037945 */ /* 0x000fe80003800000 */
[----:B------:R-:W-:-:S13]  /*cce0*/  ISETP.GE.AND P0, PT, R0, R27, PT ;  /* 0x0000001b0000720c */ /* 0x000fda0003f06270 */
[----:B------:R-:W-:Y:S05]  /*ccf0*/  @P0 BRA `(.L_x_3585) ;  /* 0x0000002c00080947 */ /* 0x000fea0003800000 */
[----:B------:R-:W-:Y:S01]  /*cd00*/  HADD2.F32 R3, -RZ, R3.H0_H0 ;  /* 0x20000003ff037230 */ /* 0x000fe20000004100 */
[----:B------:R-:W-:Y:S01]  /*cd10*/  BSSY B2, `(.L_x_3586) ;  /* 0x00002bf000027945 */ /* 0x000fe20003800000 */
[----:B------:R-:W-:-:S03]  /*cd20*/  HADD2.F32 R10, -RZ, R25.H0_H0 ;  /* 0x20000019ff0a7230 */ /* 0x000fc60000004100 */
[C---:B------:R-:W-:Y:S01]  /*cd30*/  FSETP.GTU.FTZ.AND P1, PT, |R3|.reuse, +INF , PT ;  /* 0x7f8000000300780b */ /* 0x040fe20003f3c200 */
[----:B------:R-:W-:Y:S01]  /*cd40*/  FADD.FTZ R11, |R3|, -RZ ;  /* 0x800000ff030b7221 */ /* 0x000fe20000010200 */
[----:B------:R-:W-:Y:S01]  /*cd50*/  FSETP.GTU.FTZ.AND P0, PT, |R10|, +INF , PT ;  /* 0x7f8000000a00780b */ /* 0x000fe20003f1c200 */
[----:B------:R-:W-:-:S03]  /*cd60*/  IMAD.MOV.U32 R14, RZ, RZ, R10 ;  /* 0x000000ffff0e7224 */ /* 0x000fc600078e000a */
        /* <DEDUP_REMOVED lines=31> */
[----:B0-----:R-:W-:Y:S01]  /*cf60*/  FMUL.FTZ R18, R13, R13 ;  /* 0x0000000d0d127220 */ /* 0x001fe20000410000 */
        /* <DEDUP_REMOVED lines=72> */
.L_x_3593:
        /* <DEDUP_REMOVED lines=10> */
.L_x_3595:
[----:B------:R-:W-:-:S04]  /*d490*/  FADD.FTZ R6, -R0, R7 ;  /* 0x0000000700067221 */ /* 0x000fc80000010100 */
[----:B------:R-:W-:-:S07]  /*d4a0*/  FMUL.FTZ R6, R6, 0.5 ;  /* 0x3f00000006067820 */ /* 0x000fce0000410000 */
.L_x_3596:
[----:B------:R-:W-:Y:S05]  /*d4b0*/  BSYNC B1 ;  /* 0x0000000000017941 */ /* 0x000fea0003800000 */
.L_x_3594:
        /* <DEDUP_REMOVED lines=11> */
.L_x_3598:
[----:B------:R-:W-:-:S04]  /*d570*/  FADD.FTZ R8, R4, -R9 ;  /* 0x8000000904087221 */ /* 0x000fc80000010000 */
[----:B------:R-:W-:-:S07]  /*d580*/  FMUL.FTZ R9, R8, 0.5 ;  /* 0x3f00000008097820 */ /* 0x000fce0000410000 */
.L_x_3599:
[----:B------:R-:W-:Y:S05]  /*d590*/  BSYNC B1 ;  /* 0x0000000000017941 */ /* 0x000fea0003800000 */
.L_x_3597:
[----:B------:R-:W-:Y:S01]  /*d5a0*/  FADD.FTZ R9, R9, R6 ;  /* 0x0000000609097221 */ /* 0x000fe20000010000 */
[----:B------:R-:W-:Y:S01]  /*d5b0*/  FADD.FTZ R6, R12, 1 ;  /* 0x3f8000000c067421 */ /* 0x000fe20000010000 */
[----:B------:R-:W-:Y:S01]  /*d5c0*/  IMAD.MOV.U32 R21, RZ, RZ, 0x3f800000 ;  /* 0x3f800000ff157424 */ /* 0x000fe200078e00ff */
[----:B------:R-:W-:Y:S02]  /*d5d0*/  HFMA2.MMA R23, -RZ, RZ, 1.3056640625, -1.8671875 ;  /* 0x3d39bf78ff177435 */ /* 0x000fe400000001ff */
        /* <DEDUP_REMOVED lines=31> */
.L_x_3592:
[----:B------:R0:W1:Y:S02]  /*d7d0*/  MUFU.SQRT R18, R19 ;  /* 0x0000001300127308 */ /* 0x0000640000002000 */
.L_x_3591:
[----:B------:R-:W-:Y:S05]  /*d7e0*/  BSYNC B0 ;  /* 0x0000000000007941 */ /* 0x000fea0003800000 */
.L_x_3590:
        /* <DEDUP_REMOVED lines=35> */
.L_x_3603:
        /* <DEDUP_REMOVED lines=17> */
.L_x_3609:
[----:B------:R-:W-:-:S04]  /*db30*/  FADD.FTZ R0, -R0, R7 ;  /* 0x0000000700007221 */ /* 0x000fc80000010100 */
[----:B------:R-:W-:-:S07]  /*db40*/  FMUL.FTZ R0, R0, 0.5 ;  /* 0x3f00000000007820 */ /* 0x000fce0000410000 */
.L_x_3610:
[----:B------:R-:W-:Y:S05]  /*db50*/  BSYNC B5 ;  /* 0x0000000000057941 */ /* 0x000fea0003800000 */
.L_x_3608:
        /* <DEDUP_REMOVED lines=10> */
.L_x_3612:
[----:B------:R-:W-:-:S04]  /*dc00*/  FADD.FTZ R4, -R5, R4 ;  /* 0x0000000405047221 */ /* 0x000fc80000010100 */
[----:B------:R-:W-:-:S07]  /*dc10*/  FMUL.FTZ R5, R4, 0.5 ;  /* 0x3f00000004057820 */ /* 0x000fce0000410000 */
.L_x_3613:
[----:B------:R-:W-:Y:S05]  /*dc20*/  BSYNC B5 ;  /* 0x0000000000057941 */ /* 0x000fea0003800000 */
.L_x_3611:
[----:B------:R-:W-:Y:S01]  /*dc30*/  FADD.FTZ R5, R5, R0 ;  /* 0x0000000005057221 */ /* 0x000fe20000010000 */
[----:B------:R-:W-:-:S04]  /*dc40*/  FADD.FTZ R12, R11, R12 ;  /* 0x0000000c0b0c7221 */ /* 0x000fc80000010000 */
[----:B------:R-:W-:-:S06]  /*dc50*/  FMUL.FTZ R12, R12, R5 ;  /* 0x000000050c0c7220 */ /* 0x000fcc0000410000 */
[----:B------:R-:W2:Y:S01]  /*dc60*/  MUFU.SQRT R12, R12 ;  /* 0x0000000c000c7308 */ /* 0x000ea20000002000 */
[----:B------:R-:W-:Y:S05]  /*dc70*/  BRA `(.L_x_3614) ;  /* 0x0000000000487947 */ /* 0x000fea0003800000 */
.L_x_3607:
        /* <DEDUP_REMOVED lines=12> */
.L_x_3606:
[----:B------:R-:W-:Y:S01]  /*dd40*/  FADD.FTZ R0, R12, 1 ;  /* 0x3f8000000c007421 */ /* 0x000fe20000010000 */
[----:B0-----:R-:W-:Y:S01]  /*dd50*/  MUFU.SQRT R19, R19 ;  /* 0x0000001300137308 */ /* 0x001fe20000002000 */
[----:B------:R-:W-:Y:S02]  /*dd60*/  IMAD.MOV.U32 R11, RZ, RZ, 0x3f800000 ;  /* 0x3f800000ff0b7424 */ /* 0x000fe400078e00ff */
[----:B------:R-:W-:-:S06]  /*dd70*/  FMUL.FTZ R0, R0, 0.5 ;  /* 0x3f00000000007820 */ /* 0x000fcc0000410000 */
[----:B------:R-:W0:Y:S02]  /*dd80*/  MUFU.SQRT R0, R0 ;  /* 0x0000000000007308 */ /* 0x000e240000002000 */
[----:B0-----:R-:W-:-:S07]  /*dd90*/  FMUL.FTZ R12, R19, R0 ;  /* 0x00000000130c7220 */ /* 0x001fce0000410000 */
.L_x_3614:
[----:B------:R-:W-:Y:S05]  /*dda0*/  BSYNC B1 ;  /* 0x0000000000017941 */ /* 0x000fea0003800000 */
.L_x_3605:
[----:B------:R-:W-:Y:S05]  /*ddb0*/  BRA `(.L_x_3615) ;  /* 0x0000000000087947 */ /* 0x000fea0003800000 */
.L_x_3602:
[----:B------:R-:W-:Y:S01]  /*ddc0*/  FMUL.FTZ R12, R12, 16777216 ;  /* 0x4b8000000c0c7820 */ /* 0x000fe20000410000 */
[----:B------:R-:W-:-:S07]  /*ddd0*/  FMUL.FTZ R11, R11, 16777216 ;  /* 0x4b8000000b0b7820 */ /* 0x000fce0000410000 */
.L_x_3615:
[----:B------:R-:W-:Y:S05]  /*dde0*/  BSYNC B0 ;  /* 0x0000000000007941 */ /* 0x000fea0003800000 */
.L_x_3601:
[C---:B------:R-:W-:Y:S01]  /*ddf0*/  FADD.FTZ R0, |R11|.reuse, -RZ ;  /* 0x800000ff0b007221 */ /* 0x040fe20000010200 */
[----:B--2---:R-:W-:Y:S01]  /*de00*/  FADD.FTZ R5, |R12|, -RZ ;  /* 0x800000ff0c057221 */ /* 0x004fe20000010200 */
[----:B------:R-:W-:Y:S01]  /*de10*/  FSETP.GT.FTZ.AND P6, PT, |R11|, |R12|, PT ;  /* 0x4000000c0b00720b */ /* 0x000fe20003fd4200 */
[----:B------:R-:W-:Y:S03]  /*de20*/  BSSY B5, `(.L_x_3616) ;  /* 0x000000f000057945 */ /* 0x000fe60003800000 */
[----:B------:R-:W-:Y:S02]  /*de30*/  FSEL R10, R0, R5, P6 ;  /* 0x00000005000a7208 */ /* 0x000fe40003000000 */
[----:B------:R-:W-:Y:S02]  /*de40*/  FSEL R0, R5, R0, P6 ;  /* 0x0000000005007208 */ /* 0x000fe40003000000 */
[----:B------:R-:W2:Y:S08]  /*de50*/  MUFU.RCP R7, R10 ;  /* 0x0000000a00077308 */ /* 0x000eb00000001000 */
[----:B------:R-:W3:Y:S01]  /*de60*/  FCHK P0, R0, R10 ;  /* 0x0000000a00007302 */ /* 0x000ee20000000000 */
[----:B--2---:R-:W-:-:S04]  /*de70*/  FFMA R4, -R10, R7, 1 ;  /* 0x3f8000000a047423 */ /* 0x004fc80000000107 */
[----:B------:R-:W-:-:S04]  /*de80*/  FFMA R7, R7, R4, R7 ;  /* 0x0000000407077223 */ /* 0x000fc80000000007 */
[----:B------:R-:W-:-:S04]  /*de90*/  FFMA R4, R0, R7, RZ ;  /* 0x0000000700047223 */ /* 0x000fc800000000ff */
[----:B------:R-:W-:-:S04]  /*dea0*/  FFMA R5, -R10, R4, R0 ;  /* 0x000000040a057223 */ /* 0x000fc80000000100 */
[----:B------:R-:W-:Y:S01]  /*deb0*/  FFMA R4, R7, R5, R4 ;  /* 0x0000000507047223 */ /* 0x000fe20000000004 */
[----:B---3--:R-:W-:Y:S06]  /*dec0*/  @!P0 BRA `(.L_x_3617) ;  /* 0x0000000000108947 */ /* 0x008fec0003800000 */
[----:B------:R-:W-:Y:S02]  /*ded0*/  MOV R9, R10 ;  /* 0x0000000a00097202 */ /* 0x000fe40000000f00 */
[----:B------:R-:W-:-:S07]  /*dee0*/  MOV R4, 0xdf00 ;  /* 0x0000df0000047802 */ /* 0x000fce0000000f00 */
[----:B01----:R-:W-:Y:S05]  /*def0*/  CALL.REL.NOINC `($__internal_1_$__cuda_sm3x_div_rn_ftz_f32_slowpath) ;  /* 0x0000005c00007944 */ /* 0x003fea0003c00000 */
[----:B------:R-:W-:-:S07]  /*df00*/  IMAD.MOV.U32 R4, RZ, RZ, R0 ;  /* 0x000000ffff047224 */ /* 0x000fce00078e0000 */
.L_x_3617:
[----:B------:R-:W-:Y:S05]  /*df10*/  BSYNC B5 ;  /* 0x0000000000057941 */ /* 0x000fea0003800000 */
.L_x_3616:
        /* <DEDUP_REMOVED lines=18> */
.L_x_3619:
[----:B------:R-:W-:Y:S01]  /*e040*/  ISETP.GE.AND P0, PT, R12, RZ, PT ;  /* 0x000000ff0c00720c */ /* 0x000fe20003f06270 */
[----:B------:R-:W-:-:S12]  /*e050*/  IMAD.MOV.U32 R5, RZ, RZ, 0x3fd774eb ;  /* 0x3fd774ebff057424 */ /* 0x000fd800078e00ff */
[----:B------:R-:W-:-:S04]  /*e060*/  @P0 FFMA.FTZ R4, R5, 0.93318945169448852539, -R4 ;  /* 0x3f6ee58105040823 */ /* 0x000fc80000010804 */
[----:B------:R-:W-:-:S07]  /*e070*/  @!P0 FFMA.FTZ R4, R5, 0.93318945169448852539, R4 ;  /* 0x3f6ee58105048823 */ /* 0x000fce0000010004 */
.L_x_3620:
[----:B------:R-:W-:Y:S05]  /*e080*/  BSYNC B0 ;  /* 0x0000000000007941 */ /* 0x000fea0003800000 */
.L_x_3618:
        /* <DEDUP_REMOVED lines=10> */
.L_x_3604:
[----:B------:R-:W-:Y:S05]  /*e130*/  BSYNC B4 ;  /* 0x0000000000047941 */ /* 0x000fea0003800000 */
.L_x_3600:
[----:B------:R-:W-:Y:S02]  /*e140*/  LOP3.LUT R3, R6, 0x80000000, R3, 0xb8, !PT ;  /* 0x8000000006037812 */ /* 0x000fe400078eb803 */
[----:B-1----:R-:W-:Y:S01]  /*e150*/  LOP3.LUT R14, R18, 0x80000000, R14, 0xb8, !PT ;  /* 0x80000000120e7812 */ /* 0x002fe200078eb80e */
[----:B------:R-:W-:Y:S06]  /*e160*/  BRA `(.L_x_3589) ;  /* 0x0000001400e47947 */ /* 0x000fec0003800000 */
.L_x_3588:
[----:B------:R-:W-:Y:S01]  /*e170*/  ISETP.GT.AND P0, PT, R14, -0x1, PT ;  /* 0xffffffff0e00780c */ /* 0x000fe20003f04270 */
[----:B------:R-:W-:-:S12]  /*e180*/  BSSY B4, `(.L_x_3621) ;  /* 0x0000165000047945 */ /* 0x000fd80003800000 */
[----:B------:R-:W-:Y:S05]  /*e190*/  @P0 BRA `(.L_x_3622) ;  /* 0x0000000c00180947 */ /* 0x000fea0003800000 */
[----:B------:R-:W-:Y:S01]  /*e1a0*/  FADD.FTZ R10, -R14, -RZ ;  /* 0x800000ff0e0a7221 */ /* 0x000fe20000010100 */
[----:B------:R-:W-:-:S03]  /*e1b0*/  FADD.FTZ R12, -R3, -RZ ;  /* 0x800000ff030c7221 */ /* 0x000fc60000010100 */
[----:B------:R-:W-:Y:S01]  /*e1c0*/  FADD.FTZ R19, |R10|, -RZ ;  /* 0x800000ff0a137221 */ /* 0x000fe20000010200 */
[----:B0-----:R-:W-:Y:S01]  /*e1d0*/  FADD.FTZ R18, |R12|, -RZ ;  /* 0x800000ff0c127221 */ /* 0x001fe20000010200 */
        /* <DEDUP_REMOVED lines=24> */
.L_x_3626:
[----:B------:R-:W-:Y:S05]  /*e360*/  BSYNC B5 ;  /* 0x0000000000057941 */ /* 0x000fea0003800000 */
.L_x_3625:
        /* <DEDUP_REMOVED lines=18> */
.L_x_3628:
[----:B------:R-:W-:Y:S01]  /*e490*/  ISETP.GE.AND P0, PT, R10, RZ, PT ;  /* 0x000000ff0a00720c */ /* 0x000fe20003f06270 */
[----:B------:R-:W-:-:S12]  /*e4a0*/  IMAD.MOV.U32 R5, RZ, RZ, 0x3fd774eb ;  /* 0x3fd774ebff057424 */ /* 0x000fd800078e00ff */
[----:B------:R-:W-:-:S04]  /*e4b0*/  @P0 FFMA.FTZ R4, R5, 0.93318945169448852539, -R4 ;  /* 0x3f6ee58105040823 */ /* 0x000fc80000010804 */
[----:B------:R-:W-:-:S07]  /*e4c0*/  @!P0 FFMA.FTZ R4, R5, 0.93318945169448852539, R4 ;  /* 0x3f6ee58105048823 */ /* 0x000fce0000010004 */
.L_x_3629:
[----:B------:R-:W-:Y:S05]  /*e4d0*/  BSYNC B0 ;  /* 0x0000000000007941 */ /* 0x000fea0003800000 */
.L_x_3627:
        /* <DEDUP_REMOVED lines=13> */
.L_x_3624:
        /* <DEDUP_REMOVED lines=13> */
.L_x_3632:
[----:B------:R-:W-:Y:S05]  /*e680*/  BSYNC B5 ;  /* 0x0000000000057941 */ /* 0x000fea0003800000 */
.L_x_3631:
        /* <DEDUP_REMOVED lines=18> */
.L_x_3634:
[----:B------:R-:W-:Y:S01]  /*e7b0*/  ISETP.GE.AND P0, PT, R10, RZ, PT ;  /* 0x000000ff0a00720c */ /* 0x000fe20003f06270 */
[----:B------:R-:W-:-:S12]  /*e7c0*/  IMAD.MOV.U32 R5, RZ, RZ, 0x3fd774eb ;  /* 0x3fd774ebff057424 */ /* 0x000fd800078e00ff */
[----:B------:R-:W-:-:S04]  /*e7d0*/  @P0 FFMA.FTZ R4, R5, 0.93318945169448852539, -R4 ;  /* 0x3f6ee58105040823 */ /* 0x000fc80000010804 */
[----:B------:R-:W-:-:S07]  /*e7e0*/  @!P0 FFMA.FTZ R4, R5, 0.93318945169448852539, R4 ;  /* 0x3f6ee58105048823 */ /* 0x000fce0000010004 */
.L_x_3635:
[----:B------:R-:W-:Y:S05]  /*e7f0*/  BSYNC B0 ;  /* 0x0000000000007941 */ /* 0x000fea0003800000 */
.L_x_3633:
        /* <DEDUP_REMOVED lines=27> */
.L_x_3623:
        /* <DEDUP_REMOVED lines=21> */
[----:B------:R-:W-:Y:S02]  /*eb00*/  HFMA2.MMA R5, -RZ, RZ, 1.875, 0 ;  /* 0x3f800000ff057435 */ /* 0x000fe400000001ff */
        /* <DEDUP_REMOVED lines=12> */
.L_x_3637:
[----:B------:R-:W-:Y:S05]  /*ebd0*/  BSYNC B5 ;  /* 0x0000000000057941 */ /* 0x000fea0003800000 */
.L_x_3636:
        /* <DEDUP_REMOVED lines=18> */
.L_x_3639:
[----:B------:R-:W-:Y:S01]  /*ed00*/  ISETP.GE.AND P0, PT, R10, RZ, PT ;  /* 0x000000ff0a00720c */ /* 0x000fe20003f06270 */
[----:B------:R-:W-:-:S12]  /*ed10*/  IMAD.MOV.U32 R5, RZ, RZ, 0x3fd774eb ;  /* 0x3fd774ebff057424 */ /* 0x000fd800078e00ff */
[----:B------:R-:W-:-:S04]  /*ed20*/  @P0 FFMA.FTZ R4, R5, 0.93318945169448852539, -R4 ;  /* 0x3f6ee58105040823 */ /* 0x000fc80000010804 */
[----:B------:R-:W-:-:S07]  /*ed30*/  @!P0 FFMA.FTZ R4, R5, 0.93318945169448852539, R4 ;  /* 0x3f6ee58105048823 */ /* 0x000fce0000010004 */
.L_x_3640:
[----:B------:R-:W-:Y:S05]  /*ed40*/  BSYNC B0 ;  /* 0x0000000000007941 */ /* 0x000fea0003800000 */
.L_x_3638:
[C---:B------:R-:W-:Y:S01]  /*ed50*/  FSETP.NEU.FTZ.AND P1, PT, |R10|.reuse, |R12|, PT ;  /* 0x4000000c0a00720b */ /* 0x040fe20003f3d200 */
[C---:B------:R-:W-:Y:S01]  /*ed60*/  FADD.FTZ R5, |R10|.reuse, |R12| ;  /* 0x4000000c0a057221 */ /* 0x040fe20000010200 */
        /* <DEDUP_REMOVED lines=9> */
.L_x_3622:
        /* <DEDUP_REMOVED lines=9> */
[----:B------:R-:W1:Y:S01]  /*ee90*/  MUFU.RCP R5, R12 ;  /* 0x0000000c00057308 */ /* 0x000e620000001000 */
[----:B------:R-:W-:Y:S07]  /*eea0*/  BSSY B5, `(.L_x_3643) ;  /* 0x000000e000057945 */ /* 0x000fee0003800000 */
[----:B------:R-:W2:Y:S01]  /*eeb0*/  FCHK P0, R0, R12 ;  /* 0x0000000c00007302 */ /* 0x000ea20000000000 */
[----:B-1----:R-:W-:-:S04]  /*eec0*/  FFMA R4, -R12, R5, 1 ;  /* 0x3f8000000c047423 */ /* 0x002fc80000000105 */
[----:B------:R-:W-:Y:S01]  /*eed0*/  FFMA R7, R5, R4, R5 ;  /* 0x0000000405077223 */ /* 0x000fe20000000005 */
[----:B------:R-:W-:-:S03]  /*eee0*/  FMUL.FTZ R5, R0, R0 ;  /* 0x0000000000057220 */ /* 0x000fc60000410000 */
[----:B------:R-:W-:Y:S01]  /*eef0*/  FFMA R4, R0, R7, RZ ;  /* 0x0000000700047223 */ /* 0x000fe200000000ff */
[----:B0-----:R-:W-:-:S03]  /*ef00*/  FFMA.FTZ R18, R12, R12, R5 ;  /* 0x0000000c0c127223 */ /* 0x001fc60000010005 */
[----:B------:R-:W-:-:S04]  /*ef10*/  FFMA R6, -R12, R4, R0 ;  /* 0x000000040c067223 */ /* 0x000fc80000000100 */
[----:B------:R-:W-:Y:S01]  /*ef20*/  FFMA R4, R7, R6, R4 ;  /* 0x0000000607047223 */ /* 0x000fe20000000004 */
[----:B--2---:R-:W-:Y:S06]  /*ef30*/  @!P0 BRA `(.L_x_3644) ;  /* 0x0000000000108947 */ /* 0x004fec0003800000 */
[----:B------:R-:W-:Y:S01]  /*ef40*/  IMAD.MOV.U32 R9, RZ, RZ, R12 ;  /* 0x000000ffff097224 */ /* 0x000fe200078e000c */
[----:B------:R-:W-:-:S07]  /*ef50*/  MOV R4, 0xef70 ;  /* 0x0000ef7000047802 */ /* 0x000fce0000000f00 */
[----:B------:R-:W-:Y:S05]  /*ef60*/  CALL.REL.NOINC `($__internal_1_$__cuda_sm3x_div_rn_ftz_f32_slowpath) ;  /* 0x0000004800e47944 */ /* 0x000fea0003c00000 */
[----:B------:R-:W-:-:S07]  /*ef70*/  IMAD.MOV.U32 R4, RZ, RZ, R0 ;  /* 0x000000ffff047224 */ /* 0x000fce00078e0000 */
.L_x_3644:
[----:B------:R-:W-:Y:S05]  /*ef80*/  BSYNC B5 ;  /* 0x0000000000057941 */ /* 0x000fea0003800000 */
.L_x_3643:
        /* <DEDUP_REMOVED lines=24> */
.L_x_3642:
[----:B------:R-:W1:Y:S01]  /*f110*/  MUFU.RCP R5, R12 ;  /* 0x0000000c00057308 */ /* 0x000e620000001000 */
[----:B------:R-:W-:Y:S07]  /*f120*/  BSSY B5, `(.L_x_3645) ;  /* 0x000000c000057945 */ /* 0x000fee0003800000 */
[----:B------:R-:W2:Y:S01]  /*f130*/  FCHK P0, R0, R12 ;  /* 0x0000000c00007302 */ /* 0x000ea20000000000 */
[----:B-1----:R-:W-:-:S04]  /*f140*/  FFMA R4, -R12, R5, 1 ;  /* 0x3f8000000c047423 */ /* 0x002fc80000000105 */
[----:B------:R-:W-:-:S04]  /*f150*/  FFMA R5, R5, R4, R5 ;  /* 0x0000000405057223 */ /* 0x000fc80000000005 */
[----:B------:R-:W-:-:S04]  /*f160*/  FFMA R4, R0, R5, RZ ;  /* 0x0000000500047223 */ /* 0x000fc800000000ff */
[----:B------:R-:W-:-:S04]  /*f170*/  FFMA R6, -R12, R4, R0 ;  /* 0x000000040c067223 */ /* 0x000fc80000000100 */
[----:B------:R-:W-:Y:S01]  /*f180*/  FFMA R4, R5, R6, R4 ;  /* 0x0000000605047223 */ /* 0x000fe20000000004 */
[----:B--2---:R-:W-:Y:S06]  /*f190*/  @!P0 BRA `(.L_x_3646) ;  /* 0x0000000000108947 */ /* 0x004fec0003800000 */
[----:B------:R-:W-:Y:S01]  /*f1a0*/  IMAD.MOV.U32 R9, RZ, RZ, R12 ;  /* 0x000000ffff097224 */ /* 0x000fe200078e000c */
[----:B------:R-:W-:-:S07]  /*f1b0*/  MOV R4, 0xf1d0 ;  /* 0x0000f1d000047802 */ /* 0x000fce0000000f00 */
[----:B0-----:R-:W-:Y:S05]  /*f1c0*/  CALL.REL.NOINC `($__internal_1_$__cuda_sm3x_div_rn_ftz_f32_slowpath) ;  /* 0x00000048004c7944 */ /* 0x001fea0003c00000 */
[----:B------:R-:W-:-:S07]  /*f1d0*/  MOV R4, R0 ;  /* 0x0000000000047202 */ /* 0x000fce0000000f00 */
.L_x_3646:
[----:B------:R-:W-:Y:S05]  /*f1e0*/  BSYNC B5 ;  /* 0x0000000000057941 */ /* 0x000fea0003800000 */
.L_x_3645:
        /* <DEDUP_REMOVED lines=9> */
[----:B------:R-:W-:Y:S01]  /*f280*/  FFMA.FTZ R8, R5, R8, 0.042200751602649688721 ;  /* 0x3d2cdab205087423 */ /* 0x000fe20000010008 */
[----:B------:R-:W-:Y:S01]  /*f290*/  FSETP.NEU.FTZ.AND P1, PT, R12, RZ, PT ;  /* 0x000000ff0c00720b */ /* 0x000fe20003f3d000 */
[-C--:B------:R-:W-:Y:S01]  /*f2a0*/  FMUL.FTZ R9, R19, R7.reuse ;  /* 0x0000000713097220 */ /* 0x080fe20000410000 */
[----:B------:R-:W-:Y:S01]  /*f2b0*/  FMUL.FTZ R7, R0, R7 ;  /* 0x0000000700077220 */ /* 0x000fe20000410000 */
[----:B------:R-:W-:-:S02]  /*f2c0*/  FFMA.FTZ R8, R5, R8, -0.074792981147766113281 ;  /* 0xbd992d1005087423 */ /* 0x000fc40000010008 */
[----:B0-----:R-:W-:Y:S02]  /*f2d0*/  FMUL.FTZ R18, R9, R9 ;  /* 0x0000000909127220 */ /* 0x001fe40000410000 */
        /* <DEDUP_REMOVED lines=23> */
.L_x_3641:
        /* <DEDUP_REMOVED lines=16> */
[----:B------:R-:W1:Y:S02]  /*f550*/  MUFU.SQRT R8, R8 ;  /* 0x0000000800087308 */ /* 0x000e640000002000 */
[----:B-1----:R-:W-:Y:S01]  /*f560*/  @P0 FMUL.FTZ R6, R8, R7 ;  /* 0x0000000708060220 */ /* 0x002fe20000410000 */
        /* <DEDUP_REMOVED lines=16> */
.L_x_3648:
[----:B------:R-:W-:Y:S05]  /*f670*/  BSYNC B5 ;  /* 0x0000000000057941 */ /* 0x000fea0003800000 */
.L_x_3647:
[----:B------:R-:W-:Y:S01]  /*f680*/  HFMA2.MMA R5, -RZ, RZ, 0.89990234375, 10328 ;  /* 0x3b33710bff057435 */ /* 0x000fe200000001ff */
[----:B------:R-:W-:Y:S01]  /*f690*/  FMUL.FTZ R0, R4, R4 ;  /* 0x0000000404007220 */ /* 0x000fe20000410000 */
[----:B------:R-:W-:Y:S01]  /*f6a0*/  @!P6 IMAD.MOV.U32 R7, RZ, RZ, 0x3fd774eb ;  /* 0x3fd774ebff07e424 */ /* 0x000fe200078e00ff */
[C---:B------:R-:W-:Y:S01]  /*f6b0*/  FSETP.NEU.FTZ.AND P0, PT, |R10|.reuse, R11, PT ;  /* 0x0000000b0a00720b */ /* 0x040fe20003f1d200 */
[----:B------:R-:W-:Y:S01]  /*f6c0*/  FADD.FTZ R11, |R10|, R11 ;  /* 0x0000000b0a0b7221 */ /* 0x000fe20000010200 */
[----:B------:R-:W-:-:S05]  /*f6d0*/  FSETP.NEU.FTZ.AND P1, PT, R12, RZ, PT ;  /* 0x000000ff0c00720b */ /* 0x000fca0003f3d000 */
        /* <DEDUP_REMOVED lines=15> */
.L_x_3630:
[----:B------:R-:W-:Y:S05]  /*f7d0*/  BSYNC B4 ;  /* 0x0000000000047941 */ /* 0x000fea0003800000 */
.L_x_3621:
[----:B------:R-:W-:Y:S01]  /*f7e0*/  FADD.FTZ R5, R18, 0.69314718246459960938 ;  /* 0x3f31721812057421 */ /* 0x000fe20000010000 */
[----:B------:R-:W-:-:S04]  /*f7f0*/  LOP3.LUT R3, R4, 0x80000000, R3, 0xb8, !PT ;  /* 0x8000000004037812 */ /* 0x000fc800078eb803 */
[----:B------:R-:W-:Y:S01]  /*f800*/  LOP3.LUT R14, R5, 0x80000000, R14, 0xb8, !PT ;  /* 0x80000000050e7812 */ /* 0x000fe200078eb80e */
[----:B------:R-:W-:Y:S06]  /*f810*/  BRA `(.L_x_3589) ;  /* 0x0000000000387947 */ /* 0x000fec0003800000 */
.L_x_3587:
        /* <DEDUP_REMOVED lines=14> */
.L_x_3589:
[----:B------:R-:W-:Y:S05]  /*f900*/  BSYNC B2 ;  /* 0x0000000000027941 */ /* 0x000fea0003800000 */
.L_x_3586:
[----:B0-----:R-:W-:-:S07]  /*f910*/  F2FP.F16.F32.PACK_AB R19, R14, R3 ;  /* 0x000000030e13723e */ /* 0x001fce00000000ff */
.L_x_3585:
[----:B------:R-:W-:Y:S05]  /*f920*/  BSYNC B3 ;  /* 0x0000000000037941 */ /* 0x000fea0003800000 */
.L_x_3584:
[----:B------:R-:W1:Y:S01]  /*f930*/  LDC.U8 R22, c[0x0][0x234] ;  /* 0x00008d00ff167b82 */ /* 0x000e620000000000 */
[----:B------:R-:W-:Y:S01]  /*f940*/  ISETP.GE.AND P0, PT, R2, R27, PT ;  /* 0x0000001b0200720c */ /* 0x000fe20003f06270 */
[----:B------:R-:W-:Y:S04]  /*f950*/  BSSY B7, `(.L_x_3649) ;  /* 0x000031b000077945 */ /* 0x000fe80003800000 */
[----:B------:R-:W-:Y:S08]  /*f960*/  BSSY B6, `(.L_x_3650) ;  /* 0x000021b000067945 */ /* 0x000ff00003800000 */
[----:B------:R-:W-:Y:S05]  /*f970*/  @P0 BRA `(.L_x_3651) ;  /* 0x0000002000580947 */ /* 0x000fea0003800000 */
[----:B0-----:R-:W0:Y:S01]  /*f980*/  S2R R18, SR_TID.X ;  /* 0x0000000000127919 */ /* 0x001e220000002100 */
[----:B------:R-:W2:Y:S01]  /*f990*/  LDC.64 R8, c[0x0][0x218] ;  /* 0x00008600ff087b82 */ /* 0x000ea20000000a00 */
[----:B-1----:R-:W-:Y:S01]  /*f9a0*/  PRMT R2, R22, 0x9910, RZ ;  /* 0x0000991016027816 */ /* 0x002fe200000000ff */
[----:B------:R-:W-:Y:S01]  /*f9b0*/  ULDC UR4, c[0x0][0x238] ;  /* 0x00008e0000047ab9 */ /* 0x000fe20000000800 */
[----:B0-----:R-:W-:-:S04]  /*f9c0*/  IMAD R0, R28, 0x200, R18 ;  /* 0x000002001c007824 */ /* 0x001fc800078e0212 */
[----:B------:R-:W-:Y:S01]  /*f9d0*/  IMAD R3, R0, UR4, RZ ;  /* 0x0000000400037c24 */ /* 0x000fe2000f8e02ff */
[----:B------:R-:W-:-:S04]  /*f9e0*/  MOV R0, R2 ;  /* 0x0000000200007202 */ /* 0x000fc80000000f00 */
[----:B------:R-:W-:Y:S02]  /*f9f0*/  ISETP.GT.AND P0, PT, R0, 0x9, PT ;  /* 0x000000090000780c */ /* 0x000fe40003f04270 */
[----:B--2---:R-:W-:-:S05]  /*fa00*/  IADD3 R8, P1, R3, R8, RZ ;  /* 0x0000000803087210 */ /* 0x004fca0007f3e0ff */
        /* <DEDUP_REMOVED lines=11> */
[----:B------:R-:W-:-:S04]  /*fac0*/  VIADD R2, R18, 0x80 ;  /* 0x0000008012027836 */ /* 0x000fc80000000000 */
[----:B------:R-:W0:Y:S02]  /*fad0*/  F2I.FTZ.TRUNC.NTZ R15, R15 ;  /* 0x0000000f000f7305 */ /* 0x000e24000021f100 */
[----:B0-----:R4:W-:Y:S01]  /*fae0*/  STG.E.U8 desc[UR36][R8.64], R15 ;  /* 0x0000000f08007986 */ /* 0x0019e2000c101124 */
[----:B------:R-:W-:Y:S05]  /*faf0*/  BRA `(.L_x_3657) ;  /* 0x0000000c00f47947 */ /* 0x000fea0003800000 */
.L_x_3655:
[----:B------:R-:W-:-:S06]  /*fb00*/  HADD2.F32 R3, -RZ, R15.H0_H0 ;  /* 0x2000000fff037230 */ /* 0x000fcc0000004100 */
[----:B------:R-:W0:Y:S02]  /*fb10*/  F2I.S64.TRUNC R2, R3 ;  /* 0x0000000300027311 */ /* 0x000e24000020d900 */
[----:B0-----:R-:W-:Y:S02]  /*fb20*/  IMAD.MOV.U32 R5, RZ, RZ, R2 ;  /* 0x000000ffff057224 */ /* 0x001fe400078e0002 */
[----:B------:R-:W-:-:S03]  /*fb30*/  VIADD R2, R18, 0x80 ;  /* 0x0000008012027836 */ /* 0x000fc60000000000 */
[----:B------:R3:W-:Y:S01]  /*fb40*/  STG.E.U8 desc[UR36][R8.64], R5 ;  /* 0x0000000508007986 */ /* 0x0007e2000c101124 */
[----:B------:R-:W-:Y:S05]  /*fb50*/  BRA `(.L_x_3657) ;  /* 0x0000000c00dc7947 */ /* 0x000fea0003800000 */
.L_x_3654:
[----:B------:R-:W-:-:S13]  /*fb60*/  ISETP.NE.AND P0, PT, R0, 0x2, PT ;  /* 0x000000020000780c */ /* 0x000fda0003f05270 */
[----:B------:R-:W-:Y:S05]  /*fb70*/  @!P0 BRA `(.L_x_3658) ;  /* 0x0000000000388947 */ /* 0x000fea0003800000 */
[----:B------:R-:W-:-:S13]  /*fb80*/  ISETP.NE.AND P0, PT, R0, 0x3, PT ;  /* 0x000000030000780c */ /* 0x000fda0003f05270 */
[----:B------:R-:W-:Y:S05]  /*fb90*/  @!P0 BRA `(.L_x_3659) ;  /* 0x00000000001c8947 */ /* 0x000fea0003800000 */
[----:B------:R-:W-:-:S13]  /*fba0*/  ISETP.NE.AND P0, PT, R0, 0x4, PT ;  /* 0x000000040000780c */ /* 0x000fda0003f05270 */
[----:B------:R-:W-:Y:S05]  /*fbb0*/  @P0 BRA `(.L_x_3656) ;  /* 0x0000000c00580947 */ /* 0x000fea0003800000 */
[----:B------:R-:W-:Y:S02]  /*fbc0*/  HADD2.F32 R4, -RZ, R15.H0_H0 ;  /* 0x2000000fff047230 */ /* 0x000fe40000004100 */
[----:B------:R-:W-:-:S04]  /*fbd0*/  VIADD R2, R18, 0x80 ;  /* 0x0000008012027836 */ /* 0x000fc80000000000 */
[----:B------:R-:W0:Y:S02]  /*fbe0*/  F2I.S64.TRUNC R4, R4 ;  /* 0x0000000400047311 */ /* 0x000e24000020d900 */
[----:B0-----:R0:W-:Y:S01]  /*fbf0*/  STG.E.64 desc[UR36][R8.64], R4 ;  /* 0x0000000408007986 */ /* 0x0011e2000c101b24 */
[----:B------:R-:W-:Y:S05]  /*fc00*/  BRA `(.L_x_3657) ;  /* 0x0000000c00b07947 */ /* 0x000fea0003800000 */
.L_x_3659:
[----:B------:R-:W-:Y:S01]  /*fc10*/  HADD2.F32 R15, -RZ, R15.H0_H0 ;  /* 0x2000000fff0f7230 */ /* 0x000fe20000004100 */
[----:B------:R-:W-:-:S05]  /*fc20*/  IADD3 R2, R18, 0x80, RZ ;  /* 0x0000008012027810 */ /* 0x000fca0007ffe0ff */
[----:B------:R-:W0:Y:S02]  /*fc30*/  F2I.FTZ.TRUNC.NTZ R15, R15 ;  /* 0x0000000f000f7305 */ /* 0x000e24000021f100 */
[----:B0-----:R1:W-:Y:S01]  /*fc40*/  STG.E desc[UR36][R8.64], R15 ;  /* 0x0000000f08007986 */ /* 0x0013e2000c101924 */
[----:B------:R-:W-:Y:S05]  /*fc50*/  BRA `(.L_x_3657) ;  /* 0x0000000c009c7947 */ /* 0x000fea0003800000 */
.L_x_3658:
[----:B------:R-:W-:Y:S02]  /*fc60*/  HADD2.F32 R15, -RZ, R15.H0_H0 ;  /* 0x2000000fff0f7230 */ /* 0x000fe40000004100 */
[----:B------:R-:W-:-:S04]  /*fc70*/  VIADD R2, R18, 0x80 ;  /* 0x0000008012027836 */ /* 0x000fc80000000000 */
[----:B------:R-:W0:Y:S02]  /*fc80*/  F2I.FTZ.TRUNC.NTZ R15, R15 ;  /* 0x0000000f000f7305 */ /* 0x000e24000021f100 */
[----:B0-----:R2:W-:Y:S01]  /*fc90*/  STG.E.U16 desc[UR36][R8.64], R15 ;  /* 0x0000000f08007986 */ /* 0x0015e2000c101524 */
[----:B------:R-:W-:Y:S05]  /*fca0*/  BRA `(.L_x_3657) ;  /* 0x0000000c00887947 */ /* 0x000fea0003800000 */
.L_x_3653:
[----:B------:R-:W-:-:S13]  /*fcb0*/  ISETP.GT.AND P0, PT, R0, 0x6, PT ;  /* 0x000000060000780c */ /* 0x000fda0003f04270 */
[----:B------:R-:W-:Y:S05]  /*fcc0*/  @P0 BRA `(.L_x_3660) ;  /* 0x00000000002c0947 */ /* 0x000fea0003800000 */
[----:B------:R-:W-:-:S13]  /*fcd0*/  ISETP.NE.AND P0, PT, R0, 0x5, PT ;  /* 0x000000050000780c */ /* 0x000fda0003f05270 */
[----:B------:R-:W-:Y:S05]  /*fce0*/  @!P0 BRA `(.L_x_3661) ;  /* 0x0000000000188947 */ /* 0x000fea0003800000 */
[----:B------:R-:W-:-:S13]  /*fcf0*/  ISETP.NE.AND P0, PT, R0, 0x6, PT ;  /* 0x000000060000780c */ /* 0x000fda0003f05270 */
[----:B------:R-:W-:Y:S05]  /*fd00*/  @P0 BRA `(.L_x_3656) ;  /* 0x0000000c00040947 */ /* 0x000fea0003800000 */
[----:B------:R-:W-:Y:S02]  /*fd10*/  HADD2.F32 R15, -RZ, R15.H0_H0 ;  /* 0x2000000fff0f7230 */ /* 0x000fe40000004100 */
[----:B------:R-:W-:-:S03]  /*fd20*/  VIADD R2, R18, 0x80 ;  /* 0x0000008012027836 */ /* 0x000fc60000000000 */
[----:B------:R0:W-:Y:S01]  /*fd30*/  STG.E desc[UR36][R8.64], R15 ;  /* 0x0000000f08007986 */ /* 0x0001e2000c101924 */
[----:B------:R-:W-:Y:S05]  /*fd40*/  BRA `(.L_x_3657) ;  /* 0x0000000c00607947 */ /* 0x000fea0003800000 */
.L_x_3661:
[----:B------:R0:W-:Y:S01]  /*fd50*/  STG.E.U16 desc[UR36][R8.64], R15 ;  /* 0x0000000f08007986 */ /* 0x0001e2000c101524 */
[----:B------:R-:W-:Y:S01]  /*fd60*/  VIADD R2, R18, 0x80 ;  /* 0x0000008012027836 */ /* 0x000fe20000000000 */
[----:B------:R-:W-:Y:S06]  /*fd70*/  BRA `(.L_x_3657) ;  /* 0x0000000c00547947 */ /* 0x000fec0003800000 */
.L_x_3660:
[----:B------:R-:W-:-:S13]  /*fd80*/  ISETP.NE.AND P0, PT, R0, 0x7, PT ;  /* 0x000000070000780c */ /* 0x000fda0003f05270 */
[----:B------:R-:W-:Y:S05]  /*fd90*/  @!P0 BRA `(.L_x_3662) ;  /* 0x0000000000308947 */ /* 0x000fea0003800000 */
[----:B------:R-:W-:-:S13]  /*fda0*/  ISETP.NE.AND P0, PT, R0, 0x8, PT ;  /* 0x000000080000780c */ /* 0x000fda0003f05270 */
[----:B------:R-:W-:Y:S05]  /*fdb0*/  @!P0 BRA `(.L_x_3663) ;  /* 0x00000000001c8947 */ /* 0x000fea0003800000 */
[----:B------:R-:W-:-:S13]  /*fdc0*/  ISETP.NE.AND P0, PT, R0, 0x9, PT ;  /* 0x000000090000780c */ /* 0x000fda0003f05270 */
[----:B------:R-:W-:Y:S05]  /*fdd0*/  @P0 BRA `(.L_x_3656) ;  /* 0x0000000800d00947 */ /* 0x000fea0003800000 */
[--C-:B------:R-:W-:Y:S02]  /*fde0*/  HADD2.F32 R5, -RZ, R15.reuse.H1_H1 ;  /* 0x3000000fff057230 */ /* 0x100fe40000004100 */
[----:B------:R-:W-:Y:S02]  /*fdf0*/  HADD2.F32 R4, -RZ, R15.H0_H0 ;  /* 0x2000000fff047230 */ /* 0x000fe40000004100 */
[----:B------:R-:W-:-:S03]  /*fe00*/  VIADD R2, R18, 0x80 ;  /* 0x0000008012027836 */ /* 0x000fc60000000000 */
[----:B------:R0:W-:Y:S01]  /*fe10*/  STG.E.64 desc[UR36][R8.64], R4 ;  /* 0x0000000408007986 */ /* 0x0001e2000c101b24 */
[----:B------:R-:W-:Y:S05]  /*fe20*/  BRA `(.L_x_3657) ;  /* 0x0000000c00287947 */ /* 0x000fea0003800000 */
.L_x_3663:
[----:B------:R0:W-:Y:S01]  /*fe30*/  STG.E desc[UR36][R8.64], R15 ;  /* 0x0000000f08007986 */ /* 0x0001e2000c101924 */
[----:B------:R-:W-:Y:S01]  /*fe40*/  VIADD R2, R18, 0x80 ;  /* 0x0000008012027836 */ /* 0x000fe20000000000 */
[----:B------:R-:W-:Y:S06]  /*fe50*/  BRA `(.L_x_3657) ;  /* 0x0000000c001c7947 */ /* 0x000fec0003800000 */
.L_x_3662:
[----:B------:R-:W-:Y:S01]  /*fe60*/  HADD2.F32 R4, -RZ, R15.H0_H0 ;  /* 0x2000000fff047230 */ /* 0x000fe20000004100 */
[----:B------:R-:W-:-:S04]  /*fe70*/  IADD3 R2, R18, 0x80, RZ ;  /* 0x0000008012027810 */ /* 0x000fc80007ffe0ff */
[----:B------:R-:W-:-:S06]  /*fe80*/  FMUL.FTZ R4, R4, 1 ;  /* 0x3f80000004047820 */ /* 0x000fcc0000410000 */
[----:B------:R-:W0:Y:S02]  /*fe90*/  F2F.F64.F32 R4, R4 ;  /* 0x0000000400047310 */ /* 0x000e240000201800 */
[----:B0-----:R0:W-:Y:S01]  /*fea0*/  STG.E.64 desc[UR36][R8.64], R4 ;  /* 0x0000000408007986 */ /* 0x0011e2000c101b24 */
[----:B------:R-:W-:Y:S05]  /*feb0*/  BRA `(.L_x_3657) ;  /* 0x0000000c00047947 */ /* 0x000fea0003800000 */
.L_x_3652:
        /* <DEDUP_REMOVED lines=9> */
[----:B------:R-:W-:Y:S02]  /*ff50*/  IMAD.MOV.U32 R3, RZ, RZ, 0x1 ;  /* 0x00000001ff037424 */ /* 0x000fe400078e00ff */
[----:B------:R-:W-:Y:S01]  /*ff60*/  VIADD R2, R18, 0x80 ;  /* 0x0000008012027836 */ /* 0x000fe20000000000 */
[----:B------:R-:W-:-:S13]  /*ff70*/  FSETP.NEU.FTZ.AND P0, PT, R0, RZ, PT ;  /* 0x000000ff0000720b */ /* 0x000fda0003f1d000 */
[----:B------:R-:W-:-:S05]  /*ff80*/  @!P0 HADD2.F32 R15, -RZ, R15.H1_H1 ;  /* 0x3000000fff0f8230 */ /* 0x000fca0000004100 */
[----:B------:R-:W-:-:S04]  /*ff90*/  @!P0 FSETP.NEU.FTZ.AND P1, PT, R15, RZ, PT ;  /* 0x000000ff0f00820b */ /* 0x000fc80003f3d000 */
[----:B------:R-:W-:-:S05]  /*ffa0*/  @!P0 SEL R3, RZ, 0x1, !P1 ;  /* 0x00000001ff038807 */ /* 0x000fca0004800000 */
[----:B------:R0:W-:Y:S01]  /*ffb0*/  STG.E.U8 desc[UR36][R8.64], R3 ;  /* 0x0000000308007986 */ /* 0x0001e2000c101124 */
[----:B------:R-:W-:Y:S05]  /*ffc0*/  BRA `(.L_x_3657) ;  /* 0x0000000800c07947 */ /* 0x000fea0003800000 */
.L_x_3666:
[--C-:B------:R-:W-:Y:S02]  /*ffd0*/  HADD2.F32 R6, -RZ, R15.reuse.H1_H1 ;  /* 0x3000000fff067230 */ /* 0x100fe40000004100 */
[----:B------:R-:W-:Y:S02]  /*ffe0*/  HADD2.F32 R15, -RZ, R15.H0_H0 ;  /* 0x2000000fff0f7230 */ /* 0x000fe40000004100 */
[----:B------:R-:W-:Y:S02]  /*fff0*/  VIADD R2, R18, 0x80 ;  /* 0x0000008012027836 */ /* 0x000fe40000000000 */
[----:B------:R-:W-:Y:S01]  /*10000*/  FMUL.FTZ R6, R6, 1 ;  /* 0x3f80000006067820 */ /* 0x000fe20000410000 */
[----:B------:R-:W-:-:S05]  /*10010*/  FMUL.FTZ R4, R15, 1 ;  /* 0x3f8000000f047820 */ /* 0x000fca0000410000 */
[----:B------:R-:W-:Y:S08]  /*10020*/  F2F.F64.F32 R6, R6 ;  /* 0x0000000600067310 */ /* 0x000ff00000201800 */
[----:B------:R-:W0:Y:S02]  /*10030*/  F2F.F64.F32 R4, R4 ;  /* 0x0000000400047310 */ /* 0x000e240000201800 */
[----:B0-----:R0:W-:Y:S01]  /*10040*/  STG.E.128 desc[UR36][R8.64], R4 ;  /* 0x0000000408007986 */ /* 0x0011e2000c101d24 */
[----:B------:R-:W-:Y:S05]  /*10050*/  BRA `(.L_x_3657) ;  /* 0x00000008009c7947 */ /* 0x000fea0003800000 */
.L_x_3665:
        /* <DEDUP_REMOVED lines=21> */
.L_x_3670:
[----:B------:R-:W-:Y:S05]  /*101b0*/  BSYNC B0 ;  /* 0x0000000000007941 */ /* 0x000fea0003800000 */
.L_x_3669:
[----:B------:R-:W-:Y:S02]  /*101c0*/  LOP3.LUT R3, R0, R3, RZ, 0xfc, !PT ;  /* 0x0000000300037212 */ /* 0x000fe400078efcff */
[----:B------:R-:W-:-:S03]  /*101d0*/  IADD3 R2, R18, 0x80, RZ ;  /* 0x0000008012027810 */ /* 0x000fc60007ffe0ff */
[----:B------:R0:W-:Y:S01]  /*101e0*/  STG.E.U8 desc[UR36][R8.64], R3 ;  /* 0x0000000308007986 */ /* 0x0001e2000c101124 */
[----:B------:R-:W-:Y:S05]  /*101f0*/  BRA `(.L_x_3657) ;  /* 0x0000000800347947 */ /* 0x000fea0003800000 */
.L_x_3668:
        /* <DEDUP_REMOVED lines=13> */
.L_x_3672:
[----:B------:R-:W-:Y:S01]  /*102d0*/  IMAD.MOV.U32 R0, RZ, RZ, 0x7f ;  /* 0x0000007fff007424 */ /* 0x000fe200078e00ff */
[----:B------:R-:W-:-:S04]  /*102e0*/  ISETP.GT.U32.AND P0, PT, R2, 0x7f800000, PT ;  /* 0x7f8000000200780c */ /* 0x000fc80003f04070 */
[----:B------:R-:W-:-:S09]  /*102f0*/  SEL R0, R0, 0x7c, P0 ;  /* 0x0000007c00007807 */ /* 0x000fd20000000000 */
.L_x_3673:
[----:B------:R-:W-:Y:S05]  /*10300*/  BSYNC B0 ;  /* 0x0000000000007941 */ /* 0x000fea0003800000 */
.L_x_3671:
[----:B------:R-:W-:-:S04]  /*10310*/  LOP3.LUT R2, R15, 0x80000000, RZ, 0xc0, !PT ;  /* 0x800000000f027812 */ /* 0x000fc800078ec0ff */
[----:B------:R-:W-:Y:S01]  /*10320*/  SHF.R.U32.HI R3, RZ, 0x18, R2 ;  /* 0x00000018ff037819 */ /* 0x000fe20000011602 */
[----:B------:R-:W-:-:S03]  /*10330*/  VIADD R2, R18, 0x80 ;  /* 0x0000008012027836 */ /* 0x000fc60000000000 */
[----:B------:R-:W-:-:S05]  /*10340*/  LOP3.LUT R3, R0, R3, RZ, 0xfc, !PT ;  /* 0x0000000300037212 */ /* 0x000fca00078efcff */
[----:B------:R0:W-:Y:S01]  /*10350*/  STG.E.U8 desc[UR36][R8.64], R3 ;  /* 0x0000000308007986 */ /* 0x0001e2000c101124 */
[----:B------:R-:W-:Y:S05]  /*10360*/  BRA `(.L_x_3657) ;  /* 0x0000000400d87947 */ /* 0x000fea0003800000 */
.L_x_3667:
[----:B------:R-:W-:Y:S02]  /*10370*/  HADD2.F32 R0, -RZ, R15.H0_H0 ;  /* 0x2000000fff007230 */ /* 0x000fe40000004100 */
[----:B------:R-:W-:-:S03]  /*10380*/  VIADD R2, R18, 0x80 ;  /* 0x0000008012027836 */ /* 0x000fc60000000000 */
[----:B------:R-:W-:-:S05]  /*10390*/  F2FP.BF16.F32.PACK_AB R0, RZ, R0 ;  /* 0x00000000ff00723e */ /* 0x000fca00000010ff */
[----:B------:R0:W-:Y:S01]  /*103a0*/  STG.E.U16 desc[UR36][R8.64], R0 ;  /* 0x0000000008007986 */ /* 0x0001e2000c101524 */
[----:B------:R-:W-:Y:S05]  /*103b0*/  BRA `(.L_x_3657) ;  /* 0x0000000400c47947 */ /* 0x000fea0003800000 */
.L_x_3664:
        /* <DEDUP_REMOVED lines=10> */
[----:B------:R-:W0:Y:S02]  /*10460*/  F2I.FTZ.U32.TRUNC.NTZ R3, R3 ;  /* 0x0000000300037305 */ /* 0x000e24000021f000 */
[----:B0-----:R0:W-:Y:S01]  /*10470*/  STG.E.U16 desc[UR36][R8.64], R3 ;  /* 0x0000000308007986 */ /* 0x0011e2000c101524 */
[----:B------:R-:W-:Y:S05]  /*10480*/  BRA `(.L_x_3657) ;  /* 0x0000000400907947 */ /* 0x000fea0003800000 */
.L_x_3676:
        /* <DEDUP_REMOVED lines=17> */
.L_x_3679:
[----:B------:R-:W-:-:S04]  /*105a0*/  LOP3.LUT R2, R15, 0x80000000, RZ, 0xc0, !PT ;  /* 0x800000000f027812 */ /* 0x000fc800078ec0ff */
[----:B------:R-:W-:-:S04]  /*105b0*/  SHF.R.U32.HI R3, RZ, 0x18, R2 ;  /* 0x00000018ff037819 */ /* 0x000fc80000011602 */
[----:B------:R-:W-:-:S04]  /*105c0*/  LOP3.LUT R0, R0, R3, RZ, 0xfc, !PT ;  /* 0x0000000300007212 */ /* 0x000fc800078efcff */
[----:B------:R-:W-:-:S07]  /*105d0*/  PRMT R4, R0, 0x7610, R4 ;  /* 0x0000761000047816 */ /* 0x000fce0000000004 */
.L_x_3678:
[----:B------:R-:W-:Y:S05]  /*105e0*/  BSYNC B0 ;  /* 0x0000000000007941 */ /* 0x000fea0003800000 */
.L_x_3677:
[----:B------:R0:W-:Y:S01]  /*105f0*/  STG.E.U8 desc[UR36][R8.64], R4 ;  /* 0x0000000408007986 */ /* 0x0001e2000c101124 */
[----:B------:R-:W-:Y:S01]  /*10600*/  VIADD R2, R18, 0x80 ;  /* 0x0000008012027836 */ /* 0x000fe20000000000 */
[----:B------:R-:W-:Y:S06]  /*10610*/  BRA `(.L_x_3657) ;  /* 0x00000004002c7947 */ /* 0x000fec0003800000 */
.L_x_3675:
        /* <DEDUP_REMOVED lines=17> */
.L_x_3682:
[----:B------:R-:W-:-:S04]  /*10730*/  LOP3.LUT R2, R15, 0x80000000, RZ, 0xc0, !PT ;  /* 0x800000000f027812 */ /* 0x000fc800078ec0ff */
[----:B------:R-:W-:-:S04]  /*10740*/  SHF.R.U32.HI R3, RZ, 0x18, R2 ;  /* 0x00000018ff037819 */ /* 0x000fc80000011602 */
[----:B------:R-:W-:-:S04]  /*10750*/  LOP3.LUT R0, R0, R3, RZ, 0xfc, !PT ;  /* 0x0000000300007212 */ /* 0x000fc800078efcff */
[----:B------:R-:W-:-:S07]  /*10760*/  PRMT R4, R0, 0x7610, R4 ;  /* 0x0000761000047816 */ /* 0x000fce0000000004 */
.L_x_3681:
[----:B------:R-:W-:Y:S05]  /*10770*/  BSYNC B0 ;  /* 0x0000000000007941 */ /* 0x000fea0003800000 */
.L_x_3680:
[----:B------:R0:W-:Y:S01]  /*10780*/  STG.E.U8 desc[UR36][R8.64], R4 ;  /* 0x0000000408007986 */ /* 0x0001e2000c101124 */
[----:B------:R-:W-:Y:S01]  /*10790*/  VIADD R2, R18, 0x80 ;  /* 0x0000008012027836 */ /* 0x000fe20000000000 */
[----:B------:R-:W-:Y:S06]  /*107a0*/  BRA `(.L_x_3657) ;  /* 0x0000000000c87947 */ /* 0x000fec0003800000 */
.L_x_3674:
        /* <DEDUP_REMOVED lines=12> */
[----:B------:R-:W-:Y:S01]  /*10870*/  @P2 LOP3.LUT P0, RZ, R2, 0x3fffff, R15, 0xf8, !PT ;  /* 0x003fffff02ff2812 */ /* 0x000fe2000780f80f */
[----:B------:R-:W-:Y:S01]  /*10880*/  VIADD R2, R18, 0x80 ;  /* 0x0000008012027836 */ /* 0x000fe20000000000 */
        /* <DEDUP_REMOVED lines=9> */
.L_x_3656:
        /* <DEDUP_REMOVED lines=16> */
.L_x_3685:
[----:B------:R-:W-:Y:S01]  /*10a20*/  IADD3 R2, R18, 0x80, RZ ;  /* 0x0000008012027810 */ /* 0x000fe20007ffe0ff */
[----:B------:R-:W-:Y:S06]  /*10a30*/  BRA `(.L_x_3657) ;  /* 0x0000000000247947 */ /* 0x000fec0003800000 */
.L_x_3684:
[----:B------:R-:W-:Y:S02]  /*10a40*/  HADD2.F32 R4, -RZ, R15.H0_H0 ;  /* 0x2000000fff047230 */ /* 0x000fe40000004100 */
[----:B------:R-:W-:-:S04]  /*10a50*/  VIADD R2, R18, 0x80 ;  /* 0x0000008012027836 */ /* 0x000fc80000000000 */
[----:B------:R-:W0:Y:S02]  /*10a60*/  F2I.U64.TRUNC R4, R4 ;  /* 0x0000000400047311 */ /* 0x000e24000020d800 */
[----:B0-----:R0:W-:Y:S01]  /*10a70*/  STG.E.64 desc[UR36][R8.64], R4 ;  /* 0x0000000408007986 */ /* 0x0011e2000c101b24 */
[----:B------:R-:W-:Y:S05]  /*10a80*/  BRA `(.L_x_3657) ;  /* 0x0000000000107947 */ /* 0x000fea0003800000 */
.L_x_3683:
[----:B------:R-:W-:Y:S02]  /*10a90*/  HADD2.F32 R15, -RZ, R15.H0_H0 ;  /* 0x2000000fff0f7230 */ /* 0x000fe40000004100 */
[----:B------:R-:W-:-:S04]  /*10aa0*/  VIADD R2, R18, 0x80 ;  /* 0x0000008012027836 */ /* 0x000fc80000000000 */
[----:B------:R-:W0:Y:S02]  /*10ab0*/  F2I.FTZ.U32.TRUNC.NTZ R15, R15 ;  /* 0x0000000f000f7305 */ /* 0x000e24000021f000 */
[----:B0-----:R0:W-:Y:S02]  /*10ac0*/  STG.E desc[UR36][R8.64], R15 ;  /* 0x0000000f08007986 */ /* 0x0011e4000c101924 */
.L_x_3657:
[----:B------:R-:W-:-:S13]  /*10ad0*/  ISETP.GE.AND P0, PT, R2, R27, PT ;  /* 0x0000001b0200720c */ /* 0x000fda0003f06270 */
[----:B------:R-:W-:Y:S05]  /*10ae0*/  @P0 BREAK B6 ;  /* 0x0000000000060942 */ /* 0x000fea0003800000 */
        /* <DEDUP_REMOVED lines=23> */
.L_x_3690:
[----:B------:R-:W-:-:S06]  /*10c60*/  HADD2.F32 R5, -RZ, R17.H0_H0 ;  /* 0x20000011ff057230 */ /* 0x000fcc0000004100 */
[----:B------:R-:W0:Y:S02]  /*10c70*/  F2I.S64.TRUNC R4, R5 ;  /* 0x0000000500047311 */ /* 0x000e24000020d900 */
[----:B0-----:R0:W-:Y:S01]  /*10c80*/  STG.E.U8 desc[UR36][R8.64], R4 ;  /* 0x0000000408007986 */ /* 0x0011e2000c101124 */
[----:B------:R-:W-:Y:S05]  /*10c90*/  BRA `(.L_x_3692) ;  /* 0x0000000c008c7947 */ /* 0x000fea0003800000 */
.L_x_3689:
        /* <DEDUP_REMOVED lines=10> */
.L_x_3694:
[----:B------:R-:W-:-:S06]  /*10d40*/  HADD2.F32 R17, -RZ, R17.H0_H0 ;  /* 0x20000011ff117230 */ /* 0x000fcc0000004100 */
[----:B------:R-:W0:Y:S02]  /*10d50*/  F2I.FTZ.TRUNC.NTZ R17, R17 ;  /* 0x0000001100117305 */ /* 0x000e24000021f100 */
[----:B0-----:R0:W-:Y:S01]  /*10d60*/  STG.E desc[UR36][R8.64], R17 ;  /* 0x0000001108007986 */ /* 0x0011e2000c101924 */
[----:B------:R-:W-:Y:S05]  /*10d70*/  BRA `(.L_x_3692) ;  /* 0x0000000c00547947 */ /* 0x000fea0003800000 */
.L_x_3693:
[----:B------:R-:W-:-:S06]  /*10d80*/  HADD2.F32 R17, -RZ, R17.H0_H0 ;  /* 0x20000011ff117230 */ /* 0x000fcc0000004100 */
[----:B------:R-:W0:Y:S02]  /*10d90*/  F2I.FTZ.TRUNC.NTZ R17, R17 ;  /* 0x0000001100117305 */ /* 0x000e24000021f100 */
[----:B0-----:R0:W-:Y:S01]  /*10da0*/  STG.E.U16 desc[UR36][R8.64], R17 ;  /* 0x0000001108007986 */ /* 0x0011e2000c101524 */
[----:B------:R-:W-:Y:S05]  /*10db0*/  BRA `(.L_x_3692) ;  /* 0x0000000c00447947 */ /* 0x000fea0003800000 */
.L_x_3688:
        /* <DEDUP_REMOVED lines=9> */
.L_x_3696:
[----:B------:R0:W-:Y:S01]  /*10e50*/  STG.E.U16 desc[UR36][R8.64], R17 ;  /* 0x0000001108007986 */ /* 0x0001e2000c101524 */
[----:B------:R-:W-:Y:S05]  /*10e60*/  BRA `(.L_x_3692) ;  /* 0x0000000c00187947 */ /* 0x000fea0003800000 */
.L_x_3695:
        /* <DEDUP_REMOVED lines=10> */
.L_x_3698:
[----:B------:R0:W-:Y:S01]  /*10f10*/  STG.E desc[UR36][R8.64], R17 ;  /* 0x0000001108007986 */ /* 0x0001e2000c101924 */
[----:B------:R-:W-:Y:S05]  /*10f20*/  BRA `(.L_x_3692) ;  /* 0x0000000800e87947 */ /* 0x000fea0003800000 */
.L_x_3697:
[----:B------:R-:W-:-:S05]  /*10f30*/  HADD2.F32 R4, -RZ, R17.H0_H0 ;  /* 0x20000011ff047230 */ /* 0x000fca0000004100 */
[----:B------:R-:W-:-:S06]  /*10f40*/  FMUL.FTZ R4, R4, 1 ;  /* 0x3f80000004047820 */ /* 0x000fcc0000410000 */
[----:B------:R-:W0:Y:S02]  /*10f50*/  F2F.F64.F32 R4, R4 ;  /* 0x0000000400047310 */ /* 0x000e240000201800 */
[----:B0-----:R0:W-:Y:S01]  /*10f60*/  STG.E.64 desc[UR36][R8.64], R4 ;  /* 0x0000000408007986 */ /* 0x0011e2000c101b24 */
[----:B------:R-:W-:Y:S05]  /*10f70*/  BRA `(.L_x_3692) ;  /* 0x0000000800d47947 */ /* 0x000fea0003800000 */
.L_x_3687:
        /* <DEDUP_REMOVED lines=11> */
[----:B------:R-:W-:-:S05]  /*11030*/  @!P0 HADD2.F32 R17, -RZ, R17.H1_H1 ;  /* 0x30000011ff118230 */ /* 0x000fca0000004100 */
[----:B------:R-:W-:-:S04]  /*11040*/  @!P0 FSETP.NEU.FTZ.AND P1, PT, R17, RZ, PT ;  /* 0x000000ff1100820b */ /* 0x000fc80003f3d000 */
[----:B------:R-:W-:-:S05]  /*11050*/  @!P0 SEL R3, RZ, 0x1, !P1 ;  /* 0x00000001ff038807 */ /* 0x000fca0004800000 */
[----:B------:R0:W-:Y:S01]  /*11060*/  STG.E.U8 desc[UR36][R8.64], R3 ;  /* 0x0000000308007986 */ /* 0x0001e2000c101124 */
[----:B------:R-:W-:Y:S05]  /*11070*/  BRA `(.L_x_3692) ;  /* 0x0000000800947947 */ /* 0x000fea0003800000 */
.L_x_3701:
[--C-:B------:R-:W-:Y:S02]  /*11080*/  HADD2.F32 R6, -RZ, R17.reuse.H1_H1 ;  /* 0x30000011ff067230 */ /* 0x100fe40000004100 */
[----:B------:R-:W-:-:S03]  /*11090*/  HADD2.F32 R17, -RZ, R17.H0_H0 ;  /* 0x20000011ff117230 */ /* 0x000fc60000004100 */
[----:B------:R-:W-:Y:S02]  /*110a0*/  FMUL.FTZ R6, R6, 1 ;  /* 0x3f80000006067820 */ /* 0x000fe40000410000 */
[----:B------:R-:W-:-:S04]  /*110b0*/  FMUL.FTZ R4, R17, 1 ;  /* 0x3f80000011047820 */ /* 0x000fc80000410000 */
[----:B------:R-:W-:Y:S08]  /*110c0*/  F2F.F64.F32 R6, R6 ;  /* 0x0000000600067310 */ /* 0x000ff00000201800 */
[----:B------:R-:W0:Y:S02]  /*110d0*/  F2F.F64.F32 R4, R4 ;  /* 0x0000000400047310 */ /* 0x000e240000201800 */
[----:B0-----:R1:W-:Y:S01]  /*110e0*/  STG.E.128 desc[UR36][R8.64], R4 ;  /* 0x0000000408007986 */ /* 0x0013e2000c101d24 */
[----:B------:R-:W-:Y:S05]  /*110f0*/  BRA `(.L_x_3692) ;  /* 0x0000000800747947 */ /* 0x000fea0003800000 */
.L_x_3700:
        /* <DEDUP_REMOVED lines=21> */
.L_x_3705:
[----:B------:R-:W-:Y:S05]  /*11250*/  BSYNC B0 ;  /* 0x0000000000007941 */ /* 0x000fea0003800000 */
.L_x_3704:
[----:B------:R-:W-:-:S05]  /*11260*/  LOP3.LUT R5, R0, R5, RZ, 0xfc, !PT ;  /* 0x0000000500057212 */ /* 0x000fca00078efcff */
[----:B------:R2:W-:Y:S01]  /*11270*/  STG.E.U8 desc[UR36][R8.64], R5 ;  /* 0x0000000508007986 */ /* 0x0005e2000c101124 */
[----:B------:R-:W-:Y:S05]  /*11280*/  BRA `(.L_x_3692) ;  /* 0x0000000800107947 */ /* 0x000fea0003800000 */
.L_x_3703:
        /* <DEDUP_REMOVED lines=13> */
.L_x_3707:
[----:B------:R-:W-:Y:S01]  /*11360*/  IMAD.MOV.U32 R0, RZ, RZ, 0x7f ;  /* 0x0000007fff007424 */ /* 0x000fe200078e00ff */
[----:B------:R-:W-:-:S04]  /*11370*/  ISETP.GT.U32.AND P0, PT, R3, 0x7f800000, PT ;  /* 0x7f8000000300780c */ /* 0x000fc80003f04070 */
[----:B------:R-:W-:-:S09]  /*11380*/  SEL R0, R0, 0x7c, P0 ;  /* 0x0000007c00007807 */ /* 0x000fd20000000000 */
.L_x_3708:
[----:B------:R-:W-:Y:S05]  /*11390*/  BSYNC B0 ;  /* 0x0000000000007941 */ /* 0x000fea0003800000 */
.L_x_3706:
[----:B------:R-:W-:-:S04]  /*113a0*/  LOP3.LUT R3, R17, 0x80000000, RZ, 0xc0, !PT ;  /* 0x8000000011037812 */ /* 0x000fc800078ec0ff */
[----:B------:R-:W-:-:S04]  /*113b0*/  SHF.R.U32.HI R3, RZ, 0x18, R3 ;  /* 0x00000018ff037819 */ /* 0x000fc80000011603 */
[----:B------:R-:W-:-:S05]  /*113c0*/  LOP3.LUT R3, R0, R3, RZ, 0xfc, !PT ;  /* 0x0000000300037212 */ /* 0x000fca00078efcff */
[----:B------:R3:W-:Y:S01]  /*113d0*/  STG.E.U8 desc[UR36][R8.64], R3 ;  /* 0x0000000308007986 */ /* 0x0007e2000c101124 */
[----:B------:R-:W-:Y:S05]  /*113e0*/  BRA `(.L_x_3692) ;  /* 0x0000000400b87947 */ /* 0x000fea0003800000 */
.L_x_3702:
[----:B------:R-:W-:-:S05]  /*113f0*/  HADD2.F32 R0, -RZ, R17.H0_H0 ;  /* 0x20000011ff007230 */ /* 0x000fca0000004100 */
[----:B------:R-:W-:-:S05]  /*11400*/  F2FP.BF16.F32.PACK_AB R0, RZ, R0 ;  /* 0x00000000ff00723e */ /* 0x000fca00000010ff */
[----:B------:R4:W-:Y:S01]  /*11410*/  STG.E.U16 desc[UR36][R8.64], R0 ;  /* 0x0000000008007986 */ /* 0x0009e2000c101524 */
[----:B------:R-:W-:Y:S05]  /*11420*/  BRA `(.L_x_3692) ;  /* 0x0000000400a87947 */ /* 0x000fea0003800000 */
.L_x_3699:
        /* <DEDUP_REMOVED lines=12> */
.L_x_3711:
        /* <DEDUP_REMOVED lines=17> */
.L_x_3714:
[----:B------:R-:W-:-:S04]  /*11600*/  LOP3.LUT R3, R17, 0x80000000, RZ, 0xc0, !PT ;  /* 0x8000000011037812 */ /* 0x000fc800078ec0ff */
[----:B------:R-:W-:-:S04]  /*11610*/  SHF.R.U32.HI R3, RZ, 0x18, R3 ;  /* 0x00000018ff037819 */ /* 0x000fc80000011603 */
[----:B------:R-:W-:-:S04]  /*11620*/  LOP3.LUT R0, R0, R3, RZ, 0xfc, !PT ;  /* 0x0000000300007212 */ /* 0x000fc800078efcff */
[----:B------:R-:W-:-:S07]  /*11630*/  PRMT R4, R0, 0x7610, R4 ;  /* 0x0000761000047816 */ /* 0x000fce0000000004 */
.L_x_3713:
[----:B------:R-:W-:Y:S05]  /*11640*/  BSYNC B0 ;  /* 0x0000000000007941 */ /* 0x000fea0003800000 */
.L_x_3712:
[----:B------:R0:W-:Y:S01]  /*11650*/  STG.E.U8 desc[UR36][R8.64], R4 ;  /* 0x0000000408007986 */ /* 0x0001e2000c101124 */
[----:B------:R-:W-:Y:S05]  /*11660*/  BRA `(.L_x_3692) ;  /* 0x0000000400187947 */ /* 0x000fea0003800000 */
.L_x_3710:
        /* <DEDUP_REMOVED lines=17> */
.L_x_3717:
[----:B------:R-:W-:-:S04]  /*11780*/  LOP3.LUT R3, R17, 0x80000000, RZ, 0xc0, !PT ;  /* 0x8000000011037812 */ /* 0x000fc800078ec0ff */
[----:B------:R-:W-:-:S04]  /*11790*/  SHF.R.U32.HI R3, RZ, 0x18, R3 ;  /* 0x00000018ff037819 */ /* 0x000fc80000011603 */
[----:B------:R-:W-:-:S04]  /*117a0*/  LOP3.LUT R0, R0, R3, RZ, 0xfc, !PT ;  /* 0x0000000300007212 */ /* 0x000fc800078efcff */
[----:B------:R-:W-:-:S07]  /*117b0*/  PRMT R4, R0, 0x7610, R4 ;  /* 0x0000761000047816 */ /* 0x000fce0000000004 */
.L_x_3716:
[----:B------:R-:W-:Y:S05]  /*117c0*/  BSYNC B0 ;  /* 0x0000000000007941 */ /* 0x000fea0003800000 */
.L_x_3715:
[----:B------:R0:W-:Y:S01]  /*117d0*/  STG.E.U8 desc[UR36][R8.64], R4 ;  /* 0x0000000408007986 */ /* 0x0001e2000c101124 */
[----:B------:R-:W-:Y:S05]  /*117e0*/  BRA `(.L_x_3692) ;  /* 0x0000000000b87947 */ /* 0x000fea0003800000 */
.L_x_3709:
        /* <DEDUP_REMOVED lines=22> */
.L_x_3691:
[----:B------:R-:W-:Y:S01]  /*11950*/  MOV R14, 0x0 ;  /* 0x00000000000e7802 */ /* 0x000fe20000000f00 */
[----:B------:R-:W-:Y:S01]  /*11960*/  ULDC.64 UR4, c[0x4][0x158] ;  /* 0x0100560000047ab9 */ /* 0x000fe20000000a00 */
[----:B------:R-:W-:Y:S01]  /*11970*/  ULDC.64 UR6, c[0x4][0x30] ;  /* 0x01000c0000067ab9 */ /* 0x000fe20000000a00 */
[----:B------:R-:W-:Y:S01]  /*11980*/  IMAD.U32 R4, RZ, RZ, UR4 ;  /* 0x00000004ff047e24 */ /* 0x000fe2000f8e00ff */
[----:B------:R-:W-:Y:S01]  /*11990*/  MOV R5, UR5 ;  /* 0x0000000500057c02 */ /* 0x000fe20008000f00 */
[----:B------:R-:W-:Y:S01]  /*119a0*/  ULDC.64 UR4, c[0x4][0x160] ;  /* 0x0100580000047ab9 */ /* 0x000fe20000000a00 */
[----:B------:R-:W0:Y:S01]  /*119b0*/  LDC.64 R14, c[0x4][R14] ;  /* 0x010000000e0e7b82 */ /* 0x000e220000000a00 */
[----:B------:R-:W-:Y:S01]  /*119c0*/  HFMA2.MMA R12, -RZ, RZ, 0, 5.9604644775390625e-08 ;  /* 0x00000001ff0c7435 */ /* 0x000fe200000001ff */
        /* <DEDUP_REMOVED lines=8> */
.L_x_3720:
[----:B------:R-:W-:Y:S05]  /*11a50*/  BRA `(.L_x_3692) ;  /* 0x00000000001c7947 */ /* 0x000fea0003800000 */
.L_x_3719:
[----:B------:R-:W-:-:S06]  /*11a60*/  HADD2.F32 R4, -RZ, R17.H0_H0 ;  /* 0x20000011ff047230 */ /* 0x000fcc0000004100 */
[----:B------:R-:W0:Y:S02]  /*11a70*/  F2I.U64.TRUNC R4, R4 ;  /* 0x0000000400047311 */ /* 0x000e24000020d800 */
[----:B0-----:R0:W-:Y:S01]  /*11a80*/  STG.E.64 desc[UR36][R8.64], R4 ;  /* 0x0000000408007986 */ /* 0x0011e2000c101b24 */
[----:B------:R-:W-:Y:S05]  /*11a90*/  BRA `(.L_x_3692) ;  /* 0x00000000000c7947 */ /* 0x000fea0003800000 */
.L_x_3718:
[----:B------:R-:W-:-:S06]  /*11aa0*/  HADD2.F32 R17, -RZ, R17.H0_H0 ;  /* 0x20000011ff117230 */ /* 0x000fcc0000004100 */
[----:B------:R-:W0:Y:S02]  /*11ab0*/  F2I.FTZ.U32.TRUNC.NTZ R17, R17 ;  /* 0x0000001100117305 */ /* 0x000e24000021f000 */
[----:B0-----:R0:W-:Y:S02]  /*11ac0*/  STG.E desc[UR36][R8.64], R17 ;  /* 0x0000001108007986 */ /* 0x0011e4000c101924 */
.L_x_3692:
[----:B------:R-:W-:-:S07]  /*11ad0*/  VIADD R2, R2, 0x80 ;  /* 0x0000008002027836 */ /* 0x000fce0000000000 */
.L_x_3651:
[----:B------:R-:W-:-:S13]  /*11ae0*/  ISETP.GE.AND P0, PT, R2, R27, PT ;  /* 0x0000001b0200720c */ /* 0x000fda0003f06270 */
[----:B------:R-:W-:Y:S05]  /*11af0*/  @P0 BREAK B6 ;  /* 0x0000000000060942 */ /* 0x000fea0003800000 */
[----:B------:R-:W-:Y:S05]  /*11b00*/  @P0 BRA `(.L_x_3686) ;  /* 0x0000000c00fc0947 */ /* 0x000fea0003800000 */
[----:B------:R-:W-:Y:S05]  /*11b10*/  BSYNC B6 ;  /* 0x0000000000067941 */ /* 0x000fea0003800000 */
.L_x_3650:
        /* <DEDUP_REMOVED lines=22> */
.L_x_3724:
[----:B------:R-:W-:-:S06]  /*11c80*/  HADD2.F32 R5, -RZ, R16.H0_H0 ;  /* 0x20000010ff057230 */ /* 0x000fcc0000004100 */
[----:B------:R-:W0:Y:S02]  /*11c90*/  F2I.S64.TRUNC R4, R5 ;  /* 0x0000000500047311 */ /* 0x000e24000020d900 */
[----:B0-----:R3:W-:Y:S01]  /*11ca0*/  STG.E.U8 desc[UR36][R8.64], R4 ;  /* 0x0000000408007986 */ /* 0x0017e2000c101124 */
[----:B------:R-:W-:Y:S05]  /*11cb0*/  BRA `(.L_x_3726) ;  /* 0x0000000c008c7947 */ /* 0x000fea0003800000 */
.L_x_3723:
        /* <DEDUP_REMOVED lines=10> */
.L_x_3728:
[----:B------:R-:W-:-:S04]  /*11d60*/  HADD2.F32 R16, -RZ, R16.H0_H0 ;  /* 0x20000010ff107230 */ /* 0x000fc80000004100 */
[----:B------:R-:W0:Y:S02]  /*11d70*/  F2I.FTZ.TRUNC.NTZ R3, R16 ;  /* 0x0000001000037305 */ /* 0x000e24000021f100 */
[----:B0-----:R1:W-:Y:S01]  /*11d80*/  STG.E desc[UR36][R8.64], R3 ;  /* 0x0000000308007986 */ /* 0x0013e2000c101924 */
[----:B------:R-:W-:Y:S05]  /*11d90*/  BRA `(.L_x_3726) ;  /* 0x0000000c00547947 */ /* 0x000fea0003800000 */
.L_x_3727:
[----:B------:R-:W-:-:S04]  /*11da0*/  HADD2.F32 R16, -RZ, R16.H0_H0 ;  /* 0x20000010ff107230 */ /* 0x000fc80000004100 */
[----:B------:R-:W0:Y:S02]  /*11db0*/  F2I.FTZ.TRUNC.NTZ R3, R16 ;  /* 0x0000001000037305 */ /* 0x000e24000021f100 */
[----:B0-----:R2:W-:Y:S01]  /*11dc0*/  STG.E.U16 desc[UR36][R8.64], R3 ;  /* 0x0000000308007986 */ /* 0x0015e2000c101524 */
[----:B------:R-:W-:Y:S05]  /*11dd0*/  BRA `(.L_x_3726) ;  /* 0x0000000c00447947 */ /* 0x000fea0003800000 */
.L_x_3722:
        /* <DEDUP_REMOVED lines=9> */
.L_x_3730:
[----:B------:R0:W-:Y:S01]  /*11e70*/  STG.E.U16 desc[UR36][R8.64], R16 ;  /* 0x0000001008007986 */ /* 0x0001e2000c101524 */
[----:B------:R-:W-:Y:S05]  /*11e80*/  BRA `(.L_x_3726) ;  /* 0x0000000c00187947 */ /* 0x000fea0003800000 */
.L_x_3729:
        /* <DEDUP_REMOVED lines=10> */
.L_x_3732:
[----:B------:R0:W-:Y:S01]  /*11f30*/  STG.E desc[UR36][R8.64], R16 ;  /* 0x0000001008007986 */ /* 0x0001e2000c101924 */
[----:B------:R-:W-:Y:S05]  /*11f40*/  BRA `(.L_x_3726) ;  /* 0x0000000800e87947 */ /* 0x000fea0003800000 */
.L_x_3731:
[----:B------:R-:W-:-:S05]  /*11f50*/  HADD2.F32 R4, -RZ, R16.H0_H0 ;  /* 0x20000010ff047230 */ /* 0x000fca0000004100 */
[----:B------:R-:W-:-:S06]  /*11f60*/  FMUL.FTZ R4, R4, 1 ;  /* 0x3f80000004047820 */ /* 0x000fcc0000410000 */
[----:B------:R-:W0:Y:S02]  /*11f70*/  F2F.F64.F32 R4, R4 ;  /* 0x0000000400047310 */ /* 0x000e240000201800 */
[----:B0-----:R0:W-:Y:S01]  /*11f80*/  STG.E.64 desc[UR36][R8.64], R4 ;  /* 0x0000000408007986 */ /* 0x0011e2000c101b24 */
[----:B------:R-:W-:Y:S05]  /*11f90*/  BRA `(.L_x_3726) ;  /* 0x0000000800d47947 */ /* 0x000fea0003800000 */
.L_x_3721:
        /* <DEDUP_REMOVED lines=9> */
[----:B------:R-:W-:-:S04]  /*12030*/  MOV R3, 0x1 ;  /* 0x0000000100037802 */ /* 0x000fc80000000f00 */
[----:B------:R-:W-:-:S13]  /*12040*/  FSETP.NEU.FTZ.AND P0, PT, R0, RZ, PT ;  /* 0x000000ff0000720b */ /* 0x000fda0003f1d000 */
[----:B------:R-:W-:-:S05]  /*12050*/  @!P0 HADD2.F32 R16, -RZ, R16.H1_H1 ;  /* 0x30000010ff108230 */ /* 0x000fca0000004100 */
[----:B------:R-:W-:-:S04]  /*12060*/  @!P0 FSETP.NEU.FTZ.AND P1, PT, R16, RZ, PT ;  /* 0x000000ff1000820b */ /* 0x000fc80003f3d000 */
[----:B------:R-:W-:-:S05]  /*12070*/  @!P0 SEL R3, RZ, 0x1, !P1 ;  /* 0x00000001ff038807 */ /* 0x000fca0004800000 */
[----:B------:R0:W-:Y:S01]  /*12080*/  STG.E.U8 desc[UR36][R8.64], R3 ;  /* 0x0000000308007986 */ /* 0x0001e2000c101124 */
[----:B------:R-:W-:Y:S05]  /*12090*/  BRA `(.L_x_3726) ;  /* 0x0000000800947947 */ /* 0x000fea0003800000 */
.L_x_3735:
        /* <DEDUP_REMOVED lines=8> */
.L_x_3734:
        /* <DEDUP_REMOVED lines=21> */
.L_x_3739:
[----:B------:R-:W-:Y:S05]  /*12270*/  BSYNC B0 ;  /* 0x0000000000007941 */ /* 0x000fea0003800000 */
.L_x_3738:
[----:B------:R-:W-:-:S05]  /*12280*/  LOP3.LUT R5, R0, R5, RZ, 0xfc, !PT ;  /* 0x0000000500057212 */ /* 0x000fca00078efcff */
[----:B------:R0:W-:Y:S01]  /*12290*/  STG.E.U8 desc[UR36][R8.64], R5 ;  /* 0x0000000508007986 */ /* 0x0001e2000c101124 */
[----:B------:R-:W-:Y:S05]  /*122a0*/  BRA `(.L_x_3726) ;  /* 0x0000000800107947 */ /* 0x000fea0003800000 */
.L_x_3737:
        /* <DEDUP_REMOVED lines=13> */
.L_x_3741:
[----:B------:R-:W-:Y:S01]  /*12380*/  IMAD.MOV.U32 R0, RZ, RZ, 0x7f ;  /* 0x0000007fff007424 */ /* 0x000fe200078e00ff */
[----:B------:R-:W-:-:S04]  /*12390*/  ISETP.GT.U32.AND P0, PT, R3, 0x7f800000, PT ;  /* 0x7f8000000300780c */ /* 0x000fc80003f04070 */
[----:B------:R-:W-:-:S09]  /*123a0*/  SEL R0, R0, 0x7c, P0 ;  /* 0x0000007c00007807 */ /* 0x000fd20000000000 */
.L_x_3742:
[----:B------:R-:W-:Y:S05]  /*123b0*/  BSYNC B0 ;  /* 0x0000000000007941 */ /* 0x000fea0003800000 */
.L_x_3740:
[----:B------:R-:W-:-:S04]  /*123c0*/  LOP3.LUT R3, R5, 0x80000000, RZ, 0xc0, !PT ;  /* 0x8000000005037812 */ /* 0x000fc800078ec0ff */
[----:B------:R-:W-:-:S04]  /*123d0*/  SHF.R.U32.HI R3, RZ, 0x18, R3 ;  /* 0x00000018ff037819 */ /* 0x000fc80000011603 */
[----:B------:R-:W-:-:S05]  /*123e0*/  LOP3.LUT R3, R0, R3, RZ, 0xfc, !PT ;  /* 0x0000000300037212 */ /* 0x000fca00078efcff */
[----:B------:R0:W-:Y:S01]  /*123f0*/  STG.E.U8 desc[UR36][R8.64], R3 ;  /* 0x0000000308007986 */ /* 0x0001e2000c101124 */
[----:B------:R-:W-:Y:S05]  /*12400*/  BRA `(.L_x_3726) ;  /* 0x0000000400b87947 */ /* 0x000fea0003800000 */
.L_x_3736:
[----:B------:R-:W-:-:S05]  /*12410*/  HADD2.F32 R0, -RZ, R16.H0_H0 ;  /* 0x20000010ff007230 */ /* 0x000fca0000004100 */
[----:B------:R-:W-:-:S05]  /*12420*/  F2FP.BF16.F32.PACK_AB R0, RZ, R0 ;  /* 0x00000000ff00723e */ /* 0x000fca00000010ff */
[----:B------:R0:W-:Y:S01]  /*12430*/  STG.E.U16 desc[UR36][R8.64], R0 ;  /* 0x0000000008007986 */ /* 0x0001e2000c101524 */
[----:B------:R-:W-:Y:S05]  /*12440*/  BRA `(.L_x_3726) ;  /* 0x0000000400a87947 */ /* 0x000fea0003800000 */
.L_x_3733:
        /* <DEDUP_REMOVED lines=12> */
.L_x_3745:
        /* <DEDUP_REMOVED lines=17> */
.L_x_3748:
[----:B------:R-:W-:-:S04]  /*12620*/  LOP3.LUT R3, R5, 0x80000000, RZ, 0xc0, !PT ;  /* 0x8000000005037812 */ /* 0x000fc800078ec0ff */
[----:B------:R-:W-:-:S04]  /*12630*/  SHF.R.U32.HI R3, RZ, 0x18, R3 ;  /* 0x00000018ff037819 */ /* 0x000fc80000011603 */
[----:B------:R-:W-:-:S04]  /*12640*/  LOP3.LUT R0, R0, R3, RZ, 0xfc, !PT ;  /* 0x0000000300007212 */ /* 0x000fc800078efcff */
[----:B------:R-:W-:-:S07]  /*12650*/  PRMT R4, R0, 0x7610, R4 ;  /* 0x0000761000047816 */ /* 0x000fce0000000004 */
.L_x_3747:
[----:B------:R-:W-:Y:S05]  /*12660*/  BSYNC B0 ;  /* 0x0000000000007941 */ /* 0x000fea0003800000 */
.L_x_3746:
[----:B------:R0:W-:Y:S01]  /*12670*/  STG.E.U8 desc[UR36][R8.64], R4 ;  /* 0x0000000408007986 */ /* 0x0001e2000c101124 */
[----:B------:R-:W-:Y:S05]  /*12680*/  BRA `(.L_x_3726) ;  /* 0x0000000400187947 */ /* 0x000fea0003800000 */
.L_x_3744:
        /* <DEDUP_REMOVED lines=17> */
.L_x_3751:
[----:B------:R-:W-:-:S04]  /*127a0*/  LOP3.LUT R3, R5, 0x80000000, RZ, 0xc0, !PT ;  /* 0x8000000005037812 */ /* 0x000fc800078ec0ff */
[----:B------:R-:W-:-:S04]  /*127b0*/  SHF.R.U32.HI R3, RZ, 0x18, R3 ;  /* 0x00000018ff037819 */ /* 0x000fc80000011603 */
[----:B------:R-:W-:-:S04]  /*127c0*/  LOP3.LUT R0, R0, R3, RZ, 0xfc, !PT ;  /* 0x0000000300007212 */ /* 0x000fc800078efcff */
[----:B------:R-:W-:-:S07]  /*127d0*/  PRMT R4, R0, 0x7610, R4 ;  /* 0x0000761000047816 */ /* 0x000fce0000000004 */
.L_x_3750:
[----:B------:R-:W-:Y:S05]  /*127e0*/  BSYNC B0 ;  /* 0x0000000000007941 */ /* 0x000fea0003800000 */
.L_x_3749:
[----:B------:R0:W-:Y:S01]  /*127f0*/  STG.E.U8 desc[UR36][R8.64], R4 ;  /* 0x0000000408007986 */ /* 0x0001e2000c101124 */
[----:B------:R-:W-:Y:S05]  /*12800*/  BRA `(.L_x_3726) ;  /* 0x0000000000b87947 */ /* 0x000fea0003800000 */
.L_x_3743:
        /* <DEDUP_REMOVED lines=22> */
.L_x_3725:
        /* <DEDUP_REMOVED lines=16> */
.L_x_3754:
[----:B------:R-:W-:Y:S05]  /*12a70*/  BRA `(.L_x_3726) ;  /* 0x00000000001c7947 */ /* 0x000fea0003800000 */
.L_x_3753:
[----:B------:R-:W-:-:S06]  /*12a80*/  HADD2.F32 R4, -RZ, R16.H0_H0 ;  /* 0x20000010ff047230 */ /* 0x000fcc0000004100 */
[----:B------:R-:W0:Y:S02]  /*12a90*/  F2I.U64.TRUNC R4, R4 ;  /* 0x0000000400047311 */ /* 0x000e24000020d800 */
[----:B0-----:R0:W-:Y:S01]  /*12aa0*/  STG.E.64 desc[UR36][R8.64], R4 ;  /* 0x0000000408007986 */ /* 0x0011e2000c101b24 */
[----:B------:R-:W-:Y:S05]  /*12ab0*/  BRA `(.L_x_3726) ;  /* 0x00000000000c7947 */ /* 0x000fea0003800000 */
.L_x_3752:
[----:B------:R-:W-:-:S04]  /*12ac0*/  HADD2.F32 R16, -RZ, R16.H0_H0 ;  /* 0x20000010ff107230 */ /* 0x000fc80000004100 */
[----:B------:R-:W0:Y:S02]  /*12ad0*/  F2I.FTZ.U32.TRUNC.NTZ R3, R16 ;  /* 0x0000001000037305 */ /* 0x000e24000021f000 */
[----:B0-----:R0:W-:Y:S02]  /*12ae0*/  STG.E desc[UR36][R8.64], R3 ;  /* 0x0000000308007986 */ /* 0x0011e4000c101924 */
.L_x_3726:
[----:B------:R-:W-:-:S07]  /*12af0*/  VIADD R2, R2, 0x80 ;  /* 0x0000008002027836 */ /* 0x000fce0000000000 */
.L_x_3686:
[----:B------:R-:W-:Y:S05]  /*12b00*/  BSYNC B7 ;  /* 0x0000000000077941 */ /* 0x000fea0003800000 */
.L_x_3649:
[----:B------:R-:W-:-:S13]  /*12b10*/  ISETP.GE.AND P0, PT, R2, R27, PT ;  /* 0x0000001b0200720c */ /* 0x000fda0003f06270 */
[----:B------:R-:W-:Y:S05]  /*12b20*/  @P0 EXIT ;  /* 0x000000000000094d */ /* 0x000fea0003800000 */
[----:B0123--:R-:W0:Y:S01]  /*12b30*/  LDC.64 R4, c[0x0][0x218] ;  /* 0x00008600ff047b82 */ /* 0x00fe220000000a00 */
[----:B----4-:R-:W-:Y:S01]  /*12b40*/  PRMT R0, R22, 0x9910, RZ ;  /* 0x0000991016007816 */ /* 0x010fe200000000ff */
        /* <DEDUP_REMOVED lines=17> */
[----:B0-----:R-:W-:Y:S01]  /*12c60*/  STG.E.U8 desc[UR36][R2.64], R19 ;  /* 0x0000001302007986 */ /* 0x001fe2000c101124 */
[----:B------:R-:W-:Y:S05]  /*12c70*/  EXIT ;  /* 0x000000000000794d */ /* 0x000fea0003800000 */
.L_x_3758:
[----:B------:R-:W-:-:S06]  /*12c80*/  HADD2.F32 R5, -RZ, R19.H0_H0 ;  /* 0x20000013ff057230 */ /* 0x000fcc0000004100 */
[----:B------:R-:W0:Y:S02]  /*12c90*/  F2I.S64.TRUNC R4, R5 ;  /* 0x0000000500047311 */ /* 0x000e24000020d900 */
[----:B0-----:R-:W-:Y:S01]  /*12ca0*/  STG.E.U8 desc[UR36][R2.64], R4 ;  /* 0x0000000402007986 */ /* 0x001fe2000c101124 */
[----:B------:R-:W-:Y:S05]  /*12cb0*/  EXIT ;  /* 0x000000000000794d */ /* 0x000fea0003800000 */
.L_x_3757:
        /* <DEDUP_REMOVED lines=10> */
.L_x_3761:
[----:B------:R-:W-:-:S06]  /*12d60*/  HADD2.F32 R19, -RZ, R19.H0_H0 ;  /* 0x20000013ff137230 */ /* 0x000fcc0000004100 */
[----:B------:R-:W0:Y:S02]  /*12d70*/  F2I.FTZ.TRUNC.NTZ R19, R19 ;  /* 0x0000001300137305 */ /* 0x000e24000021f100 */
[----:B0-----:R-:W-:Y:S01]  /*12d80*/  STG.E desc[UR36][R2.64], R19 ;  /* 0x0000001302007986 */ /* 0x001fe2000c101924 */
[----:B------:R-:W-:Y:S05]  /*12d90*/  EXIT ;  /* 0x000000000000794d */ /* 0x000fea0003800000 */
.L_x_3760:
[----:B------:R-:W-:-:S06]  /*12da0*/  HADD2.F32 R19, -RZ, R19.H0_H0 ;  /* 0x20000013ff137230 */ /* 0x000fcc0000004100 */
[----:B------:R-:W0:Y:S02]  /*12db0*/  F2I.FTZ.TRUNC.NTZ R19, R19 ;  /* 0x0000001300137305 */ /* 0x000e24000021f100 */
[----:B0-----:R-:W-:Y:S01]  /*12dc0*/  STG.E.U16 desc[UR36][R2.64], R19 ;  /* 0x0000001302007986 */ /* 0x001fe2000c101524 */
[----:B------:R-:W-:Y:S05]  /*12dd0*/  EXIT ;  /* 0x000000000000794d */ /* 0x000fea0003800000 */
.L_x_3756:
        /* <DEDUP_REMOVED lines=9> */
.L_x_3763:
[----:B------:R-:W-:Y:S01]  /*12e70*/  STG.E.U16 desc[UR36][R2.64], R19 ;  /* 0x0000001302007986 */ /* 0x000fe2000c101524 */
[----:B------:R-:W-:Y:S05]  /*12e80*/  EXIT ;  /* 0x000000000000794d */ /* 0x000fea0003800000 */
.L_x_3762:
        /* <DEDUP_REMOVED lines=10> */
.L_x_3765:
[----:B------:R-:W-:Y:S01]  /*12f30*/  STG.E desc[UR36][R2.64], R19 ;  /* 0x0000001302007986 */ /* 0x000fe2000c101924 */
[----:B------:R-:W-:Y:S05]  /*12f40*/  EXIT ;  /* 0x000000000000794d */ /* 0x000fea0003800000 */
.L_x_3764:
[----:B------:R-:W-:-:S05]  /*12f50*/  HADD2.F32 R4, -RZ, R19.H0_H0 ;  /* 0x20000013ff047230 */ /* 0x000fca0000004100 */
[----:B------:R-:W-:-:S06]  /*12f60*/  FMUL.FTZ R4, R4, 1 ;  /* 0x3f80000004047820 */ /* 0x000fcc0000410000 */
[----:B------:R-:W0:Y:S02]  /*12f70*/  F2F.F64.F32 R4, R4 ;  /* 0x0000000400047310 */ /* 0x000e240000201800 */
[----:B0-----:R-:W-:Y:S01]  /*12f80*/  STG.E.64 desc[UR36][R2.64], R4 ;  /* 0x0000000402007986 */ /* 0x001fe2000c101b24 */
[----:B------:R-:W-:Y:S05]  /*12f90*/  EXIT ;  /* 0x000000000000794d */ /* 0x000fea0003800000 */
.L_x_3755:
        /* <DEDUP_REMOVED lines=11> */
[----:B------:R-:W-:-:S05]  /*13050*/  @!P0 HADD2.F32 R19, -RZ, R19.H1_H1 ;  /* 0x30000013ff138230 */ /* 0x000fca0000004100 */
[----:B------:R-:W-:-:S04]  /*13060*/  @!P0 FSETP.NEU.FTZ.AND P1, PT, R19, RZ, PT ;  /* 0x000000ff1300820b */ /* 0x000fc80003f3d000 */
[----:B------:R-:W-:-:S05]  /*13070*/  @!P0 SEL R5, RZ, 0x1, !P1 ;  /* 0x00000001ff058807 */ /* 0x000fca0004800000 */
[----:B------:R-:W-:Y:S01]  /*13080*/  STG.E.U8 desc[UR36][R2.64], R5 ;  /* 0x0000000502007986 */ /* 0x000fe2000c101124 */
[----:B------:R-:W-:Y:S05]  /*13090*/  EXIT ;  /* 0x000000000000794d */ /* 0x000fea0003800000 */
.L_x_3768:
[--C-:B------:R-:W-:Y:S02]  /*130a0*/  HADD2.F32 R6, -RZ, R19.reuse.H1_H1 ;  /* 0x30000013ff067230 */ /* 0x100fe40000004100 */
[----:B------:R-:W-:-:S03]  /*130b0*/  HADD2.F32 R19, -RZ, R19.H0_H0 ;  /* 0x20000013ff137230 */ /* 0x000fc60000004100 */
[----:B------:R-:W-:Y:S02]  /*130c0*/  FMUL.FTZ R6, R6, 1 ;  /* 0x3f80000006067820 */ /* 0x000fe40000410000 */
[----:B------:R-:W-:-:S04]  /*130d0*/  FMUL.FTZ R4, R19, 1 ;  /* 0x3f80000013047820 */ /* 0x000fc80000410000 */
[----:B------:R-:W-:Y:S08]  /*130e0*/  F2F.F64.F32 R6, R6 ;  /* 0x0000000600067310 */ /* 0x000ff00000201800 */
[----:B------:R-:W0:Y:S02]  /*130f0*/  F2F.F64.F32 R4, R4 ;  /* 0x0000000400047310 */ /* 0x000e240000201800 */
[----:B0-----:R-:W-:Y:S01]  /*13100*/  STG.E.128 desc[UR36][R2.64], R4 ;  /* 0x0000000402007986 */ /* 0x001fe2000c101d24 */
[----:B------:R-:W-:Y:S05]  /*13110*/  EXIT ;  /* 0x000000000000794d */ /* 0x000fea0003800000 */
.L_x_3767:
        /* <DEDUP_REMOVED lines=11> */
[----:B------:R-:W-:-:S02]  /*131d0*/  SHF.R.U32.HI R5, RZ, 0x18, R0 ;  /* 0x00000018ff057819 */ /* 0x000fc40000011600 */
[----:B------:R-:W-:-:S09]  /*131e0*/  MOV R0, 0x7f ;  /* 0x0000007f00007802 */ /* 0x000fd20000000f00 */
        /* <DEDUP_REMOVED lines=8> */
.L_x_3772:
[----:B------:R-:W-:Y:S05]  /*13270*/  BSYNC B0 ;  /* 0x0000000000007941 */ /* 0x000fea0003800000 */
.L_x_3771:
[----:B------:R-:W-:-:S05]  /*13280*/  LOP3.LUT R5, R0, R5, RZ, 0xfc, !PT ;  /* 0x0000000500057212 */ /* 0x000fca00078efcff */
[----:B------:R-:W-:Y:S01]  /*13290*/  STG.E.U8 desc[UR36][R2.64], R5 ;  /* 0x0000000502007986 */ /* 0x000fe2000c101124 */
[----:B------:R-:W-:Y:S05]  /*132a0*/  EXIT ;  /* 0x000000000000794d */ /* 0x000fea0003800000 */
.L_x_3770:
        /* <DEDUP_REMOVED lines=13> */
.L_x_3774:
[----:B------:R-:W-:Y:S01]  /*13380*/  IMAD.MOV.U32 R0, RZ, RZ, 0x7f ;  /* 0x0000007fff007424 */ /* 0x000fe200078e00ff */
[----:B------:R-:W-:-:S04]  /*13390*/  ISETP.GT.U32.AND P0, PT, R4, 0x7f800000, PT ;  /* 0x7f8000000400780c */ /* 0x000fc80003f04070 */
[----:B------:R-:W-:-:S09]  /*133a0*/  SEL R0, R0, 0x7c, P0 ;  /* 0x0000007c00007807 */ /* 0x000fd20000000000 */
.L_x_3775:
[----:B------:R-:W-:Y:S05]  /*133b0*/  BSYNC B0 ;  /* 0x0000000000007941 */ /* 0x000fea0003800000 */
.L_x_3773:
[----:B------:R-:W-:-:S04]  /*133c0*/  LOP3.LUT R4, R19, 0x80000000, RZ, 0xc0, !PT ;  /* 0x8000000013047812 */ /* 0x000fc800078ec0ff */
[----:B------:R-:W-:-:S04]  /*133d0*/  SHF.R.U32.HI R5, RZ, 0x18, R4 ;  /* 0x00000018ff057819 */ /* 0x000fc80000011604 */
[----:B------:R-:W-:-:S05]  /*133e0*/  LOP3.LUT R5, R0, R5, RZ, 0xfc, !PT ;  /* 0x0000000500057212 */ /* 0x000fca00078efcff */
[----:B------:R-:W-:Y:S01]  /*133f0*/  STG.E.U8 desc[UR36][R2.64], R5 ;  /* 0x0000000502007986 */ /* 0x000fe2000c101124 */
[----:B------:R-:W-:Y:S05]  /*13400*/  EXIT ;  /* 0x000000000000794d */ /* 0x000fea0003800000 */
.L_x_3769:
[----:B------:R-:W-:-:S05]  /*13410*/  HADD2.F32 R0, -RZ, R19.H0_H0 ;  /* 0x20000013ff007230 */ /* 0x000fca0000004100 */
[----:B------:R-:W-:-:S05]  /*13420*/  F2FP.BF16.F32.PACK_AB R0, RZ, R0 ;  /* 0x00000000ff00723e */ /* 0x000fca00000010ff */
[----:B------:R-:W-:Y:S01]  /*13430*/  STG.E.U16 desc[UR36][R2.64], R0 ;  /* 0x0000000002007986 */ /* 0x000fe2000c101524 */
[----:B------:R-:W-:Y:S05]  /*13440*/  EXIT ;  /* 0x000000000000794d */ /* 0x000fea0003800000 */
.L_x_3766:
        /* <DEDUP_REMOVED lines=12> */
.L_x_3778:
        /* <DEDUP_REMOVED lines=17> */
.L_x_3781:
[----:B------:R-:W-:-:S04]  /*13620*/  LOP3.LUT R0, R19, 0x80000000, RZ, 0xc0, !PT ;  /* 0x8000000013007812 */ /* 0x000fc800078ec0ff */
[----:B------:R-:W-:-:S04]  /*13630*/  SHF.R.U32.HI R5, RZ, 0x18, R0 ;  /* 0x00000018ff057819 */ /* 0x000fc80000011600 */
[----:B------:R-:W-:-:S04]  /*13640*/  LOP3.LUT R4, R4, R5, RZ, 0xfc, !PT ;  /* 0x0000000504047212 */ /* 0x000fc800078efcff */
[----:B------:R-:W-:-:S07]  /*13650*/  PRMT R0, R4, 0x7610, R0 ;  /* 0x0000761004007816 */ /* 0x000fce0000000000 */
.L_x_3780:
[----:B------:R-:W-:Y:S05]  /*13660*/  BSYNC B0 ;  /* 0x0000000000007941 */ /* 0x000fea0003800000 */
.L_x_3779:
[----:B------:R-:W-:Y:S01]  /*13670*/  STG.E.U8 desc[UR36][R2.64], R0 ;  /* 0x0000000002007986 */ /* 0x000fe2000c101124 */
[----:B------:R-:W-:Y:S05]  /*13680*/  EXIT ;  /* 0x000000000000794d */ /* 0x000fea0003800000 */
.L_x_3777:
        /* <DEDUP_REMOVED lines=17> */
.L_x_3784:
[----:B------:R-:W-:-:S04]  /*137a0*/  LOP3.LUT R0, R19, 0x80000000, RZ, 0xc0, !PT ;  /* 0x8000000013007812 */ /* 0x000fc800078ec0ff */
[----:B------:R-:W-:-:S04]  /*137b0*/  SHF.R.U32.HI R5, RZ, 0x18, R0 ;  /* 0x00000018ff057819 */ /* 0x000fc80000011600 */
[----:B------:R-:W-:-:S04]  /*137c0*/  LOP3.LUT R4, R4, R5, RZ, 0xfc, !PT ;  /* 0x0000000504047212 */ /* 0x000fc800078efcff */
[----:B------:R-:W-:-:S07]  /*137d0*/  PRMT R0, R4, 0x7610, R0 ;  /* 0x0000761004007816 */ /* 0x000fce0000000000 */
.L_x_3783:
[----:B------:R-:W-:Y:S05]  /*137e0*/  BSYNC B0 ;  /* 0x0000000000007941 */ /* 0x000fea0003800000 */
.L_x_3782:
[----:B------:R-:W-:Y:S01]  /*137f0*/  STG.E.U8 desc[UR36][R2.64], R0 ;  /* 0x0000000002007986 */ /* 0x000fe2000c101124 */
[----:B------:R-:W-:Y:S05]  /*13800*/  EXIT ;  /* 0x000000000000794d */ /* 0x000fea0003800000 */
.L_x_3776:
[----:B------:R-:W-:-:S13]  /*13810*/  ISETP.NE.AND P0, PT, R0, 0x1c, PT ;  /* 0x0000001c0000780c */ /* 0x000fda0003f05270 */
[----:B------:R-:W-:Y:S05]  /*13820*/  @!P0 BRA `(.L_x_3785) ;  /* 0x0000000000a48947 */ /* 0x000fea0003800000 */
[----:B------:R-:W-:-:S13]  /*13830*/  ISETP.NE.AND P0, PT, R0, 0x1d, PT ;  /* 0x0000001d0000780c */ /* 0x000fda0003f05270 */
[----:B------:R-:W-:Y:S05]  /*13840*/  @!P0 BRA `(.L_x_3786) ;  /* 0x00000000008c8947 */ /* 0x000fea0003800000 */
[----:B------:R-:W-:-:S13]  /*13850*/  ISETP.NE.AND P0, PT, R0, 0x2c, PT ;  /* 0x0000002c0000780c */ /* 0x000fda0003f05270 */
[----:B------:R-:W-:Y:S05]  /*13860*/  @P0 BRA `(.L_x_3759) ;  /* 0x0000000000400947 */ /* 0x000fea0003800000 */
[----:B------:R-:W-:Y:S01]  /*13870*/  HADD2.F32 R19, -RZ, R19.H0_H0 ;  /* 0x20000013ff137230 */ /* 0x000fe20000004100 */
[----:B------:R-:W-:-:S04]  /*13880*/  HFMA2.MMA R5, -RZ, RZ, 0, 1.5199184417724609375e-05 ;  /* 0x000000ffff057435 */ /* 0x000fc800000001ff */
        /* <DEDUP_REMOVED lines=14> */
.L_x_3759:
[----:B------:R-:W-:Y:S01]  /*13970*/  MOV R0, 0x0 ;  /* 0x0000000000007802 */ /* 0x000fe20000000f00 */
[----:B------:R-:W-:Y:S01]  /*13980*/  ULDC.64 UR4, c[0x4][0x158] ;  /* 0x0100560000047ab9 */ /* 0x000fe20000000a00 */
[----:B------:R-:W-:Y:S01]  /*13990*/  ULDC.64 UR6, c[0x4][0x30] ;  /* 0x01000c0000067ab9 */ /* 0x000fe20000000a00 */
[----:B------:R-:W-:Y:S01]  /*139a0*/  IMAD.U32 R4, RZ, RZ, UR4 ;  /* 0x00000004ff047e24 */ /* 0x000fe2000f8e00ff */
[----:B------:R0:W1:Y:S01]  /*139b0*/  LDC.64 R2, c[0x4][R0] ;  /* 0x0100000000027b82 */ /* 0x0000620000000a00 */
[----:B------:R-:W-:Y:S01]  /*139c0*/  IMAD.U32 R5, RZ, RZ, UR5 ;  /* 0x00000005ff057e24 */ /* 0x000fe2000f8e00ff */
[----:B------:R-:W-:Y:S01]  /*139d0*/  ULDC.64 UR4, c[0x4][0x160] ;  /* 0x0100580000047ab9 */ /* 0x000fe20000000a00 */
[----:B------:R-:W-:Y:S01]  /*139e0*/  HFMA2.MMA R13, -RZ, RZ, 0, 0 ;  /* 0x00000000ff0d7435 */ /* 0x000fe200000001ff */
[----:B------:R-:W-:Y:S01]  /*139f0*/  MOV R6, UR4 ;  /* 0x0000000400067c02 */ /* 0x000fe20008000f00 */
[----:B------:R-:W-:Y:S02]  /*13a00*/  IMAD.U32 R7, RZ, RZ, UR5 ;  /* 0x00000005ff077e24 */ /* 0x000fe4000f8e00ff */
[----:B------:R-:W-:-:S02]  /*13a10*/  IMAD.U32 R10, RZ, RZ, UR6 ;  /* 0x00000006ff0a7e24 */ /* 0x000fc4000f8e00ff */
[----:B------:R-:W-:Y:S02]  /*13a20*/  IMAD.U32 R11, RZ, RZ, UR7 ;  /* 0x00000007ff0b7e24 */ /* 0x000fe4000f8e00ff */
[----:B------:R-:W-:Y:S02]  /*13a30*/  IMAD.MOV.U32 R8, RZ, RZ, 0x65 ;  /* 0x00000065ff087424 */ /* 0x000fe400078e00ff */
[----:B0-----:R-:W-:-:S07]  /*13a40*/  IMAD.MOV.U32 R12, RZ, RZ, 0x1 ;  /* 0x00000001ff0c7424 */ /* 0x001fce00078e00ff */
[----:B------:R-:W-:-:S07]  /*13a50*/  LEPC R20, `(.L_x_3787) ;  /* 0x000000001014794e */ /* 0x000fce0000000000 */
[----:B-1----:R-:W-:Y:S05]  /*13a60*/  CALL.ABS.NOINC R2 ;  /* 0x0000000002007343 */ /* 0x002fea0003c00000 */
.L_x_3787:
[----:B------:R-:W-:Y:S05]  /*13a70*/  EXIT ;  /* 0x000000000000794d */ /* 0x000fea0003800000 */
.L_x_3786:
[----:B------:R-:W-:-:S06]  /*13a80*/  HADD2.F32 R4, -RZ, R19.H0_H0 ;  /* 0x20000013ff047230 */ /* 0x000fcc0000004100 */
[----:B------:R-:W0:Y:S02]  /*13a90*/  F2I.U64.TRUNC R4, R4 ;  /* 0x0000000400047311 */ /* 0x000e24000020d800 */
[----:B0-----:R-:W-:Y:S01]  /*13aa0*/  STG.E.64 desc[UR36][R2.64], R4 ;  /* 0x0000000402007986 */ /* 0x001fe2000c101b24 */
[----:B------:R-:W-:Y:S05]  /*13ab0*/  EXIT ;  /* 0x000000000000794d */ /* 0x000fea0003800000 */
.L_x_3785:
[----:B------:R-:W-:-:S06]  /*13ac0*/  HADD2.F32 R19, -RZ, R19.H0_H0 ;  /* 0x20000013ff137230 */ /* 0x000fcc0000004100 */
[----:B------:R-:W0:Y:S02]  /*13ad0*/  F2I.FTZ.U32.TRUNC.NTZ R19, R19 ;  /* 0x0000001300137305 */ /* 0x000e24000021f000 */
[----:B0-----:R-:W-:Y:S01]  /*13ae0*/  STG.E desc[UR36][R2.64], R19 ;  /* 0x0000001302007986 */ /* 0x001fe2000c101924 */
[----:B------:R-:W-:Y:S05]  /*13af0*/  EXIT ;  /* 0x000000000000794d */ /* 0x000fea0003800000 */
        .weak           $__internal_1_$__cuda_sm3x_div_rn_ftz_f32_slowpath
        .type           $__internal_1_$__cuda_sm3x_div_rn_ftz_f32_slowpath,@function
        .size           $__internal_1_$__cuda_sm3x_div_rn_ftz_f32_slowpath,(.L_x_20797 - $__internal_1_$__cuda_sm3x_div_rn_ftz_f32_slowpath)
$__internal_1_$__cuda_sm3x_div_rn_ftz_f32_slowpath:
[----:B------:R-:W-:Y:S01]  /*13b00*/  SHF.R.U32.HI R5, RZ, 0x17, R9 ;  /* 0x00000017ff057819 */ /* 0x000fe20000011609 */
[----:B------:R-:W-:Y:S01]  /*13b10*/  BSSY B0, `(.L_x_3788) ;  /* 0x0000047000007945 */ /* 0x000fe20003800000 */
[----:B------:R-:W-:-:S03]  /*13b20*/  SHF.R.U32.HI R7, RZ, 0x17, R0 ;  /* 0x00000017ff077819 */ /* 0x000fc60000011600 */
[----:B------:R-:W-:Y:S01]  /*13b30*/  BSSY B1, `(.L_x_3789) ;  /* 0x000001d000017945 */ /* 0x000fe20003800000 */
[----:B------:R-:W-:Y:S02]  /*13b40*/  LOP3.LUT R5, R5, 0xff, RZ, 0xc0, !PT ;  /* 0x000000ff05057812 */ /* 0x000fe400078ec0ff */
[----:B------:R-:W-:-:S03]  /*13b50*/  LOP3.LUT R7, R7, 0xff, RZ, 0xc0, !PT ;  /* 0x000000ff07077812 */ /* 0x000fc600078ec0ff */
[----:B------:R-:W-:Y:S02]  /*13b60*/  VIADD R6, R5, 0xffffffff ;  /* 0xffffffff05067836 */ /* 0x000fe40000000000 */
[----:B------:R-:W-:-:S03]  /*13b70*/  VIADD R8, R7, 0xffffffff ;  /* 0xffffffff07087836 */ /* 0x000fc60000000000 */
        /* <DEDUP_REMOVED lines=24> */
.L_x_3790:
[----:B------:R-:W-:Y:S05]  /*13d00*/  BSYNC B1 ;  /* 0x0000000000017941 */ /* 0x000fea0003800000 */
.L_x_3789:
[----:B------:R-:W-:Y:S01]  /*13d10*/  VIADD R5, R5, 0xffffff81 ;  /* 0xffffff8105057836 */ /* 0x000fe20000000000 */
[----:B------:R-:W-:Y:S01]  /*13d20*/  BSSY B1, `(.L_x_3795) ;  /* 0x000001b000017945 */ /* 0x000fe20003800000 */
[----:B------:R-:W-:Y:S02]  /*13d30*/  VIADD R7, R7, 0xffffff81 ;  /* 0xffffff8107077836 */ /* 0x000fe40000000000 */
[----:B------:R-:W-:Y:S02]  /*13d40*/  IMAD R6, R5, -0x800000, R9 ;  /* 0xff80000005067824 */ /* 0x000fe400078e0209 */
[C---:B------:R-:W-:Y:S02]  /*13d50*/  IMAD R0, R7.reuse, -0x800000, R0 ;  /* 0xff80000007007824 */ /* 0x040fe400078e0200 */
[----:B------:R0:W1:Y:S01]  /*13d60*/  MUFU.RCP R8, R6 ;  /* 0x0000000600087308 */ /* 0x0000620000001000 */
[----:B------:R-:W-:Y:S02]  /*13d70*/  IMAD.IADD R5, R7, 0x1, -R5 ;  /* 0x0000000107057824 */ /* 0x000fe400078e0a05 */
[----:B0-----:R-:W-:-:S04]  /*13d80*/  FADD.FTZ R6, -R6, -RZ ;  /* 0x800000ff06067221 */ /* 0x001fc80000010100 */
[----:B-1----:R-:W-:-:S04]  /*13d90*/  FFMA R9, R8, R6, 1 ;  /* 0x3f80000008097423 */ /* 0x002fc80000000006 */
[----:B------:R-:W-:-:S04]  /*13da0*/  FFMA R8, R8, R9, R8 ;  /* 0x0000000908087223 */ /* 0x000fc80000000008 */
[----:B------:R-:W-:-:S04]  /*13db0*/  FFMA R9, R0, R8, RZ ;  /* 0x0000000800097223 */ /* 0x000fc800000000ff */
[----:B------:R-:W-:-:S04]  /*13dc0*/  FFMA R13, R6, R9, R0 ;  /* 0x00000009060d7223 */ /* 0x000fc80000000000 */
[----:B------:R-:W-:-:S04]  /*13dd0*/  FFMA R9, R8, R13, R9 ;  /* 0x0000000d08097223 */ /* 0x000fc80000000009 */
[----:B------:R-:W-:-:S04]  /*13de0*/  FFMA R0, R6, R9, R0 ;  /* 0x0000000906007223 */ /* 0x000fc80000000000 */
[----:B------:R-:W-:-:S05]  /*13df0*/  FFMA.FTZ R8, R8, R0, R9 ;  /* 0x0000000008087223 */ /* 0x000fca0000010009 */
[----:B------:R-:W-:-:S04]  /*13e00*/  SHF.R.U32.HI R0, RZ, 0x17, R8 ;  /* 0x00000017ff007819 */ /* 0x000fc80000011608 */
[----:B------:R-:W-:-:S04]  /*13e10*/  LOP3.LUT R0, R0, 0xff, RZ, 0xc0, !PT ;  /* 0x000000ff00007812 */ /* 0x000fc800078ec0ff */
[----:B------:R-:W-:-:S05]  /*13e20*/  IADD3 R0, R0, R5, RZ ;  /* 0x0000000500007210 */ /* 0x000fca0007ffe0ff */
[----:B------:R-:W-:-:S05]  /*13e30*/  VIADD R6, R0, 0xffffffff ;  /* 0xffffffff00067836 */ /* 0x000fca0000000000 */
        /* <DEDUP_REMOVED lines=8> */
.L_x_3796:
[----:B------:R-:W-:-:S07]  /*13ec0*/  IMAD R8, R5, 0x800000, R8 ;  /* 0x0080000005087824 */ /* 0x000fce00078e0208 */
.L_x_3797:
[----:B------:R-:W-:Y:S05]  /*13ed0*/  BSYNC B1 ;  /* 0x0000000000017941 */ /* 0x000fea0003800000 */
.L_x_3795:
[----:B------:R-:W-:Y:S01]  /*13ee0*/  IMAD.MOV.U32 R0, RZ, RZ, R8 ;  /* 0x000000ffff007224 */ /* 0x000fe200078e0008 */
[----:B------:R-:W-:Y:S06]  /*13ef0*/  BRA `(.L_x_3798) ;  /* 0x0000000000207947 */ /* 0x000fec0003800000 */
.L_x_3794:
[----:B------:R-:W-:-:S04]  /*13f00*/  LOP3.LUT R0, R9, 0x80000000, R0, 0x48, !PT ;  /* 0x8000000009007812 */ /* 0x000fc800078e4800 */
[----:B------:R-:W-:Y:S01]  /*13f10*/  LOP3.LUT R0, R0, 0x7f800000, RZ, 0xfc, !PT ;  /* 0x7f80000000007812 */ /* 0x000fe200078efcff */
[----:B------:R-:W-:Y:S06]  /*13f20*/  BRA `(.L_x_3798) ;  /* 0x0000000000147947 */ /* 0x000fec0003800000 */
.L_x_3793:
[----:B------:R-:W-:Y:S01]  /*13f30*/  LOP3.LUT R0, R9, 0x80000000, R0, 0x48, !PT ;  /* 0x8000000009007812 */ /* 0x000fe200078e4800 */
[----:B------:R-:W-:Y:S06]  /*13f40*/  BRA `(.L_x_3798) ;  /* 0x00000000000c7947 */ /* 0x000fec0003800000 */
.L_x_3792:
[----:B------:R-:W0:Y:S01]  /*13f50*/  MUFU.RSQ R0, -QNAN ;  /* 0xffc0000000007908 */ /* 0x000e220000001400 */
[----:B------:R-:W-:Y:S05]  /*13f60*/  BRA `(.L_x_3798) ;  /* 0x0000000000047947 */ /* 0x000fea0003800000 */
.L_x_3791:
[----:B------:R-:W-:-:S07]  /*13f70*/  FADD.FTZ R0, R0, R9 ;  /* 0x0000000900007221 */ /* 0x000fce0000010000 */
.L_x_3798:
[----:B------:R-:W-:Y:S05]  /*13f80*/  BSYNC B0 ;  /* 0x0000000000007941 */ /* 0x000fea0003800000 */
.L_x_3788:
[----:B------:R-:W-:-:S04]  /*13f90*/  IMAD.MOV.U32 R5, RZ, RZ, 0x0 ;  /* 0x00000000ff057424 */ /* 0x000fc800078e00ff */
[----:B0-----:R-:W-:Y:S05]  /*13fa0*/  RET.REL.NODEC R4 `(_ZN2at6native27unrolled_elementwise_kernelIZZZNS0_16asin_kernel_cudaERNS_18TensorIteratorBaseEENKUlvE_clEvENKUlvE1_clEvEUlN3c107complexINS6_4HalfEEEE_St5arrayIPcLm2EELi4E23TrivialOffsetCalculatorILi1EjESF_NS0_6memory12LoadWithCastILi1EEENSG_13StoreWithCastILi1EEEEEviT_T0_T2_T3_T4_T5_) ;  /* 0xfffffec004147950 */ /* 0x001fea0003c3ffff */
.L_x_3799:
        /* <DEDUP_REMOVED lines=13> */
.L_x_20797:


//--------------------- .text._ZN2at6native18elementwise_kernelILi128ELi2EZNS0_22gpu_kernel_impl_nocastIZZZNS0_16asin_kernel_cudaERNS_18TensorIteratorBaseEENKUlvE_clEvENKUlvE1_clEvEUlN3c107complexINS7_4HalfEEEE_EEvS4_RKT_EUliE_EEviT1_ --------------------------
	.section	.text._ZN2at6native18elementwise_kernelILi128ELi2EZNS0_22gpu_kernel_impl_nocastIZZZNS0_16asin_kernel_cudaERNS_18TensorIteratorBaseEENKUlvE_clEvENKUlvE1_clEvEUlN3c107complexINS7_4HalfEEEE_EEvS4_RKT_EUliE_EEviT1_,"ax",@progbits
	.align	128
        .global         _ZN2at6native18elementwise_kernelILi128ELi2EZNS0_22gpu_kernel_impl_nocastIZZZNS0_16asin_kernel_cudaERNS_18TensorIteratorBaseEENKUlvE_clEvENKUlvE1_clEvEUlN3c107complexINS7_4HalfEEEE_EEvS4_RKT_EUliE_EEviT1_
        .type           _ZN2at6native18elementwise_kernelILi128ELi2EZNS0_22gpu_kernel_impl_nocastIZZZNS0_16asin_kernel_cudaERNS_18TensorIteratorBaseEENKUlvE_clEvENKUlvE1_clEvEUlN3c107complexINS7_4HalfEEEE_EEvS4_RKT_EUliE_EEviT1_,@function
        .size           _ZN2at6native18elementwise_kernelILi128ELi2EZNS0_22gpu_kernel_impl_nocastIZZZNS0_16asin_kernel_cudaERNS_18TensorIteratorBaseEENKUlvE_clEvENKUlvE1_clEvEUlN3c107complexINS7_4HalfEEEE_EEvS4_RKT_EUliE_EEviT1_,(.L_x_20798 - _ZN2at6native18elementwise_kernelILi128ELi2EZNS0_22gpu_kernel_impl_nocastIZZZNS0_16asin_kernel_cudaERNS_18TensorIteratorBaseEENKUlvE_clEvENKUlvE1_clEvEUlN3c107complexINS7_4HalfEEEE_EEvS4_RKT_EUliE_EEviT1_)
        .other          _ZN2at6native18elementwise_kernelILi128ELi2EZNS0_22gpu_kernel_impl_nocastIZZZNS0_16asin_kernel_cudaERNS_18TensorIteratorBaseEENKUlvE_clEvENKUlvE1_clEvEUlN3c107complexINS7_4HalfEEEE_EEvS4_RKT_EUliE_EEviT1_,@"STO_CUDA_ENTRY STV_DEFAULT"
_ZN2at6native18elementwise_kernelILi128ELi2EZNS0_22gpu_kernel_impl_nocastIZZZNS0_16asin_kernel_cudaERNS_18TensorIteratorBaseEENKUlvE_clEvENKUlvE1_clEvEUlN3c107complexINS7_4HalfEEEE_EEvS4_RKT_EUliE_EEviT1_:
.text._ZN2at6native18elementwise_kernelILi128ELi2EZNS0_22gpu_kernel_impl_nocastIZZZNS0_16asin_kernel_cudaERNS_18TensorIteratorBaseEENKUlvE_clEvENKUlvE1_clEvEUlN3c107complexINS7_4HalfEEEE_EEvS4_RKT_EUliE_EEviT1_:
[----:B------:R-:W-:Y:S01]  /*0000*/  LDC R1, c[0x0][0x28] ;  /* 0x00000a00ff017b82 */ /* 0x000fe20000000800 */
[----:B------:R-:W0:Y:S01]  /*0010*/  S2R R5, SR_CTAID.X ;  /* 0x0000000000057919 */ /* 0x000e220000002500 */
[----:B------:R-:W-:Y:S01]  /*0020*/  ULDC UR4, c[0x0][0x210] ;  /* 0x0000840000047ab9 */ /* 0x000fe20000000800 */
[----:B------:R-:W-:Y:S01]  /*0030*/  BSSY B1, `(.L_x_3800) ;  /* 0x00003f9000017945 */ /* 0x000fe20003800000 */
[----:B------:R-:W0:Y:S02]  /*0040*/  S2R R4, SR_TID.X ;  /* 0x0000000000047919 */ /* 0x000e240000002100 */
[----:B0-----:R-:W-:-:S04]  /*0050*/  LEA R9, R5, R4, 0x8 ;  /* 0x0000000405097211 */ /* 0x001fc800078e40ff */
[----:B------:R-:W-:Y:S01]  /*0060*/  ISETP.GE.AND P0, PT, R9, UR4, PT ;  /* 0x0000000409007c0c */ /* 0x000fe2000bf06270 */
[----:B------:R-:W-:-:S12]  /*0070*/  ULDC.64 UR4, c[0x0][0x208] ;  /* 0x0000820000047ab9 */ /* 0x000fd80000000a00 */
[----:B------:R-:W-:Y:S05]  /*0080*/  @P0 BRA `(.L_x_3801) ;  /* 0x0000003c00cc0947 */ /* 0x000fea0003800000 */
[----:B------:R-:W0:Y:S01]  /*0090*/  LDC R10, c[0x0][0x218] ;  /* 0x00008600ff0a7b82 */ /* 0x000e220000000800 */
[----:B------:R-:W-:Y:S01]  /*00a0*/  HFMA2.MMA R0, -RZ, RZ, 0, 0 ;  /* 0x00000000ff007435 */ /* 0x000fe200000001ff */
[----:B------:R-:W-:Y:S02]  /*00b0*/  MOV R3, RZ ;  /* 0x000000ff00037202 */ /* 0x000fe40000000f00 */
[----:B0-----:R-:W-:-:S13]  /*00c0*/  ISETP.NE.AND P0, PT, R10, RZ, PT ;  /* 0x000000ff0a00720c */ /* 0x001fda0003f05270 */
        /* <DEDUP_REMOVED lines=299> */
.L_x_3802:
[----:B------:R-:W-:Y:S02]  /*1380*/  ULDC.64 UR6, c[0x0][0x418] ;  /* 0x0001060000067ab9 */ /* 0x000fe40000000a00 */
[----:B------:R-:W-:-:S04]  /*1390*/  IADD3 R6, P0, R0, UR6, RZ ;  /* 0x0000000600067c10 */ /* 0x000fc8000ff1e0ff */
[----:B------:R-:W-:-:S05]  /*13a0*/  IADD3.X R7, RZ, UR7, RZ, P0, !PT ;  /* 0x00000007ff077c10 */ /* 0x000fca00087fe4ff */
[----:B------:R-:W2:Y:S01]  /*13b0*/  LDG.E R6, desc[UR4][R6.64] ;  /* 0x0000000406067981 */ /* 0x000ea2000c1e1900 */
[----:B------:R-:W-:Y:S01]  /*13c0*/  BSSY B0, `(.L_x_3803) ;  /* 0x00002b8000007945 */ /* 0x000fe20003800000 */
[--C-:B--2---:R-:W-:Y:S02]  /*13d0*/  HADD2.F32 R11, -RZ, R6.reuse.H1_H1 ;  /* 0x30000006ff0b7230 */ /* 0x104fe40000004100 */
[----:B------:R-:W-:-:S03]  /*13e0*/  HADD2.F32 R2, -RZ, R6.H0_H0 ;  /* 0x20000006ff027230 */ /* 0x000fc60000004100 */
[----:B------:R-:W-:Y:S02]  /*13f0*/  FSETP.GTU.FTZ.AND P0, PT, |R11|, +INF , PT ;  /* 0x7f8000000b00780b */ /* 0x000fe40003f1c200 */
[C---:B------:R-:W-:Y:S01]  /*1400*/  FSETP.GTU.FTZ.AND P1, PT, |R2|.reuse, +INF , PT ;  /* 0x7f8000000200780b */ /* 0x040fe20003f3c200 */
[----:B------:R-:W-:-:S03]  /*1410*/  FADD.FTZ R10, |R2|, -RZ ;  /* 0x800000ff020a7221 */ /* 0x000fc60000010200 */
        /* <DEDUP_REMOVED lines=15> */
[----:B------:R-:W-:Y:S01]  /*1510*/  FADD.FTZ R7, R10, -1 ;  /* 0xbf8000000a077421 */ /* 0x000fe20000010000 */
[----:B------:R-:W-:Y:S01]  /*1520*/  FADD.FTZ R15, |R13|, -RZ ;  /* 0x800000ff0d0f7221 */ /* 0x000fe20000010200 */
[----:B------:R-:W-:Y:S01]  /*1530*/  BSSY B2, `(.L_x_3807) ;  /* 0x0000096000027945 */ /* 0x000fe20003800000 */
[----:B------:R-:W-:Y:S01]  /*1540*/  FADD.FTZ R12, |R0|, -RZ ;  /* 0x800000ff000c7221 */ /* 0x000fe20000010200 */
[----:B------:R-:W-:-:S04]  /*1550*/  FADD.FTZ R16, |R7|, -RZ ;  /* 0x800000ff07107221 */ /* 0x000fc80000010200 */
[-C--:B------:R-:W-:Y:S02]  /*1560*/  VIMNMX R8, R12, R15.reuse, !PT ;  /* 0x0000000f0c087248 */ /* 0x080fe40007fe0100 */
[----:B------:R-:W-:Y:S02]  /*1570*/  VIMNMX R6, R15, R16, !PT ;  /* 0x000000100f067248 */ /* 0x000fe40007fe0100 */
[----:B------:R-:W-:Y:S02]  /*1580*/  LOP3.LUT R9, R8, 0xfe000000, RZ, 0xc0, !PT ;  /* 0xfe00000008097812 */ /* 0x000fe400078ec0ff */
[----:B------:R-:W-:Y:S02]  /*1590*/  LOP3.LUT R14, R6, 0xfe000000, RZ, 0xc0, !PT ;  /* 0xfe000000060e7812 */ /* 0x000fe400078ec0ff */
[----:B------:R-:W-:Y:S02]  /*15a0*/  VIMNMX R12, R12, R15, PT ;  /* 0x0000000f0c0c7248 */ /* 0x000fe40003fe0100 */
[----:B------:R-:W-:-:S02]  /*15b0*/  IADD3 R17, -R9, 0x7e800000, RZ ;  /* 0x7e80000009117810 */ /* 0x000fc40007ffe1ff */
[----:B------:R-:W-:Y:S02]  /*15c0*/  VIMNMX R15, R15, R16, PT ;  /* 0x000000100f0f7248 */ /* 0x000fe40003fe0100 */
[----:B------:R-:W-:Y:S01]  /*15d0*/  IADD3 R18, -R14, 0x7e800000, RZ ;  /* 0x7e8000000e127810 */ /* 0x000fe20007ffe1ff */
[-C--:B------:R-:W-:Y:S01]  /*15e0*/  FMUL.FTZ R16, R12, R17.reuse ;  /* 0x000000110c107220 */ /* 0x080fe20000410000 */
[----:B------:R-:W-:Y:S01]  /*15f0*/  FMUL.FTZ R17, R8, R17 ;  /* 0x0000001108117220 */ /* 0x000fe20000410000 */
[----:B------:R-:W-:Y:S02]  /*1600*/  FSETP.NEU.FTZ.AND P0, PT, R12, RZ, PT ;  /* 0x000000ff0c00720b */ /* 0x000fe40003f1d000 */
[C---:B------:R-:W-:Y:S01]  /*1610*/  FMUL.FTZ R19, R15.reuse, R18 ;  /* 0x000000120f137220 */ /* 0x040fe20000410000 */
[----:B------:R-:W-:Y:S01]  /*1620*/  FMUL.FTZ R16, R16, R16 ;  /* 0x0000001010107220 */ /* 0x000fe20000410000 */
[----:B------:R-:W-:Y:S01]  /*1630*/  FMUL.FTZ R18, R6, R18 ;  /* 0x0000001206127220 */ /* 0x000fe20000410000 */
[----:B------:R-:W-:Y:S01]  /*1640*/  FSETP.NEU.FTZ.AND P2, PT, R15, RZ, PT ;  /* 0x000000ff0f00720b */ /* 0x000fe20003f5d000 */
[----:B------:R-:W-:Y:S01]  /*1650*/  FMUL.FTZ R19, R19, R19 ;  /* 0x0000001313137220 */ /* 0x000fe20000410000 */
[----:B------:R-:W-:Y:S01]  /*1660*/  FFMA.FTZ R16, R17, R17, R16 ;  /* 0x0000001111107223 */ /* 0x000fe20000010010 */
[----:B------:R-:W-:-:S02]  /*1670*/  LOP3.LUT R9, R9, 0x800000, RZ, 0xfc, !PT ;  /* 0x0080000009097812 */ /* 0x000fc400078efcff */
[----:B------:R-:W-:Y:S01]  /*1680*/  FFMA.FTZ R19, R18, R18, R19 ;  /* 0x0000001212137223 */ /* 0x000fe20000010013 */
[----:B------:R-:W-:Y:S02]  /*1690*/  LOP3.LUT R14, R14, 0x800000, RZ, 0xfc, !PT ;  /* 0x008000000e0e7812 */ /* 0x000fe400078efcff */
[----:B------:R-:W0:Y:S01]  /*16a0*/  MUFU.SQRT R16, R16 ;  /* 0x0000001000107308 */ /* 0x000e220000002000 */
[----:B------:R-:W-:-:S07]  /*16b0*/  FSETP.NEU.FTZ.AND P1, PT, R12, +INF , PT ;  /* 0x7f8000000c00780b */ /* 0x000fce0003f3d000 */
        /* <DEDUP_REMOVED lines=30> */
[----:B------:R-:W-:Y:S01]  /*18a0*/  MOV R19, 0x3e800000 ;  /* 0x3e80000000137802 */ /* 0x000fe20000000f00 */
[----:B------:R-:W-:Y:S02]  /*18b0*/  HFMA2.MMA R21, -RZ, RZ, 1.3056640625, -1.8671875 ;  /* 0x3d39bf78ff157435 */ /* 0x000fe400000001ff */
[----:B------:R-:W0:Y:S02]  /*18c0*/  MUFU.SQRT R6, R12 ;  /* 0x0000000c00067308 */ /* 0x000e240000002000 */
[----:B0-----:R-:W-:-:S04]  /*18d0*/  FADD.FTZ R6, R7, R6 ;  /* 0x0000000607067221 */ /* 0x001fc80000010000 */
        /* <DEDUP_REMOVED lines=28> */
.L_x_3810:
        /* <DEDUP_REMOVED lines=10> */
.L_x_3812:
[----:B------:R-:W-:-:S04]  /*1b40*/  FADD.FTZ R6, -R0, R9 ;  /* 0x0000000900067221 */ /* 0x000fc80000010100 */
[----:B------:R-:W-:-:S07]  /*1b50*/  FMUL.FTZ R6, R6, 0.5 ;  /* 0x3f00000006067820 */ /* 0x000fce0000410000 */
.L_x_3813:
[----:B------:R-:W-:Y:S05]  /*1b60*/  BSYNC B3 ;  /* 0x0000000000037941 */ /* 0x000fea0003800000 */
.L_x_3811:
        /* <DEDUP_REMOVED lines=11> */
.L_x_3815:
[----:B------:R-:W-:-:S04]  /*1c20*/  FADD.FTZ R12, R8, -R17 ;  /* 0x80000011080c7221 */ /* 0x000fc80000010000 */
[----:B------:R-:W-:-:S07]  /*1c30*/  FMUL.FTZ R17, R12, 0.5 ;  /* 0x3f0000000c117820 */ /* 0x000fce0000410000 */
.L_x_3816:
[----:B------:R-:W-:Y:S05]  /*1c40*/  BSYNC B3 ;  /* 0x0000000000037941 */ /* 0x000fea0003800000 */
.L_x_3814:
[----:B------:R-:W-:Y:S01]  /*1c50*/  FADD.FTZ R17, R17, R6 ;  /* 0x0000000611117221 */ /* 0x000fe20000010000 */
[----:B------:R-:W-:Y:S01]  /*1c60*/  FADD.FTZ R6, R15, 1 ;  /* 0x3f8000000f067421 */ /* 0x000fe20000010000 */
[----:B------:R-:W-:Y:S01]  /*1c70*/  MOV R19, 0x3e800000 ;  /* 0x3e80000000137802 */ /* 0x000fe20000000f00 */
[----:B------:R-:W-:Y:S02]  /*1c80*/  HFMA2.MMA R21, -RZ, RZ, 1.3056640625, -1.8671875 ;  /* 0x3d39bf78ff157435 */ /* 0x000fe400000001ff */
[----:B------:R-:W-:-:S04]  /*1c90*/  FMUL.FTZ R12, R6, R17 ;  /* 0x00000011060c7220 */ /* 0x000fc80000410000 */
        /* <DEDUP_REMOVED lines=30> */
.L_x_3809:
[----:B------:R0:W1:Y:S02]  /*1e80*/  MUFU.SQRT R12, R13 ;  /* 0x0000000d000c7308 */ /* 0x0000640000002000 */
.L_x_3808:
[----:B------:R-:W-:Y:S05]  /*1e90*/  BSYNC B2 ;  /* 0x0000000000027941 */ /* 0x000fea0003800000 */
.L_x_3807:
        /* <DEDUP_REMOVED lines=9> */
[----:B------:R-:W-:Y:S01]  /*1f30*/  MOV R7, 0x3f000000 ;  /* 0x3f00000000077802 */ /* 0x000fe20000000f00 */
[C---:B------:R-:W-:Y:S01]  /*1f40*/  FADD.FTZ R0, |R6|.reuse, -RZ ;  /* 0x800000ff06007221 */ /* 0x040fe20000010200 */
[C---:B------:R-:W-:Y:S02]  /*1f50*/  FSETP.GT.FTZ.AND P0, PT, |R6|.reuse, 0.56000000238418579102, PT ;  /* 0x3f0f5c290600780b */ /* 0x040fe40003f14200 */
[----:B------:R-:W-:Y:S01]  /*1f60*/  FSETP.NEU.FTZ.AND P1, PT, |R6|, 1, PT ;  /* 0x3f8000000600780b */ /* 0x000fe20003f3d200 */
[----:B------:R-:W-:-:S04]  /*1f70*/  FFMA.FTZ R7, -R0, R7, 0.5 ;  /* 0x3f00000000077423 */ /* 0x000fc80000010107 */
[----:B------:R-:W2:Y:S02]  /*1f80*/  MUFU.RSQ R8, R7 ;  /* 0x0000000700087308 */ /* 0x000ea40000001400 */
[----:B--2---:R-:W-:Y:S01]  /*1f90*/  FMUL.FTZ R9, R7, R8 ;  /* 0x0000000807097220 */ /* 0x004fe20000410000 */
        /* <DEDUP_REMOVED lines=19> */
.L_x_3820:
        /* <DEDUP_REMOVED lines=17> */
.L_x_3826:
[----:B------:R-:W-:-:S04]  /*21e0*/  FADD.FTZ R0, -R0, R9 ;  /* 0x0000000900007221 */ /* 0x000fc80000010100 */
[----:B------:R-:W-:-:S07]  /*21f0*/  FMUL.FTZ R0, R0, 0.5 ;  /* 0x3f00000000007820 */ /* 0x000fce0000410000 */
.L_x_3827:
[----:B------:R-:W-:Y:S05]  /*2200*/  BSYNC B5 ;  /* 0x0000000000057941 */ /* 0x000fea0003800000 */
.L_x_3825:
        /* <DEDUP_REMOVED lines=10> */
.L_x_3829:
[----:B------:R-:W-:-:S04]  /*22b0*/  FADD.FTZ R7, -R7, R8 ;  /* 0x0000000807077221 */ /* 0x000fc80000010100 */
[----:B------:R-:W-:-:S07]  /*22c0*/  FMUL.FTZ R7, R7, 0.5 ;  /* 0x3f00000007077820 */ /* 0x000fce0000410000 */
.L_x_3830:
[----:B------:R-:W-:Y:S05]  /*22d0*/  BSYNC B5 ;  /* 0x0000000000057941 */ /* 0x000fea0003800000 */
.L_x_3828:
[----:B------:R-:W-:Y:S01]  /*22e0*/  FADD.FTZ R0, R7, R0 ;  /* 0x0000000007007221 */ /* 0x000fe20000010000 */
[----:B------:R-:W-:-:S04]  /*22f0*/  FADD.FTZ R15, R10, R15 ;  /* 0x0000000f0a0f7221 */ /* 0x000fc80000010000 */
[----:B------:R-:W-:-:S06]  /*2300*/  FMUL.FTZ R15, R15, R0 ;  /* 0x000000000f0f7220 */ /* 0x000fcc0000410000 */
[----:B------:R-:W2:Y:S01]  /*2310*/  MUFU.SQRT R15, R15 ;  /* 0x0000000f000f7308 */ /* 0x000ea20000002000 */
[----:B------:R-:W-:Y:S05]  /*2320*/  BRA `(.L_x_3831) ;  /* 0x0000000000487947 */ /* 0x000fea0003800000 */
.L_x_3824:
        /* <DEDUP_REMOVED lines=12> */
.L_x_3823:
[----:B------:R-:W-:Y:S01]  /*23f0*/  FADD.FTZ R0, R15, 1 ;  /* 0x3f8000000f007421 */ /* 0x000fe20000010000 */
[----:B0-----:R-:W-:Y:S01]  /*2400*/  MUFU.SQRT R13, R13 ;  /* 0x0000000d000d7308 */ /* 0x001fe20000002000 */
[----:B------:R-:W-:Y:S02]  /*2410*/  HFMA2.MMA R10, -RZ, RZ, 1.875, 0 ;  /* 0x3f800000ff0a7435 */ /* 0x000fe400000001ff */
[----:B------:R-:W-:-:S06]  /*2420*/  FMUL.FTZ R0, R0, 0.5 ;  /* 0x3f00000000007820 */ /* 0x000fcc0000410000 */
[----:B------:R-:W0:Y:S02]  /*2430*/  MUFU.SQRT R0, R0 ;  /* 0x0000000000007308 */ /* 0x000e240000002000 */
[----:B0-----:R-:W-:-:S07]  /*2440*/  FMUL.FTZ R15, R13, R0 ;  /* 0x000000000d0f7220 */ /* 0x001fce0000410000 */
.L_x_3831:
[----:B------:R-:W-:Y:S05]  /*2450*/  BSYNC B4 ;  /* 0x0000000000047941 */ /* 0x000fea0003800000 */
.L_x_3822:
[----:B------:R-:W-:Y:S05]  /*2460*/  BRA `(.L_x_3832) ;  /* 0x0000000000087947 */ /* 0x000fea0003800000 */
.L_x_3819:
[----:B------:R-:W-:Y:S01]  /*2470*/  FMUL.FTZ R15, R15, 16777216 ;  /* 0x4b8000000f0f7820 */ /* 0x000fe20000410000 */
[----:B------:R-:W-:-:S07]  /*2480*/  FMUL.FTZ R10, R10, 16777216 ;  /* 0x4b8000000a0a7820 */ /* 0x000fce0000410000 */
.L_x_3832:
[----:B------:R-:W-:Y:S05]  /*2490*/  BSYNC B2 ;  /* 0x0000000000027941 */ /* 0x000fea0003800000 */
.L_x_3818:
        /* <DEDUP_REMOVED lines=16> */
[----:B-1----:R-:W-:Y:S05]  /*25a0*/  CALL.REL.NOINC `($__internal_2_$__cuda_sm3x_div_rn_ftz_f32_slowpath) ;  /* 0x0000005800647944 */ /* 0x002fea0003c00000 */
.L_x_3834:
[----:B------:R-:W-:Y:S05]  /*25b0*/  BSYNC B5 ;  /* 0x0000000000057941 */ /* 0x000fea0003800000 */
.L_x_3833:
        /* <DEDUP_REMOVED lines=18> */
.L_x_3836:
[----:B------:R-:W-:Y:S02]  /*26e0*/  ISETP.GE.AND P0, PT, R15, RZ, PT ;  /* 0x000000ff0f00720c */ /* 0x000fe40003f06270 */
[----:B------:R-:W-:-:S11]  /*26f0*/  MOV R7, 0x3fd774eb ;  /* 0x3fd774eb00077802 */ /* 0x000fd60000000f00 */
[----:B------:R-:W-:-:S04]  /*2700*/  @P0 FFMA.FTZ R0, R7, 0.93318945169448852539, -R0 ;  /* 0x3f6ee58107000823 */ /* 0x000fc80000010800 */
[----:B------:R-:W-:-:S07]  /*2710*/  @!P0 FFMA.FTZ R0, R7, 0.93318945169448852539, R0 ;  /* 0x3f6ee58107008823 */ /* 0x000fce0000010000 */
.L_x_3837:
[----:B------:R-:W-:Y:S05]  /*2720*/  BSYNC B2 ;  /* 0x0000000000027941 */ /* 0x000fea0003800000 */
.L_x_3835:
[----:B------:R-:W-:Y:S01]  /*2730*/  FSETP.NEU.FTZ.AND P0, PT, |R15|, |R10|, PT ;  /* 0x4000000a0f00720b */ /* 0x000fe20003f1d200 */
[----:B------:R-:W-:Y:S01]  /*2740*/  HFMA2.MMA R6, -RZ, RZ, 2.04296875, -15.78125 ;  /* 0x4016cbe4ff067435 */ /* 0x000fe200000001ff */
        /* <DEDUP_REMOVED lines=8> */
.L_x_3821:
[----:B------:R-:W-:Y:S05]  /*27d0*/  BSYNC B3 ;  /* 0x0000000000037941 */ /* 0x000fea0003800000 */
.L_x_3817:
[----:B------:R-:W-:Y:S02]  /*27e0*/  LOP3.LUT R2, R9, 0x80000000, R2, 0xb8, !PT ;  /* 0x8000000009027812 */ /* 0x000fe400078eb802 */
[----:B-1----:R-:W-:Y:S01]  /*27f0*/  LOP3.LUT R11, R12, 0x80000000, R11, 0xb8, !PT ;  /* 0x800000000c0b7812 */ /* 0x002fe200078eb80b */
[----:B------:R-:W-:Y:S06]  /*2800*/  BRA `(.L_x_3806) ;  /* 0x0000001400cc7947 */ /* 0x000fec0003800000 */
.L_x_3805:
        /* <DEDUP_REMOVED lines=29> */
[----:B------:R-:W-:Y:S05]  /*29e0*/  CALL.REL.NOINC `($__internal_2_$__cuda_sm3x_div_rn_ftz_f32_slowpath) ;  /* 0x0000005400547944 */ /* 0x000fea0003c00000 */
.L_x_3843:
[----:B------:R-:W-:Y:S05]  /*29f0*/  BSYNC B5 ;  /* 0x0000000000057941 */ /* 0x000fea0003800000 */
.L_x_3842:
        /* <DEDUP_REMOVED lines=18> */
.L_x_3845:
[----:B------:R-:W-:Y:S02]  /*2b20*/  ISETP.GE.AND P0, PT, R10, RZ, PT ;  /* 0x000000ff0a00720c */ /* 0x000fe40003f06270 */
[----:B------:R-:W-:-:S11]  /*2b30*/  MOV R7, 0x3fd774eb ;  /* 0x3fd774eb00077802 */ /* 0x000fd60000000f00 */
[----:B------:R-:W-:-:S04]  /*2b40*/  @P0 FFMA.FTZ R0, R7, 0.93318945169448852539, -R0 ;  /* 0x3f6ee58107000823 */ /* 0x000fc80000010800 */
[----:B------:R-:W-:-:S07]  /*2b50*/  @!P0 FFMA.FTZ R0, R7, 0.93318945169448852539, R0 ;  /* 0x3f6ee58107008823 */ /* 0x000fce0000010000 */
.L_x_3846:
[----:B------:R-:W-:Y:S05]  /*2b60*/  BSYNC B2 ;  /* 0x0000000000027941 */ /* 0x000fea0003800000 */
.L_x_3844:
[----:B------:R-:W-:Y:S01]  /*2b70*/  FSETP.NEU.FTZ.AND P0, PT, |R10|, |R13|, PT ;  /* 0x4000000d0a00720b */ /* 0x000fe20003f1d200 */
[----:B------:R-:W-:Y:S01]  /*2b80*/  HFMA2.MMA R6, -RZ, RZ, 2.04296875, -15.78125 ;  /* 0x4016cbe4ff067435 */ /* 0x000fe200000001ff */
[----:B------:R-:W-:Y:S01]  /*2b90*/  FSETP.NEU.FTZ.AND P1, PT, R12, RZ, PT ;  /* 0x000000ff0c00720b */ /* 0x000fe20003f3d000 */
[----:B------:R-:W0:Y:S01]  /*2ba0*/  MUFU.LG2 R15, R15 ;  /* 0x0000000f000f7308 */ /* 0x000e220000000c00 */
[C---:B------:R-:W-:Y:S01]  /*2bb0*/  ISETP.GE.AND P2, PT, R10.reuse, RZ, PT ;  /* 0x000000ff0a00720c */ /* 0x040fe20003f46270 */
[----:B------:R-:W-:-:S08]  /*2bc0*/  FADD.FTZ R7, |R10|, |R13| ;  /* 0x4000000d0a077221 */ /* 0x000fd00000010200 */
[----:B------:R-:W-:Y:S02]  /*2bd0*/  @!P0 FSEL R0, R6, 0.78539818525314331055, !P2 ;  /* 0x3f490fdb06008808 */ /* 0x000fe40005000000 */
[----:B------:R-:W-:Y:S02]  /*2be0*/  @!P1 FSEL R0, RZ, 3.1415927410125732422, P2 ;  /* 0x40490fdbff009808 */ /* 0x000fe40001000000 */
[----:B------:R-:W-:Y:S02]  /*2bf0*/  FSETP.GTU.FTZ.AND P0, PT, |R7|, +INF , PT ;  /* 0x7f8000000700780b */ /* 0x000fe40003f1c200 */
[----:B------:R-:W-:Y:S01]  /*2c00*/  LOP3.LUT R0, R0, 0x80000000, R13, 0xb8, !PT ;  /* 0x8000000000007812 */ /* 0x000fe200078eb80d */
[----:B0-----:R-:W-:-:S03]  /*2c10*/  FMUL.FTZ.D2 R14, R15, 0.69314718246459960938 ;  /* 0x3f3172180f0e7820 */ /* 0x001fc60000310000 */
[----:B------:R-:W-:Y:S01]  /*2c20*/  FSEL R7, R7, R0, P0 ;  /* 0x0000000007077208 */ /* 0x000fe20000000000 */
[----:B------:R-:W-:Y:S06]  /*2c30*/  BRA `(.L_x_3847) ;  /* 0x0000001000747947 */ /* 0x000fec0003800000 */
.L_x_3841:
        /* <DEDUP_REMOVED lines=12> */
.L_x_3849:
[----:B------:R-:W-:Y:S05]  /*2d00*/  BSYNC B5 ;  /* 0x0000000000057941 */ /* 0x000fea0003800000 */
.L_x_3848:
        /* <DEDUP_REMOVED lines=18> */
.L_x_3851:
[----:B------:R-:W-:Y:S02]  /*2e30*/  ISETP.GE.AND P0, PT, R10, RZ, PT ;  /* 0x000000ff0a00720c */ /* 0x000fe40003f06270 */
[----:B------:R-:W-:-:S11]  /*2e40*/  MOV R7, 0x3fd774eb ;  /* 0x3fd774eb00077802 */ /* 0x000fd60000000f00 */
[----:B------:R-:W-:-:S04]  /*2e50*/  @P0 FFMA.FTZ R0, R7, 0.93318945169448852539, -R0 ;  /* 0x3f6ee58107000823 */ /* 0x000fc80000010800 */
[----:B------:R-:W-:-:S07]  /*2e60*/  @!P0 FFMA.FTZ R0, R7, 0.93318945169448852539, R0 ;  /* 0x3f6ee58107008823 */ /* 0x000fce0000010000 */
.L_x_3852:
[----:B------:R-:W-:Y:S05]  /*2e70*/  BSYNC B2 ;  /* 0x0000000000027941 */ /* 0x000fea0003800000 */
.L_x_3850:
        /* <DEDUP_REMOVED lines=27> */
.L_x_3840:
        /* <DEDUP_REMOVED lines=12> */
[----:B------:R-:W-:Y:S02]  /*30f0*/  FMUL.FTZ R14, R9, R9 ;  /* 0x00000009090e7220 */ /* 0x000fe40000410000 */
[----:B------:R-:W-:Y:S02]  /*3100*/  MUFU.RCP R9, R12 ;  /* 0x0000000c00097308 */ /* 0x000fe40000001000 */
[----:B------:R-:W-:Y:S01]  /*3110*/  FFMA.FTZ R14, R7, R7, R14 ;  /* 0x00000007070e7223 */ /* 0x000fe2000001000e */
[----:B------:R-:W-:-:S05]  /*3120*/  LOP3.LUT R7, R8, 0x800000, RZ, 0xfc, !PT ;  /* 0x0080000008077812 */ /* 0x000fca00078efcff */
[----:B------:R-:W0:Y:S02]  /*3130*/  MUFU.SQRT R14, R14 ;  /* 0x0000000e000e7308 */ /* 0x000e240000002000 */
[----:B0-----:R-:W-:Y:S01]  /*3140*/  @P0 FMUL.FTZ R6, R14, R7 ;  /* 0x000000070e060220 */ /* 0x001fe20000410000 */
[----:B------:R-:W-:Y:S01]  /*3150*/  FSETP.NEU.FTZ.AND P0, PT, R0, +INF , PT ;  /* 0x7f8000000000780b */ /* 0x000fe20003f1d000 */
[----:B------:R-:W-:Y:S01]  /*3160*/  FFMA R0, -R12, R9, 1 ;  /* 0x3f8000000c007423 */ /* 0x000fe20000000109 */
[----:B------:R-:W-:Y:S02]  /*3170*/  MOV R7, 0x3f800000 ;  /* 0x3f80000000077802 */ /* 0x000fe40000000f00 */
        /* <DEDUP_REMOVED lines=11> */
[----:B------:R-:W-:Y:S05]  /*3230*/  CALL.REL.NOINC `($__internal_2_$__cuda_sm3x_div_rn_ftz_f32_slowpath) ;  /* 0x0000004c00407944 */ /* 0x000fea0003c00000 */
.L_x_3854:
[----:B------:R-:W-:Y:S05]  /*3240*/  BSYNC B5 ;  /* 0x0000000000057941 */ /* 0x000fea0003800000 */
.L_x_3853:
        /* <DEDUP_REMOVED lines=18> */
.L_x_3856:
[----:B------:R-:W-:Y:S02]  /*3370*/  ISETP.GE.AND P0, PT, R10, RZ, PT ;  /* 0x000000ff0a00720c */ /* 0x000fe40003f06270 */
[----:B------:R-:W-:-:S11]  /*3380*/  MOV R7, 0x3fd774eb ;  /* 0x3fd774eb00077802 */ /* 0x000fd60000000f00 */
[----:B------:R-:W-:-:S04]  /*3390*/  @P0 FFMA.FTZ R0, R7, 0.93318945169448852539, -R0 ;  /* 0x3f6ee58107000823 */ /* 0x000fc80000010800 */
[----:B------:R-:W-:-:S07]  /*33a0*/  @!P0 FFMA.FTZ R0, R7, 0.93318945169448852539, R0 ;  /* 0x3f6ee58107008823 */ /* 0x000fce0000010000 */
.L_x_3857:
[----:B------:R-:W-:Y:S05]  /*33b0*/  BSYNC B2 ;  /* 0x0000000000027941 */ /* 0x000fea0003800000 */
.L_x_3855:
        /* <DEDUP_REMOVED lines=11> */
.L_x_3839:
        /* <DEDUP_REMOVED lines=23> */
.L_x_3861:
[----:B------:R-:W-:Y:S05]  /*35e0*/  BSYNC B5 ;  /* 0x0000000000057941 */ /* 0x000fea0003800000 */
.L_x_3860:
[----:B------:R-:W-:Y:S01]  /*35f0*/  HFMA2.MMA R7, -RZ, RZ, 0.89990234375, 10328 ;  /* 0x3b33710bff077435 */ /* 0x000fe200000001ff */
[----:B------:R-:W-:Y:S01]  /*3600*/  FMUL.FTZ R6, R0, R0 ;  /* 0x0000000000067220 */ /* 0x000fe20000410000 */
[----:B------:R-:W-:Y:S01]  /*3610*/  @!P6 MOV R9, 0x3fd774eb ;  /* 0x3fd774eb0009e802 */ /* 0x000fe20000000f00 */
[----:B------:R-:W0:Y:S01]  /*3620*/  MUFU.LG2 R13, R13 ;  /* 0x0000000d000d7308 */ /* 0x000e220000000c00 */
[C---:B------:R-:W-:Y:S01]  /*3630*/  FSETP.NEU.FTZ.AND P0, PT, |R11|.reuse, R10, PT ;  /* 0x0000000a0b00720b */ /* 0x040fe20003f1d200 */
[----:B------:R-:W-:Y:S01]  /*3640*/  FADD.FTZ R10, |R11|, R10 ;  /* 0x0000000a0b0a7221 */ /* 0x000fe20000010200 */
[----:B------:R-:W-:-:S04]  /*3650*/  FSETP.NEU.FTZ.AND P1, PT, R12, RZ, PT ;  /* 0x000000ff0c00720b */ /* 0x000fc80003f3d000 */
        /* <DEDUP_REMOVED lines=17> */
.L_x_3859:
        /* <DEDUP_REMOVED lines=12> */
.L_x_3863:
[----:B------:R-:W-:Y:S05]  /*3830*/  BSYNC B5 ;  /* 0x0000000000057941 */ /* 0x000fea0003800000 */
.L_x_3862:
        /* <DEDUP_REMOVED lines=23> */
[----:B------:R-:W-:Y:S02]  /*39b0*/  FSETP.NEU.FTZ.AND P0, PT, R13, +INF , PT ;  /* 0x7f8000000d00780b */ /* 0x000fe40003f1d000 */
[----:B------:R-:W-:Y:S01]  /*39c0*/  FFMA.FTZ R0, R7, R0, R0 ;  /* 0x0000000007007223 */ /* 0x000fe20000010000 */
        /* <DEDUP_REMOVED lines=13> */
.L_x_3858:
        /* <DEDUP_REMOVED lines=20> */
[----:B------:R-:W-:Y:S02]  /*3be0*/  HFMA2.MMA R7, -RZ, RZ, 1.875, 0 ;  /* 0x3f800000ff077435 */ /* 0x000fe400000001ff */
        /* <DEDUP_REMOVED lines=12> */
.L_x_3865:
[----:B------:R-:W-:Y:S05]  /*3cb0*/  BSYNC B5 ;  /* 0x0000000000057941 */ /* 0x000fea0003800000 */
.L_x_3864:
[----:B------:R-:W-:Y:S01]  /*3cc0*/  MOV R7, 0x3b33710b ;  /* 0x3b33710b00077802 */ /* 0x000fe20000000f00 */
[----:B------:R-:W-:Y:S01]  /*3cd0*/  FMUL.FTZ R6, R0, R0 ;  /* 0x0000000000067220 */ /* 0x000fe20000410000 */
[----:B------:R-:W-:Y:S02]  /*3ce0*/  @!P6 MOV R9, 0x3fd774eb ;  /* 0x3fd774eb0009e802 */ /* 0x000fe40000000f00 */
[C---:B------:R-:W-:Y:S01]  /*3cf0*/  FSETP.NEU.FTZ.AND P0, PT, |R11|.reuse, R10, PT ;  /* 0x0000000a0b00720b */ /* 0x040fe20003f1d200 */
[----:B------:R-:W-:Y:S01]  /*3d00*/  FFMA.FTZ R7, R6, R7, -0.015681877732276916504 ;  /* 0xbc80774806077423 */ /* 0x000fe20000010007 */
        /* <DEDUP_REMOVED lines=16> */
.L_x_3847:
[----:B------:R-:W-:Y:S05]  /*3e10*/  BSYNC B3 ;  /* 0x0000000000037941 */ /* 0x000fea0003800000 */
.L_x_3838:
[----:B------:R-:W-:Y:S01]  /*3e20*/  FADD.FTZ R14, R14, 0.69314718246459960938 ;  /* 0x3f3172180e0e7421 */ /* 0x000fe20000010000 */
[----:B------:R-:W-:-:S04]  /*3e30*/  LOP3.LUT R2, R7, 0x80000000, R2, 0xb8, !PT ;  /* 0x8000000007027812 */ /* 0x000fc800078eb802 */
[----:B------:R-:W-:Y:S01]  /*3e40*/  LOP3.LUT R11, R14, 0x80000000, R11, 0xb8, !PT ;  /* 0x800000000e0b7812 */ /* 0x000fe200078eb80b */
[----:B------:R-:W-:Y:S06]  /*3e50*/  BRA `(.L_x_3806) ;  /* 0x0000000000387947 */ /* 0x000fec0003800000 */
.L_x_3804:
[----:B------:R-:W-:-:S13]  /*3e60*/  FSETP.NEU.FTZ.AND P0, PT, |R11|, +INF , PT ;  /* 0x7f8000000b00780b */ /* 0x000fda0003f1d200 */
[----:B------:R-:W-:Y:S01]  /*3e70*/  @!P0 FADD.FTZ R2, R2, R2 ;  /* 0x0000000202028221 */ /* 0x000fe20000010000 */
[----:B------:R-:W-:Y:S06]  /*3e80*/  @!P0 BRA `(.L_x_3806) ;  /* 0x00000000002c8947 */ /* 0x000fec0003800000 */
[----:B------:R-:W-:-:S13]  /*3e90*/  FSETP.NEU.FTZ.AND P0, PT, R10, +INF , PT ;  /* 0x7f8000000a00780b */ /* 0x000fda0003f1d000 */
[----:B------:R-:W-:Y:S01]  /*3ea0*/  @!P0 FADD.FTZ R0, R11, R11 ;  /* 0x0000000b0b008221 */ /* 0x000fe20000010000 */
[----:B------:R-:W-:-:S04]  /*3eb0*/  @!P0 MOV R11, R2 ;  /* 0x00000002000b8202 */ /* 0x000fc80000000f00 */
[----:B------:R-:W-:Y:S01]  /*3ec0*/  @!P0 MOV R2, R0 ;  /* 0x0000000000028202 */ /* 0x000fe20000000f00 */
[----:B------:R-:W-:Y:S06]  /*3ed0*/  @!P0 BRA `(.L_x_3806) ;  /* 0x0000000000188947 */ /* 0x000fec0003800000 */
[----:B------:R-:W-:-:S13]  /*3ee0*/  FSETP.NEU.FTZ.AND P0, PT, R2, RZ, PT ;  /* 0x000000ff0200720b */ /* 0x000fda0003f1d000 */
[----:B------:R-:W-:Y:S01]  /*3ef0*/  @P0 FADD.FTZ R0, RZ, R11 ;  /* 0x0000000bff000221 */ /* 0x000fe20000010000 */
[----:B------:R-:W-:-:S04]  /*3f00*/  @P0 FADD.FTZ R7, RZ, R2 ;  /* 0x00000002ff070221 */ /* 0x000fc80000010000 */
[----:B------:R-:W-:-:S05]  /*3f10*/  @P0 FADD.FTZ R2, R0, R7 ;  /* 0x0000000700020221 */ /* 0x000fca0000010000 */
[----:B------:R-:W-:-:S05]  /*3f20*/  @P0 MOV R11, R2 ;  /* 0x00000002000b0202 */ /* 0x000fca0000000f00 */
[----:B------:R-:W-:-:S07]  /*3f30*/  @!P0 FADD.FTZ R11, R11, R11 ;  /* 0x0000000b0b0b8221 */ /* 0x000fce0000010000 */
.L_x_3806:
[----:B------:R-:W-:Y:S05]  /*3f40*/  BSYNC B0 ;  /* 0x0000000000007941 */ /* 0x000fea0003800000 */
.L_x_3803:
[----:B------:R-:W-:Y:S01]  /*3f50*/  ULDC.64 UR6, c[0x0][0x410] ;  /* 0x0001040000067ab9 */ /* 0x000fe20000000a00 */
[----:B------:R-:W-:Y:S02]  /*3f60*/  F2FP.F16.F32.PACK_AB R11, R11, R2 ;  /* 0x000000020b0b723e */ /* 0x000fe400000000ff */
[----:B------:R-:W-:Y:S02]  /*3f70*/  IADD3 R6, P0, R3, UR6, RZ ;  /* 0x0000000603067c10 */ /* 0x000fe4000ff1e0ff */
[----:B------:R-:W-:Y:S02]  /*3f80*/  LEA R4, R5, R4, 0x8 ;  /* 0x0000000405047211 */ /* 0x000fe400078e40ff */
[----:B------:R-:W-:Y:S02]  /*3f90*/  IADD3.X R7, RZ, UR7, RZ, P0, !PT ;  /* 0x00000007ff077c10 */ /* 0x000fe400087fe4ff */
[----:B------:R-:W-:-:S03]  /*3fa0*/  IADD3 R9, R4, 0x80, RZ ;  /* 0x0000008004097810 */ /* 0x000fc60007ffe0ff */
[----:B------:R1:W-:Y:S04]  /*3fb0*/  STG.E desc[UR4][R6.64], R11 ;  /* 0x0000000b06007986 */ /* 0x0003e8000c101904 */
.L_x_3801:
[----:B------:R-:W-:Y:S05]  /*3fc0*/  BSYNC B1 ;  /* 0x0000000000017941 */ /* 0x000fea0003800000 */
.L_x_3800:
[----:B------:R-:W-:Y:S05]  /*3fd0*/  WARPSYNC.ALL ;  /* 0x0000000000007948 */ /* 0x000fea0003800000 */
[----:B------:R-:W-:Y:S02]  /*3fe0*/  ULDC UR6, c[0x0][0x210] ;  /* 0x0000840000067ab9 */ /* 0x000fe40000000800 */
[----:B------:R-:W-:-:S13]  /*3ff0*/  ISETP.GE.AND P0, PT, R9, UR6, PT ;  /* 0x0000000609007c0c */ /* 0x000fda000bf06270 */
[----:B------:R-:W-:Y:S05]  /*4000*/  @P0 EXIT ;  /* 0x000000000000094d */ /* 0x000fea0003800000 */
[----:B-1----:R-:W1:Y:S01]  /*4010*/  LDC R6, c[0x0][0x218] ;  /* 0x00008600ff067b82 */ /* 0x002e620000000800 */
[----:B------:R-:W-:Y:S01]  /*4020*/  HFMA2.MMA R0, -RZ, RZ, 0, 0 ;  /* 0x00000000ff007435 */ /* 0x000fe200000001ff */
[----:B------:R-:W-:Y:S02]  /*4030*/  MOV R15, RZ ;  /* 0x000000ff000f7202 */ /* 0x000fe40000000f00 */
        /* <DEDUP_REMOVED lines=285> */
[----:B------:R-:W1:Y:S01]  /*5210*/  @P0 LDC.64 R8, c[0x0][0x340] ;  /* 0x0000d000ff080b82 */ /* 0x000e620000000a00 */
[----:B------:R-:W-:Y:S01]  /*5220*/  @P0 MOV R4, RZ ;  /* 0x000000ff00040202 */ /* 0x000fe20000000f00 */
[----:B------:R-:W-:Y:S01]  /*5230*/  ULDC.64 UR6, c[0x0][0x400] ;  /* 0x0001000000067ab9 */ /* 0x000fe20000000a00 */
[----:B------:R-:W-:-:S05]  /*5240*/  IADD3 R7, -R5, RZ, RZ ;  /* 0x000000ff05077210 */ /* 0x000fca0007ffe1ff */
[----:B------:R-:W2:Y:S08]  /*5250*/  @P0 LDC R11, c[0x0][0x33c] ;  /* 0x0000cf00ff0b0b82 */ /* 0x000eb00000000800 */
[----:B0-----:R-:W0:Y:S01]  /*5260*/  @P0 LDC.64 R12, c[0x0][0x408] ;  /* 0x00010200ff0c0b82 */ /* 0x001e220000000a00 */
[----:B-1----:R-:W-:-:S05]  /*5270*/  @P0 IMAD.HI.U32 R2, R5, R8, R4 ;  /* 0x0000000805020227 */ /* 0x002fca00078e0004 */
[----:B------:R-:W-:Y:S01]  /*5280*/  @P0 SHF.R.U32.HI R4, RZ, R9, R2 ;  /* 0x00000009ff040219 */ /* 0x000fe20000011602 */
[----:B------:R-:W-:-:S03]  /*5290*/  IMAD R2, R7, UR8, R3 ;  /* 0x0000000807027c24 */ /* 0x000fc6000f8e0203 */
[----:B------:R-:W-:Y:S01]  /*52a0*/  @P0 IADD3 R4, -R4, RZ, RZ ;  /* 0x000000ff04040210 */ /* 0x000fe20007ffe1ff */
[C---:B------:R-:W-:Y:S02]  /*52b0*/  IMAD R15, R2.reuse, UR6, R15 ;  /* 0x00000006020f7c24 */ /* 0x040fe4000f8e020f */
[----:B------:R-:W-:Y:S02]  /*52c0*/  IMAD R0, R2, UR7, R0 ;  /* 0x0000000702007c24 */ /* 0x000fe4000f8e0200 */
[----:B--2---:R-:W-:-:S04]  /*52d0*/  @P0 IMAD R4, R11, R4, R5 ;  /* 0x000000040b040224 */ /* 0x004fc800078e0205 */
[C---:B0-----:R-:W-:Y:S02]  /*52e0*/  @P0 IMAD R15, R4.reuse, R12, R15 ;  /* 0x0000000c040f0224 */ /* 0x041fe400078e020f */
[----:B------:R-:W-:-:S07]  /*52f0*/  @P0 IMAD R0, R4, R13, R0 ;  /* 0x0000000d04000224 */ /* 0x000fce00078e0200 */
.L_x_3866:
[----:B------:R-:W-:Y:S02]  /*5300*/  ULDC.64 UR6, c[0x0][0x418] ;  /* 0x0001060000067ab9 */ /* 0x000fe40000000a00 */
[----:B------:R-:W-:-:S04]  /*5310*/  IADD3 R4, P0, R0, UR6, RZ ;  /* 0x0000000600047c10 */ /* 0x000fc8000ff1e0ff */
[----:B------:R-:W-:Y:S01]  /*5320*/  IADD3.X R5, RZ, UR7, RZ, P0, !PT ;  /* 0x00000007ff057c10 */ /* 0x000fe200087fe4ff */
[----:B------:R-:W-:-:S04]  /*5330*/  ULDC.64 UR6, c[0x0][0x410] ;  /* 0x0001040000067ab9 */ /* 0x000fc80000000a00 */
[----:B------:R-:W2:Y:S01]  /*5340*/  LDG.E R4, desc[UR4][R4.64] ;  /* 0x0000000404047981 */ /* 0x000ea2000c1e1900 */
[----:B------:R-:W-:Y:S01]  /*5350*/  IADD3 R14, P2, R15, UR6, RZ ;  /* 0x000000060f0e7c10 */ /* 0x000fe2000ff5e0ff */
[----:B------:R-:W-:Y:S03]  /*5360*/  BSSY B0, `(.L_x_3867) ;  /* 0x00002b9000007945 */ /* 0x000fe60003800000 */
[----:B------:R-:W-:Y:S01]  /*5370*/  IADD3.X R15, RZ, UR7, RZ, P2, !PT ;  /* 0x00000007ff0f7c10 */ /* 0x000fe200097fe4ff */
        /* <DEDUP_REMOVED lines=21> */
[----:B0-----:R-:W-:Y:S01]  /*54d0*/  FADD.FTZ R13, |R4|, -RZ ;  /* 0x800000ff040d7221 */ /* 0x001fe20000010200 */
        /* <DEDUP_REMOVED lines=14> */
[-C--:B------:R-:W-:Y:S01]  /*55c0*/  FMUL.FTZ R18, R16, R13.reuse ;  /* 0x0000000d10127220 */ /* 0x080fe20000410000 */
        /* <DEDUP_REMOVED lines=12> */
[----:B------:R-:W-:Y:S01]  /*5690*/  FSETP.NEU.FTZ.AND P0, PT, R16, +INF , PT ;  /* 0x7f8000001000780b */ /* 0x000fe20003f1d000 */
[----:B-1----:R-:W-:-:S03]  /*56a0*/  @P2 FMUL.FTZ R5, R18, R9 ;  /* 0x0000000912052220 */ /* 0x002fc60000410000 */
[----:B------:R-:W-:Y:S02]  /*56b0*/  FSEL R9, R6, +INF , P1 ;  /* 0x7f80000006097808 */ /* 0x000fe40000800000 */
        /* <DEDUP_REMOVED lines=57> */
.L_x_3874:
[----:B------:R-:W-:Y:S01]  /*5a50*/  FSETP.GEU.FTZ.AND P0, PT, R0, RZ, PT ;  /* 0x000000ff0000720b */ /* 0x000fe20003f1e000 */
[----:B------:R-:W-:-:S12]  /*5a60*/  BSSY B2, `(.L_x_3875) ;  /* 0x000000b000027945 */ /* 0x000fd80003800000 */
        /* <DEDUP_REMOVED lines=8> */
.L_x_3876:
[----:B------:R-:W-:-:S04]  /*5af0*/  FADD.FTZ R5, -R0, R9 ;  /* 0x0000000900057221 */ /* 0x000fc80000010100 */
[----:B------:R-:W-:-:S07]  /*5b00*/  FMUL.FTZ R5, R5, 0.5 ;  /* 0x3f00000005057820 */ /* 0x000fce0000410000 */
.L_x_3877:
[----:B------:R-:W-:Y:S05]  /*5b10*/  BSYNC B2 ;  /* 0x0000000000027941 */ /* 0x000fea0003800000 */
.L_x_3875:
        /* <DEDUP_REMOVED lines=11> */
.L_x_3879:
[----:B------:R-:W-:-:S04]  /*5bd0*/  FADD.FTZ R8, R6, -R13 ;  /* 0x8000000d06087221 */ /* 0x000fc80000010000 */
[----:B------:R-:W-:-:S07]  /*5be0*/  FMUL.FTZ R8, R8, 0.5 ;  /* 0x3f00000008087820 */ /* 0x000fce0000410000 */
.L_x_3880:
[----:B------:R-:W-:Y:S05]  /*5bf0*/  BSYNC B2 ;  /* 0x0000000000027941 */ /* 0x000fea0003800000 */
.L_x_3878:
[----:B------:R-:W-:Y:S01]  /*5c00*/  FADD.FTZ R8, R8, R5 ;  /* 0x0000000508087221 */ /* 0x000fe20000010000 */
[----:B------:R-:W-:Y:S01]  /*5c10*/  FADD.FTZ R5, R10, 1 ;  /* 0x3f8000000a057421 */ /* 0x000fe20000010000 */
[----:B------:R-:W-:Y:S01]  /*5c20*/  MOV R17, 0x3f800000 ;  /* 0x3f80000000117802 */ /* 0x000fe20000000f00 */
[----:B------:R-:W-:Y:S02]  /*5c30*/  HFMA2.MMA R19, -RZ, RZ, 1.3056640625, -1.8671875 ;  /* 0x3d39bf78ff137435 */ /* 0x000fe400000001ff */
[----:B------:R-:W-:-:S06]  /*5c40*/  FMUL.FTZ R5, R5, R8 ;  /* 0x0000000805057220 */ /* 0x000fcc0000410000 */
        /* <DEDUP_REMOVED lines=30> */
.L_x_3873:
[----:B------:R0:W1:Y:S02]  /*5e30*/  MUFU.SQRT R5, R4 ;  /* 0x0000000400057308 */ /* 0x0000640000002000 */
.L_x_3872:
[----:B------:R-:W-:Y:S05]  /*5e40*/  BSYNC B1 ;  /* 0x0000000000017941 */ /* 0x000fea0003800000 */
.L_x_3871:
        /* <DEDUP_REMOVED lines=14> */
[----:B0-----:R-:W0:Y:S02]  /*5f30*/  MUFU.RSQ R4, R3 ;  /* 0x0000000300047308 */ /* 0x001e240000001400 */
[----:B0-----:R-:W-:Y:S01]  /*5f40*/  FMUL.FTZ R6, R3, R4 ;  /* 0x0000000403067220 */ /* 0x001fe20000410000 */
[----:B------:R-:W-:Y:S01]  /*5f50*/  FMUL.FTZ R7, R4, 0.5 ;  /* 0x3f00000004077820 */ /* 0x000fe20000410000 */
[----:B------:R-:W-:-:S03]  /*5f60*/  MOV R3, 0x3fd774eb ;  /* 0x3fd774eb00037802 */ /* 0x000fc60000000f00 */
        /* <DEDUP_REMOVED lines=17> */
.L_x_3884:
        /* <DEDUP_REMOVED lines=17> */
.L_x_3890:
[----:B------:R-:W-:-:S04]  /*6190*/  FADD.FTZ R0, -R0, R9 ;  /* 0x0000000900007221 */ /* 0x000fc80000010100 */
[----:B------:R-:W-:-:S07]  /*61a0*/  FMUL.FTZ R0, R0, 0.5 ;  /* 0x3f00000000007820 */ /* 0x000fce0000410000 */
.L_x_3891:
[----:B------:R-:W-:Y:S05]  /*61b0*/  BSYNC B4 ;  /* 0x0000000000047941 */ /* 0x000fea0003800000 */
.L_x_3889:
        /* <DEDUP_REMOVED lines=10> */
.L_x_3893:
[----:B------:R-:W-:-:S04]  /*6260*/  FADD.FTZ R6, -R7, R6 ;  /* 0x0000000607067221 */ /* 0x000fc80000010100 */
[----:B------:R-:W-:-:S07]  /*6270*/  FMUL.FTZ R7, R6, 0.5 ;  /* 0x3f00000006077820 */ /* 0x000fce0000410000 */
.L_x_3894:
[----:B------:R-:W-:Y:S05]  /*6280*/  BSYNC B4 ;  /* 0x0000000000047941 */ /* 0x000fea0003800000 */
.L_x_3892:
[----:B------:R-:W-:Y:S01]  /*6290*/  FADD.FTZ R7, R7, R0 ;  /* 0x0000000007077221 */ /* 0x000fe20000010000 */
[----:B------:R-:W-:-:S04]  /*62a0*/  FADD.FTZ R10, R3, R10 ;  /* 0x0000000a030a7221 */ /* 0x000fc80000010000 */
[----:B------:R-:W-:-:S06]  /*62b0*/  FMUL.FTZ R10, R10, R7 ;  /* 0x000000070a0a7220 */ /* 0x000fcc0000410000 */
[----:B------:R-:W2:Y:S01]  /*62c0*/  MUFU.SQRT R10, R10 ;  /* 0x0000000a000a7308 */ /* 0x000ea20000002000 */
[----:B------:R-:W-:Y:S05]  /*62d0*/  BRA `(.L_x_3895) ;  /* 0x0000000000487947 */ /* 0x000fea0003800000 */
.L_x_3888:
[----:B------:R-:W-:-:S13]  /*62e0*/  FSETP.GT.FTZ.AND P0, PT, R3, 1, PT ;  /* 0x3f8000000300780b */ /* 0x000fda0003f14000 */
[----:B------:R-:W-:Y:S01]  /*62f0*/  @P0 FMUL.FTZ R6, R0, R7 ;  /* 0x0000000700060220 */ /* 0x000fe20000410000 */
[----:B------:R-:W-:-:S04]  /*6300*/  @!P0 FADD.FTZ R7, -R3, 1 ;  /* 0x3f80000003078421 */ /* 0x000fc80000010100 */
[----:B0-----:R-:W-:Y:S01]  /*6310*/  @!P0 FMUL.FTZ R4, R0, R7 ;  /* 0x0000000700048220 */ /* 0x001fe20000410000 */
        /* <DEDUP_REMOVED lines=8> */
.L_x_3887:
[----:B------:R-:W-:Y:S01]  /*63a0*/  FADD.FTZ R0, R10, 1 ;  /* 0x3f8000000a007421 */ /* 0x000fe20000010000 */
[----:B------:R-:W-:Y:S01]  /*63b0*/  MUFU.SQRT R7, R4 ;  /* 0x0000000400077308 */ /* 0x000fe20000002000 */
[----:B------:R-:W-:Y:S02]  /*63c0*/  HFMA2.MMA R3, -RZ, RZ, 1.875, 0 ;  /* 0x3f800000ff037435 */ /* 0x000fe400000001ff */
[----:B------:R-:W-:-:S06]  /*63d0*/  FMUL.FTZ R0, R0, 0.5 ;  /* 0x3f00000000007820 */ /* 0x000fcc0000410000 */
[----:B------:R-:W2:Y:S02]  /*63e0*/  MUFU.SQRT R0, R0 ;  /* 0x0000000000007308 */ /* 0x000ea40000002000 */
[----:B--2---:R-:W-:-:S07]  /*63f0*/  FMUL.FTZ R10, R7, R0 ;  /* 0x00000000070a7220 */ /* 0x004fce0000410000 */
.L_x_3895:
[----:B------:R-:W-:Y:S05]  /*6400*/  BSYNC B3 ;  /* 0x0000000000037941 */ /* 0x000fea0003800000 */
.L_x_3886:
[----:B------:R-:W-:Y:S05]  /*6410*/  BRA `(.L_x_3896) ;  /* 0x0000000000087947 */ /* 0x000fea0003800000 */
.L_x_3883:
[----:B------:R-:W-:Y:S01]  /*6420*/  FMUL.FTZ R10, R10, 16777216 ;  /* 0x4b8000000a0a7820 */ /* 0x000fe20000410000 */
[----:B------:R-:W-:-:S07]  /*6430*/  FMUL.FTZ R3, R3, 16777216 ;  /* 0x4b80000003037820 */ /* 0x000fce0000410000 */
.L_x_3896:
[----:B------:R-:W-:Y:S05]  /*6440*/  BSYNC B2 ;  /* 0x0000000000027941 */ /* 0x000fea0003800000 */
.L_x_3882:
        /* <DEDUP_REMOVED lines=17> */
.L_x_3898:
[----:B------:R-:W-:Y:S05]  /*6560*/  BSYNC B3 ;  /* 0x0000000000037941 */ /* 0x000fea0003800000 */
.L_x_3897:
        /* <DEDUP_REMOVED lines=18> */
.L_x_3900:
[----:B------:R-:W-:Y:S02]  /*6690*/  ISETP.GE.AND P0, PT, R10, RZ, PT ;  /* 0x000000ff0a00720c */ /* 0x000fe40003f06270 */
[----:B------:R-:W-:-:S11]  /*66a0*/  MOV R7, 0x3fd774eb ;  /* 0x3fd774eb00077802 */ /* 0x000fd60000000f00 */
[----:B------:R-:W-:-:S04]  /*66b0*/  @P0 FFMA.FTZ R0, R7, 0.93318945169448852539, -R0 ;  /* 0x3f6ee58107000823 */ /* 0x000fc80000010800 */
[----:B------:R-:W-:-:S07]  /*66c0*/  @!P0 FFMA.FTZ R0, R7, 0.93318945169448852539, R0 ;  /* 0x3f6ee58107008823 */ /* 0x000fce0000010000 */
.L_x_3901:
[----:B------:R-:W-:Y:S05]  /*66d0*/  BSYNC B2 ;  /* 0x0000000000027941 */ /* 0x000fea0003800000 */
.L_x_3899:
[C---:B------:R-:W-:Y:S01]  /*66e0*/  FSETP.NEU.FTZ.AND P0, PT, |R10|.reuse, |R3|, PT ;  /* 0x400000030a00720b */ /* 0x040fe20003f1d200 */
[----:B------:R-:W-:Y:S01]  /*66f0*/  FADD.FTZ R8, |R10|, |R3| ;  /* 0x400000030a087221 */ /* 0x000fe20000010200 */
[----:B------:R-:W-:Y:S01]  /*6700*/  FSETP.NEU.FTZ.AND P1, PT, R4, RZ, PT ;  /* 0x000000ff0400720b */ /* 0x000fe20003f3d000 */
[----:B------:R-:W-:Y:S01]  /*6710*/  HFMA2.MMA R4, -RZ, RZ, 2.04296875, -15.78125 ;  /* 0x4016cbe4ff047435 */ /* 0x000fe200000001ff */
[----:B------:R-:W-:-:S09]  /*6720*/  ISETP.GE.AND P2, PT, R10, RZ, PT ;  /* 0x000000ff0a00720c */ /* 0x000fd20003f46270 */
[----:B------:R-:W-:Y:S02]  /*6730*/  @!P0 FSEL R0, R4, 0.78539818525314331055, !P2 ;  /* 0x3f490fdb04008808 */ /* 0x000fe40005000000 */
[----:B------:R-:W-:Y:S02]  /*6740*/  @!P1 FSEL R0, RZ, 3.1415927410125732422, P2 ;  /* 0x40490fdbff009808 */ /* 0x000fe40001000000 */
[----:B------:R-:W-:Y:S02]  /*6750*/  FSETP.GTU.FTZ.AND P0, PT, |R8|, +INF , PT ;  /* 0x7f8000000800780b */ /* 0x000fe40003f1c200 */
[----:B------:R-:W-:-:S04]  /*6760*/  LOP3.LUT R3, R0, 0x80000000, R3, 0xb8, !PT ;  /* 0x8000000000037812 */ /* 0x000fc800078eb803 */
[----:B------:R-:W-:-:S07]  /*6770*/  FSEL R8, R8, R3, P0 ;  /* 0x0000000308087208 */ /* 0x000fce0000000000 */
.L_x_3885:
[----:B------:R-:W-:Y:S05]  /*6780*/  BSYNC B1 ;  /* 0x0000000000017941 */ /* 0x000fea0003800000 */
.L_x_3881:
[----:B------:R-:W-:Y:S02]  /*6790*/  LOP3.LUT R11, R8, 0x80000000, R11, 0xb8, !PT ;  /* 0x80000000080b7812 */ /* 0x000fe400078eb80b */
[----:B-1----:R-:W-:Y:S01]  /*67a0*/  LOP3.LUT R2, R5, 0x80000000, R2, 0xb8, !PT ;  /* 0x8000000005027812 */ /* 0x002fe200078eb802 */
[----:B------:R-:W-:Y:S06]  /*67b0*/  BRA `(.L_x_3870) ;  /* 0x0000001400cc7947 */ /* 0x000fec0003800000 */
.L_x_3869:
        /* <DEDUP_REMOVED lines=23> */
[----:B------:R-:W-:-:S03]  /*6930*/  FFMA.FTZ R5, R12, R12, R5 ;  /* 0x0000000c0c057223 */ /* 0x000fc60000010005 */
[----:B------:R-:W-:-:S04]  /*6940*/  FFMA R6, -R12, R7, R19 ;  /* 0x000000070c067223 */ /* 0x000fc80000000113 */
[----:B------:R-:W-:Y:S01]  /*6950*/  FFMA R0, R0, R6, R7 ;  /* 0x0000000600007223 */ /* 0x000fe20000000007 */
[----:B--2---:R-:W-:Y:S06]  /*6960*/  @!P0 BRA `(.L_x_3907) ;  /* 0x00000000000c8947 */ /* 0x004fec0003800000 */
[----:B------:R-:W-:Y:S02]  /*6970*/  MOV R16, R12 ;  /* 0x0000000c00107202 */ /* 0x000fe40000000f00 */
[----:B------:R-:W-:-:S07]  /*6980*/  MOV R6, 0x69a0 ;  /* 0x000069a000067802 */ /* 0x000fce0000000f00 */
[----:B0-----:R-:W-:Y:S05]  /*6990*/  CALL.REL.NOINC `($__internal_2_$__cuda_sm3x_div_rn_ftz_f32_slowpath) ;  /* 0x0000001400687944 */ /* 0x001fea0003c00000 */
.L_x_3907:
[----:B------:R-:W-:Y:S05]  /*69a0*/  BSYNC B3 ;  /* 0x0000000000037941 */ /* 0x000fea0003800000 */
.L_x_3906:
        /* <DEDUP_REMOVED lines=18> */
.L_x_3909:
[----:B------:R-:W-:Y:S02]  /*6ad0*/  ISETP.GE.AND P0, PT, R3, RZ, PT ;  /* 0x000000ff0300720c */ /* 0x000fe40003f06270 */
[----:B------:R-:W-:-:S11]  /*6ae0*/  MOV R7, 0x3fd774eb ;  /* 0x3fd774eb00077802 */ /* 0x000fd60000000f00 */
[----:B------:R-:W-:-:S04]  /*6af0*/  @P0 FFMA.FTZ R0, R7, 0.93318945169448852539, -R0 ;  /* 0x3f6ee58107000823 */ /* 0x000fc80000010800 */
[----:B------:R-:W-:-:S07]  /*6b00*/  @!P0 FFMA.FTZ R0, R7, 0.93318945169448852539, R0 ;  /* 0x3f6ee58107008823 */ /* 0x000fce0000010000 */
.L_x_3910:
[----:B------:R-:W-:Y:S05]  /*6b10*/  BSYNC B2 ;  /* 0x0000000000027941 */ /* 0x000fea0003800000 */
.L_x_3908:
[C---:B------:R-:W-:Y:S01]  /*6b20*/  FSETP.NEU.FTZ.AND P0, PT, |R3|.reuse, |R4|, PT ;  /* 0x400000040300720b */ /* 0x040fe20003f1d200 */
[----:B------:R-:W-:Y:S01]  /*6b30*/  HFMA2.MMA R6, -RZ, RZ, 2.04296875, -15.78125 ;  /* 0x4016cbe4ff067435 */ /* 0x000fe200000001ff */
[----:B------:R-:W-:Y:S01]  /*6b40*/  FSETP.NEU.FTZ.AND P1, PT, R12, RZ, PT ;  /* 0x000000ff0c00720b */ /* 0x000fe20003f3d000 */
[----:B------:R-:W1:Y:S01]  /*6b50*/  MUFU.LG2 R5, R5 ;  /* 0x0000000500057308 */ /* 0x000e620000000c00 */
[C---:B------:R-:W-:Y:S01]  /*6b60*/  ISETP.GE.AND P2, PT, R3.reuse, RZ, PT ;  /* 0x000000ff0300720c */ /* 0x040fe20003f46270 */
[----:B------:R-:W-:-:S08]  /*6b70*/  FADD.FTZ R3, |R3|, |R4| ;  /* 0x4000000403037221 */ /* 0x000fd00000010200 */
[----:B------:R-:W-:Y:S02]  /*6b80*/  @!P0 FSEL R0, R6, 0.78539818525314331055, !P2 ;  /* 0x3f490fdb06008808 */ /* 0x000fe40005000000 */
[----:B------:R-:W-:Y:S02]  /*6b90*/  @!P1 FSEL R0, RZ, 3.1415927410125732422, P2 ;  /* 0x40490fdbff009808 */ /* 0x000fe40001000000 */
[----:B------:R-:W-:Y:S02]  /*6ba0*/  FSETP.GTU.FTZ.AND P0, PT, |R3|, +INF , PT ;  /* 0x7f8000000300780b */ /* 0x000fe40003f1c200 */
[----:B------:R-:W-:Y:S01]  /*6bb0*/  LOP3.LUT R0, R0, 0x80000000, R4, 0xb8, !PT ;  /* 0x8000000000007812 */ /* 0x000fe200078eb804 */
[----:B-1----:R-:W-:-:S03]  /*6bc0*/  FMUL.FTZ.D2 R10, R5, 0.69314718246459960938 ;  /* 0x3f317218050a7820 */ /* 0x002fc60000310000 */
[----:B------:R-:W-:Y:S01]  /*6bd0*/  FSEL R0, R3, R0, P0 ;  /* 0x0000000003007208 */ /* 0x000fe20000000000 */
[----:B------:R-:W-:Y:S06]  /*6be0*/  BRA `(.L_x_3911) ;  /* 0x0000001000747947 */ /* 0x000fec0003800000 */
.L_x_3905:
        /* <DEDUP_REMOVED lines=9> */
[----:B------:R-:W-:Y:S02]  /*6c80*/  MOV R16, R12 ;  /* 0x0000000c00107202 */ /* 0x000fe40000000f00 */
[----:B------:R-:W-:-:S07]  /*6c90*/  MOV R6, 0x6cb0 ;  /* 0x00006cb000067802 */ /* 0x000fce0000000f00 */
[----:B0-----:R-:W-:Y:S05]  /*6ca0*/  CALL.REL.NOINC `($__internal_2_$__cuda_sm3x_div_rn_ftz_f32_slowpath) ;  /* 0x0000001000a47944 */ /* 0x001fea0003c00000 */
.L_x_3913:
[----:B------:R-:W-:Y:S05]  /*6cb0*/  BSYNC B3 ;  /* 0x0000000000037941 */ /* 0x000fea0003800000 */
.L_x_3912:
        /* <DEDUP_REMOVED lines=18> */
.L_x_3915:
[----:B------:R-:W-:Y:S02]  /*6de0*/  ISETP.GE.AND P0, PT, R3, RZ, PT ;  /* 0x000000ff0300720c */ /* 0x000fe40003f06270 */
[----:B------:R-:W-:-:S11]  /*6df0*/  MOV R7, 0x3fd774eb ;  /* 0x3fd774eb00077802 */ /* 0x000fd60000000f00 */
[----:B------:R-:W-:-:S04]  /*6e00*/  @P0 FFMA.FTZ R0, R7, 0.93318945169448852539, -R0 ;  /* 0x3f6ee58107000823 */ /* 0x000fc80000010800 */
[----:B------:R-:W-:-:S07]  /*6e10*/  @!P0 FFMA.FTZ R0, R7, 0.93318945169448852539, R0 ;  /* 0x3f6ee58107008823 */ /* 0x000fce0000010000 */
.L_x_3916:
[----:B------:R-:W-:Y:S05]  /*6e20*/  BSYNC B2 ;  /* 0x0000000000027941 */ /* 0x000fea0003800000 */
.L_x_3914:
        /* <DEDUP_REMOVED lines=12> */
[----:B------:R-:W1:Y:S02]  /*6ef0*/  MUFU.SQRT R8, R9 ;  /* 0x0000000900087308 */ /* 0x000e640000002000 */
[----:B-1----:R-:W-:Y:S01]  /*6f00*/  @P0 FMUL.FTZ R6, R7, R8 ;  /* 0x0000000807060220 */ /* 0x002fe20000410000 */
[----:B------:R-:W-:Y:S01]  /*6f10*/  FSETP.NEU.FTZ.AND P0, PT, R5, +INF , PT ;  /* 0x7f8000000500780b */ /* 0x000fe20003f1d000 */
[----:B------:R-:W-:-:S03]  /*6f20*/  HFMA2.MMA R5, -RZ, RZ, 2.04296875, -15.78125 ;  /* 0x4016cbe4ff057435 */ /* 0x000fc600000001ff */
[----:B------:R-:W-:Y:S02]  /*6f30*/  FSEL R6, R6, +INF , P0 ;  /* 0x7f80000006067808 */ /* 0x000fe40000000000 */
[C---:B------:R-:W-:Y:S01]  /*6f40*/  ISETP.GE.AND P0, PT, R3.reuse, RZ, PT ;  /* 0x000000ff0300720c */ /* 0x040fe20003f06270 */
[----:B------:R-:W-:-:S03]  /*6f50*/  FADD.FTZ R3, |R3|, |R4| ;  /* 0x4000000403037221 */ /* 0x000fc60000010200 */
[----:B------:R-:W1:Y:S01]  /*6f60*/  MUFU.LG2 R6, R6 ;  /* 0x0000000600067308 */ /* 0x000e620000000c00 */
[----:B------:R-:W-:Y:S02]  /*6f70*/  @!P1 FSEL R0, R5, 0.78539818525314331055, !P0 ;  /* 0x3f490fdb05009808 */ /* 0x000fe40004000000 */
[----:B------:R-:W-:Y:S02]  /*6f80*/  @!P2 FSEL R0, RZ, 3.1415927410125732422, P0 ;  /* 0x40490fdbff00a808 */ /* 0x000fe40000000000 */
[----:B------:R-:W-:Y:S02]  /*6f90*/  FSETP.GTU.FTZ.AND P0, PT, |R3|, +INF , PT ;  /* 0x7f8000000300780b */ /* 0x000fe40003f1c200 */
[----:B------:R-:W-:-:S04]  /*6fa0*/  LOP3.LUT R0, R0, 0x80000000, R4, 0xb8, !PT ;  /* 0x8000000000007812 */ /* 0x000fc800078eb804 */
[----:B------:R-:W-:Y:S01]  /*6fb0*/  FSEL R0, R3, R0, P0 ;  /* 0x0000000003007208 */ /* 0x000fe20000000000 */
[----:B-1----:R-:W-:Y:S01]  /*6fc0*/  FMUL.FTZ R10, R6, 0.69314718246459960938 ;  /* 0x3f317218060a7820 */ /* 0x002fe20000410000 */
[----:B------:R-:W-:Y:S06]  /*6fd0*/  BRA `(.L_x_3911) ;  /* 0x0000000c00787947 */ /* 0x000fec0003800000 */
.L_x_3904:
        /* <DEDUP_REMOVED lines=22> */
[----:B------:R-:W-:-:S03]  /*7140*/  MOV R5, 0x3f800000 ;  /* 0x3f80000000057802 */ /* 0x000fc60000000f00 */
[----:B------:R-:W-:Y:S01]  /*7150*/  FFMA R7, R19, R0, RZ ;  /* 0x0000000013077223 */ /* 0x000fe200000000ff */
[----:B------:R-:W1:Y:S03]  /*7160*/  MUFU.LG2 R6, R6 ;  /* 0x0000000600067308 */ /* 0x000e660000000c00 */
[----:B------:R-:W-:-:S04]  /*7170*/  FFMA R8, -R12, R7, R19 ;  /* 0x000000070c087223 */ /* 0x000fc80000000113 */
[----:B------:R-:W-:Y:S01]  /*7180*/  FFMA R0, R0, R8, R7 ;  /* 0x0000000800007223 */ /* 0x000fe20000000007 */
[----:B------:R-:W2:Y:S01]  /*7190*/  FCHK P0, R19, R12 ;  /* 0x0000000c13007302 */ /* 0x000ea20000000000 */
[----:B-1----:R-:W-:Y:S01]  /*71a0*/  FFMA.FTZ R10, R6, 0.69314718246459960938, R5 ;  /* 0x3f317218060a7823 */ /* 0x002fe20000010005 */
[----:B--2---:R-:W-:Y:S06]  /*71b0*/  @!P0 BRA `(.L_x_3918) ;  /* 0x00000000000c8947 */ /* 0x004fec0003800000 */
[----:B------:R-:W-:Y:S02]  /*71c0*/  MOV R16, R12 ;  /* 0x0000000c00107202 */ /* 0x000fe40000000f00 */
[----:B------:R-:W-:-:S07]  /*71d0*/  MOV R6, 0x71f0 ;  /* 0x000071f000067802 */ /* 0x000fce0000000f00 */
[----:B0-----:R-:W-:Y:S05]  /*71e0*/  CALL.REL.NOINC `($__internal_2_$__cuda_sm3x_div_rn_ftz_f32_slowpath) ;  /* 0x0000000c00547944 */ /* 0x001fea0003c00000 */
.L_x_3918:
[----:B------:R-:W-:Y:S05]  /*71f0*/  BSYNC B3 ;  /* 0x0000000000037941 */ /* 0x000fea0003800000 */
.L_x_3917:
        /* <DEDUP_REMOVED lines=18> */
.L_x_3920:
[----:B------:R-:W-:Y:S02]  /*7320*/  ISETP.GE.AND P0, PT, R3, RZ, PT ;  /* 0x000000ff0300720c */ /* 0x000fe40003f06270 */
[----:B------:R-:W-:-:S11]  /*7330*/  MOV R5, 0x3fd774eb ;  /* 0x3fd774eb00057802 */ /* 0x000fd60000000f00 */
[----:B------:R-:W-:-:S04]  /*7340*/  @P0 FFMA.FTZ R0, R5, 0.93318945169448852539, -R0 ;  /* 0x3f6ee58105000823 */ /* 0x000fc80000010800 */
[----:B------:R-:W-:-:S07]  /*7350*/  @!P0 FFMA.FTZ R0, R5, 0.93318945169448852539, R0 ;  /* 0x3f6ee58105008823 */ /* 0x000fce0000010000 */
.L_x_3921:
[----:B------:R-:W-:Y:S05]  /*7360*/  BSYNC B2 ;  /* 0x0000000000027941 */ /* 0x000fea0003800000 */
.L_x_3919:
[C---:B------:R-:W-:Y:S01]  /*7370*/  FSETP.NEU.FTZ.AND P1, PT, |R3|.reuse, |R4|, PT ;  /* 0x400000040300720b */ /* 0x040fe20003f3d200 */
        /* <DEDUP_REMOVED lines=10> */
.L_x_3903:
        /* <DEDUP_REMOVED lines=10> */
[----:B------:R-:W-:Y:S01]  /*74c0*/  FMUL.FTZ R4, R19, R19 ;  /* 0x0000001313047220 */ /* 0x000fe20000410000 */
[----:B------:R-:W-:Y:S03]  /*74d0*/  BSSY B3, `(.L_x_3924) ;  /* 0x000000c000037945 */ /* 0x000fe60003800000 */
[----:B------:R-:W-:-:S03]  /*74e0*/  FFMA.FTZ R4, R5, R5, R4 ;  /* 0x0000000505047223 */ /* 0x000fc60000010004 */
        /* <DEDUP_REMOVED lines=10> */
.L_x_3925:
[----:B------:R-:W-:Y:S05]  /*7590*/  BSYNC B3 ;  /* 0x0000000000037941 */ /* 0x000fea0003800000 */
.L_x_3924:
[----:B------:R-:W-:Y:S01]  /*75a0*/  HFMA2.MMA R7, -RZ, RZ, 0.89990234375, 10328 ;  /* 0x3b33710bff077435 */ /* 0x000fe200000001ff */
[----:B------:R-:W-:Y:S01]  /*75b0*/  FMUL.FTZ R6, R0, R0 ;  /* 0x0000000000067220 */ /* 0x000fe20000410000 */
[----:B------:R-:W-:Y:S01]  /*75c0*/  @!P6 MOV R9, 0x3fd774eb ;  /* 0x3fd774eb0009e802 */ /* 0x000fe20000000f00 */
[----:B------:R-:W1:Y:S01]  /*75d0*/  MUFU.LG2 R4, R4 ;  /* 0x0000000400047308 */ /* 0x000e620000000c00 */
[C---:B------:R-:W-:Y:S01]  /*75e0*/  FSETP.NEU.FTZ.AND P0, PT, |R2|.reuse, R3, PT ;  /* 0x000000030200720b */ /* 0x040fe20003f1d200 */
[----:B------:R-:W-:Y:S01]  /*75f0*/  FADD.FTZ R3, |R2|, R3 ;  /* 0x0000000302037221 */ /* 0x000fe20000010200 */
[----:B------:R-:W-:-:S04]  /*7600*/  FSETP.NEU.FTZ.AND P1, PT, R5, RZ, PT ;  /* 0x000000ff0500720b */ /* 0x000fc80003f3d000 */
[----:B------:R-:W-:-:S04]  /*7610*/  FFMA.FTZ R7, R6, R7, -0.015681877732276916504 ;  /* 0xbc80774806077423 */ /* 0x000fc80000010007 */
[----:B------:R-:W-:-:S04]  /*7620*/  FFMA.FTZ R7, R6, R7, 0.042200751602649688721 ;  /* 0x3d2cdab206077423 */ /* 0x000fc80000010007 */
[----:B------:R-:W-:Y:S01]  /*7630*/  FFMA.FTZ R7, R6, R7, -0.074792981147766113281 ;  /* 0xbd992d1006077423 */ /* 0x000fe20000010007 */
[----:B-1----:R-:W-:-:S03]  /*7640*/  FMUL.FTZ.D2 R10, R4, 0.69314718246459960938 ;  /* 0x3f317218040a7820 */ /* 0x002fc60000310000 */
        /* <DEDUP_REMOVED lines=13> */
.L_x_3923:
        /* <DEDUP_REMOVED lines=12> */
.L_x_3927:
[----:B------:R-:W-:Y:S05]  /*77e0*/  BSYNC B3 ;  /* 0x0000000000037941 */ /* 0x000fea0003800000 */
.L_x_3926:
[CC--:B------:R-:W-:Y:S01]  /*77f0*/  VIMNMX R6, R4.reuse, R3.reuse, !PT ;  /* 0x0000000304067248 */ /* 0x0c0fe20007fe0100 */
[----:B------:R-:W-:Y:S01]  /*7800*/  HFMA2.MMA R7, -RZ, RZ, 0.89990234375, 10328 ;  /* 0x3b33710bff077435 */ /* 0x000fe200000001ff */
[----:B------:R-:W-:Y:S01]  /*7810*/  VIMNMX R8, R4, R3, PT ;  /* 0x0000000304087248 */ /* 0x000fe20003fe0100 */
[----:B------:R-:W-:Y:S01]  /*7820*/  FMUL.FTZ R4, R0, R0 ;  /* 0x0000000000047220 */ /* 0x000fe20000410000 */
[----:B------:R-:W-:Y:S02]  /*7830*/  LOP3.LUT R9, R6, 0xfe000000, RZ, 0xc0, !PT ;  /* 0xfe00000006097812 */ /* 0x000fe400078ec0ff */
[----:B------:R-:W-:Y:S02]  /*7840*/  FSETP.NEU.FTZ.AND P0, PT, R8, RZ, PT ;  /* 0x000000ff0800720b */ /* 0x000fe40003f1d000 */
[C---:B0-----:R-:W-:Y:S02]  /*7850*/  IADD3 R13, -R9.reuse, 0x7e800000, RZ ;  /* 0x7e800000090d7810 */ /* 0x041fe40007ffe1ff */
        /* <DEDUP_REMOVED lines=9> */
[----:B------:R-:W-:-:S04]  /*78f0*/  FFMA.FTZ R7, R4, R7, 0.10640415549278259277 ;  /* 0x3dd9ea6c04077423 */ /* 0x000fc80000010007 */
[----:B------:R-:W0:Y:S01]  /*7900*/  MUFU.SQRT R10, R10 ;  /* 0x0000000a000a7308 */ /* 0x000e220000002000 */
        /* <DEDUP_REMOVED lines=9> */
[C---:B------:R-:W-:Y:S01]  /*79a0*/  FSETP.NEU.FTZ.AND P0, PT, |R2|.reuse, R3, PT ;  /* 0x000000030200720b */ /* 0x040fe20003f1d200 */
        /* <DEDUP_REMOVED lines=10> */
.L_x_3922:
        /* <DEDUP_REMOVED lines=15> */
[----:B------:R-:W-:-:S05]  /*7b40*/  LOP3.LUT R7, R6, 0x800000, RZ, 0xfc, !PT ;  /* 0x0080000006077812 */ /* 0x000fca00078efcff */
[----:B------:R-:W1:Y:S02]  /*7b50*/  MUFU.SQRT R8, R8 ;  /* 0x0000000800087308 */ /* 0x000e640000002000 */
[----:B-1----:R-:W-:Y:S01]  /*7b60*/  @P0 FMUL.FTZ R4, R8, R7 ;  /* 0x0000000708040220 */ /* 0x002fe20000410000 */
[----:B------:R-:W-:Y:S01]  /*7b70*/  FSETP.NEU.FTZ.AND P0, PT, R0, +INF , PT ;  /* 0x7f8000000000780b */ /* 0x000fe20003f1d000 */
[----:B------:R-:W-:-:S03]  /*7b80*/  FFMA R7, -R5, R10, 1 ;  /* 0x3f80000005077423 */ /* 0x000fc6000000010a */
[----:B------:R-:W-:Y:S01]  /*7b90*/  FSEL R4, R4, +INF , P0 ;  /* 0x7f80000004047808 */ /* 0x000fe20000000000 */
[----:B------:R-:W-:Y:S01]  /*7ba0*/  FFMA R0, R10, R7, R10 ;  /* 0x000000070a007223 */ /* 0x000fe2000000000a */
[----:B------:R-:W-:-:S03]  /*7bb0*/  HFMA2.MMA R7, -RZ, RZ, 1.875, 0 ;  /* 0x3f800000ff077435 */ /* 0x000fc600000001ff */
        /* <DEDUP_REMOVED lines=10> */
.L_x_3929:
[----:B------:R-:W-:Y:S05]  /*7c60*/  BSYNC B3 ;  /* 0x0000000000037941 */ /* 0x000fea0003800000 */
.L_x_3928:
[----:B------:R-:W-:Y:S01]  /*7c70*/  MOV R7, 0x3b33710b ;  /* 0x3b33710b00077802 */ /* 0x000fe20000000f00 */
[----:B------:R-:W-:Y:S01]  /*7c80*/  FMUL.FTZ R4, R0, R0 ;  /* 0x0000000000047220 */ /* 0x000fe20000410000 */
[----:B------:R-:W-:Y:S02]  /*7c90*/  @!P6 MOV R9, 0x3fd774eb ;  /* 0x3fd774eb0009e802 */ /* 0x000fe40000000f00 */
[----:B------:R-:W-:Y:S01]  /*7ca0*/  FSETP.NEU.FTZ.AND P0, PT, |R2|, R3, PT ;  /* 0x000000030200720b */ /* 0x000fe20003f1d200 */
        /* <DEDUP_REMOVED lines=17> */
.L_x_3911:
[----:B------:R-:W-:Y:S05]  /*7dc0*/  BSYNC B1 ;  /* 0x0000000000017941 */ /* 0x000fea0003800000 */
.L_x_3902:
[----:B------:R-:W-:Y:S01]  /*7dd0*/  FADD.FTZ R3, R10, 0.69314718246459960938 ;  /* 0x3f3172180a037421 */ /* 0x000fe20000010000 */
[----:B------:R-:W-:-:S04]  /*7de0*/  LOP3.LUT R11, R0, 0x80000000, R11, 0xb8, !PT ;  /* 0x80000000000b7812 */ /* 0x000fc800078eb80b */
[----:B------:R-:W-:Y:S01]  /*7df0*/  LOP3.LUT R2, R3, 0x80000000, R2, 0xb8, !PT ;  /* 0x8000000003027812 */ /* 0x000fe200078eb802 */
[----:B------:R-:W-:Y:S06]  /*7e00*/  BRA `(.L_x_3870) ;  /* 0x0000000000387947 */ /* 0x000fec0003800000 */
.L_x_3868:
        /* <DEDUP_REMOVED lines=14> */
.L_x_3870:
[----:B------:R-:W-:Y:S05]  /*7ef0*/  BSYNC B0 ;  /* 0x0000000000007941 */ /* 0x000fea0003800000 */
.L_x_3867:
[----:B------:R-:W-:Y:S05]  /*7f00*/  WARPSYNC.ALL ;  /* 0x0000000000007948 */ /* 0x000fea0003800000 */
[----:B------:R-:W-:-:S05]  /*7f10*/  F2FP.F16.F32.PACK_AB R11, R2, R11 ;  /* 0x0000000b020b723e */ /* 0x000fca00000000ff */
[----:B------:R-:W-:Y:S01]  /*7f20*/  STG.E desc[UR4][R14.64], R11 ;  /* 0x0000000b0e007986 */ /* 0x000fe2000c101904 */
[----:B------:R-:W-:Y:S05]  /*7f30*/  EXIT ;  /* 0x000000000000794d */ /* 0x000fea0003800000 */
        .weak           $__internal_2_$__cuda_sm3x_div_rn_ftz_f32_slowpath
        .type           $__internal_2_$__cuda_sm3x_div_rn_ftz_f32_slowpath,@function
        .size           $__internal_2_$__cuda_sm3x_div_rn_ftz_f32_slowpath,(.L_x_20798 - $__internal_2_$__cuda_sm3x_div_rn_ftz_f32_slowpath)
$__internal_2_$__cuda_sm3x_div_rn_ftz_f32_slowpath:
[----:B------:R-:W-:Y:S01]  /*7f40*/  SHF.R.U32.HI R7, RZ, 0x17, R16 ;  /* 0x00000017ff077819 */ /* 0x000fe20000011610 */
[----:B------:R-:W-:Y:S01]  /*7f50*/  BSSY B2, `(.L_x_3930) ;  /* 0x0000046000027945 */ /* 0x000fe20003800000 */
[----:B------:R-:W-:-:S03]  /*7f60*/  SHF.R.U32.HI R8, RZ, 0x17, R19 ;  /* 0x00000017ff087819 */ /* 0x000fc60000011613 */
[----:B------:R-:W-:Y:S01]  /*7f70*/  BSSY B4, `(.L_x_3931) ;  /* 0x000001d000047945 */ /* 0x000fe20003800000 */
[----:B------:R-:W-:Y:S02]  /*7f80*/  LOP3.LUT R7, R7, 0xff, RZ, 0xc0, !PT ;  /* 0x000000ff07077812 */ /* 0x000fe400078ec0ff */
[----:B------:R-:W-:Y:S02]  /*7f90*/  LOP3.LUT R8, R8, 0xff, RZ, 0xc0, !PT ;  /* 0x000000ff08087812 */ /* 0x000fe400078ec0ff */
[----:B------:R-:W-:Y:S02]  /*7fa0*/  IADD3 R0, R7, -0x1, RZ ;  /* 0xffffffff07007810 */ /* 0x000fe40007ffe0ff */
[----:B------:R-:W-:Y:S02]  /*7fb0*/  IADD3 R9, R8, -0x1, RZ ;  /* 0xffffffff08097810 */ /* 0x000fe40007ffe0ff */
        /* <DEDUP_REMOVED lines=24> */
.L_x_3932:
[----:B------:R-:W-:Y:S05]  /*8140*/  BSYNC B4 ;  /* 0x0000000000047941 */ /* 0x000fea0003800000 */
.L_x_3931:
[----:B------:R-:W-:Y:S01]  /*8150*/  IADD3 R7, R7, -0x7f, RZ ;  /* 0xffffff8107077810 */ /* 0x000fe20007ffe0ff */
[----:B------:R-:W-:Y:S01]  /*8160*/  BSSY B4, `(.L_x_3937) ;  /* 0x000001b000047945 */ /* 0x000fe20003800000 */
[----:B------:R-:W-:-:S03]  /*8170*/  IADD3 R8, R8, -0x7f, RZ ;  /* 0xffffff8108087810 */ /* 0x000fc60007ffe0ff */
        /* <DEDUP_REMOVED lines=14> */
[----:B------:R-:W-:-:S04]  /*8260*/  IADD3 R8, R8, R7, RZ ;  /* 0x0000000708087210 */ /* 0x000fc80007ffe0ff */
        /* <DEDUP_REMOVED lines=9> */
.L_x_3938:
[----:B------:R-:W-:-:S07]  /*8300*/  LEA R0, R7, R0, 0x17 ;  /* 0x0000000007007211 */ /* 0x000fce00078eb8ff */
.L_x_3939:
[----:B------:R-:W-:Y:S05]  /*8310*/  BSYNC B4 ;  /* 0x0000000000047941 */ /* 0x000fea0003800000 */
.L_x_3937:
[----:B------:R-:W-:Y:S05]  /*8320*/  BRA `(.L_x_3940) ;  /* 0x0000000000207947 */ /* 0x000fea0003800000 */
.L_x_3936:
[----:B------:R-:W-:-:S04]  /*8330*/  LOP3.LUT R19, R16, 0x80000000, R19, 0x48, !PT ;  /* 0x8000000010137812 */ /* 0x000fc800078e4813 */
[----:B------:R-:W-:Y:S01]  /*8340*/  LOP3.LUT R0, R19, 0x7f800000, RZ, 0xfc, !PT ;  /* 0x7f80000013007812 */ /* 0x000fe200078efcff */
[----:B------:R-:W-:Y:S06]  /*8350*/  BRA `(.L_x_3940) ;  /* 0x0000000000147947 */ /* 0x000fec0003800000 */
.L_x_3935:
[----:B------:R-:W-:Y:S01]  /*8360*/  LOP3.LUT R0, R16, 0x80000000, R19, 0x48, !PT ;  /* 0x8000000010007812 */ /* 0x000fe200078e4813 */
[----:B------:R-:W-:Y:S06]  /*8370*/  BRA `(.L_x_3940) ;  /* 0x00000000000c7947 */ /* 0x000fec0003800000 */
.L_x_3934:
[----:B------:R-:W0:Y:S01]  /*8380*/  MUFU.RSQ R0, -QNAN ;  /* 0xffc0000000007908 */ /* 0x000e220000001400 */
[----:B------:R-:W-:Y:S05]  /*8390*/  BRA `(.L_x_3940) ;  /* 0x0000000000047947 */ /* 0x000fea0003800000 */
.L_x_3933:
[----:B------:R-:W-:-:S07]  /*83a0*/  FADD.FTZ R0, R19, R16 ;  /* 0x0000001013007221 */ /* 0x000fce0000010000 */
.L_x_3940:
[----:B------:R-:W-:Y:S05]  /*83b0*/  BSYNC B2 ;  /* 0x0000000000027941 */ /* 0x000fea0003800000 */
.L_x_3930:
[----:B------:R-:W-:-:S06]  /*83c0*/  HFMA2.MMA R7, -RZ, RZ, 0, 0 ;  /* 0x00000000ff077435 */ /* 0x000fcc00000001ff */
[----:B0-----:R-:W-:Y:S05]  /*83d0*/  RET.REL.NODEC R6 `(_ZN2at6native18elementwise_kernelILi128ELi2EZNS0_22gpu_kernel_impl_nocastIZZZNS0_16asin_kernel_cudaERNS_18TensorIteratorBaseEENKUlvE_clEvENKUlvE1_clEvEUlN3c107complexINS7_4HalfEEEE_EEvS4_RKT_EUliE_EEviT1_) ;  /* 0xffffff7c06087950 */ /* 0x001fea0003c3ffff */
.L_x_3941:
        /* <DEDUP_REMOVED lines=10> */
.L_x_20798:


//--------------------- .text._ZN2at6native27unrolled_elementwise_kernelIZZZNS0_16asin_kernel_cudaERNS_18TensorIteratorBaseEENKUlvE_clEvENKUlvE1_clEvEUlN3c107complexINS6_4HalfEEEE_St5arrayIPcLm2EELi4E23TrivialOffsetCalculatorILi1EjESF_NS0_6memory15LoadWithoutCastENSG_16StoreWithoutCastEEEviT_T0_T2_T3_T4_T5_ --------------------------
	.section	.text._ZN2at6native27unrolled_elementwise_kernelIZZZNS0_16asin_kernel_cudaERNS_18TensorIteratorBaseEENKUlvE_clEvENKUlvE1_clEvEUlN3c107complexINS6_4HalfEEEE_St5arrayIPcLm2EELi4E23TrivialOffsetCalculatorILi1EjESF_NS0_6memory15LoadWithoutCastENSG_16StoreWithoutCastEEEviT_T0_T2_T3_T4_T5_,"ax",@progbits
	.align	128
        .global         _ZN2at6native27unrolled_elementwise_kernelIZZZNS0_16asin_kernel_cudaERNS_18TensorIteratorBaseEENKUlvE_clEvENKUlvE1_clEvEUlN3c107complexINS6_4HalfEEEE_St5arrayIPcLm2EELi4E23TrivialOffsetCalculatorILi1EjESF_NS0_6memory15LoadWithoutCastENSG_16StoreWithoutCastEEEviT_T0_T2_T3_T4_T5_
        .type           _ZN2at6native27unrolled_elementwise_kernelIZZZNS0_16asin_kernel_cudaERNS_18TensorIteratorBaseEENKUlvE_clEvENKUlvE1_clEvEUlN3c107complexINS6_4HalfEEEE_St5arrayIPcLm2EELi4E23TrivialOffsetCalculatorILi1EjESF_NS0_6memory15LoadWithoutCastENSG_16StoreWithoutCastEEEviT_T0_T2_T3_T4_T5_,@function
        .size           _ZN2at6native27unrolled_elementwise_kernelIZZZNS0_16asin_kernel_cudaERNS_18TensorIteratorBaseEENKUlvE_clEvENKUlvE1_clEvEUlN3c107complexINS6_4HalfEEEE_St5arrayIPcLm2EELi4E23TrivialOffsetCalculatorILi1EjESF_NS0_6memory15LoadWithoutCastENSG_16StoreWithoutCastEEEviT_T0_T2_T3_T4_T5_,(.L_x_20799 - _ZN2at6native27unrolled_elementwise_kernelIZZZNS0_16asin_kernel_cudaERNS_18TensorIteratorBaseEENKUlvE_clEvENKUlvE1_clEvEUlN3c107complexINS6_4HalfEEEE_St5arrayIPcLm2EELi4E23TrivialOffsetCalculatorILi1EjESF_NS0_6memory15LoadWithoutCastENSG_16StoreWithoutCastEEEviT_T0_T2_T3_T4_T5_)
        .other          _ZN2at6native27unrolled_elementwise_kernelIZZZNS0_16asin_kernel_cudaERNS_18TensorIteratorBaseEENKUlvE_clEvENKUlvE1_clEvEUlN3c107complexINS6_4HalfEEEE_St5arrayIPcLm2EELi4E23TrivialOffsetCalculatorILi1EjESF_NS0_6memory15LoadWithoutCastENSG_16StoreWithoutCastEEEviT_T0_T2_T3_T4_T5_,@"STO_CUDA_ENTRY STV_DEFAULT"
_ZN2at6native27unrolled_elementwise_kernelIZZZNS0_16asin_kernel_cudaERNS_18TensorIteratorBaseEENKUlvE_clEvENKUlvE1_clEvEUlN3c107complexINS6_4HalfEEEE_St5arrayIPcLm2EELi4E23TrivialOffsetCalculatorILi1EjESF_NS0_6memory15LoadWithoutCastENSG_16StoreWithoutCastEEEviT_T0_T2_T3_T4_T5_:
.text._ZN2at6native27unrolled_elementwise_kernelIZZZNS0_16asin_kernel_cudaERNS_18TensorIteratorBaseEENKUlvE_clEvENKUlvE1_clEvEUlN3c107complexINS6_4HalfEEEE_St5arrayIPcLm2EELi4E23TrivialOffsetCalculatorILi1EjESF_NS0_6memory15LoadWithoutCastENSG_16StoreWithoutCastEEEviT_T0_T2_T3_T4_T5_:
[----:B------:R-:W-:Y:S01]  /*0000*/  LDC R1, c[0x0][0x28] ;  /* 0x00000a00ff017b82 */ /* 0x000fe20000000800 */
[----:B------:R-:W0:Y:S07]  /*0010*/  S2R R3, SR_CTAID.X ;  /* 0x0000000000037919 */ /* 0x000e2e0000002500 */
[----:B------:R-:W0:Y:S01]  /*0020*/  LDC R4, c[0x0][0x210] ;  /* 0x00008400ff047b82 */ /* 0x000e220000000800 */
[----:B------:R-:W-:Y:S01]  /*0030*/  ULDC.64 UR4, c[0x0][0x208] ;  /* 0x0000820000047ab9 */ /* 0x000fe20000000a00 */
[----:B------:R-:W1:Y:S01]  /*0040*/  S2R R0, SR_TID.X ;  /* 0x0000000000007919 */ /* 0x000e620000002100 */
[----:B0-----:R-:W-:-:S05]  /*0050*/  IMAD R4, R3, -0x200, R4 ;  /* 0xfffffe0003047824 */ /* 0x001fca00078e0204 */
[----:B-1----:R-:W-:-:S13]  /*0060*/  ISETP.GE.AND P2, PT, R0, R4, PT ;  /* 0x000000040000720c */ /* 0x002fda0003f46270 */
[----:B------:R-:W-:Y:S01]  /*0070*/  @!P2 LEA R5, R3, R0, 0x9 ;  /* 0x000000000305a211 */ /* 0x000fe200078e48ff */
[----:B------:R-:W0:Y:S01]  /*0080*/  @!P2 LDC.64 R10, c[0x0][0x220] ;  /* 0x00008800ff0aab82 */ /* 0x000e220000000a00 */
[----:B------:R-:W-:-:S04]  /*0090*/  @!P2 IADD3 R0, R0, 0x80, RZ ;  /* 0x000000800000a810 */ /* 0x000fc80007ffe0ff */
[----:B------:R-:W-:-:S13]  /*00a0*/  ISETP.GE.AND P0, PT, R0, R4, PT ;  /* 0x000000040000720c */ /* 0x000fda0003f06270 */
[----:B------:R-:W-:Y:S01]  /*00b0*/  @!P0 LEA R15, R3, R0, 0x9 ;  /* 0x00000000030f8211 */ /* 0x000fe200078e48ff */
[----:B------:R-:W1:Y:S01]  /*00c0*/  @!P0 LDC.64 R12, c[0x0][0x220] ;  /* 0x00008800ff0c8b82 */ /* 0x000e620000000a00 */
[----:B------:R-:W-:-:S04]  /*00d0*/  @!P0 IADD3 R0, R0, 0x80, RZ ;  /* 0x0000008000008810 */ /* 0x000fc80007ffe0ff */
[----:B------:R-:W-:Y:S01]  /*00e0*/  ISETP.GE.AND P3, PT, R0, R4, PT ;  /* 0x000000040000720c */ /* 0x000fe20003f66270 */
[----:B0-----:R-:W-:-:S06]  /*00f0*/  @!P2 IMAD.WIDE.U32 R10, R5, 0x4, R10 ;  /* 0x00000004050aa825 */ /* 0x001fcc00078e000a */
[----:B------:R-:W2:Y:S06]  /*0100*/  @!P2 LDG.E R10, desc[UR4][R10.64] ;  /* 0x000000040a0aa981 */ /* 0x000eac000c1e1900 */
[----:B------:R-:W-:Y:S01]  /*0110*/  @!P3 LEA R17, R3, R0, 0x9 ;  /* 0x000000000311b211 */ /* 0x000fe200078e48ff */
[----:B------:R-:W0:Y:S01]  /*0120*/  @!P3 LDC.64 R8, c[0x0][0x220] ;  /* 0x00008800ff08bb82 */ /* 0x000e220000000a00 */
[----:B------:R-:W-:-:S04]  /*0130*/  @!P3 IADD3 R0, R0, 0x80, RZ ;  /* 0x000000800000b810 */ /* 0x000fc80007ffe0ff */
[----:B------:R-:W-:Y:S01]  /*0140*/  ISETP.GE.AND P1, PT, R0, R4, PT ;  /* 0x000000040000720c */ /* 0x000fe20003f26270 */
[----:B-1----:R-:W-:-:S06]  /*0150*/  @!P0 IMAD.WIDE.U32 R14, R15, 0x4, R12 ;  /* 0x000000040f0e8825 */ /* 0x002fcc00078e000c */
[----:B------:R-:W3:Y:S06]  /*0160*/  @!P0 LDG.E R14, desc[UR4][R14.64] ;  /* 0x000000040e0e8981 */ /* 0x000eec000c1e1900 */
[----:B------:R-:W1:Y:S01]  /*0170*/  @!P1 LDC.64 R6, c[0x0][0x220] ;  /* 0x00008800ff069b82 */ /* 0x000e620000000a00 */
[----:B------:R-:W-:Y:S01]  /*0180*/  @!P1 LEA R5, R3, R0, 0x9 ;  /* 0x0000000003059211 */ /* 0x000fe200078e48ff */
[----:B0-----:R-:W-:-:S06]  /*0190*/  @!P3 IMAD.WIDE.U32 R8, R17, 0x4, R8 ;  /* 0x000000041108b825 */ /* 0x001fcc00078e0008 */
[----:B------:R-:W4:Y:S01]  /*01a0*/  @!P3 LDG.E R8, desc[UR4][R8.64] ;  /* 0x000000040808b981 */ /* 0x000f22000c1e1900 */
[----:B-1----:R-:W-:-:S06]  /*01b0*/  @!P1 IMAD.WIDE.U32 R6, R5, 0x4, R6 ;  /* 0x0000000405069825 */ /* 0x002fcc00078e0006 */
[----:B------:R-:W5:Y:S01]  /*01c0*/  @!P1 LDG.E R6, desc[UR4][R6.64] ;  /* 0x0000000406069981 */ /* 0x000f62000c1e1900 */
[----:B------:R-:W-:Y:S02]  /*01d0*/  PRMT R12, RZ, 0x5410, RZ ;  /* 0x00005410ff0c7816 */ /* 0x000fe400000000ff */
[----:B------:R-:W-:Y:S02]  /*01e0*/  PRMT R18, RZ, 0x5410, RZ ;  /* 0x00005410ff127816 */ /* 0x000fe400000000ff */
[----:B------:R-:W-:Y:S01]  /*01f0*/  PRMT R23, RZ, 0x5410, RZ ;  /* 0x00005410ff177816 */ /* 0x000fe200000000ff */
[----:B------:R-:W-:Y:S01]  /*0200*/  BSSY B0, `(.L_x_3942) ;  /* 0x00002c3000007945 */ /* 0x000fe20003800000 */
[----:B------:R-:W-:Y:S02]  /*0210*/  PRMT R5, RZ, 0x7610, R5 ;  /* 0x00007610ff057816 */ /* 0x000fe40000000005 */
[----:B------:R-:W-:Y:S02]  /*0220*/  PRMT R0, RZ, 0x7610, R0 ;  /* 0x00007610ff007816 */ /* 0x000fe40000000000 */
[----:B--2---:R-:W-:-:S02]  /*0230*/  @!P2 PRMT R5, R10, 0x7610, R5 ;  /* 0x000076100a05a816 */ /* 0x004fc40000000005 */
[----:B------:R-:W-:Y:S02]  /*0240*/  @!P2 PRMT R0, R10, 0x7632, R0 ;  /* 0x000076320a00a816 */ /* 0x000fe40000000000 */
[----:B---3--:R-:W-:-:S04]  /*0250*/  @!P0 PRMT R12, R12, 0x5410, R14 ;  /* 0x000054100c0c8816 */ /* 0x008fc8000000000e */
[----:B------:R-:W-:Y:S02]  /*0260*/  @!P0 PRMT R12, R14, 0x7632, R12 ;  /* 0x000076320e0c8816 */ /* 0x000fe4000000000c */
[----:B----4-:R-:W-:-:S04]  /*0270*/  @!P3 PRMT R18, R18, 0x5410, R8 ;  /* 0x000054101212b816 */ /* 0x010fc80000000008 */
[----:B------:R-:W-:Y:S02]  /*0280*/  @!P3 PRMT R18, R8, 0x7632, R18 ;  /* 0x000076320812b816 */ /* 0x000fe40000000012 */
[----:B-----5:R-:W-:-:S04]  /*0290*/  @!P1 PRMT R23, R23, 0x5410, R6 ;  /* 0x0000541017179816 */ /* 0x020fc80000000006 */
[----:B------:R-:W-:Y:S01]  /*02a0*/  @!P1 PRMT R23, R6, 0x7632, R23 ;  /* 0x0000763206179816 */ /* 0x000fe20000000017 */
[----:B------:R-:W-:Y:S06]  /*02b0*/  @P2 BRA `(.L_x_3943) ;  /* 0x0000002800dc2947 */ /* 0x000fec0003800000 */
[----:B------:R-:W-:Y:S02]  /*02c0*/  HADD2.F32 R5, -RZ, R5.H0_H0 ;  /* 0x20000005ff057230 */ /* 0x000fe40000004100 */
        /* <DEDUP_REMOVED lines=76> */
[----:B------:R-:W-:Y:S01]  /*0790*/  HFMA2.MMA R20, -RZ, RZ, 1.625, 0 ;  /* 0x3e800000ff147435 */ /* 0x000fe200000001ff */
[----:B------:R-:W-:Y:S02]  /*07a0*/  MOV R22, 0x3d39bf78 ;  /* 0x3d39bf7800167802 */ /* 0x000fe40000000f00 */
        /* <DEDUP_REMOVED lines=30> */
.L_x_3949:
        /* <DEDUP_REMOVED lines=10> */
.L_x_3951:
[----:B------:R-:W-:-:S04]  /*0a30*/  FADD.FTZ R9, -R11, R10 ;  /* 0x0000000a0b097221 */ /* 0x000fc80000010100 */
[----:B------:R-:W-:-:S07]  /*0a40*/  FMUL.FTZ R9, R9, 0.5 ;  /* 0x3f00000009097820 */ /* 0x000fce0000410000 */
.L_x_3952:
[----:B------:R-:W-:Y:S05]  /*0a50*/  BSYNC B2 ;  /* 0x0000000000027941 */ /* 0x000fea0003800000 */
.L_x_3950:
        /* <DEDUP_REMOVED lines=11> */
.L_x_3954:
[----:B------:R-:W-:-:S04]  /*0b10*/  FADD.FTZ R14, R13, -R14 ;  /* 0x8000000e0d0e7221 */ /* 0x000fc80000010000 */
[----:B------:R-:W-:-:S07]  /*0b20*/  FMUL.FTZ R14, R14, 0.5 ;  /* 0x3f0000000e0e7820 */ /* 0x000fce0000410000 */
.L_x_3955:
[----:B------:R-:W-:Y:S05]  /*0b30*/  BSYNC B2 ;  /* 0x0000000000027941 */ /* 0x000fea0003800000 */
.L_x_3953:
[----:B------:R-:W-:Y:S01]  /*0b40*/  FADD.FTZ R14, R14, R9 ;  /* 0x000000090e0e7221 */ /* 0x000fe20000010000 */
[----:B------:R-:W-:Y:S01]  /*0b50*/  FADD.FTZ R9, R2, 1 ;  /* 0x3f80000002097421 */ /* 0x000fe20000010000 */
[----:B------:R-:W-:Y:S01]  /*0b60*/  HFMA2.MMA R20, -RZ, RZ, 1.625, 0 ;  /* 0x3e800000ff147435 */ /* 0x000fe200000001ff */
[----:B------:R-:W-:Y:S02]  /*0b70*/  MOV R22, 0x3d39bf78 ;  /* 0x3d39bf7800167802 */ /* 0x000fe40000000f00 */
        /* <DEDUP_REMOVED lines=31> */
.L_x_3948:
[----:B------:R0:W1:Y:S02]  /*0d70*/  MUFU.SQRT R9, R8 ;  /* 0x0000000800097308 */ /* 0x0000640000002000 */
.L_x_3947:
[----:B------:R-:W-:Y:S05]  /*0d80*/  BSYNC B1 ;  /* 0x0000000000017941 */ /* 0x000fea0003800000 */
.L_x_3946:
        /* <DEDUP_REMOVED lines=35> */
.L_x_3959:
        /* <DEDUP_REMOVED lines=12> */
[----:B0-----:R-:W-:-:S03]  /*1080*/  @P0 FMUL.FTZ R8, R6, R6 ;  /* 0x0000000606080220 */ /* 0x001fc60000410000 */
[----:B------:R-:W0:Y:S02]  /*1090*/  @P0 MUFU.RCP R11, R10 ;  /* 0x0000000a000b0308 */ /* 0x000e240000001000 */
[----:B0-----:R-:W-:Y:S01]  /*10a0*/  @P0 FMUL.FTZ.D2 R8, R8, R11 ;  /* 0x0000000b08080220 */ /* 0x001fe20000310000 */
[----:B------:R-:W-:Y:S01]  /*10b0*/  @!P0 FMUL.FTZ R8, |R6|, 0.5 ;  /* 0x3f00000006088820 */ /* 0x000fe20000410200 */
[----:B------:R-:W-:Y:S06]  /*10c0*/  BRA `(.L_x_3966) ;  /* 0x0000000000087947 */ /* 0x000fec0003800000 */
.L_x_3965:
[----:B0-----:R-:W-:-:S04]  /*10d0*/  FADD.FTZ R8, -R11, R10 ;  /* 0x0000000a0b087221 */ /* 0x001fc80000010100 */
[----:B------:R-:W-:-:S07]  /*10e0*/  FMUL.FTZ R8, R8, 0.5 ;  /* 0x3f00000008087820 */ /* 0x000fce0000410000 */
.L_x_3966:
[----:B------:R-:W-:Y:S05]  /*10f0*/  BSYNC B4 ;  /* 0x0000000000047941 */ /* 0x000fea0003800000 */
.L_x_3964:
        /* <DEDUP_REMOVED lines=10> */
.L_x_3968:
[----:B------:R-:W-:-:S04]  /*11a0*/  FADD.FTZ R0, -R0, R13 ;  /* 0x0000000d00007221 */ /* 0x000fc80000010100 */
[----:B------:R-:W-:-:S07]  /*11b0*/  FMUL.FTZ R11, R0, 0.5 ;  /* 0x3f000000000b7820 */ /* 0x000fce0000410000 */
.L_x_3969:
[----:B------:R-:W-:Y:S05]  /*11c0*/  BSYNC B4 ;  /* 0x0000000000047941 */ /* 0x000fea0003800000 */
.L_x_3967:
[----:B------:R-:W-:Y:S01]  /*11d0*/  FADD.FTZ R11, R11, R8 ;  /* 0x000000080b0b7221 */ /* 0x000fe20000010000 */
[----:B------:R-:W-:-:S04]  /*11e0*/  FADD.FTZ R2, R7, R2 ;  /* 0x0000000207027221 */ /* 0x000fc80000010000 */
[----:B------:R-:W-:-:S04]  /*11f0*/  FMUL.FTZ R2, R2, R11 ;  /* 0x0000000b02027220 */ /* 0x000fc80000410000 */
[----:B------:R0:W2:Y:S01]  /*1200*/  MUFU.SQRT R10, R2 ;  /* 0x00000002000a7308 */ /* 0x0000a20000002000 */
[----:B------:R-:W-:Y:S05]  /*1210*/  BRA `(.L_x_3970) ;  /* 0x0000000000487947 */ /* 0x000fea0003800000 */
.L_x_3963:
        /* <DEDUP_REMOVED lines=12> */
.L_x_3962:
[----:B------:R-:W-:Y:S01]  /*12e0*/  FADD.FTZ R0, R2, 1 ;  /* 0x3f80000002007421 */ /* 0x000fe20000010000 */
[----:B------:R-:W-:Y:S01]  /*12f0*/  MUFU.SQRT R11, R8 ;  /* 0x00000008000b7308 */ /* 0x000fe20000002000 */
[----:B------:R-:W-:Y:S02]  /*1300*/  MOV R7, 0x3f800000 ;  /* 0x3f80000000077802 */ /* 0x000fe40000000f00 */
[----:B------:R-:W-:-:S06]  /*1310*/  FMUL.FTZ R0, R0, 0.5 ;  /* 0x3f00000000007820 */ /* 0x000fcc0000410000 */
[----:B------:R-:W2:Y:S02]  /*1320*/  MUFU.SQRT R0, R0 ;  /* 0x0000000000007308 */ /* 0x000ea40000002000 */
[----:B--2---:R-:W-:-:S07]  /*1330*/  FMUL.FTZ R10, R11, R0 ;  /* 0x000000000b0a7220 */ /* 0x004fce0000410000 */
.L_x_3970:
[----:B------:R-:W-:Y:S05]  /*1340*/  BSYNC B2 ;  /* 0x0000000000027941 */ /* 0x000fea0003800000 */
.L_x_3961:
[----:B------:R-:W-:Y:S05]  /*1350*/  BRA `(.L_x_3971) ;  /* 0x0000000000087947 */ /* 0x000fea0003800000 */
.L_x_3958:
[----:B------:R-:W-:Y:S01]  /*1360*/  FMUL.FTZ R10, R2, 16777216 ;  /* 0x4b800000020a7820 */ /* 0x000fe20000410000 */
[----:B------:R-:W-:-:S07]  /*1370*/  FMUL.FTZ R7, R7, 16777216 ;  /* 0x4b80000007077820 */ /* 0x000fce0000410000 */
.L_x_3971:
[----:B------:R-:W-:Y:S05]  /*1380*/  BSYNC B1 ;  /* 0x0000000000017941 */ /* 0x000fea0003800000 */
.L_x_3957:
        /* <DEDUP_REMOVED lines=16> */
[----:B-1----:R-:W-:Y:S05]  /*1490*/  CALL.REL.NOINC `($__internal_3_$__cuda_sm3x_div_rn_ftz_f32_slowpath) ;  /* 0x0000009c00e47944 */ /* 0x002fea0003c00000 */
.L_x_3973:
[----:B------:R-:W-:Y:S05]  /*14a0*/  BSYNC B4 ;  /* 0x0000000000047941 */ /* 0x000fea0003800000 */
.L_x_3972:
        /* <DEDUP_REMOVED lines=18> */
.L_x_3975:
[----:B------:R-:W-:Y:S02]  /*15d0*/  ISETP.GE.AND P0, PT, R10, RZ, PT ;  /* 0x000000ff0a00720c */ /* 0x000fe40003f06270 */
[----:B------:R-:W-:-:S11]  /*15e0*/  MOV R11, 0x3fd774eb ;  /* 0x3fd774eb000b7802 */ /* 0x000fd60000000f00 */
[----:B------:R-:W-:-:S04]  /*15f0*/  @P0 FFMA.FTZ R0, R11, 0.93318945169448852539, -R0 ;  /* 0x3f6ee5810b000823 */ /* 0x000fc80000010800 */
[----:B------:R-:W-:-:S07]  /*1600*/  @!P0 FFMA.FTZ R0, R11, 0.93318945169448852539, R0 ;  /* 0x3f6ee5810b008823 */ /* 0x000fce0000010000 */
.L_x_3976:
[----:B------:R-:W-:Y:S05]  /*1610*/  BSYNC B1 ;  /* 0x0000000000017941 */ /* 0x000fea0003800000 */
.L_x_3974:
        /* <DEDUP_REMOVED lines=10> */
.L_x_3960:
[----:B------:R-:W-:Y:S05]  /*16c0*/  BSYNC B3 ;  /* 0x0000000000037941 */ /* 0x000fea0003800000 */
.L_x_3956:
[----:B------:R-:W-:Y:S02]  /*16d0*/  LOP3.LUT R5, R14, 0x80000000, R5, 0xb8, !PT ;  /* 0x800000000e057812 */ /* 0x000fe400078eb805 */
[----:B-1----:R-:W-:Y:S01]  /*16e0*/  LOP3.LUT R6, R9, 0x80000000, R6, 0xb8, !PT ;  /* 0x8000000009067812 */ /* 0x002fe200078eb806 */
[----:B------:R-:W-:Y:S06]  /*16f0*/  BRA `(.L_x_3943) ;  /* 0x0000001400cc7947 */ /* 0x000fec0003800000 */
.L_x_3945:
        /* <DEDUP_REMOVED lines=29> */
[----:B------:R-:W-:Y:S05]  /*18d0*/  CALL.REL.NOINC `($__internal_3_$__cuda_sm3x_div_rn_ftz_f32_slowpath) ;  /* 0x0000009800d47944 */ /* 0x000fea0003c00000 */
.L_x_3982:
[----:B------:R-:W-:Y:S05]  /*18e0*/  BSYNC B4 ;  /* 0x0000000000047941 */ /* 0x000fea0003800000 */
.L_x_3981:
        /* <DEDUP_REMOVED lines=18> */
.L_x_3984:
[----:B------:R-:W-:Y:S02]  /*1a10*/  ISETP.GE.AND P0, PT, R9, RZ, PT ;  /* 0x000000ff0900720c */ /* 0x000fe40003f06270 */
[----:B------:R-:W-:-:S11]  /*1a20*/  MOV R13, 0x3fd774eb ;  /* 0x3fd774eb000d7802 */ /* 0x000fd60000000f00 */
[----:B------:R-:W-:-:S04]  /*1a30*/  @P0 FFMA.FTZ R0, R13, 0.93318945169448852539, -R0 ;  /* 0x3f6ee5810d000823 */ /* 0x000fc80000010800 */
[----:B------:R-:W-:-:S07]  /*1a40*/  @!P0 FFMA.FTZ R0, R13, 0.93318945169448852539, R0 ;  /* 0x3f6ee5810d008823 */ /* 0x000fce0000010000 */
.L_x_3985:
[----:B------:R-:W-:Y:S05]  /*1a50*/  BSYNC B1 ;  /* 0x0000000000017941 */ /* 0x000fea0003800000 */
.L_x_3983:
        /* <DEDUP_REMOVED lines=13> */
.L_x_3980:
        /* <DEDUP_REMOVED lines=11> */
[----:B------:R-:W-:Y:S05]  /*1be0*/  CALL.REL.NOINC `($__internal_3_$__cuda_sm3x_div_rn_ftz_f32_slowpath) ;  /* 0x0000009800107944 */ /* 0x000fea0003c00000 */
.L_x_3988:
[----:B------:R-:W-:Y:S05]  /*1bf0*/  BSYNC B4 ;  /* 0x0000000000047941 */ /* 0x000fea0003800000 */
.L_x_3987:
        /* <DEDUP_REMOVED lines=18> */
.L_x_3990:
[----:B------:R-:W-:Y:S02]  /*1d20*/  ISETP.GE.AND P0, PT, R9, RZ, PT ;  /* 0x000000ff0900720c */ /* 0x000fe40003f06270 */
[----:B------:R-:W-:-:S11]  /*1d30*/  MOV R13, 0x3fd774eb ;  /* 0x3fd774eb000d7802 */ /* 0x000fd60000000f00 */
[----:B------:R-:W-:-:S04]  /*1d40*/  @P0 FFMA.FTZ R0, R13, 0.93318945169448852539, -R0 ;  /* 0x3f6ee5810d000823 */ /* 0x000fc80000010800 */
[----:B------:R-:W-:-:S07]  /*1d50*/  @!P0 FFMA.FTZ R0, R13, 0.93318945169448852539, R0 ;  /* 0x3f6ee5810d008823 */ /* 0x000fce0000010000 */
.L_x_3991:
[----:B------:R-:W-:Y:S05]  /*1d60*/  BSYNC B1 ;  /* 0x0000000000017941 */ /* 0x000fea0003800000 */
.L_x_3989:
        /* <DEDUP_REMOVED lines=27> */
.L_x_3979:
        /* <DEDUP_REMOVED lines=16> */
[----:B------:R-:W0:Y:S02]  /*2020*/  MUFU.SQRT R14, R14 ;  /* 0x0000000e000e7308 */ /* 0x000e240000002000 */
[----:B0-----:R-:W-:Y:S01]  /*2030*/  @P0 FMUL.FTZ R2, R14, R7 ;  /* 0x000000070e020220 */ /* 0x001fe20000410000 */
[----:B------:R-:W-:Y:S01]  /*2040*/  FSETP.NEU.FTZ.AND P0, PT, R0, +INF , PT ;  /* 0x7f8000000000780b */ /* 0x000fe20003f1d000 */
[----:B------:R-:W-:-:S03]  /*2050*/  FFMA R7, -R11, R16, 1 ;  /* 0x3f8000000b077423 */ /* 0x000fc60000000110 */
[----:B------:R-:W-:Y:S01]  /*2060*/  FSEL R2, R2, +INF , P0 ;  /* 0x7f80000002027808 */ /* 0x000fe20000000000 */
[----:B------:R-:W-:Y:S01]  /*2070*/  FFMA R0, R16, R7, R16 ;  /* 0x0000000710007223 */ /* 0x000fe20000000010 */
[----:B------:R-:W-:-:S03]  /*2080*/  MOV R7, 0x3f800000 ;  /* 0x3f80000000077802 */ /* 0x000fc60000000f00 */
        /* <DEDUP_REMOVED lines=9> */
[----:B------:R-:W-:Y:S05]  /*2120*/  CALL.REL.NOINC `($__internal_3_$__cuda_sm3x_div_rn_ftz_f32_slowpath) ;  /* 0x0000009000c07944 */ /* 0x000fea0003c00000 */
.L_x_3993:
[----:B------:R-:W-:Y:S05]  /*2130*/  BSYNC B4 ;  /* 0x0000000000047941 */ /* 0x000fea0003800000 */
.L_x_3992:
        /* <DEDUP_REMOVED lines=18> */
.L_x_3995:
[----:B------:R-:W-:Y:S02]  /*2260*/  ISETP.GE.AND P0, PT, R9, RZ, PT ;  /* 0x000000ff0900720c */ /* 0x000fe40003f06270 */
[----:B------:R-:W-:-:S11]  /*2270*/  MOV R7, 0x3fd774eb ;  /* 0x3fd774eb00077802 */ /* 0x000fd60000000f00 */
[----:B------:R-:W-:-:S04]  /*2280*/  @P0 FFMA.FTZ R0, R7, 0.93318945169448852539, -R0 ;  /* 0x3f6ee58107000823 */ /* 0x000fc80000010800 */
[----:B------:R-:W-:-:S07]  /*2290*/  @!P0 FFMA.FTZ R0, R7, 0.93318945169448852539, R0 ;  /* 0x3f6ee58107008823 */ /* 0x000fce0000010000 */
.L_x_3996:
[----:B------:R-:W-:Y:S05]  /*22a0*/  BSYNC B1 ;  /* 0x0000000000017941 */ /* 0x000fea0003800000 */
.L_x_3994:
        /* <DEDUP_REMOVED lines=11> */
.L_x_3978:
        /* <DEDUP_REMOVED lines=23> */
.L_x_4000:
[----:B------:R-:W-:Y:S05]  /*24d0*/  BSYNC B4 ;  /* 0x0000000000047941 */ /* 0x000fea0003800000 */
.L_x_3999:
        /* <DEDUP_REMOVED lines=24> */
.L_x_3998:
        /* <DEDUP_REMOVED lines=12> */
.L_x_4002:
[----:B------:R-:W-:Y:S05]  /*2720*/  BSYNC B4 ;  /* 0x0000000000047941 */ /* 0x000fea0003800000 */
.L_x_4001:
        /* <DEDUP_REMOVED lines=38> */
.L_x_3997:
        /* <DEDUP_REMOVED lines=33> */
.L_x_4004:
[----:B------:R-:W-:Y:S05]  /*2ba0*/  BSYNC B4 ;  /* 0x0000000000047941 */ /* 0x000fea0003800000 */
.L_x_4003:
        /* <DEDUP_REMOVED lines=21> */
.L_x_3986:
[----:B------:R-:W-:Y:S05]  /*2d00*/  BSYNC B3 ;  /* 0x0000000000037941 */ /* 0x000fea0003800000 */
.L_x_3977:
[----:B------:R-:W-:Y:S01]  /*2d10*/  FADD.FTZ R7, R10, 0.69314718246459960938 ;  /* 0x3f3172180a077421 */ /* 0x000fe20000010000 */
[----:B------:R-:W-:-:S04]  /*2d20*/  LOP3.LUT R5, R0, 0x80000000, R5, 0xb8, !PT ;  /* 0x8000000000057812 */ /* 0x000fc800078eb805 */
[----:B------:R-:W-:Y:S01]  /*2d30*/  LOP3.LUT R6, R7, 0x80000000, R6, 0xb8, !PT ;  /* 0x8000000007067812 */ /* 0x000fe200078eb806 */
[----:B------:R-:W-:Y:S06]  /*2d40*/  BRA `(.L_x_3943) ;  /* 0x0000000000387947 */ /* 0x000fec0003800000 */
.L_x_3944:
        /* <DEDUP_REMOVED lines=14> */
.L_x_3943:
[----:B------:R-:W-:Y:S05]  /*2e30*/  BSYNC B0 ;  /* 0x0000000000007941 */ /* 0x000fea0003800000 */
.L_x_3942:
[----:B------:R-:W-:Y:S05]  /*2e40*/  WARPSYNC.ALL ;  /* 0x0000000000007948 */ /* 0x000fea0003800000 */
[----:B------:R-:W0:Y:S01]  /*2e50*/  S2R R7, SR_TID.X ;  /* 0x0000000000077919 */ /* 0x000e220000002100 */
[----:B------:R-:W-:Y:S01]  /*2e60*/  BSSY B0, `(.L_x_4005) ;  /* 0x00002bb000007945 */ /* 0x000fe20003800000 */
[----:B0-----:R-:W-:-:S04]  /*2e70*/  IADD3 R9, R7, 0x80, RZ ;  /* 0x0000008007097810 */ /* 0x001fc80007ffe0ff */
[----:B------:R-:W-:-:S13]  /*2e80*/  ISETP.GE.AND P0, PT, R9, R4, PT ;  /* 0x000000040900720c */ /* 0x000fda0003f06270 */
[----:B------:R-:W-:Y:S05]  /*2e90*/  @P0 BRA `(.L_x_4006) ;  /* 0x0000002800dc0947 */ /* 0x000fea0003800000 */
[--C-:B------:R-:W-:Y:S02]  /*2ea0*/  HADD2.F32 R8, -RZ, R12.reuse.H1_H1 ;  /* 0x3000000cff087230 */ /* 0x100fe40000004100 */
        /* <DEDUP_REMOVED lines=24> */
[CC--:B------:R-:W-:Y:S02]  /*3030*/  VIMNMX R12, R15.reuse, R20.reuse, !PT ;  /* 0x000000140f0c7248 */ /* 0x0c0fe40007fe0100 */
[----:B------:R-:W-:Y:S02]  /*3040*/  VIMNMX R2, R20, R17, !PT ;  /* 0x0000001114027248 */ /* 0x000fe40007fe0100 */
[----:B------:R-:W-:Y:S02]  /*3050*/  LOP3.LUT R14, R12, 0xfe000000, RZ, 0xc0, !PT ;  /* 0xfe0000000c0e7812 */ /* 0x000fe400078ec0ff */
[----:B------:R-:W-:Y:S02]  /*3060*/  LOP3.LUT R16, R2, 0xfe000000, RZ, 0xc0, !PT ;  /* 0xfe00000002107812 */ /* 0x000fe400078ec0ff */
[----:B------:R-:W-:Y:S02]  /*3070*/  VIMNMX R15, R15, R20, PT ;  /* 0x000000140f0f7248 */ /* 0x000fe40003fe0100 */
[----:B------:R-:W-:-:S02]  /*3080*/  IADD3 R19, -R14, 0x7e800000, RZ ;  /* 0x7e8000000e137810 */ /* 0x000fc40007ffe1ff */
[----:B------:R-:W-:Y:S02]  /*3090*/  VIMNMX R17, R20, R17, PT ;  /* 0x0000001114117248 */ /* 0x000fe40003fe0100 */
[----:B------:R-:W-:Y:S01]  /*30a0*/  IADD3 R21, -R16, 0x7e800000, RZ ;  /* 0x7e80000010157810 */ /* 0x000fe20007ffe1ff */
[CC--:B------:R-:W-:Y:S01]  /*30b0*/  FMUL.FTZ R20, R15.reuse, R19.reuse ;  /* 0x000000130f147220 */ /* 0x0c0fe20000410000 */
[----:B------:R-:W-:Y:S01]  /*30c0*/  FMUL.FTZ R19, R12, R19 ;  /* 0x000000130c137220 */ /* 0x000fe20000410000 */
[----:B------:R-:W-:Y:S02]  /*30d0*/  FSETP.NEU.FTZ.AND P0, PT, R15, RZ, PT ;  /* 0x000000ff0f00720b */ /* 0x000fe40003f1d000 */
[CC--:B------:R-:W-:Y:S01]  /*30e0*/  FMUL.FTZ R22, R17.reuse, R21.reuse ;  /* 0x0000001511167220 */ /* 0x0c0fe20000410000 */
        /* <DEDUP_REMOVED lines=72> */
.L_x_4012:
        /* <DEDUP_REMOVED lines=10> */
.L_x_4014:
[----:B------:R-:W-:-:S04]  /*3610*/  FADD.FTZ R12, -R0, R15 ;  /* 0x0000000f000c7221 */ /* 0x000fc80000010100 */
[----:B------:R-:W-:-:S07]  /*3620*/  FMUL.FTZ R12, R12, 0.5 ;  /* 0x3f0000000c0c7820 */ /* 0x000fce0000410000 */
.L_x_4015:
[----:B------:R-:W-:Y:S05]  /*3630*/  BSYNC B2 ;  /* 0x0000000000027941 */ /* 0x000fea0003800000 */
.L_x_4013:
        /* <DEDUP_REMOVED lines=11> */
.L_x_4017:
[----:B------:R-:W-:-:S04]  /*36f0*/  FADD.FTZ R14, R2, -R19 ;  /* 0x80000013020e7221 */ /* 0x000fc80000010000 */
[----:B------:R-:W-:-:S07]  /*3700*/  FMUL.FTZ R19, R14, 0.5 ;  /* 0x3f0000000e137820 */ /* 0x000fce0000410000 */
.L_x_4018:
[----:B------:R-:W-:Y:S05]  /*3710*/  BSYNC B2 ;  /* 0x0000000000027941 */ /* 0x000fea0003800000 */
.L_x_4016:
[----:B------:R-:W-:Y:S01]  /*3720*/  FADD.FTZ R19, R19, R12 ;  /* 0x0000000c13137221 */ /* 0x000fe20000010000 */
[----:B------:R-:W-:Y:S01]  /*3730*/  FADD.FTZ R12, R17, 1 ;  /* 0x3f800000110c7421 */ /* 0x000fe20000010000 */
[----:B------:R-:W-:Y:S01]  /*3740*/  HFMA2.MMA R21, -RZ, RZ, 1.875, 0 ;  /* 0x3f800000ff157435 */ /* 0x000fe200000001ff */
        /* <DEDUP_REMOVED lines=32> */
.L_x_4011:
[----:B------:R0:W1:Y:S02]  /*3950*/  MUFU.SQRT R12, R11 ;  /* 0x0000000b000c7308 */ /* 0x0000640000002000 */
.L_x_4010:
[----:B------:R-:W-:Y:S05]  /*3960*/  BSYNC B1 ;  /* 0x0000000000017941 */ /* 0x000fea0003800000 */
.L_x_4009:
        /* <DEDUP_REMOVED lines=9> */
[----:B0-----:R-:W-:Y:S01]  /*3a00*/  HFMA2.MMA R11, -RZ, RZ, 1.75, 0 ;  /* 0x3f000000ff0b7435 */ /* 0x001fe200000001ff */
        /* <DEDUP_REMOVED lines=25> */
.L_x_4022:
        /* <DEDUP_REMOVED lines=17> */
.L_x_4028:
[----:B------:R-:W-:-:S04]  /*3cb0*/  FADD.FTZ R0, -R0, R15 ;  /* 0x0000000f00007221 */ /* 0x000fc80000010100 */
[----:B------:R-:W-:-:S07]  /*3cc0*/  FMUL.FTZ R0, R0, 0.5 ;  /* 0x3f00000000007820 */ /* 0x000fce0000410000 */
.L_x_4029:
[----:B------:R-:W-:Y:S05]  /*3cd0*/  BSYNC B4 ;  /* 0x0000000000047941 */ /* 0x000fea0003800000 */
.L_x_4027:
[----:B------:R-:W-:Y:S01]  /*3ce0*/  FSETP.GEU.FTZ.AND P0, PT, R13, RZ, PT ;  /* 0x000000ff0d00720b */ /* 0x000fe20003f1e000 */
[----:B------:R-:W-:-:S12]  /*3cf0*/  BSSY B4, `(.L_x_4030) ;  /* 0x000000b000047945 */ /* 0x000fd80003800000 */
[----:B------:R-:W-:Y:S05]  /*3d00*/  @!P0 BRA `(.L_x_4031) ;  /* 0x00000000001c8947 */ /* 0x000fea0003800000 */
[----:B------:R-:W-:-:S13]  /*3d10*/  FSETP.NEU.FTZ.AND P0, PT, R13, RZ, PT ;  /* 0x000000ff0d00720b */ /* 0x000fda0003f1d000 */
[----:B------:R-:W-:Y:S01]  /*3d20*/  @P0 FADD.FTZ R2, R13, R2 ;  /* 0x000000020d020221 */ /* 0x000fe20000010000 */
[----:B0-----:R-:W-:-:S05]  /*3d30*/  @P0 FMUL.FTZ R11, R9, R9 ;  /* 0x00000009090b0220 */ /* 0x001fca0000410000 */
[----:B------:R-:W0:Y:S02]  /*3d40*/  @P0 MUFU.RCP R2, R2 ;  /* 0x0000000200020308 */ /* 0x000e240000001000 */
[----:B0-----:R-:W-:Y:S01]  /*3d50*/  @P0 FMUL.FTZ.D2 R11, R11, R2 ;  /* 0x000000020b0b0220 */ /* 0x001fe20000310000 */
[----:B------:R-:W-:Y:S01]  /*3d60*/  @!P0 FMUL.FTZ R11, |R9|, 0.5 ;  /* 0x3f000000090b8820 */ /* 0x000fe20000410200 */
[----:B------:R-:W-:Y:S06]  /*3d70*/  BRA `(.L_x_4032) ;  /* 0x0000000000087947 */ /* 0x000fec0003800000 */
.L_x_4031:
[----:B------:R-:W-:-:S04]  /*3d80*/  FADD.FTZ R2, -R13, R2 ;  /* 0x000000020d027221 */ /* 0x000fc80000010100 */
[----:B0-----:R-:W-:-:S07]  /*3d90*/  FMUL.FTZ R11, R2, 0.5 ;  /* 0x3f000000020b7820 */ /* 0x001fce0000410000 */
.L_x_4032:
[----:B------:R-:W-:Y:S05]  /*3da0*/  BSYNC B4 ;  /* 0x0000000000047941 */ /* 0x000fea0003800000 */
.L_x_4030:
[----:B------:R-:W-:Y:S01]  /*3db0*/  FADD.FTZ R0, R11, R0 ;  /* 0x000000000b007221 */ /* 0x000fe20000010000 */
[----:B------:R-:W-:-:S04]  /*3dc0*/  FADD.FTZ R17, R10, R17 ;  /* 0x000000110a117221 */ /* 0x000fc80000010000 */
[----:B------:R-:W-:-:S04]  /*3dd0*/  FMUL.FTZ R0, R17, R0 ;  /* 0x0000000011007220 */ /* 0x000fc80000410000 */
[----:B------:R0:W2:Y:S01]  /*3de0*/  MUFU.SQRT R13, R0 ;  /* 0x00000000000d7308 */ /* 0x0000a20000002000 */
[----:B------:R-:W-:Y:S05]  /*3df0*/  BRA `(.L_x_4033) ;  /* 0x0000000000487947 */ /* 0x000fea0003800000 */
.L_x_4026:
[----:B------:R-:W-:-:S13]  /*3e00*/  FSETP.GT.FTZ.AND P0, PT, R10, 1, PT ;  /* 0x3f8000000a00780b */ /* 0x000fda0003f14000 */
[----:B------:R-:W-:Y:S01]  /*3e10*/  @P0 FMUL.FTZ R14, R0, R13 ;  /* 0x0000000d000e0220 */ /* 0x000fe20000410000 */
[----:B0-----:R-:W-:-:S04]  /*3e20*/  @!P0 FADD.FTZ R11, -R10, 1 ;  /* 0x3f8000000a0b8421 */ /* 0x001fc80000010100 */
        /* <DEDUP_REMOVED lines=9> */
.L_x_4025:
[----:B------:R-:W-:Y:S01]  /*3ec0*/  FADD.FTZ R0, R17, 1 ;  /* 0x3f80000011007421 */ /* 0x000fe20000010000 */
[----:B0-----:R-:W-:Y:S01]  /*3ed0*/  MUFU.SQRT R11, R11 ;  /* 0x0000000b000b7308 */ /* 0x001fe20000002000 */
[----:B------:R-:W-:Y:S02]  /*3ee0*/  MOV R10, 0x3f800000 ;  /* 0x3f800000000a7802 */ /* 0x000fe40000000f00 */
[----:B------:R-:W-:-:S06]  /*3ef0*/  FMUL.FTZ R0, R0, 0.5 ;  /* 0x3f00000000007820 */ /* 0x000fcc0000410000 */
[----:B------:R-:W0:Y:S02]  /*3f00*/  MUFU.SQRT R0, R0 ;  /* 0x0000000000007308 */ /* 0x000e240000002000 */
[----:B0-----:R-:W-:-:S07]  /*3f10*/  FMUL.FTZ R13, R11, R0 ;  /* 0x000000000b0d7220 */ /* 0x001fce0000410000 */
.L_x_4033:
[----:B------:R-:W-:Y:S05]  /*3f20*/  BSYNC B2 ;  /* 0x0000000000027941 */ /* 0x000fea0003800000 */
.L_x_4024:
[----:B------:R-:W-:Y:S05]  /*3f30*/  BRA `(.L_x_4034) ;  /* 0x0000000000087947 */ /* 0x000fea0003800000 */
.L_x_4021:
[----:B------:R-:W-:Y:S01]  /*3f40*/  FMUL.FTZ R13, R17, 16777216 ;  /* 0x4b800000110d7820 */ /* 0x000fe20000410000 */
[----:B------:R-:W-:-:S07]  /*3f50*/  FMUL.FTZ R10, R10, 16777216 ;  /* 0x4b8000000a0a7820 */ /* 0x000fce0000410000 */
.L_x_4034:
[----:B------:R-:W-:Y:S05]  /*3f60*/  BSYNC B1 ;  /* 0x0000000000017941 */ /* 0x000fea0003800000 */
.L_x_4020:
[C---:B------:R-:W-:Y:S01]  /*3f70*/  FADD.FTZ R25, |R10|.reuse, -RZ ;  /* 0x800000ff0a197221 */ /* 0x040fe20000010200 */
[----:B0-2---:R-:W-:Y:S01]  /*3f80*/  FADD.FTZ R0, |R13|, -RZ ;  /* 0x800000ff0d007221 */ /* 0x005fe20000010200 */
        /* <DEDUP_REMOVED lines=15> */
.L_x_4036:
[----:B------:R-:W-:Y:S05]  /*4080*/  BSYNC B4 ;  /* 0x0000000000047941 */ /* 0x000fea0003800000 */
.L_x_4035:
        /* <DEDUP_REMOVED lines=18> */
.L_x_4038:
[----:B------:R-:W-:Y:S02]  /*41b0*/  ISETP.GE.AND P0, PT, R13, RZ, PT ;  /* 0x000000ff0d00720c */ /* 0x000fe40003f06270 */
[----:B------:R-:W-:-:S11]  /*41c0*/  MOV R15, 0x3fd774eb ;  /* 0x3fd774eb000f7802 */ /* 0x000fd60000000f00 */
[----:B------:R-:W-:-:S04]  /*41d0*/  @P0 FFMA.FTZ R0, R15, 0.93318945169448852539, -R0 ;  /* 0x3f6ee5810f000823 */ /* 0x000fc80000010800 */
[----:B------:R-:W-:-:S07]  /*41e0*/  @!P0 FFMA.FTZ R0, R15, 0.93318945169448852539, R0 ;  /* 0x3f6ee5810f008823 */ /* 0x000fce0000010000 */
.L_x_4039:
[----:B------:R-:W-:Y:S05]  /*41f0*/  BSYNC B1 ;  /* 0x0000000000017941 */ /* 0x000fea0003800000 */
.L_x_4037:
        /* <DEDUP_REMOVED lines=10> */
.L_x_4023:
[----:B------:R-:W-:Y:S05]  /*42a0*/  BSYNC B3 ;  /* 0x0000000000037941 */ /* 0x000fea0003800000 */
.L_x_4019:
[----:B------:R-:W-:Y:S02]  /*42b0*/  LOP3.LUT R8, R11, 0x80000000, R8, 0xb8, !PT ;  /* 0x800000000b087812 */ /* 0x000fe400078eb808 */
[----:B-1----:R-:W-:Y:S01]  /*42c0*/  LOP3.LUT R9, R12, 0x80000000, R9, 0xb8, !PT ;  /* 0x800000000c097812 */ /* 0x002fe200078eb809 */
[----:B------:R-:W-:Y:S06]  /*42d0*/  BRA `(.L_x_4006) ;  /* 0x0000001400cc7947 */ /* 0x000fec0003800000 */
.L_x_4008:
        /* <DEDUP_REMOVED lines=30> */
.L_x_4045:
[----:B------:R-:W-:Y:S05]  /*44c0*/  BSYNC B4 ;  /* 0x0000000000047941 */ /* 0x000fea0003800000 */
.L_x_4044:
        /* <DEDUP_REMOVED lines=18> */
.L_x_4047:
[----:B------:R-:W-:Y:S02]  /*45f0*/  ISETP.GE.AND P0, PT, R12, RZ, PT ;  /* 0x000000ff0c00720c */ /* 0x000fe40003f06270 */
[----:B------:R-:W-:-:S11]  /*4600*/  MOV R13, 0x3fd774eb ;  /* 0x3fd774eb000d7802 */ /* 0x000fd60000000f00 */
[----:B------:R-:W-:-:S04]  /*4610*/  @P0 FFMA.FTZ R0, R13, 0.93318945169448852539, -R0 ;  /* 0x3f6ee5810d000823 */ /* 0x000fc80000010800 */
[----:B------:R-:W-:-:S07]  /*4620*/  @!P0 FFMA.FTZ R0, R13, 0.93318945169448852539, R0 ;  /* 0x3f6ee5810d008823 */ /* 0x000fce0000010000 */
.L_x_4048:
[----:B------:R-:W-:Y:S05]  /*4630*/  BSYNC B1 ;  /* 0x0000000000017941 */ /* 0x000fea0003800000 */
.L_x_4046:
        /* <DEDUP_REMOVED lines=13> */
.L_x_4043:
        /* <DEDUP_REMOVED lines=12> */
.L_x_4051:
[----:B------:R-:W-:Y:S05]  /*47d0*/  BSYNC B4 ;  /* 0x0000000000047941 */ /* 0x000fea0003800000 */
.L_x_4050:
        /* <DEDUP_REMOVED lines=18> */
.L_x_4053:
[----:B------:R-:W-:Y:S02]  /*4900*/  ISETP.GE.AND P0, PT, R12, RZ, PT ;  /* 0x000000ff0c00720c */ /* 0x000fe40003f06270 */
[----:B------:R-:W-:-:S11]  /*4910*/  MOV R15, 0x3fd774eb ;  /* 0x3fd774eb000f7802 */ /* 0x000fd60000000f00 */
[----:B------:R-:W-:-:S04]  /*4920*/  @P0 FFMA.FTZ R0, R15, 0.93318945169448852539, -R0 ;  /* 0x3f6ee5810f000823 */ /* 0x000fc80000010800 */
[----:B------:R-:W-:-:S07]  /*4930*/  @!P0 FFMA.FTZ R0, R15, 0.93318945169448852539, R0 ;  /* 0x3f6ee5810f008823 */ /* 0x000fce0000010000 */
.L_x_4054:
[----:B------:R-:W-:Y:S05]  /*4940*/  BSYNC B1 ;  /* 0x0000000000017941 */ /* 0x000fea0003800000 */
.L_x_4052:
        /* <DEDUP_REMOVED lines=10> */
[----:B------:R-:W-:Y:S01]  /*49f0*/  FMUL.FTZ R20, R15, R15 ;  /* 0x0000000f0f147220 */ /* 0x000fe20000410000 */
[----:B------:R-:W-:-:S03]  /*4a00*/  FADD.FTZ R15, |R12|, |R11| ;  /* 0x4000000b0c0f7221 */ /* 0x000fc60000010200 */
[----:B------:R-:W-:-:S04]  /*4a10*/  FFMA.FTZ R20, R13, R13, R20 ;  /* 0x0000000d0d147223 */ /* 0x000fc80000010014 */
[----:B------:R-:W0:Y:S02]  /*4a20*/  MUFU.SQRT R13, R20 ;  /* 0x00000014000d7308 */ /* 0x000e240000002000 */
[----:B0-----:R-:W-:Y:S01]  /*4a30*/  @P0 FMUL.FTZ R2, R14, R13 ;  /* 0x0000000d0e020220 */ /* 0x001fe20000410000 */
[----:B------:R-:W-:Y:S01]  /*4a40*/  FSETP.NEU.FTZ.AND P0, PT, R10, +INF , PT ;  /* 0x7f8000000a00780b */ /* 0x000fe20003f1d000 */
[----:B------:R-:W-:-:S03]  /*4a50*/  HFMA2.MMA R10, -RZ, RZ, 2.04296875, -15.78125 ;  /* 0x4016cbe4ff0a7435 */ /* 0x000fc600000001ff */
[----:B------:R-:W-:Y:S02]  /*4a60*/  FSEL R2, R2, +INF , P0 ;  /* 0x7f80000002027808 */ /* 0x000fe40000000000 */
[----:B------:R-:W-:-:S04]  /*4a70*/  ISETP.GE.AND P0, PT, R12, RZ, PT ;  /* 0x000000ff0c00720c */ /* 0x000fc80003f06270 */
        /* <DEDUP_REMOVED lines=8> */
.L_x_4042:
        /* <DEDUP_REMOVED lines=33> */
.L_x_4056:
[----:B------:R-:W-:Y:S05]  /*4d10*/  BSYNC B4 ;  /* 0x0000000000047941 */ /* 0x000fea0003800000 */
.L_x_4055:
        /* <DEDUP_REMOVED lines=18> */
.L_x_4058:
[----:B------:R-:W-:Y:S02]  /*4e40*/  ISETP.GE.AND P0, PT, R12, RZ, PT ;  /* 0x000000ff0c00720c */ /* 0x000fe40003f06270 */
[----:B------:R-:W-:-:S11]  /*4e50*/  MOV R15, 0x3fd774eb ;  /* 0x3fd774eb000f7802 */ /* 0x000fd60000000f00 */
[----:B------:R-:W-:-:S04]  /*4e60*/  @P0 FFMA.FTZ R0, R15, 0.93318945169448852539, -R0 ;  /* 0x3f6ee5810f000823 */ /* 0x000fc80000010800 */
[----:B------:R-:W-:-:S07]  /*4e70*/  @!P0 FFMA.FTZ R0, R15, 0.93318945169448852539, R0 ;  /* 0x3f6ee5810f008823 */ /* 0x000fce0000010000 */
.L_x_4059:
[----:B------:R-:W-:Y:S05]  /*4e80*/  BSYNC B1 ;  /* 0x0000000000017941 */ /* 0x000fea0003800000 */
.L_x_4057:
        /* <DEDUP_REMOVED lines=11> */
.L_x_4041:
        /* <DEDUP_REMOVED lines=23> */
.L_x_4063:
[----:B------:R-:W-:Y:S05]  /*50b0*/  BSYNC B4 ;  /* 0x0000000000047941 */ /* 0x000fea0003800000 */
.L_x_4062:
        /* <DEDUP_REMOVED lines=20> */
[----:B------:R-:W-:Y:S01]  /*5200*/  LOP3.LUT R15, R13, 0x80000000, R8, 0xb8, !PT ;  /* 0x800000000d0f7812 */ /* 0x000fe200078eb808 */
[----:B0-----:R-:W-:-:S03]  /*5210*/  FMUL.FTZ.D2 R13, R11, 0.69314718246459960938 ;  /* 0x3f3172180b0d7820 */ /* 0x001fc60000310000 */
[----:B------:R-:W-:Y:S01]  /*5220*/  FSEL R15, R10, R15, P0 ;  /* 0x0000000f0a0f7208 */ /* 0x000fe20000000000 */
[----:B------:R-:W-:Y:S06]  /*5230*/  BRA `(.L_x_4049) ;  /* 0x0000000400a87947 */ /* 0x000fec0003800000 */
.L_x_4061:
        /* <DEDUP_REMOVED lines=12> */
.L_x_4065:
[----:B------:R-:W-:Y:S05]  /*5300*/  BSYNC B4 ;  /* 0x0000000000047941 */ /* 0x000fea0003800000 */
.L_x_4064:
        /* <DEDUP_REMOVED lines=38> */
.L_x_4060:
        /* <DEDUP_REMOVED lines=19> */
[----:B------:R-:W-:Y:S01]  /*56a0*/  FFMA R0, -R12, R11, 1 ;  /* 0x3f8000000c007423 */ /* 0x000fe2000000010b */
[----:B------:R-:W-:-:S02]  /*56b0*/  HFMA2.MMA R13, -RZ, RZ, 1.875, 0 ;  /* 0x3f800000ff0d7435 */ /* 0x000fc400000001ff */
        /* <DEDUP_REMOVED lines=12> */
.L_x_4067:
[----:B------:R-:W-:Y:S05]  /*5780*/  BSYNC B4 ;  /* 0x0000000000047941 */ /* 0x000fea0003800000 */
.L_x_4066:
        /* <DEDUP_REMOVED lines=21> */
.L_x_4049:
[----:B------:R-:W-:Y:S05]  /*58e0*/  BSYNC B3 ;  /* 0x0000000000037941 */ /* 0x000fea0003800000 */
.L_x_4040:
[----:B------:R-:W-:Y:S01]  /*58f0*/  FADD.FTZ R0, R13, 0.69314718246459960938 ;  /* 0x3f3172180d007421 */ /* 0x000fe20000010000 */
[----:B------:R-:W-:-:S04]  /*5900*/  LOP3.LUT R8, R15, 0x80000000, R8, 0xb8, !PT ;  /* 0x800000000f087812 */ /* 0x000fc800078eb808 */
[----:B------:R-:W-:Y:S01]  /*5910*/  LOP3.LUT R9, R0, 0x80000000, R9, 0xb8, !PT ;  /* 0x8000000000097812 */ /* 0x000fe200078eb809 */
[----:B------:R-:W-:Y:S06]  /*5920*/  BRA `(.L_x_4006) ;  /* 0x0000000000387947 */ /* 0x000fec0003800000 */
.L_x_4007:
        /* <DEDUP_REMOVED lines=14> */
.L_x_4006:
[----:B------:R-:W-:Y:S05]  /*5a10*/  BSYNC B0 ;  /* 0x0000000000007941 */ /* 0x000fea0003800000 */
.L_x_4005:
[----:B------:R-:W-:Y:S05]  /*5a20*/  WARPSYNC.ALL ;  /* 0x0000000000007948 */ /* 0x000fea0003800000 */
[----:B------:R-:W-:Y:S01]  /*5a30*/  IADD3 R11, R7, 0x100, RZ ;  /* 0x00000100070b7810 */ /* 0x000fe20007ffe0ff */
[----:B------:R-:W-:Y:S03]  /*5a40*/  BSSY B0, `(.L_x_4068) ;  /* 0x00002ba000007945 */ /* 0x000fe60003800000 */
        /* <DEDUP_REMOVED lines=27> */
[CC--:B------:R-:W-:Y:S02]  /*5c00*/  VIMNMX R14, R17.reuse, R20.reuse, !PT ;  /* 0x00000014110e7248 */ /* 0x0c0fe40007fe0100 */
[----:B------:R-:W-:Y:S02]  /*5c10*/  VIMNMX R2, R20, R19, !PT ;  /* 0x0000001314027248 */ /* 0x000fe40007fe0100 */
[----:B------:R-:W-:Y:S02]  /*5c20*/  LOP3.LUT R16, R14, 0xfe000000, RZ, 0xc0, !PT ;  /* 0xfe0000000e107812 */ /* 0x000fe400078ec0ff */
[----:B------:R-:W-:Y:S02]  /*5c30*/  VIMNMX R17, R17, R20, PT ;  /* 0x0000001411117248 */ /* 0x000fe40003fe0100 */
[----:B------:R-:W-:Y:S02]  /*5c40*/  IADD3 R21, -R16, 0x7e800000, RZ ;  /* 0x7e80000010157810 */ /* 0x000fe40007ffe1ff */
[----:B------:R-:W-:-:S02]  /*5c50*/  LOP3.LUT R18, R2, 0xfe000000, RZ, 0xc0, !PT ;  /* 0xfe00000002127812 */ /* 0x000fc400078ec0ff */
[----:B------:R-:W-:Y:S01]  /*5c60*/  VIMNMX R19, R20, R19, PT ;  /* 0x0000001314137248 */ /* 0x000fe20003fe0100 */
[CC--:B------:R-:W-:Y:S01]  /*5c70*/  FMUL.FTZ R20, R17.reuse, R21.reuse ;  /* 0x0000001511147220 */ /* 0x0c0fe20000410000 */
        /* <DEDUP_REMOVED lines=76> */
.L_x_4075:
        /* <DEDUP_REMOVED lines=10> */
.L_x_4077:
[----:B------:R-:W-:-:S04]  /*61e0*/  FADD.FTZ R14, -R0, R17 ;  /* 0x00000011000e7221 */ /* 0x000fc80000010100 */
[----:B------:R-:W-:-:S07]  /*61f0*/  FMUL.FTZ R14, R14, 0.5 ;  /* 0x3f0000000e0e7820 */ /* 0x000fce0000410000 */
.L_x_4078:
[----:B------:R-:W-:Y:S05]  /*6200*/  BSYNC B2 ;  /* 0x0000000000027941 */ /* 0x000fea0003800000 */
.L_x_4076:
        /* <DEDUP_REMOVED lines=11> */
.L_x_4080:
[----:B------:R-:W-:-:S04]  /*62c0*/  FADD.FTZ R16, R2, -R19 ;  /* 0x8000001302107221 */ /* 0x000fc80000010000 */
[----:B------:R-:W-:-:S07]  /*62d0*/  FMUL.FTZ R19, R16, 0.5 ;  /* 0x3f00000010137820 */ /* 0x000fce0000410000 */
.L_x_4081:
[----:B------:R-:W-:Y:S05]  /*62e0*/  BSYNC B2 ;  /* 0x0000000000027941 */ /* 0x000fea0003800000 */
.L_x_4079:
        /* <DEDUP_REMOVED lines=35> */
.L_x_4074:
[----:B------:R0:W1:Y:S02]  /*6520*/  MUFU.SQRT R16, R13 ;  /* 0x0000000d00107308 */ /* 0x0000640000002000 */
.L_x_4073:
[----:B------:R-:W-:Y:S05]  /*6530*/  BSYNC B1 ;  /* 0x0000000000017941 */ /* 0x000fea0003800000 */
.L_x_4072:
        /* <DEDUP_REMOVED lines=35> */
.L_x_4085:
        /* <DEDUP_REMOVED lines=17> */
.L_x_4091:
[----:B------:R-:W-:-:S04]  /*6880*/  FADD.FTZ R0, -R0, R17 ;  /* 0x0000001100007221 */ /* 0x000fc80000010100 */
[----:B------:R-:W-:-:S07]  /*6890*/  FMUL.FTZ R0, R0, 0.5 ;  /* 0x3f00000000007820 */ /* 0x000fce0000410000 */
.L_x_4092:
[----:B------:R-:W-:Y:S05]  /*68a0*/  BSYNC B4 ;  /* 0x0000000000047941 */ /* 0x000fea0003800000 */
.L_x_4090:
        /* <DEDUP_REMOVED lines=10> */
.L_x_4094:
[----:B------:R-:W-:-:S04]  /*6950*/  FADD.FTZ R2, -R15, R2 ;  /* 0x000000020f027221 */ /* 0x000fc80000010100 */
[----:B0-----:R-:W-:-:S07]  /*6960*/  FMUL.FTZ R13, R2, 0.5 ;  /* 0x3f000000020d7820 */ /* 0x001fce0000410000 */
.L_x_4095:
[----:B------:R-:W-:Y:S05]  /*6970*/  BSYNC B4 ;  /* 0x0000000000047941 */ /* 0x000fea0003800000 */
.L_x_4093:
[----:B------:R-:W-:Y:S01]  /*6980*/  FADD.FTZ R0, R13, R0 ;  /* 0x000000000d007221 */ /* 0x000fe20000010000 */
[----:B------:R-:W-:-:S04]  /*6990*/  FADD.FTZ R21, R12, R21 ;  /* 0x000000150c157221 */ /* 0x000fc80000010000 */
[----:B------:R-:W-:-:S06]  /*69a0*/  FMUL.FTZ R21, R21, R0 ;  /* 0x0000000015157220 */ /* 0x000fcc0000410000 */
[----:B------:R-:W0:Y:S01]  /*69b0*/  MUFU.SQRT R21, R21 ;  /* 0x0000001500157308 */ /* 0x000e220000002000 */
[----:B------:R-:W-:Y:S05]  /*69c0*/  BRA `(.L_x_4096) ;  /* 0x0000000000487947 */ /* 0x000fea0003800000 */
.L_x_4089:
        /* <DEDUP_REMOVED lines=12> */
.L_x_4088:
[----:B------:R-:W-:Y:S01]  /*6a90*/  FADD.FTZ R0, R21, 1 ;  /* 0x3f80000015007421 */ /* 0x000fe20000010000 */
[----:B0-----:R-:W-:Y:S01]  /*6aa0*/  MUFU.SQRT R13, R13 ;  /* 0x0000000d000d7308 */ /* 0x001fe20000002000 */
[----:B------:R-:W-:Y:S02]  /*6ab0*/  MOV R12, 0x3f800000 ;  /* 0x3f800000000c7802 */ /* 0x000fe40000000f00 */
[----:B------:R-:W-:-:S06]  /*6ac0*/  FMUL.FTZ R0, R0, 0.5 ;  /* 0x3f00000000007820 */ /* 0x000fcc0000410000 */
[----:B------:R-:W0:Y:S02]  /*6ad0*/  MUFU.SQRT R0, R0 ;  /* 0x0000000000007308 */ /* 0x000e240000002000 */
[----:B0-----:R-:W-:-:S07]  /*6ae0*/  FMUL.FTZ R21, R13, R0 ;  /* 0x000000000d157220 */ /* 0x001fce0000410000 */
.L_x_4096:
[----:B------:R-:W-:Y:S05]  /*6af0*/  BSYNC B2 ;  /* 0x0000000000027941 */ /* 0x000fea0003800000 */
.L_x_4087:
[----:B------:R-:W-:Y:S05]  /*6b00*/  BRA `(.L_x_4097) ;  /* 0x0000000000087947 */ /* 0x000fea0003800000 */
.L_x_4084:
[----:B------:R-:W-:Y:S01]  /*6b10*/  FMUL.FTZ R21, R21, 16777216 ;  /* 0x4b80000015157820 */ /* 0x000fe20000410000 */
[----:B------:R-:W-:-:S07]  /*6b20*/  FMUL.FTZ R12, R12, 16777216 ;  /* 0x4b8000000c0c7820 */ /* 0x000fce0000410000 */
.L_x_4097:
[----:B------:R-:W-:Y:S05]  /*6b30*/  BSYNC B1 ;  /* 0x0000000000017941 */ /* 0x000fea0003800000 */
.L_x_4083:
[C---:B------:R-:W-:Y:S01]  /*6b40*/  FADD.FTZ R25, |R12|.reuse, -RZ ;  /* 0x800000ff0c197221 */ /* 0x040fe20000010200 */
[----:B0-----:R-:W-:Y:S01]  /*6b50*/  FADD.FTZ R0, |R21|, -RZ ;  /* 0x800000ff15007221 */ /* 0x001fe20000010200 */
        /* <DEDUP_REMOVED lines=15> */
.L_x_4099:
[----:B------:R-:W-:Y:S05]  /*6c50*/  BSYNC B4 ;  /* 0x0000000000047941 */ /* 0x000fea0003800000 */
.L_x_4098:
        /* <DEDUP_REMOVED lines=18> */
.L_x_4101:
[----:B------:R-:W-:Y:S02]  /*6d80*/  ISETP.GE.AND P0, PT, R21, RZ, PT ;  /* 0x000000ff1500720c */ /* 0x000fe40003f06270 */
[----:B------:R-:W-:-:S11]  /*6d90*/  MOV R15, 0x3fd774eb ;  /* 0x3fd774eb000f7802 */ /* 0x000fd60000000f00 */
[----:B------:R-:W-:-:S04]  /*6da0*/  @P0 FFMA.FTZ R0, R15, 0.93318945169448852539, -R0 ;  /* 0x3f6ee5810f000823 */ /* 0x000fc80000010800 */
[----:B------:R-:W-:-:S07]  /*6db0*/  @!P0 FFMA.FTZ R0, R15, 0.93318945169448852539, R0 ;  /* 0x3f6ee5810f008823 */ /* 0x000fce0000010000 */
.L_x_4102:
[----:B------:R-:W-:Y:S05]  /*6dc0*/  BSYNC B1 ;  /* 0x0000000000017941 */ /* 0x000fea0003800000 */
.L_x_4100:
        /* <DEDUP_REMOVED lines=10> */
.L_x_4086:
[----:B------:R-:W-:Y:S05]  /*6e70*/  BSYNC B3 ;  /* 0x0000000000037941 */ /* 0x000fea0003800000 */
.L_x_4082:
[----:B------:R-:W-:Y:S02]  /*6e80*/  LOP3.LUT R10, R13, 0x80000000, R10, 0xb8, !PT ;  /* 0x800000000d0a7812 */ /* 0x000fe400078eb80a */
[----:B-1----:R-:W-:Y:S01]  /*6e90*/  LOP3.LUT R11, R16, 0x80000000, R11, 0xb8, !PT ;  /* 0x80000000100b7812 */ /* 0x002fe200078eb80b */
[----:B------:R-:W-:Y:S06]  /*6ea0*/  BRA `(.L_x_4069) ;  /* 0x0000001400cc7947 */ /* 0x000fec0003800000 */
.L_x_4071:
        /* <DEDUP_REMOVED lines=30> */
.L_x_4108:
[----:B------:R-:W-:Y:S05]  /*7090*/  BSYNC B4 ;  /* 0x0000000000047941 */ /* 0x000fea0003800000 */
.L_x_4107:
        /* <DEDUP_REMOVED lines=18> */
.L_x_4110:
[----:B------:R-:W-:Y:S02]  /*71c0*/  ISETP.GE.AND P0, PT, R16, RZ, PT ;  /* 0x000000ff1000720c */ /* 0x000fe40003f06270 */
[----:B------:R-:W-:-:S11]  /*71d0*/  MOV R15, 0x3fd774eb ;  /* 0x3fd774eb000f7802 */ /* 0x000fd60000000f00 */
[----:B------:R-:W-:-:S04]  /*71e0*/  @P0 FFMA.FTZ R0, R15, 0.93318945169448852539, -R0 ;  /* 0x3f6ee5810f000823 */ /* 0x000fc80000010800 */
[----:B------:R-:W-:-:S07]  /*71f0*/  @!P0 FFMA.FTZ R0, R15, 0.93318945169448852539, R0 ;  /* 0x3f6ee5810f008823 */ /* 0x000fce0000010000 */
.L_x_4111:
[----:B------:R-:W-:Y:S05]  /*7200*/  BSYNC B1 ;  /* 0x0000000000017941 */ /* 0x000fea0003800000 */
.L_x_4109:
        /* <DEDUP_REMOVED lines=13> */
.L_x_4106:
        /* <DEDUP_REMOVED lines=12> */
.L_x_4114:
[----:B------:R-:W-:Y:S05]  /*73a0*/  BSYNC B4 ;  /* 0x0000000000047941 */ /* 0x000fea0003800000 */
.L_x_4113:
        /* <DEDUP_REMOVED lines=18> */
.L_x_4116:
[----:B------:R-:W-:Y:S02]  /*74d0*/  ISETP.GE.AND P0, PT, R16, RZ, PT ;  /* 0x000000ff1000720c */ /* 0x000fe40003f06270 */
[----:B------:R-:W-:-:S11]  /*74e0*/  MOV R15, 0x3fd774eb ;  /* 0x3fd774eb000f7802 */ /* 0x000fd60000000f00 */
[----:B------:R-:W-:-:S04]  /*74f0*/  @P0 FFMA.FTZ R0, R15, 0.93318945169448852539, -R0 ;  /* 0x3f6ee5810f000823 */ /* 0x000fc80000010800 */
[----:B------:R-:W-:-:S07]  /*7500*/  @!P0 FFMA.FTZ R0, R15, 0.93318945169448852539, R0 ;  /* 0x3f6ee5810f008823 */ /* 0x000fce0000010000 */
.L_x_4117:
[----:B------:R-:W-:Y:S05]  /*7510*/  BSYNC B1 ;  /* 0x0000000000017941 */ /* 0x000fea0003800000 */
.L_x_4115:
        /* <DEDUP_REMOVED lines=15> */
[----:B------:R-:W-:Y:S01]  /*7610*/  HFMA2.MMA R12, -RZ, RZ, 2.04296875, -15.78125 ;  /* 0x4016cbe4ff0c7435 */ /* 0x000fe200000001ff */
[----:B------:R-:W-:Y:S02]  /*7620*/  FADD.FTZ R15, |R16|, |R13| ;  /* 0x4000000d100f7221 */ /* 0x000fe40000010200 */
        /* <DEDUP_REMOVED lines=10> */
.L_x_4105:
[----:B------:R-:W-:Y:S01]  /*76d0*/  FMUL.FTZ R0, R16, 0.36787945032119750977 ;  /* 0x3ebc5ab210007820 */ /* 0x000fe20000410000 */
[----:B------:R-:W-:Y:S01]  /*76e0*/  FMUL.FTZ R2, R13, 0.36787945032119750977 ;  /* 0x3ebc5ab20d027820 */ /* 0x000fe20000410000 */
[----:B------:R-:W-:Y:S01]  /*76f0*/  MUFU.RCP R17, R18 ;  /* 0x0000001200117308 */ /* 0x000fe20000001000 */
[----:B------:R-:W-:Y:S01]  /*7700*/  MOV R21, 0x3f800000 ;  /* 0x3f80000000157802 */ /* 0x000fe20000000f00 */
[----:B------:R-:W-:Y:S01]  /*7710*/  FADD.FTZ R0, |R0|, -RZ ;  /* 0x800000ff00007221 */ /* 0x000fe20000010200 */
[----:B------:R-:W-:Y:S01]  /*7720*/  FADD.FTZ R15, |R2|, -RZ ;  /* 0x800000ff020f7221 */ /* 0x000fe20000010200 */
[----:B------:R-:W-:Y:S04]  /*7730*/  BSSY B4, `(.L_x_4118) ;  /* 0x000001b000047945 */ /* 0x000fe80003800000 */
[----:B------:R-:W-:-:S02]  /*7740*/  VIMNMX R2, R0, R15, !PT ;  /* 0x0000000f00027248 */ /* 0x000fc40007fe0100 */
        /* <DEDUP_REMOVED lines=25> */
.L_x_4119:
[----:B------:R-:W-:Y:S05]  /*78e0*/  BSYNC B4 ;  /* 0x0000000000047941 */ /* 0x000fea0003800000 */
.L_x_4118:
        /* <DEDUP_REMOVED lines=18> */
.L_x_4121:
[----:B------:R-:W-:Y:S02]  /*7a10*/  ISETP.GE.AND P0, PT, R16, RZ, PT ;  /* 0x000000ff1000720c */ /* 0x000fe40003f06270 */
[----:B------:R-:W-:-:S11]  /*7a20*/  MOV R15, 0x3fd774eb ;  /* 0x3fd774eb000f7802 */ /* 0x000fd60000000f00 */
[----:B------:R-:W-:-:S04]  /*7a30*/  @P0 FFMA.FTZ R0, R15, 0.93318945169448852539, -R0 ;  /* 0x3f6ee5810f000823 */ /* 0x000fc80000010800 */
[----:B------:R-:W-:-:S07]  /*7a40*/  @!P0 FFMA.FTZ R0, R15, 0.93318945169448852539, R0 ;  /* 0x3f6ee5810f008823 */ /* 0x000fce0000010000 */
.L_x_4122:
[----:B------:R-:W-:Y:S05]  /*7a50*/  BSYNC B1 ;  /* 0x0000000000017941 */ /* 0x000fea0003800000 */
.L_x_4120:
        /* <DEDUP_REMOVED lines=11> */
.L_x_4104:
        /* <DEDUP_REMOVED lines=23> */
.L_x_4126:
[----:B------:R-:W-:Y:S05]  /*7c80*/  BSYNC B4 ;  /* 0x0000000000047941 */ /* 0x000fea0003800000 */
.L_x_4125:
        /* <DEDUP_REMOVED lines=24> */
.L_x_4124:
        /* <DEDUP_REMOVED lines=12> */
.L_x_4128:
[----:B------:R-:W-:Y:S05]  /*7ed0*/  BSYNC B4 ;  /* 0x0000000000047941 */ /* 0x000fea0003800000 */
.L_x_4127:
        /* <DEDUP_REMOVED lines=8> */
[C---:B------:R-:W-:Y:S01]  /*7f60*/  FFMA.FTZ R18, R13.reuse, R18, -0.015681877732276916504 ;  /* 0xbc8077480d127423 */ /* 0x040fe20000010012 */
[----:B------:R-:W-:Y:S01]  /*7f70*/  FSETP.NEU.FTZ.AND P1, PT, R16, RZ, PT ;  /* 0x000000ff1000720b */ /* 0x000fe20003f3d000 */
[-C--:B------:R-:W-:Y:S01]  /*7f80*/  FMUL.FTZ R19, R14, R17.reuse ;  /* 0x000000110e137220 */ /* 0x080fe20000410000 */
[----:B------:R-:W-:Y:S01]  /*7f90*/  FMUL.FTZ R17, R2, R17 ;  /* 0x0000001102117220 */ /* 0x000fe20000410000 */
[----:B------:R-:W-:-:S02]  /*7fa0*/  FFMA.FTZ R18, R13, R18, 0.042200751602649688721 ;  /* 0x3d2cdab20d127423 */ /* 0x000fc40000010012 */
[----:B------:R-:W-:Y:S02]  /*7fb0*/  FMUL.FTZ R20, R19, R19 ;  /* 0x0000001313147220 */ /* 0x000fe40000410000 */
[----:B------:R-:W-:Y:S02]  /*7fc0*/  FFMA.FTZ R18, R13, R18, -0.074792981147766113281 ;  /* 0xbd992d100d127423 */ /* 0x000fe40000010012 */
        /* <DEDUP_REMOVED lines=23> */
.L_x_4123:
[----:B------:R-:W-:Y:S01]  /*8140*/  FMUL.FTZ R0, R11, 0.36787945032119750977 ;  /* 0x3ebc5ab20b007820 */ /* 0x000fe20000410000 */
[----:B------:R-:W-:Y:S01]  /*8150*/  FMUL.FTZ R2, R10, 0.36787945032119750977 ;  /* 0x3ebc5ab20a027820 */ /* 0x000fe20000410000 */
[----:B------:R-:W-:Y:S01]  /*8160*/  HFMA2.MMA R21, -RZ, RZ, 1.875, 0 ;  /* 0x3f800000ff157435 */ /* 0x000fe200000001ff */
        /* <DEDUP_REMOVED lines=30> */
.L_x_4130:
[----:B------:R-:W-:Y:S05]  /*8350*/  BSYNC B4 ;  /* 0x0000000000047941 */ /* 0x000fea0003800000 */
.L_x_4129:
        /* <DEDUP_REMOVED lines=21> */
.L_x_4112:
[----:B------:R-:W-:Y:S05]  /*84b0*/  BSYNC B3 ;  /* 0x0000000000037941 */ /* 0x000fea0003800000 */
.L_x_4103:
[----:B------:R-:W-:Y:S01]  /*84c0*/  FADD.FTZ R0, R21, 0.69314718246459960938 ;  /* 0x3f31721815007421 */ /* 0x000fe20000010000 */
[----:B------:R-:W-:-:S04]  /*84d0*/  LOP3.LUT R10, R15, 0x80000000, R10, 0xb8, !PT ;  /* 0x800000000f0a7812 */ /* 0x000fc800078eb80a */
[----:B------:R-:W-:Y:S01]  /*84e0*/  LOP3.LUT R11, R0, 0x80000000, R11, 0xb8, !PT ;  /* 0x80000000000b7812 */ /* 0x000fe200078eb80b */
[----:B------:R-:W-:Y:S06]  /*84f0*/  BRA `(.L_x_4069) ;  /* 0x0000000000387947 */ /* 0x000fec0003800000 */
.L_x_4070:
        /* <DEDUP_REMOVED lines=14> */
.L_x_4069:
[----:B------:R-:W-:Y:S05]  /*85e0*/  BSYNC B0 ;  /* 0x0000000000007941 */ /* 0x000fea0003800000 */
.L_x_4068:
        /* <DEDUP_REMOVED lines=31> */
[----:B------:R-:W-:Y:S02]  /*87e0*/  VIMNMX R18, R18, R19, PT ;  /* 0x0000001312127248 */ /* 0x000fe40003fe0100 */
[----:B------:R-:W-:Y:S02]  /*87f0*/  LOP3.LUT R17, R14, 0xfe000000, RZ, 0xc0, !PT ;  /* 0xfe0000000e117812 */ /* 0x000fe400078ec0ff */
[-C--:B------:R-:W-:Y:S02]  /*8800*/  VIMNMX R2, R19, R20.reuse, !PT ;  /* 0x0000001413027248 */ /* 0x080fe40007fe0100 */
[----:B------:R-:W-:Y:S02]  /*8810*/  IADD3 R23, -R17, 0x7e800000, RZ ;  /* 0x7e80000011177810 */ /* 0x000fe40007ffe1ff */
[----:B------:R-:W-:-:S02]  /*8820*/  VIMNMX R19, R19, R20, PT ;  /* 0x0000001413137248 */ /* 0x000fc40003fe0100 */
[----:B------:R-:W-:Y:S01]  /*8830*/  LOP3.LUT R20, R2, 0xfe000000, RZ, 0xc0, !PT ;  /* 0xfe00000002147812 */ /* 0x000fe200078ec0ff */
[-C--:B------:R-:W-:Y:S01]  /*8840*/  FMUL.FTZ R22, R18, R23.reuse ;  /* 0x0000001712167220 */ /* 0x080fe20000410000 */
[----:B------:R-:W-:Y:S01]  /*8850*/  FMUL.FTZ R23, R14, R23 ;  /* 0x000000170e177220 */ /* 0x000fe20000410000 */
[----:B------:R-:W-:Y:S02]  /*8860*/  FSETP.NEU.FTZ.AND P0, PT, R18, RZ, PT ;  /* 0x000000ff1200720b */ /* 0x000fe40003f1d000 */
[----:B------:R-:W-:Y:S01]  /*8870*/  FMUL.FTZ R22, R22, R22 ;  /* 0x0000001616167220 */ /* 0x000fe20000410000 */
[----:B------:R-:W-:Y:S02]  /*8880*/  IADD3 R24, -R20, 0x7e800000, RZ ;  /* 0x7e80000014187810 */ /* 0x000fe40007ffe1ff */
[----:B------:R-:W-:Y:S01]  /*8890*/  FSETP.NEU.FTZ.AND P2, PT, R19, RZ, PT ;  /* 0x000000ff1300720b */ /* 0x000fe20003f5d000 */
[----:B------:R-:W-:Y:S01]  /*88a0*/  FFMA.FTZ R22, R23, R23, R22 ;  /* 0x0000001717167223 */ /* 0x000fe20000010016 */
[----:B------:R-:W-:Y:S01]  /*88b0*/  LOP3.LUT R17, R17, 0x800000, RZ, 0xfc, !PT ;  /* 0x0080000011117812 */ /* 0x000fe200078efcff */
[-C--:B------:R-:W-:Y:S01]  /*88c0*/  FMUL.FTZ R23, R19, R24.reuse ;  /* 0x0000001813177220 */ /* 0x080fe20000410000 */
[----:B------:R-:W-:Y:S01]  /*88d0*/  FMUL.FTZ R24, R2, R24 ;  /* 0x0000001802187220 */ /* 0x000fe20000410000 */
[----:B------:R-:W-:-:S02]  /*88e0*/  LOP3.LUT R20, R20, 0x800000, RZ, 0xfc, !PT ;  /* 0x0080000014147812 */ /* 0x000fc400078efcff */
[----:B------:R-:W-:Y:S01]  /*88f0*/  FMUL.FTZ R23, R23, R23 ;  /* 0x0000001717177220 */ /* 0x000fe20000410000 */
[----:B------:R-:W0:Y:S01]  /*8900*/  MUFU.SQRT R22, R22 ;  /* 0x0000001600167308 */ /* 0x000e220000002000 */
[----:B------:R-:W-:Y:S02]  /*8910*/  FSETP.NEU.FTZ.AND P1, PT, R18, +INF , PT ;  /* 0x7f8000001200780b */ /* 0x000fe40003f3d000 */
[----:B------:R-:W-:-:S06]  /*8920*/  FFMA.FTZ R23, R24, R24, R23 ;  /* 0x0000001818177223 */ /* 0x000fcc0000010017 */
        /* <DEDUP_REMOVED lines=62> */
.L_x_4138:
        /* <DEDUP_REMOVED lines=10> */
.L_x_4140:
[----:B------:R-:W-:-:S04]  /*8db0*/  FADD.FTZ R14, -R0, R17 ;  /* 0x00000011000e7221 */ /* 0x000fc80000010100 */
[----:B------:R-:W-:-:S07]  /*8dc0*/  FMUL.FTZ R14, R14, 0.5 ;  /* 0x3f0000000e0e7820 */ /* 0x000fce0000410000 */
.L_x_4141:
[----:B------:R-:W-:Y:S05]  /*8dd0*/  BSYNC B2 ;  /* 0x0000000000027941 */ /* 0x000fea0003800000 */
.L_x_4139:
        /* <DEDUP_REMOVED lines=11> */
.L_x_4143:
[----:B------:R-:W-:-:S04]  /*8e90*/  FADD.FTZ R18, R2, -R19 ;  /* 0x8000001302127221 */ /* 0x000fc80000010000 */
[----:B------:R-:W-:-:S07]  /*8ea0*/  FMUL.FTZ R19, R18, 0.5 ;  /* 0x3f00000012137820 */ /* 0x000fce0000410000 */
.L_x_4144:
[----:B------:R-:W-:Y:S05]  /*8eb0*/  BSYNC B2 ;  /* 0x0000000000027941 */ /* 0x000fea0003800000 */
.L_x_4142:
        /* <DEDUP_REMOVED lines=35> */
.L_x_4137:
[----:B------:R0:W1:Y:S02]  /*90f0*/  MUFU.SQRT R18, R21 ;  /* 0x0000001500127308 */ /* 0x0000640000002000 */
.L_x_4136:
[----:B------:R-:W-:Y:S05]  /*9100*/  BSYNC B1 ;  /* 0x0000000000017941 */ /* 0x000fea0003800000 */
.L_x_4135:
        /* <DEDUP_REMOVED lines=15> */
[----:B------:R-:W2:Y:S02]  /*9200*/  MUFU.RSQ R15, R2 ;  /* 0x00000002000f7308 */ /* 0x000ea40000001400 */
[----:B--2---:R-:W-:Y:S01]  /*9210*/  FMUL.FTZ R16, R2, R15 ;  /* 0x0000000f02107220 */ /* 0x004fe20000410000 */
        /* <DEDUP_REMOVED lines=18> */
.L_x_4148:
        /* <DEDUP_REMOVED lines=17> */
.L_x_4154:
[----:B------:R-:W-:-:S04]  /*9450*/  FADD.FTZ R0, -R0, R17 ;  /* 0x0000001100007221 */ /* 0x000fc80000010100 */
[----:B------:R-:W-:-:S07]  /*9460*/  FMUL.FTZ R0, R0, 0.5 ;  /* 0x3f00000000007820 */ /* 0x000fce0000410000 */
.L_x_4155:
[----:B------:R-:W-:Y:S05]  /*9470*/  BSYNC B4 ;  /* 0x0000000000047941 */ /* 0x000fea0003800000 */
.L_x_4153:
        /* <DEDUP_REMOVED lines=10> */
.L_x_4157:
[----:B------:R-:W-:-:S04]  /*9520*/  FADD.FTZ R2, -R15, R2 ;  /* 0x000000020f027221 */ /* 0x000fc80000010100 */
[----:B------:R-:W-:-:S07]  /*9530*/  FMUL.FTZ R15, R2, 0.5 ;  /* 0x3f000000020f7820 */ /* 0x000fce0000410000 */
.L_x_4158:
[----:B------:R-:W-:Y:S05]  /*9540*/  BSYNC B4 ;  /* 0x0000000000047941 */ /* 0x000fea0003800000 */
.L_x_4156:
[----:B------:R-:W-:Y:S01]  /*9550*/  FADD.FTZ R0, R15, R0 ;  /* 0x000000000f007221 */ /* 0x000fe20000010000 */
[----:B------:R-:W-:-:S04]  /*9560*/  FADD.FTZ R23, R16, R23 ;  /* 0x0000001710177221 */ /* 0x000fc80000010000 */
[----:B------:R-:W-:-:S06]  /*9570*/  FMUL.FTZ R23, R23, R0 ;  /* 0x0000000017177220 */ /* 0x000fcc0000410000 */
[----:B------:R-:W2:Y:S01]  /*9580*/  MUFU.SQRT R23, R23 ;  /* 0x0000001700177308 */ /* 0x000ea20000002000 */
[----:B------:R-:W-:Y:S05]  /*9590*/  BRA `(.L_x_4159) ;  /* 0x0000000000487947 */ /* 0x000fea0003800000 */
.L_x_4152:
        /* <DEDUP_REMOVED lines=12> */
.L_x_4151:
[----:B------:R-:W-:Y:S01]  /*9660*/  FADD.FTZ R0, R23, 1 ;  /* 0x3f80000017007421 */ /* 0x000fe20000010000 */
[----:B0-----:R-:W-:Y:S01]  /*9670*/  MUFU.SQRT R21, R21 ;  /* 0x0000001500157308 */ /* 0x001fe20000002000 */
[----:B------:R-:W-:Y:S02]  /*9680*/  MOV R16, 0x3f800000 ;  /* 0x3f80000000107802 */ /* 0x000fe40000000f00 */
[----:B------:R-:W-:-:S06]  /*9690*/  FMUL.FTZ R0, R0, 0.5 ;  /* 0x3f00000000007820 */ /* 0x000fcc0000410000 */
[----:B------:R-:W0:Y:S02]  /*96a0*/  MUFU.SQRT R0, R0 ;  /* 0x0000000000007308 */ /* 0x000e240000002000 */
[----:B0-----:R-:W-:-:S07]  /*96b0*/  FMUL.FTZ R23, R21, R0 ;  /* 0x0000000015177220 */ /* 0x001fce0000410000 */
.L_x_4159:
[----:B------:R-:W-:Y:S05]  /*96c0*/  BSYNC B2 ;  /* 0x0000000000027941 */ /* 0x000fea0003800000 */
.L_x_4150:
[----:B------:R-:W-:Y:S05]  /*96d0*/  BRA `(.L_x_4160) ;  /* 0x0000000000087947 */ /* 0x000fea0003800000 */
.L_x_4147:
[----:B------:R-:W-:Y:S01]  /*96e0*/  FMUL.FTZ R23, R23, 16777216 ;  /* 0x4b80000017177820 */ /* 0x000fe20000410000 */
[----:B------:R-:W-:-:S07]  /*96f0*/  FMUL.FTZ R16, R16, 16777216 ;  /* 0x4b80000010107820 */ /* 0x000fce0000410000 */
.L_x_4160:
[----:B------:R-:W-:Y:S05]  /*9700*/  BSYNC B1 ;  /* 0x0000000000017941 */ /* 0x000fea0003800000 */
.L_x_4146:
        /* <DEDUP_REMOVED lines=17> */
.L_x_4162:
[----:B------:R-:W-:Y:S05]  /*9820*/  BSYNC B4 ;  /* 0x0000000000047941 */ /* 0x000fea0003800000 */
.L_x_4161:
        /* <DEDUP_REMOVED lines=18> */
.L_x_4164:
[----:B------:R-:W-:Y:S02]  /*9950*/  ISETP.GE.AND P0, PT, R23, RZ, PT ;  /* 0x000000ff1700720c */ /* 0x000fe40003f06270 */
[----:B------:R-:W-:-:S11]  /*9960*/  MOV R15, 0x3fd774eb ;  /* 0x3fd774eb000f7802 */ /* 0x000fd60000000f00 */
[----:B------:R-:W-:-:S04]  /*9970*/  @P0 FFMA.FTZ R0, R15, 0.93318945169448852539, -R0 ;  /* 0x3f6ee5810f000823 */ /* 0x000fc80000010800 */
[----:B------:R-:W-:-:S07]  /*9980*/  @!P0 FFMA.FTZ R0, R15, 0.93318945169448852539, R0 ;  /* 0x3f6ee5810f008823 */ /* 0x000fce0000010000 */
.L_x_4165:
[----:B------:R-:W-:Y:S05]  /*9990*/  BSYNC B1 ;  /* 0x0000000000017941 */ /* 0x000fea0003800000 */
.L_x_4163:
        /* <DEDUP_REMOVED lines=10> */
.L_x_4149:
[----:B------:R-:W-:Y:S05]  /*9a40*/  BSYNC B3 ;  /* 0x0000000000037941 */ /* 0x000fea0003800000 */
.L_x_4145:
[----:B------:R-:W-:Y:S02]  /*9a50*/  LOP3.LUT R12, R15, 0x80000000, R12, 0xb8, !PT ;  /* 0x800000000f0c7812 */ /* 0x000fe400078eb80c */
[----:B-1----:R-:W-:Y:S01]  /*9a60*/  LOP3.LUT R13, R18, 0x80000000, R13, 0xb8, !PT ;  /* 0x80000000120d7812 */ /* 0x002fe200078eb80d */
[----:B------:R-:W-:Y:S06]  /*9a70*/  BRA `(.L_x_4132) ;  /* 0x0000001400cc7947 */ /* 0x000fec0003800000 */
.L_x_4134:
        /* <DEDUP_REMOVED lines=30> */
.L_x_4171:
[----:B------:R-:W-:Y:S05]  /*9c60*/  BSYNC B4 ;  /* 0x0000000000047941 */ /* 0x000fea0003800000 */
.L_x_4170:
        /* <DEDUP_REMOVED lines=18> */
.L_x_4173:
[----:B------:R-:W-:Y:S02]  /*9d90*/  ISETP.GE.AND P0, PT, R21, RZ, PT ;  /* 0x000000ff1500720c */ /* 0x000fe40003f06270 */
[----:B------:R-:W-:-:S11]  /*9da0*/  MOV R15, 0x3fd774eb ;  /* 0x3fd774eb000f7802 */ /* 0x000fd60000000f00 */
[----:B------:R-:W-:-:S04]  /*9db0*/  @P0 FFMA.FTZ R0, R15, 0.93318945169448852539, -R0 ;  /* 0x3f6ee5810f000823 */ /* 0x000fc80000010800 */
[----:B------:R-:W-:-:S07]  /*9dc0*/  @!P0 FFMA.FTZ R0, R15, 0.93318945169448852539, R0 ;  /* 0x3f6ee5810f008823 */ /* 0x000fce0000010000 */
.L_x_4174:
[----:B------:R-:W-:Y:S05]  /*9dd0*/  BSYNC B1 ;  /* 0x0000000000017941 */ /* 0x000fea0003800000 */
.L_x_4172:
[C---:B------:R-:W-:Y:S01]  /*9de0*/  FSETP.NEU.FTZ.AND P0, PT, |R21|.reuse, |R18|, PT ;  /* 0x400000121500720b */ /* 0x040fe20003f1d200 */
        /* <DEDUP_REMOVED lines=12> */
.L_x_4169:
        /* <DEDUP_REMOVED lines=12> */
.L_x_4177:
[----:B------:R-:W-:Y:S05]  /*9f70*/  BSYNC B4 ;  /* 0x0000000000047941 */ /* 0x000fea0003800000 */
.L_x_4176:
        /* <DEDUP_REMOVED lines=18> */
.L_x_4179:
[----:B------:R-:W-:Y:S02]  /*a0a0*/  ISETP.GE.AND P0, PT, R21, RZ, PT ;  /* 0x000000ff1500720c */ /* 0x000fe40003f06270 */
[----:B------:R-:W-:-:S11]  /*a0b0*/  MOV R15, 0x3fd774eb ;  /* 0x3fd774eb000f7802 */ /* 0x000fd60000000f00 */
[----:B------:R-:W-:-:S04]  /*a0c0*/  @P0 FFMA.FTZ R0, R15, 0.93318945169448852539, -R0 ;  /* 0x3f6ee5810f000823 */ /* 0x000fc80000010800 */
[----:B------:R-:W-:-:S07]  /*a0d0*/  @!P0 FFMA.FTZ R0, R15, 0.93318945169448852539, R0 ;  /* 0x3f6ee5810f008823 */ /* 0x000fce0000010000 */
.L_x_4180:
[----:B------:R-:W-:Y:S05]  /*a0e0*/  BSYNC B1 ;  /* 0x0000000000017941 */ /* 0x000fea0003800000 */
.L_x_4178:
        /* <DEDUP_REMOVED lines=16> */
[C---:B------:R-:W-:Y:S02]  /*a1f0*/  FADD.FTZ R15, |R21|.reuse, |R18| ;  /* 0x40000012150f7221 */ /* 0x040fe40000010200 */
        /* <DEDUP_REMOVED lines=10> */
.L_x_4168:
[----:B------:R-:W-:Y:S01]  /*a2a0*/  FMUL.FTZ R0, R21, 0.36787945032119750977 ;  /* 0x3ebc5ab215007820 */ /* 0x000fe20000410000 */
[----:B------:R-:W-:Y:S01]  /*a2b0*/  FMUL.FTZ R2, R18, 0.36787945032119750977 ;  /* 0x3ebc5ab212027820 */ /* 0x000fe20000410000 */
[----:B------:R-:W-:Y:S01]  /*a2c0*/  MOV R23, 0x3f800000 ;  /* 0x3f80000000177802 */ /* 0x000fe20000000f00 */
        /* <DEDUP_REMOVED lines=30> */
.L_x_4182:
[----:B------:R-:W-:Y:S05]  /*a4b0*/  BSYNC B4 ;  /* 0x0000000000047941 */ /* 0x000fea0003800000 */
.L_x_4181:
        /* <DEDUP_REMOVED lines=18> */
.L_x_4184:
[----:B------:R-:W-:Y:S02]  /*a5e0*/  ISETP.GE.AND P0, PT, R21, RZ, PT ;  /* 0x000000ff1500720c */ /* 0x000fe40003f06270 */
[----:B------:R-:W-:-:S11]  /*a5f0*/  MOV R15, 0x3fd774eb ;  /* 0x3fd774eb000f7802 */ /* 0x000fd60000000f00 */
[----:B------:R-:W-:-:S04]  /*a600*/  @P0 FFMA.FTZ R0, R15, 0.93318945169448852539, -R0 ;  /* 0x3f6ee5810f000823 */ /* 0x000fc80000010800 */
[----:B------:R-:W-:-:S07]  /*a610*/  @!P0 FFMA.FTZ R0, R15, 0.93318945169448852539, R0 ;  /* 0x3f6ee5810f008823 */ /* 0x000fce0000010000 */
.L_x_4185:
[----:B------:R-:W-:Y:S05]  /*a620*/  BSYNC B1 ;  /* 0x0000000000017941 */ /* 0x000fea0003800000 */
.L_x_4183:
[C---:B------:R-:W-:Y:S01]  /*a630*/  FSETP.NEU.FTZ.AND P1, PT, |R21|.reuse, |R18|, PT ;  /* 0x400000121500720b */ /* 0x040fe20003f3d200 */
        /* <DEDUP_REMOVED lines=10> */
.L_x_4167:
        /* <DEDUP_REMOVED lines=23> */
.L_x_4189:
[----:B------:R-:W-:Y:S05]  /*a850*/  BSYNC B4 ;  /* 0x0000000000047941 */ /* 0x000fea0003800000 */
.L_x_4188:
        /* <DEDUP_REMOVED lines=24> */
.L_x_4187:
        /* <DEDUP_REMOVED lines=12> */
.L_x_4191:
[----:B------:R-:W-:Y:S05]  /*aaa0*/  BSYNC B4 ;  /* 0x0000000000047941 */ /* 0x000fea0003800000 */
.L_x_4190:
        /* <DEDUP_REMOVED lines=38> */
.L_x_4186:
        /* <DEDUP_REMOVED lines=33> */
.L_x_4193:
[----:B------:R-:W-:Y:S05]  /*af20*/  BSYNC B4 ;  /* 0x0000000000047941 */ /* 0x000fea0003800000 */
.L_x_4192:
        /* <DEDUP_REMOVED lines=21> */
.L_x_4175:
[----:B------:R-:W-:Y:S05]  /*b080*/  BSYNC B3 ;  /* 0x0000000000037941 */ /* 0x000fea0003800000 */
.L_x_4166:
[----:B------:R-:W-:Y:S01]  /*b090*/  FADD.FTZ R0, R23, 0.69314718246459960938 ;  /* 0x3f31721817007421 */ /* 0x000fe20000010000 */
[----:B------:R-:W-:-:S04]  /*b0a0*/  LOP3.LUT R12, R15, 0x80000000, R12, 0xb8, !PT ;  /* 0x800000000f0c7812 */ /* 0x000fc800078eb80c */
[----:B------:R-:W-:Y:S01]  /*b0b0*/  LOP3.LUT R13, R0, 0x80000000, R13, 0xb8, !PT ;  /* 0x80000000000d7812 */ /* 0x000fe200078eb80d */
[----:B------:R-:W-:Y:S06]  /*b0c0*/  BRA `(.L_x_4132) ;  /* 0x0000000000387947 */ /* 0x000fec0003800000 */
.L_x_4133:
        /* <DEDUP_REMOVED lines=14> */
.L_x_4132:
[----:B------:R-:W-:Y:S05]  /*b1b0*/  BSYNC B0 ;  /* 0x0000000000007941 */ /* 0x000fea0003800000 */
.L_x_4131:
[----:B------:R-:W-:Y:S05]  /*b1c0*/  WARPSYNC.ALL ;  /* 0x0000000000007948 */ /* 0x000fea0003800000 */
[----:B------:R-:W-:Y:S01]  /*b1d0*/  ISETP.GE.AND P0, PT, R7, R4, PT ;  /* 0x000000040700720c */ /* 0x000fe20003f06270 */
[----:B------:R-:W-:Y:S04]  /*b1e0*/  BSSY B0, `(.L_x_4194) ;  /* 0x000001b000007945 */ /* 0x000fe80003800000 */
[----:B------:R-:W-:Y:S08]  /*b1f0*/  BSSY B1, `(.L_x_4195) ;  /* 0x0000012000017945 */ /* 0x000ff00003800000 */
[----:B------:R-:W-:Y:S05]  /*b200*/  @P0 BRA `(.L_x_4196) ;  /* 0x0000000000400947 */ /* 0x000fea0003800000 */
[----:B------:R-:W1:Y:S01]  /*b210*/  S2R R0, SR_TID.X ;  /* 0x0000000000007919 */ /* 0x000e620000002100 */
[----:B------:R-:W2:Y:S01]  /*b220*/  LDC.64 R14, c[0x0][0x218] ;  /* 0x00008600ff0e7b82 */ /* 0x000ea20000000a00 */
[----:B------:R-:W-:Y:S02]  /*b230*/  F2FP.F16.F32.PACK_AB R5, R6, R5 ;  /* 0x000000050605723e */ /* 0x000fe400000000ff */
[----:B-1----:R-:W-:-:S05]  /*b240*/  LEA R7, R3, R0, 0x9 ;  /* 0x0000000003077211 */ /* 0x002fca00078e48ff */
[----:B--2---:R-:W-:Y:S01]  /*b250*/  IMAD.WIDE.U32 R14, R7, 0x4, R14 ;  /* 0x00000004070e7825 */ /* 0x004fe200078e000e */
[----:B------:R-:W-:-:S04]  /*b260*/  IADD3 R7, R0, 0x80, RZ ;  /* 0x0000008000077810 */ /* 0x000fc80007ffe0ff */
[----:B------:R1:W-:Y:S01]  /*b270*/  STG.E desc[UR4][R14.64], R5 ;  /* 0x000000050e007986 */ /* 0x0003e2000c101904 */
[----:B------:R-:W-:-:S13]  /*b280*/  ISETP.GE.AND P0, PT, R7, R4, PT ;  /* 0x000000040700720c */ /* 0x000fda0003f06270 */
[----:B------:R-:W-:Y:S05]  /*b290*/  @P0 BREAK B1 ;  /* 0x0000000000010942 */ /* 0x000fea0003800000 */
[----:B-1----:R-:W-:Y:S05]  /*b2a0*/  @P0 BRA `(.L_x_4197) ;  /* 0x0000000000380947 */ /* 0x002fea0003800000 */
[----:B------:R-:W1:Y:S01]  /*b2b0*/  LDC.64 R14, c[0x0][0x218] ;  /* 0x00008600ff0e7b82 */ /* 0x000e620000000a00 */
[----:B------:R-:W-:Y:S02]  /*b2c0*/  LEA R5, R3, R7, 0x9 ;  /* 0x0000000703057211 */ /* 0x000fe400078e48ff */
[----:B------:R-:W-:Y:S02]  /*b2d0*/  F2FP.F16.F32.PACK_AB R17, R9, R8 ;  /* 0x000000080911723e */ /* 0x000fe400000000ff */
[----:B------:R-:W-:Y:S01]  /*b2e0*/  IADD3 R7, R7, 0x80, RZ ;  /* 0x0000008007077810 */ /* 0x000fe20007ffe0ff */
[----:B-1----:R-:W-:-:S05]  /*b2f0*/  IMAD.WIDE.U32 R8, R5, 0x4, R14 ;  /* 0x0000000405087825 */ /* 0x002fca00078e000e */
[----:B------:R1:W-:Y:S02]  /*b300*/  STG.E desc[UR4][R8.64], R17 ;  /* 0x0000001108007986 */ /* 0x0003e4000c101904 */
.L_x_4196:
[----:B------:R-:W-:Y:S05]  /*b310*/  BSYNC B1 ;  /* 0x0000000000017941 */ /* 0x000fea0003800000 */
.L_x_4195:
[----:B------:R-:W-:-:S13]  /*b320*/  ISETP.GE.AND P0, PT, R7, R4, PT ;  /* 0x000000040700720c */ /* 0x000fda0003f06270 */
[----:B-1----:R-:W1:Y:S01]  /*b330*/  @!P0 LDC.64 R8, c[0x0][0x218] ;  /* 0x00008600ff088b82 */ /* 0x002e620000000a00 */
[----:B------:R-:W-:Y:S02]  /*b340*/  @!P0 LEA R5, R3, R7, 0x9 ;  /* 0x0000000703058211 */ /* 0x000fe400078e48ff */
[----:B------:R-:W-:Y:S02]  /*b350*/  @!P0 F2FP.F16.F32.PACK_AB R11, R11, R10 ;  /* 0x0000000a0b0b823e */ /* 0x000fe400000000ff */
[----:B------:R-:W-:Y:S01]  /*b360*/  @!P0 IADD3 R7, R7, 0x80, RZ ;  /* 0x0000008007078810 */ /* 0x000fe20007ffe0ff */
[----:B-1----:R-:W-:-:S05]  /*b370*/  @!P0 IMAD.WIDE.U32 R8, R5, 0x4, R8 ;  /* 0x0000000405088825 */ /* 0x002fca00078e0008 */
[----:B------:R1:W-:Y:S02]  /*b380*/  @!P0 STG.E desc[UR4][R8.64], R11 ;  /* 0x0000000b08008986 */ /* 0x0003e4000c101904 */
.L_x_4197:
[----:B------:R-:W-:Y:S05]  /*b390*/  BSYNC B0 ;  /* 0x0000000000007941 */ /* 0x000fea0003800000 */
.L_x_4194:
[----:B------:R-:W-:Y:S05]  /*b3a0*/  WARPSYNC.ALL ;  /* 0x0000000000007948 */ /* 0x000fea0003800000 */
[----:B------:R-:W-:-:S13]  /*b3b0*/  ISETP.GE.AND P0, PT, R7, R4, PT ;  /* 0x000000040700720c */ /* 0x000fda0003f06270 */
[----:B------:R-:W-:Y:S05]  /*b3c0*/  @P0 EXIT ;  /* 0x000000000000094d */ /* 0x000fea0003800000 */
[----:B------:R-:W2:Y:S01]  /*b3d0*/  LDC.64 R4, c[0x0][0x218] ;  /* 0x00008600ff047b82 */ /* 0x000ea20000000a00 */
[----:B------:R-:W-:Y:S02]  /*b3e0*/  LEA R3, R3, R7, 0x9 ;  /* 0x0000000703037211 */ /* 0x000fe400078e48ff */
[----:B------:R-:W-:-:S03]  /*b3f0*/  F2FP.F16.F32.PACK_AB R13, R13, R12 ;  /* 0x0000000c0d0d723e */ /* 0x000fc600000000ff */
[----:B--2---:R-:W-:-:S05]  /*b400*/  IMAD.WIDE.U32 R2, R3, 0x4, R4 ;  /* 0x0000000403027825 */ /* 0x004fca00078e0004 */
[----:B------:R-:W-:Y:S01]  /*b410*/  STG.E desc[UR4][R2.64], R13 ;  /* 0x0000000d02007986 */ /* 0x000fe2000c101904 */
[----:B------:R-:W-:Y:S05]  /*b420*/  EXIT ;  /* 0x000000000000794d */ /* 0x000fea0003800000 */
        .weak           $__internal_3_$__cuda_sm3x_div_rn_ftz_f32_slowpath
        .type           $__internal_3_$__cuda_sm3x_div_rn_ftz_f32_slowpath,@function
        .size           $__internal_3_$__cuda_sm3x_div_rn_ftz_f32_slowpath,(.L_x_20799 - $__internal_3_$__cuda_sm3x_div_rn_ftz_f32_slowpath)
$__internal_3_$__cuda_sm3x_div_rn_ftz_f32_slowpath:
        /* <DEDUP_REMOVED lines=32> */
.L_x_4200:
[----:B------:R-:W-:Y:S05]  /*b630*/  BSYNC B2 ;  /* 0x0000000000027941 */ /* 0x000fea0003800000 */
.L_x_4199:
        /* <DEDUP_REMOVED lines=27> */
.L_x_4206:
[----:B------:R-:W-:-:S07]  /*b7f0*/  LEA R0, R15, R0, 0x17 ;  /* 0x000000000f007211 */ /* 0x000fce00078eb8ff */
.L_x_4207:
[----:B------:R-:W-:Y:S05]  /*b800*/  BSYNC B2 ;  /* 0x0000000000027941 */ /* 0x000fea0003800000 */
.L_x_4205:
[----:B------:R-:W-:Y:S05]  /*b810*/  BRA `(.L_x_4208) ;  /* 0x0000000000207947 */ /* 0x000fea0003800000 */
.L_x_4204:
[----:B------:R-:W-:-:S04]  /*b820*/  LOP3.LUT R25, R20, 0x80000000, R25, 0x48, !PT ;  /* 0x8000000014197812 */ /* 0x000fc800078e4819 */
[----:B------:R-:W-:Y:S01]  /*b830*/  LOP3.LUT R0, R25, 0x7f800000, RZ, 0xfc, !PT ;  /* 0x7f80000019007812 */ /* 0x000fe200078efcff */
[----:B------:R-:W-:Y:S06]  /*b840*/  BRA `(.L_x_4208) ;  /* 0x0000000000147947 */ /* 0x000fec0003800000 */
.L_x_4203:
[----:B------:R-:W-:Y:S01]  /*b850*/  LOP3.LUT R0, R20, 0x80000000, R25, 0x48, !PT ;  /* 0x8000000014007812 */ /* 0x000fe200078e4819 */
[----:B------:R-:W-:Y:S06]  /*b860*/  BRA `(.L_x_4208) ;  /* 0x00000000000c7947 */ /* 0x000fec0003800000 */
.L_x_4202:
[----:B------:R-:W0:Y:S01]  /*b870*/  MUFU.RSQ R0, -QNAN ;  /* 0xffc0000000007908 */ /* 0x000e220000001400 */
[----:B------:R-:W-:Y:S05]  /*b880*/  BRA `(.L_x_4208) ;  /* 0x0000000000047947 */ /* 0x000fea0003800000 */
.L_x_4201:
[----:B------:R-:W-:-:S07]  /*b890*/  FADD.FTZ R0, R25, R20 ;  /* 0x0000001419007221 */ /* 0x000fce0000010000 */
.L_x_4208:
[----:B------:R-:W-:Y:S05]  /*b8a0*/  BSYNC B1 ;  /* 0x0000000000017941 */ /* 0x000fea0003800000 */
.L_x_4198:
[----:B------:R-:W-:Y:S01]  /*b8b0*/  HFMA2.MMA R15, -RZ, RZ, 0, 0 ;  /* 0x00000000ff0f7435 */ /* 0x000fe200000001ff */
[----:B------:R-:W-:-:S05]  /*b8c0*/  MOV R14, R2 ;  /* 0x00000002000e7202 */ /* 0x000fca0000000f00 */
[----:B0-----:R-:W-:Y:S05]  /*b8d0*/  RET.REL.NODEC R14 `(_ZN2at6native27unrolled_elementwise_kernelIZZZNS0_16asin_kernel_cudaERNS_18TensorIteratorBaseEENKUlvE_clEvENKUlvE1_clEvEUlN3c107complexINS6_4HalfEEEE_St5arrayIPcLm2EELi4E23TrivialOffsetCalculatorILi1EjESF_NS0_6memory15LoadWithoutCastENSG_16StoreWithoutCastEEEviT_T0_T2_T3_T4_T5_) ;  /* 0xffffff440ec87950 */ /* 0x001fea0003c3ffff */
.L_x_4209:
        /* <DEDUP_REMOVED lines=10> */
.L_x_20799:


//--------------------- .text._ZN2at6native29vectorized_elementwise_kernelILi2EZZZNS0_16asin_kernel_cudaERNS_18TensorIteratorBaseEENKUlvE_clEvENKUlvE1_clEvEUlN3c107complexINS6_4HalfEEEE_St5arrayIPcLm2EEEEviT0_T1_ --------------------------
	.section	.text._ZN2at6native29vectorized_elementwise_kernelILi2EZZZNS0_16asin_kernel_cudaERNS_18TensorIteratorBaseEENKUlvE_clEvENKUlvE1_clEvEUlN3c107complexINS6_4HalfEEEE_St5arrayIPcLm2EEEEviT0_T1_,"ax",@progbits
	.align	128
        .global         _ZN2at6native29vectorized_elementwise_kernelILi2EZZZNS0_16asin_kernel_cudaERNS_18TensorIteratorBaseEENKUlvE_clEvENKUlvE1_clEvEUlN3c107complexINS6_4HalfEEEE_St5arrayIPcLm2EEEEviT0_T1_
        .type           _ZN2at6native29vectorized_elementwise_kernelILi2EZZZNS0_16asin_kernel_cudaERNS_18TensorIteratorBaseEENKUlvE_clEvENKUlvE1_clEvEUlN3c107complexINS6_4HalfEEEE_St5arrayIPcLm2EEEEviT0_T1_,@function
        .size           _ZN2at6native29vectorized_elementwise_kernelILi2EZZZNS0_16asin_kernel_cudaERNS_18TensorIteratorBaseEENKUlvE_clEvENKUlvE1_clEvEUlN3c107complexINS6_4HalfEEEE_St5arrayIPcLm2EEEEviT0_T1_,(.L_x_20800 - _ZN2at6native29vectorized_elementwise_kernelILi2EZZZNS0_16asin_kernel_cudaERNS_18TensorIteratorBaseEENKUlvE_clEvENKUlvE1_clEvEUlN3c107complexINS6_4HalfEEEE_St5arrayIPcLm2EEEEviT0_T1_)
        .other          _ZN2at6native29vectorized_elementwise_kernelILi2EZZZNS0_16asin_kernel_cudaERNS_18TensorIteratorBaseEENKUlvE_clEvENKUlvE1_clEvEUlN3c107complexINS6_4HalfEEEE_St5arrayIPcLm2EEEEviT0_T1_,@"STO_CUDA_ENTRY STV_DEFAULT"
_ZN2at6native29vectorized_elementwise_kernelILi2EZZZNS0_16asin_kernel_cudaERNS_18TensorIteratorBaseEENKUlvE_clEvENKUlvE1_clEvEUlN3c107complexINS6_4HalfEEEE_St5arrayIPcLm2EEEEviT0_T1_:
.text._ZN2at6native29vectorized_elementwise_kernelILi2EZZZNS0_16asin_kernel_cudaERNS_18TensorIteratorBaseEENKUlvE_clEvENKUlvE1_clEvEUlN3c107complexINS6_4HalfEEEE_St5arrayIPcLm2EEEEviT0_T1_:
        /* <DEDUP_REMOVED lines=13> */
[----:B------:R0:W5:Y:S04]  /*00d0*/  LDG.E.64 R12, desc[UR4][R4.64+0x400] ;  /* 0x00040004040c7981 */ /* 0x000168000c1e1b00 */
[----:B------:R0:W5:Y:S04]  /*00e0*/  LDG.E.64 R10, desc[UR4][R4.64+0x800] ;  /* 0x00080004040a7981 */ /* 0x000168000c1e1b00 */
[----:B------:R0:W5:Y:S01]  /*00f0*/  LDG.E.64 R8, desc[UR4][R4.64+0xc00] ;  /* 0x000c000404087981 */ /* 0x000162000c1e1b00 */
[----:B------:R-:W-:Y:S01]  /*0100*/  BSSY B2, `(.L_x_4211) ;  /* 0x00002b2000027945 */ /* 0x000fe20003800000 */
[----:B--2---:R-:W-:-:S02]  /*0110*/  HADD2.F32 R20, -RZ, R14.H1_H1 ;  /* 0x3000000eff147230 */ /* 0x004fc40000004100 */
[----:B------:R-:W-:-:S03]  /*0120*/  HADD2.F32 R17, -RZ, R14.H0_H0 ;  /* 0x2000000eff117230 */ /* 0x000fc60000004100 */
[----:B------:R-:W-:Y:S02]  /*0130*/  FSETP.GTU.FTZ.AND P0, PT, |R20|, +INF , PT ;  /* 0x7f8000001400780b */ /* 0x000fe40003f1c200 */
[C---:B------:R-:W-:Y:S01]  /*0140*/  FSETP.GTU.FTZ.AND P1, PT, |R17|.reuse, +INF , PT ;  /* 0x7f8000001100780b */ /* 0x040fe20003f3c200 */
[----:B------:R-:W-:Y:S01]  /*0150*/  FADD.FTZ R19, |R17|, -RZ ;  /* 0x800000ff11137221 */ /* 0x000fe20000010200 */
[----:B------:R-:W-:Y:S02]  /*0160*/  MOV R14, R20 ;  /* 0x00000014000e7202 */ /* 0x000fe40000000f00 */
[----:B------:R-:W-:-:S13]  /*0170*/  PLOP3.LUT P0, PT, P0, P1, PT, 0xa8, 0x0 ;  /* 0x000000000000781c */ /* 0x000fda0000703570 */
[----:B0-----:R-:W-:Y:S05]  /*0180*/  @P0 BRA `(.L_x_4212) ;  /* 0x00000028006c0947 */ /* 0x001fea0003800000 */
        /* <DEDUP_REMOVED lines=71> */
[----:B------:R-:W-:-:S04]  /*0600*/  MOV R26, 0x3d39bf78 ;  /* 0x3d39bf78001a7802 */ /* 0x000fc80000000f00 */
        /* <DEDUP_REMOVED lines=30> */
.L_x_4218:
        /* <DEDUP_REMOVED lines=10> */
.L_x_4220:
[----:B------:R-:W-:-:S04]  /*0890*/  FADD.FTZ R6, -R0, R5 ;  /* 0x0000000500067221 */ /* 0x000fc80000010100 */
[----:B------:R-:W-:-:S07]  /*08a0*/  FMUL.FTZ R6, R6, 0.5 ;  /* 0x3f00000006067820 */ /* 0x000fce0000410000 */
.L_x_4221:
[----:B------:R-:W-:Y:S05]  /*08b0*/  BSYNC B1 ;  /* 0x0000000000017941 */ /* 0x000fea0003800000 */
.L_x_4219:
        /* <DEDUP_REMOVED lines=11> */
.L_x_4223:
[----:B------:R-:W-:-:S04]  /*0970*/  FADD.FTZ R7, R4, -R7 ;  /* 0x8000000704077221 */ /* 0x000fc80000010000 */
[----:B------:R-:W-:-:S07]  /*0980*/  FMUL.FTZ R7, R7, 0.5 ;  /* 0x3f00000007077820 */ /* 0x000fce0000410000 */
.L_x_4224:
[----:B------:R-:W-:Y:S05]  /*0990*/  BSYNC B1 ;  /* 0x0000000000017941 */ /* 0x000fea0003800000 */
.L_x_4222:
[----:B------:R-:W-:Y:S01]  /*09a0*/  FADD.FTZ R7, R7, R6 ;  /* 0x0000000607077221 */ /* 0x000fe20000010000 */
[----:B------:R-:W-:Y:S01]  /*09b0*/  FADD.FTZ R6, R22, 1 ;  /* 0x3f80000016067421 */ /* 0x000fe20000010000 */
[----:B------:R-:W-:Y:S01]  /*09c0*/  HFMA2.MMA R24, -RZ, RZ, 1.625, 0 ;  /* 0x3e800000ff187435 */ /* 0x000fe200000001ff */
[----:B------:R-:W-:Y:S02]  /*09d0*/  MOV R28, 0x3d39bf78 ;  /* 0x3d39bf78001c7802 */ /* 0x000fe40000000f00 */
        /* <DEDUP_REMOVED lines=31> */
.L_x_4217:
[----:B------:R0:W1:Y:S02]  /*0bd0*/  MUFU.SQRT R21, R18 ;  /* 0x0000001200157308 */ /* 0x0000640000002000 */
.L_x_4216:
[----:B------:R-:W-:Y:S05]  /*0be0*/  BSYNC B0 ;  /* 0x0000000000007941 */ /* 0x000fea0003800000 */
.L_x_4215:
        /* <DEDUP_REMOVED lines=33> */
[----:B------:R-:W-:Y:S01]  /*0e00*/  FSEL R0, R3, R0, !P0 ;  /* 0x0000000003007208 */ /* 0x000fe20004000000 */
[----:B------:R-:W-:Y:S06]  /*0e10*/  BRA `(.L_x_4229) ;  /* 0x0000000400bc7947 */ /* 0x000fec0003800000 */
.L_x_4228:
        /* <DEDUP_REMOVED lines=17> */
.L_x_4234:
[----:B------:R-:W-:-:S04]  /*0f30*/  FADD.FTZ R0, -R0, R5 ;  /* 0x0000000500007221 */ /* 0x000fc80000010100 */
[----:B------:R-:W-:-:S07]  /*0f40*/  FMUL.FTZ R0, R0, 0.5 ;  /* 0x3f00000000007820 */ /* 0x000fce0000410000 */
.L_x_4235:
[----:B------:R-:W-:Y:S05]  /*0f50*/  BSYNC B4 ;  /* 0x0000000000047941 */ /* 0x000fea0003800000 */
.L_x_4233:
        /* <DEDUP_REMOVED lines=10> */
.L_x_4237:
[----:B------:R-:W-:-:S04]  /*1000*/  FADD.FTZ R3, -R3, R4 ;  /* 0x0000000403037221 */ /* 0x000fc80000010100 */
[----:B------:R-:W-:-:S07]  /*1010*/  FMUL.FTZ R3, R3, 0.5 ;  /* 0x3f00000003037820 */ /* 0x000fce0000410000 */
.L_x_4238:
[----:B------:R-:W-:Y:S05]  /*1020*/  BSYNC B4 ;  /* 0x0000000000047941 */ /* 0x000fea0003800000 */
.L_x_4236:
[----:B------:R-:W-:Y:S01]  /*1030*/  FADD.FTZ R3, R3, R0 ;  /* 0x0000000003037221 */ /* 0x000fe20000010000 */
[----:B------:R-:W-:-:S04]  /*1040*/  FADD.FTZ R22, R19, R22 ;  /* 0x0000001613167221 */ /* 0x000fc80000010000 */
[----:B------:R-:W-:-:S06]  /*1050*/  FMUL.FTZ R22, R22, R3 ;  /* 0x0000000316167220 */ /* 0x000fcc0000410000 */
[----:B------:R-:W2:Y:S01]  /*1060*/  MUFU.SQRT R22, R22 ;  /* 0x0000001600167308 */ /* 0x000ea20000002000 */
[----:B------:R-:W-:Y:S05]  /*1070*/  BRA `(.L_x_4239) ;  /* 0x0000000000487947 */ /* 0x000fea0003800000 */
.L_x_4232:
        /* <DEDUP_REMOVED lines=12> */
.L_x_4231:
[----:B------:R-:W-:Y:S01]  /*1140*/  FADD.FTZ R0, R22, 1 ;  /* 0x3f80000016007421 */ /* 0x000fe20000010000 */
[----:B------:R-:W-:Y:S01]  /*1150*/  MUFU.SQRT R3, R18 ;  /* 0x0000001200037308 */ /* 0x000fe20000002000 */
[----:B------:R-:W-:Y:S02]  /*1160*/  MOV R19, 0x3f800000 ;  /* 0x3f80000000137802 */ /* 0x000fe40000000f00 */
[----:B------:R-:W-:-:S06]  /*1170*/  FMUL.FTZ R0, R0, 0.5 ;  /* 0x3f00000000007820 */ /* 0x000fcc0000410000 */
[----:B------:R-:W2:Y:S02]  /*1180*/  MUFU.SQRT R0, R0 ;  /* 0x0000000000007308 */ /* 0x000ea40000002000 */
[----:B--2---:R-:W-:-:S07]  /*1190*/  FMUL.FTZ R22, R3, R0 ;  /* 0x0000000003167220 */ /* 0x004fce0000410000 */
.L_x_4239:
[----:B------:R-:W-:Y:S05]  /*11a0*/  BSYNC B1 ;  /* 0x0000000000017941 */ /* 0x000fea0003800000 */
.L_x_4230:
[----:B------:R-:W-:Y:S05]  /*11b0*/  BRA `(.L_x_4240) ;  /* 0x0000000000087947 */ /* 0x000fea0003800000 */
.L_x_4227:
[----:B------:R-:W-:Y:S01]  /*11c0*/  FMUL.FTZ R22, R22, 16777216 ;  /* 0x4b80000016167820 */ /* 0x000fe20000410000 */
[----:B------:R-:W-:-:S07]  /*11d0*/  FMUL.FTZ R19, R19, 16777216 ;  /* 0x4b80000013137820 */ /* 0x000fce0000410000 */
.L_x_4240:
[----:B------:R-:W-:Y:S05]  /*11e0*/  BSYNC B0 ;  /* 0x0000000000007941 */ /* 0x000fea0003800000 */
.L_x_4226:
        /* <DEDUP_REMOVED lines=14> */
[----:B------:R-:W-:-:S07]  /*12d0*/  MOV R4, 0x12f0 ;  /* 0x000012f000047802 */ /* 0x000fce0000000f00 */
[----:B01---5:R-:W-:Y:S05]  /*12e0*/  CALL.REL.NOINC `($__internal_4_$__cuda_sm3x_div_rn_ftz_f32_slowpath) ;  /* 0x000002ac00847944 */ /* 0x023fea0003c00000 */
.L_x_4242:
[----:B------:R-:W-:Y:S05]  /*12f0*/  BSYNC B4 ;  /* 0x0000000000047941 */ /* 0x000fea0003800000 */
.L_x_4241:
        /* <DEDUP_REMOVED lines=18> */
.L_x_4244:
[----:B------:R-:W-:Y:S02]  /*1420*/  ISETP.GE.AND P0, PT, R22, RZ, PT ;  /* 0x000000ff1600720c */ /* 0x000fe40003f06270 */
[----:B------:R-:W-:-:S11]  /*1430*/  MOV R3, 0x3fd774eb ;  /* 0x3fd774eb00037802 */ /* 0x000fd60000000f00 */
[----:B------:R-:W-:-:S04]  /*1440*/  @P0 FFMA.FTZ R0, R3, 0.93318945169448852539, -R0 ;  /* 0x3f6ee58103000823 */ /* 0x000fc80000010800 */
[----:B------:R-:W-:-:S07]  /*1450*/  @!P0 FFMA.FTZ R0, R3, 0.93318945169448852539, R0 ;  /* 0x3f6ee58103008823 */ /* 0x000fce0000010000 */
.L_x_4245:
[----:B------:R-:W-:Y:S05]  /*1460*/  BSYNC B0 ;  /* 0x0000000000007941 */ /* 0x000fea0003800000 */
.L_x_4243:
        /* <DEDUP_REMOVED lines=10> */
.L_x_4229:
[----:B------:R-:W-:Y:S05]  /*1510*/  BSYNC B3 ;  /* 0x0000000000037941 */ /* 0x000fea0003800000 */
.L_x_4225:
[----:B------:R-:W-:Y:S02]  /*1520*/  LOP3.LUT R17, R0, 0x80000000, R17, 0xb8, !PT ;  /* 0x8000000000117812 */ /* 0x000fe400078eb811 */
[----:B-1----:R-:W-:Y:S01]  /*1530*/  LOP3.LUT R14, R21, 0x80000000, R14, 0xb8, !PT ;  /* 0x80000000150e7812 */ /* 0x002fe200078eb80e */
[----:B------:R-:W-:Y:S06]  /*1540*/  BRA `(.L_x_4214) ;  /* 0x0000001400b47947 */ /* 0x000fec0003800000 */
.L_x_4213:
        /* <DEDUP_REMOVED lines=27> */
[----:B------:R-:W-:-:S07]  /*1700*/  MOV R4, 0x1720 ;  /* 0x0000172000047802 */ /* 0x000fce0000000f00 */
[----:B-----5:R-:W-:Y:S05]  /*1710*/  CALL.REL.NOINC `($__internal_4_$__cuda_sm3x_div_rn_ftz_f32_slowpath) ;  /* 0x000002a800787944 */ /* 0x020fea0003c00000 */
.L_x_4251:
[----:B------:R-:W-:Y:S05]  /*1720*/  BSYNC B4 ;  /* 0x0000000000047941 */ /* 0x000fea0003800000 */
.L_x_4250:
[----:B------:R-:W-:Y:S01]  /*1730*/  MOV R4, 0x3b33710b ;  /* 0x3b33710b00047802 */ /* 0x000fe20000000f00 */
        /* <DEDUP_REMOVED lines=17> */
.L_x_4253:
[----:B------:R-:W-:Y:S02]  /*1850*/  ISETP.GE.AND P0, PT, R20, RZ, PT ;  /* 0x000000ff1400720c */ /* 0x000fe40003f06270 */
[----:B------:R-:W-:-:S11]  /*1860*/  MOV R3, 0x3fd774eb ;  /* 0x3fd774eb00037802 */ /* 0x000fd60000000f00 */
[----:B------:R-:W-:-:S04]  /*1870*/  @P0 FFMA.FTZ R0, R3, 0.93318945169448852539, -R0 ;  /* 0x3f6ee58103000823 */ /* 0x000fc80000010800 */
[----:B------:R-:W-:-:S07]  /*1880*/  @!P0 FFMA.FTZ R0, R3, 0.93318945169448852539, R0 ;  /* 0x3f6ee58103008823 */ /* 0x000fce0000010000 */
.L_x_4254:
[----:B------:R-:W-:Y:S05]  /*1890*/  BSYNC B0 ;  /* 0x0000000000007941 */ /* 0x000fea0003800000 */
.L_x_4252:
        /* <DEDUP_REMOVED lines=13> */
.L_x_4249:
        /* <DEDUP_REMOVED lines=9> */
[----:B------:R-:W-:-:S07]  /*1a00*/  MOV R4, 0x1a20 ;  /* 0x00001a2000047802 */ /* 0x000fce0000000f00 */
[----:B-----5:R-:W-:Y:S05]  /*1a10*/  CALL.REL.NOINC `($__internal_4_$__cuda_sm3x_div_rn_ftz_f32_slowpath) ;  /* 0x000002a400b87944 */ /* 0x020fea0003c00000 */
.L_x_4257:
[----:B------:R-:W-:Y:S05]  /*1a20*/  BSYNC B4 ;  /* 0x0000000000047941 */ /* 0x000fea0003800000 */
.L_x_4256:
        /* <DEDUP_REMOVED lines=18> */
.L_x_4259:
[----:B------:R-:W-:Y:S02]  /*1b50*/  ISETP.GE.AND P0, PT, R20, RZ, PT ;  /* 0x000000ff1400720c */ /* 0x000fe40003f06270 */
[----:B------:R-:W-:-:S11]  /*1b60*/  MOV R3, 0x3fd774eb ;  /* 0x3fd774eb00037802 */ /* 0x000fd60000000f00 */
[----:B------:R-:W-:-:S04]  /*1b70*/  @P0 FFMA.FTZ R0, R3, 0.93318945169448852539, -R0 ;  /* 0x3f6ee58103000823 */ /* 0x000fc80000010800 */
[----:B------:R-:W-:-:S07]  /*1b80*/  @!P0 FFMA.FTZ R0, R3, 0.93318945169448852539, R0 ;  /* 0x3f6ee58103008823 */ /* 0x000fce0000010000 */
.L_x_4260:
[----:B------:R-:W-:Y:S05]  /*1b90*/  BSYNC B0 ;  /* 0x0000000000007941 */ /* 0x000fea0003800000 */
.L_x_4258:
        /* <DEDUP_REMOVED lines=27> */
.L_x_4248:
        /* <DEDUP_REMOVED lines=21> */
[----:B------:R-:W-:Y:S02]  /*1ea0*/  MOV R3, 0x3f800000 ;  /* 0x3f80000000037802 */ /* 0x000fe40000000f00 */
        /* <DEDUP_REMOVED lines=8> */
[----:B------:R-:W-:-:S07]  /*1f30*/  MOV R4, 0x1f50 ;  /* 0x00001f5000047802 */ /* 0x000fce0000000f00 */
[----:B-----5:R-:W-:Y:S05]  /*1f40*/  CALL.REL.NOINC `($__internal_4_$__cuda_sm3x_div_rn_ftz_f32_slowpath) ;  /* 0x000002a0006c7944 */ /* 0x020fea0003c00000 */
.L_x_4262:
[----:B------:R-:W-:Y:S05]  /*1f50*/  BSYNC B4 ;  /* 0x0000000000047941 */ /* 0x000fea0003800000 */
.L_x_4261:
        /* <DEDUP_REMOVED lines=18> */
.L_x_4264:
[----:B------:R-:W-:Y:S02]  /*2080*/  ISETP.GE.AND P0, PT, R20, RZ, PT ;  /* 0x000000ff1400720c */ /* 0x000fe40003f06270 */
[----:B------:R-:W-:-:S11]  /*2090*/  MOV R3, 0x3fd774eb ;  /* 0x3fd774eb00037802 */ /* 0x000fd60000000f00 */
[----:B------:R-:W-:-:S04]  /*20a0*/  @P0 FFMA.FTZ R0, R3, 0.93318945169448852539, -R0 ;  /* 0x3f6ee58103000823 */ /* 0x000fc80000010800 */
[----:B------:R-:W-:-:S07]  /*20b0*/  @!P0 FFMA.FTZ R0, R3, 0.93318945169448852539, R0 ;  /* 0x3f6ee58103008823 */ /* 0x000fce0000010000 */
.L_x_4265:
[----:B------:R-:W-:Y:S05]  /*20c0*/  BSYNC B0 ;  /* 0x0000000000007941 */ /* 0x000fea0003800000 */
.L_x_4263:
[C---:B------:R-:W-:Y:S01]  /*20d0*/  FSETP.NEU.FTZ.AND P1, PT, |R20|.reuse, |R19|, PT ;  /* 0x400000131400720b */ /* 0x040fe20003f3d200 */
[----:B------:R-:W-:Y:S01]  /*20e0*/  HFMA2.MMA R3, -RZ, RZ, 2.04296875, -15.78125 ;  /* 0x4016cbe4ff037435 */ /* 0x000fe200000001ff */
[----:B------:R-:W-:Y:S02]  /*20f0*/  FSETP.NEU.FTZ.AND P2, PT, R27, RZ, PT ;  /* 0x000000ff1b00720b */ /* 0x000fe40003f5d000 */
[----:B------:R-:W-:-:S09]  /*2100*/  ISETP.GE.AND P0, PT, R20, RZ, PT ;  /* 0x000000ff1400720c */ /* 0x000fd20003f06270 */
[----:B------:R-:W-:Y:S01]  /*2110*/  @!P1 FSEL R0, R3, 0.78539818525314331055, !P0 ;  /* 0x3f490fdb03009808 */ /* 0x000fe20004000000 */
[----:B------:R-:W-:Y:S01]  /*2120*/  FADD.FTZ R3, |R20|, |R19| ;  /* 0x4000001314037221 */ /* 0x000fe20000010200 */
[----:B------:R-:W-:-:S04]  /*2130*/  @!P2 FSEL R0, RZ, 3.1415927410125732422, P0 ;  /* 0x40490fdbff00a808 */ /* 0x000fc80000000000 */
[----:B------:R-:W-:Y:S02]  /*2140*/  FSETP.GTU.FTZ.AND P0, PT, |R3|, +INF , PT ;  /* 0x7f8000000300780b */ /* 0x000fe40003f1c200 */
[----:B------:R-:W-:-:S04]  /*2150*/  LOP3.LUT R0, R0, 0x80000000, R19, 0xb8, !PT ;  /* 0x8000000000007812 */ /* 0x000fc800078eb813 */
[----:B------:R-:W-:Y:S01]  /*2160*/  FSEL R0, R3, R0, P0 ;  /* 0x0000000003007208 */ /* 0x000fe20000000000 */
[----:B------:R-:W-:Y:S06]  /*2170*/  BRA `(.L_x_4255) ;  /* 0x00000008005c7947 */ /* 0x000fec0003800000 */
.L_x_4247:
        /* <DEDUP_REMOVED lines=22> */
.L_x_4269:
[----:B------:R-:W-:Y:S05]  /*22e0*/  BSYNC B4 ;  /* 0x0000000000047941 */ /* 0x000fea0003800000 */
.L_x_4268:
[----:B------:R-:W-:Y:S01]  /*22f0*/  MOV R4, 0x3b33710b ;  /* 0x3b33710b00047802 */ /* 0x000fe20000000f00 */
[----:B------:R-:W-:Y:S01]  /*2300*/  FMUL.FTZ R3, R0, R0 ;  /* 0x0000000000037220 */ /* 0x000fe20000410000 */
[----:B------:R-:W-:Y:S01]  /*2310*/  @!P6 MOV R5, 0x3fd774eb ;  /* 0x3fd774eb0005e802 */ /* 0x000fe20000000f00 */
[----:B------:R-:W0:Y:S01]  /*2320*/  MUFU.LG2 R21, R21 ;  /* 0x0000001500157308 */ /* 0x000e220000000c00 */
[C---:B------:R-:W-:Y:S01]  /*2330*/  FSETP.NEU.FTZ.AND P0, PT, |R20|.reuse, R19, PT ;  /* 0x000000131400720b */ /* 0x040fe20003f1d200 */
        /* <DEDUP_REMOVED lines=19> */
.L_x_4267:
        /* <DEDUP_REMOVED lines=11> */
.L_x_4271:
[----:B------:R-:W-:Y:S05]  /*2520*/  BSYNC B4 ;  /* 0x0000000000047941 */ /* 0x000fea0003800000 */
.L_x_4270:
        /* <DEDUP_REMOVED lines=38> */
.L_x_4266:
        /* <DEDUP_REMOVED lines=32> */
.L_x_4273:
[----:B------:R-:W-:Y:S05]  /*2990*/  BSYNC B4 ;  /* 0x0000000000047941 */ /* 0x000fea0003800000 */
.L_x_4272:
        /* <DEDUP_REMOVED lines=21> */
.L_x_4255:
[----:B------:R-:W-:Y:S05]  /*2af0*/  BSYNC B3 ;  /* 0x0000000000037941 */ /* 0x000fea0003800000 */
.L_x_4246:
[----:B------:R-:W-:Y:S01]  /*2b00*/  FADD.FTZ R3, R18, 0.69314718246459960938 ;  /* 0x3f31721812037421 */ /* 0x000fe20000010000 */
[----:B------:R-:W-:-:S04]  /*2b10*/  LOP3.LUT R17, R0, 0x80000000, R17, 0xb8, !PT ;  /* 0x8000000000117812 */ /* 0x000fc800078eb811 */
[----:B------:R-:W-:Y:S01]  /*2b20*/  LOP3.LUT R14, R3, 0x80000000, R14, 0xb8, !PT ;  /* 0x80000000030e7812 */ /* 0x000fe200078eb80e */
[----:B------:R-:W-:Y:S06]  /*2b30*/  BRA `(.L_x_4214) ;  /* 0x0000000000387947 */ /* 0x000fec0003800000 */
.L_x_4212:
        /* <DEDUP_REMOVED lines=14> */
.L_x_4214:
[----:B------:R-:W-:Y:S05]  /*2c20*/  BSYNC B2 ;  /* 0x0000000000027941 */ /* 0x000fea0003800000 */
.L_x_4211:
[----:B------:R-:W-:Y:S05]  /*2c30*/  WARPSYNC.ALL ;  /* 0x0000000000007948 */ /* 0x000fea0003800000 */
[--C-:B------:R-:W-:Y:S01]  /*2c40*/  HADD2.F32 R21, -RZ, R15.reuse.H1_H1 ;  /* 0x3000000fff157230 */ /* 0x100fe20000004100 */
[----:B------:R-:W-:Y:S01]  /*2c50*/  BSSY B2, `(.L_x_4274) ;  /* 0x00002b1000027945 */ /* 0x000fe20003800000 */
[----:B0-----:R-:W-:-:S03]  /*2c60*/  HADD2.F32 R18, -RZ, R15.H0_H0 ;  /* 0x2000000fff127230 */ /* 0x001fc60000004100 */
[----:B------:R-:W-:Y:S02]  /*2c70*/  FSETP.GTU.FTZ.AND P0, PT, |R21|, +INF , PT ;  /* 0x7f8000001500780b */ /* 0x000fe40003f1c200 */
[C---:B------:R-:W-:Y:S01]  /*2c80*/  FSETP.GTU.FTZ.AND P1, PT, |R18|.reuse, +INF , PT ;  /* 0x7f8000001200780b */ /* 0x040fe20003f3c200 */
[----:B------:R-:W-:Y:S01]  /*2c90*/  FADD.FTZ R20, |R18|, -RZ ;  /* 0x800000ff12147221 */ /* 0x000fe20000010200 */
[----:B------:R-:W-:Y:S02]  /*2ca0*/  MOV R15, R21 ;  /* 0x00000015000f7202 */ /* 0x000fe40000000f00 */
        /* <DEDUP_REMOVED lines=104> */
.L_x_4281:
        /* <DEDUP_REMOVED lines=10> */
.L_x_4283:
[----:B------:R-:W-:-:S04]  /*33d0*/  FADD.FTZ R6, -R0, R5 ;  /* 0x0000000500067221 */ /* 0x000fc80000010100 */
[----:B------:R-:W-:-:S07]  /*33e0*/  FMUL.FTZ R6, R6, 0.5 ;  /* 0x3f00000006067820 */ /* 0x000fce0000410000 */
.L_x_4284:
[----:B------:R-:W-:Y:S05]  /*33f0*/  BSYNC B1 ;  /* 0x0000000000017941 */ /* 0x000fea0003800000 */
.L_x_4282:
        /* <DEDUP_REMOVED lines=11> */
.L_x_4286:
[----:B------:R-:W-:-:S04]  /*34b0*/  FADD.FTZ R7, R4, -R7 ;  /* 0x8000000704077221 */ /* 0x000fc80000010000 */
[----:B------:R-:W-:-:S07]  /*34c0*/  FMUL.FTZ R7, R7, 0.5 ;  /* 0x3f00000007077820 */ /* 0x000fce0000410000 */
.L_x_4287:
[----:B------:R-:W-:Y:S05]  /*34d0*/  BSYNC B1 ;  /* 0x0000000000017941 */ /* 0x000fea0003800000 */
.L_x_4285:
[----:B------:R-:W-:Y:S01]  /*34e0*/  FADD.FTZ R7, R7, R6 ;  /* 0x0000000607077221 */ /* 0x000fe20000010000 */
[----:B------:R-:W-:Y:S01]  /*34f0*/  FADD.FTZ R6, R23, 1 ;  /* 0x3f80000017067421 */ /* 0x000fe20000010000 */
[----:B------:R-:W-:Y:S01]  /*3500*/  HFMA2.MMA R25, -RZ, RZ, 1.875, 0 ;  /* 0x3f800000ff197435 */ /* 0x000fe200000001ff */
        /* <DEDUP_REMOVED lines=32> */
.L_x_4280:
[----:B------:R0:W1:Y:S02]  /*3710*/  MUFU.SQRT R22, R19 ;  /* 0x0000001300167308 */ /* 0x0000640000002000 */
.L_x_4279:
[----:B------:R-:W-:Y:S05]  /*3720*/  BSYNC B0 ;  /* 0x0000000000007941 */ /* 0x000fea0003800000 */
.L_x_4278:
        /* <DEDUP_REMOVED lines=35> */
.L_x_4291:
        /* <DEDUP_REMOVED lines=17> */
.L_x_4297:
[----:B------:R-:W-:-:S04]  /*3a70*/  FADD.FTZ R0, -R0, R5 ;  /* 0x0000000500007221 */ /* 0x000fc80000010100 */
[----:B------:R-:W-:-:S07]  /*3a80*/  FMUL.FTZ R0, R0, 0.5 ;  /* 0x3f00000000007820 */ /* 0x000fce0000410000 */
.L_x_4298:
[----:B------:R-:W-:Y:S05]  /*3a90*/  BSYNC B4 ;  /* 0x0000000000047941 */ /* 0x000fea0003800000 */
.L_x_4296:
        /* <DEDUP_REMOVED lines=10> */
.L_x_4300:
[----:B------:R-:W-:-:S04]  /*3b40*/  FADD.FTZ R3, -R3, R4 ;  /* 0x0000000403037221 */ /* 0x000fc80000010100 */
[----:B------:R-:W-:-:S07]  /*3b50*/  FMUL.FTZ R3, R3, 0.5 ;  /* 0x3f00000003037820 */ /* 0x000fce0000410000 */
.L_x_4301:
[----:B------:R-:W-:Y:S05]  /*3b60*/  BSYNC B4 ;  /* 0x0000000000047941 */ /* 0x000fea0003800000 */
.L_x_4299:
[----:B------:R-:W-:Y:S01]  /*3b70*/  FADD.FTZ R0, R3, R0 ;  /* 0x0000000003007221 */ /* 0x000fe20000010000 */
[----:B------:R-:W-:-:S04]  /*3b80*/  FADD.FTZ R23, R20, R23 ;  /* 0x0000001714177221 */ /* 0x000fc80000010000 */
[----:B------:R-:W-:-:S06]  /*3b90*/  FMUL.FTZ R23, R23, R0 ;  /* 0x0000000017177220 */ /* 0x000fcc0000410000 */
[----:B------:R-:W2:Y:S01]  /*3ba0*/  MUFU.SQRT R23, R23 ;  /* 0x0000001700177308 */ /* 0x000ea20000002000 */
[----:B------:R-:W-:Y:S05]  /*3bb0*/  BRA `(.L_x_4302) ;  /* 0x0000000000487947 */ /* 0x000fea0003800000 */
.L_x_4295:
        /* <DEDUP_REMOVED lines=12> */
.L_x_4294:
[----:B------:R-:W-:Y:S01]  /*3c80*/  FADD.FTZ R0, R23, 1 ;  /* 0x3f80000017007421 */ /* 0x000fe20000010000 */
[----:B0-----:R-:W-:Y:S01]  /*3c90*/  MUFU.SQRT R19, R19 ;  /* 0x0000001300137308 */ /* 0x001fe20000002000 */
[----:B------:R-:W-:Y:S02]  /*3ca0*/  MOV R20, 0x3f800000 ;  /* 0x3f80000000147802 */ /* 0x000fe40000000f00 */
[----:B------:R-:W-:-:S06]  /*3cb0*/  FMUL.FTZ R0, R0, 0.5 ;  /* 0x3f00000000007820 */ /* 0x000fcc0000410000 */
[----:B------:R-:W0:Y:S02]  /*3cc0*/  MUFU.SQRT R0, R0 ;  /* 0x0000000000007308 */ /* 0x000e240000002000 */
[----:B0-----:R-:W-:-:S07]  /*3cd0*/  FMUL.FTZ R23, R19, R0 ;  /* 0x0000000013177220 */ /* 0x001fce0000410000 */
.L_x_4302:
[----:B------:R-:W-:Y:S05]  /*3ce0*/  BSYNC B1 ;  /* 0x0000000000017941 */ /* 0x000fea0003800000 */
.L_x_4293:
[----:B------:R-:W-:Y:S05]  /*3cf0*/  BRA `(.L_x_4303) ;  /* 0x0000000000087947 */ /* 0x000fea0003800000 */
.L_x_4290:
[----:B------:R-:W-:Y:S01]  /*3d00*/  FMUL.FTZ R23, R23, 16777216 ;  /* 0x4b80000017177820 */ /* 0x000fe20000410000 */
[----:B------:R-:W-:-:S07]  /*3d10*/  FMUL.FTZ R20, R20, 16777216 ;  /* 0x4b80000014147820 */ /* 0x000fce0000410000 */
.L_x_4303:
[----:B------:R-:W-:Y:S05]  /*3d20*/  BSYNC B0 ;  /* 0x0000000000007941 */ /* 0x000fea0003800000 */
.L_x_4289:
        /* <DEDUP_REMOVED lines=16> */
.L_x_4305:
[----:B------:R-:W-:Y:S05]  /*3e30*/  BSYNC B4 ;  /* 0x0000000000047941 */ /* 0x000fea0003800000 */
.L_x_4304:
        /* <DEDUP_REMOVED lines=18> */
.L_x_4307:
[----:B------:R-:W-:Y:S02]  /*3f60*/  ISETP.GE.AND P0, PT, R23, RZ, PT ;  /* 0x000000ff1700720c */ /* 0x000fe40003f06270 */
[----:B------:R-:W-:-:S11]  /*3f70*/  MOV R3, 0x3fd774eb ;  /* 0x3fd774eb00037802 */ /* 0x000fd60000000f00 */
[----:B------:R-:W-:-:S04]  /*3f80*/  @P0 FFMA.FTZ R0, R3, 0.93318945169448852539, -R0 ;  /* 0x3f6ee58103000823 */ /* 0x000fc80000010800 */
[----:B------:R-:W-:-:S07]  /*3f90*/  @!P0 FFMA.FTZ R0, R3, 0.93318945169448852539, R0 ;  /* 0x3f6ee58103008823 */ /* 0x000fce0000010000 */
.L_x_4308:
[----:B------:R-:W-:Y:S05]  /*3fa0*/  BSYNC B0 ;  /* 0x0000000000007941 */ /* 0x000fea0003800000 */
.L_x_4306:
[----:B------:R-:W-:Y:S01]  /*3fb0*/  FSETP.NEU.FTZ.AND P0, PT, |R23|, |R20|, PT ;  /* 0x400000141700720b */ /* 0x000fe20003f1d200 */
        /* <DEDUP_REMOVED lines=8> */
[----:B------:R-:W-:-:S07]  /*4040*/  FSEL R3, R3, R0, P0 ;  /* 0x0000000003037208 */ /* 0x000fce0000000000 */
.L_x_4292:
[----:B------:R-:W-:Y:S05]  /*4050*/  BSYNC B3 ;  /* 0x0000000000037941 */ /* 0x000fea0003800000 */
.L_x_4288:
[----:B------:R-:W-:Y:S02]  /*4060*/  LOP3.LUT R18, R3, 0x80000000, R18, 0xb8, !PT ;  /* 0x8000000003127812 */ /* 0x000fe400078eb812 */
[----:B-1----:R-:W-:Y:S01]  /*4070*/  LOP3.LUT R15, R22, 0x80000000, R15, 0xb8, !PT ;  /* 0x80000000160f7812 */ /* 0x002fe200078eb80f */
[----:B------:R-:W-:Y:S06]  /*4080*/  BRA `(.L_x_4277) ;  /* 0x0000001400b47947 */ /* 0x000fec0003800000 */
.L_x_4276:
        /* <DEDUP_REMOVED lines=29> */
.L_x_4314:
[----:B------:R-:W-:Y:S05]  /*4260*/  BSYNC B4 ;  /* 0x0000000000047941 */ /* 0x000fea0003800000 */
.L_x_4313:
        /* <DEDUP_REMOVED lines=18> */
.L_x_4316:
[----:B------:R-:W-:Y:S02]  /*4390*/  ISETP.GE.AND P0, PT, R21, RZ, PT ;  /* 0x000000ff1500720c */ /* 0x000fe40003f06270 */
[----:B------:R-:W-:-:S11]  /*43a0*/  MOV R3, 0x3fd774eb ;  /* 0x3fd774eb00037802 */ /* 0x000fd60000000f00 */
[----:B------:R-:W-:-:S04]  /*43b0*/  @P0 FFMA.FTZ R0, R3, 0.93318945169448852539, -R0 ;  /* 0x3f6ee58103000823 */ /* 0x000fc80000010800 */
[----:B------:R-:W-:-:S07]  /*43c0*/  @!P0 FFMA.FTZ R0, R3, 0.93318945169448852539, R0 ;  /* 0x3f6ee58103008823 */ /* 0x000fce0000010000 */
.L_x_4317:
[----:B------:R-:W-:Y:S05]  /*43d0*/  BSYNC B0 ;  /* 0x0000000000007941 */ /* 0x000fea0003800000 */
.L_x_4315:
[----:B------:R-:W-:Y:S01]  /*43e0*/  FSETP.NEU.FTZ.AND P0, PT, |R21|, |R20|, PT ;  /* 0x400000141500720b */ /* 0x000fe20003f1d200 */
[----:B------:R-:W-:Y:S01]  /*43f0*/  HFMA2.MMA R3, -RZ, RZ, 2.04296875, -15.78125 ;  /* 0x4016cbe4ff037435 */ /* 0x000fe200000001ff */
[----:B------:R-:W-:Y:S01]  /*4400*/  FSETP.NEU.FTZ.AND P1, PT, R27, RZ, PT ;  /* 0x000000ff1b00720b */ /* 0x000fe20003f3d000 */
[----:B------:R-:W0:Y:S01]  /*4410*/  MUFU.LG2 R22, R22 ;  /* 0x0000001600167308 */ /* 0x000e220000000c00 */
[----:B------:R-:W-:-:S09]  /*4420*/  ISETP.GE.AND P2, PT, R21, RZ, PT ;  /* 0x000000ff1500720c */ /* 0x000fd20003f46270 */
[----:B------:R-:W-:Y:S01]  /*4430*/  @!P0 FSEL R0, R3, 0.78539818525314331055, !P2 ;  /* 0x3f490fdb03008808 */ /* 0x000fe20005000000 */
[----:B------:R-:W-:Y:S01]  /*4440*/  FADD.FTZ R3, |R21|, |R20| ;  /* 0x4000001415037221 */ /* 0x000fe20000010200 */
[----:B------:R-:W-:-:S04]  /*4450*/  @!P1 FSEL R0, RZ, 3.1415927410125732422, P2 ;  /* 0x40490fdbff009808 */ /* 0x000fc80001000000 */
[----:B------:R-:W-:Y:S01]  /*4460*/  FSETP.GTU.FTZ.AND P0, PT, |R3|, +INF , PT ;  /* 0x7f8000000300780b */ /* 0x000fe20003f1c200 */
[----:B0-----:R-:W-:Y:S01]  /*4470*/  FMUL.FTZ.D2 R19, R22, 0.69314718246459960938 ;  /* 0x3f31721816137820 */ /* 0x001fe20000310000 */
[----:B------:R-:W-:-:S04]  /*4480*/  LOP3.LUT R0, R0, 0x80000000, R20, 0xb8, !PT ;  /* 0x8000000000007812 */ /* 0x000fc800078eb814 */
[----:B------:R-:W-:Y:S01]  /*4490*/  FSEL R3, R3, R0, P0 ;  /* 0x0000000003037208 */ /* 0x000fe20000000000 */
[----:B------:R-:W-:Y:S06]  /*44a0*/  BRA `(.L_x_4318) ;  /* 0x0000001000607947 */ /* 0x000fec0003800000 */
.L_x_4312:
        /* <DEDUP_REMOVED lines=11> */
.L_x_4320:
[----:B------:R-:W-:Y:S05]  /*4560*/  BSYNC B4 ;  /* 0x0000000000047941 */ /* 0x000fea0003800000 */
.L_x_4319:
        /* <DEDUP_REMOVED lines=18> */
.L_x_4322:
[----:B------:R-:W-:Y:S02]  /*4690*/  ISETP.GE.AND P0, PT, R21, RZ, PT ;  /* 0x000000ff1500720c */ /* 0x000fe40003f06270 */
[----:B------:R-:W-:-:S11]  /*46a0*/  MOV R3, 0x3fd774eb ;  /* 0x3fd774eb00037802 */ /* 0x000fd60000000f00 */
[----:B------:R-:W-:-:S04]  /*46b0*/  @P0 FFMA.FTZ R0, R3, 0.93318945169448852539, -R0 ;  /* 0x3f6ee58103000823 */ /* 0x000fc80000010800 */
[----:B------:R-:W-:-:S07]  /*46c0*/  @!P0 FFMA.FTZ R0, R3, 0.93318945169448852539, R0 ;  /* 0x3f6ee58103008823 */ /* 0x000fce0000010000 */
.L_x_4323:
[----:B------:R-:W-:Y:S05]  /*46d0*/  BSYNC B0 ;  /* 0x0000000000007941 */ /* 0x000fea0003800000 */
.L_x_4321:
        /* <DEDUP_REMOVED lines=16> */
[----:B------:R-:W-:Y:S01]  /*47e0*/  HFMA2.MMA R3, -RZ, RZ, 2.04296875, -15.78125 ;  /* 0x4016cbe4ff037435 */ /* 0x000fe200000001ff */
[----:B------:R-:W-:-:S04]  /*47f0*/  ISETP.GE.AND P0, PT, R21, RZ, PT ;  /* 0x000000ff1500720c */ /* 0x000fc80003f06270 */
[----:B------:R-:W0:Y:S05]  /*4800*/  MUFU.LG2 R4, R4 ;  /* 0x0000000400047308 */ /* 0x000e2a0000000c00 */
        /* <DEDUP_REMOVED lines=8> */
.L_x_4311:
[----:B------:R-:W-:Y:S01]  /*4890*/  FMUL.FTZ R0, R21, 0.36787945032119750977 ;  /* 0x3ebc5ab215007820 */ /* 0x000fe20000410000 */
[----:B------:R-:W-:Y:S01]  /*48a0*/  FMUL.FTZ R3, R20, 0.36787945032119750977 ;  /* 0x3ebc5ab214037820 */ /* 0x000fe20000410000 */
[----:B------:R-:W0:Y:S01]  /*48b0*/  MUFU.RCP R22, R27 ;  /* 0x0000001b00167308 */ /* 0x000e220000001000 */
        /* <DEDUP_REMOVED lines=18> */
[----:B------:R-:W-:-:S03]  /*49e0*/  FFMA R0, R22, R3, R22 ;  /* 0x0000000316007223 */ /* 0x000fc60000000016 */
        /* <DEDUP_REMOVED lines=10> */
.L_x_4325:
[----:B------:R-:W-:Y:S05]  /*4a90*/  BSYNC B4 ;  /* 0x0000000000047941 */ /* 0x000fea0003800000 */
.L_x_4324:
        /* <DEDUP_REMOVED lines=18> */
.L_x_4327:
[----:B------:R-:W-:Y:S02]  /*4bc0*/  ISETP.GE.AND P0, PT, R21, RZ, PT ;  /* 0x000000ff1500720c */ /* 0x000fe40003f06270 */
[----:B------:R-:W-:-:S11]  /*4bd0*/  MOV R3, 0x3fd774eb ;  /* 0x3fd774eb00037802 */ /* 0x000fd60000000f00 */
[----:B------:R-:W-:-:S04]  /*4be0*/  @P0 FFMA.FTZ R0, R3, 0.93318945169448852539, -R0 ;  /* 0x3f6ee58103000823 */ /* 0x000fc80000010800 */
[----:B------:R-:W-:-:S07]  /*4bf0*/  @!P0 FFMA.FTZ R0, R3, 0.93318945169448852539, R0 ;  /* 0x3f6ee58103008823 */ /* 0x000fce0000010000 */
.L_x_4328:
[----:B------:R-:W-:Y:S05]  /*4c00*/  BSYNC B0 ;  /* 0x0000000000007941 */ /* 0x000fea0003800000 */
.L_x_4326:
        /* <DEDUP_REMOVED lines=11> */
.L_x_4310:
        /* <DEDUP_REMOVED lines=22> */
.L_x_4332:
[----:B------:R-:W-:Y:S05]  /*4e20*/  BSYNC B4 ;  /* 0x0000000000047941 */ /* 0x000fea0003800000 */
.L_x_4331:
[----:B------:R-:W-:Y:S01]  /*4e30*/  MOV R4, 0x3b33710b ;  /* 0x3b33710b00047802 */ /* 0x000fe20000000f00 */
[----:B------:R-:W-:Y:S01]  /*4e40*/  FMUL.FTZ R3, R0, R0 ;  /* 0x0000000000037220 */ /* 0x000fe20000410000 */
[----:B------:R-:W-:Y:S01]  /*4e50*/  @!P6 MOV R5, 0x3fd774eb ;  /* 0x3fd774eb0005e802 */ /* 0x000fe20000000f00 */
        /* <DEDUP_REMOVED lines=21> */
.L_x_4330:
        /* <DEDUP_REMOVED lines=11> */
.L_x_4334:
[----:B------:R-:W-:Y:S05]  /*5060*/  BSYNC B4 ;  /* 0x0000000000047941 */ /* 0x000fea0003800000 */
.L_x_4333:
        /* <DEDUP_REMOVED lines=38> */
.L_x_4329:
[----:B------:R-:W-:Y:S01]  /*52d0*/  FMUL.FTZ R0, R15, 0.36787945032119750977 ;  /* 0x3ebc5ab20f007820 */ /* 0x000fe20000410000 */
[----:B------:R-:W-:Y:S01]  /*52e0*/  FMUL.FTZ R3, R18, 0.36787945032119750977 ;  /* 0x3ebc5ab212037820 */ /* 0x000fe20000410000 */
[----:B------:R-:W0:Y:S01]  /*52f0*/  MUFU.RCP R22, R27 ;  /* 0x0000001b00167308 */ /* 0x000e220000001000 */
[----:B------:R-:W-:Y:S01]  /*5300*/  HFMA2.MMA R19, -RZ, RZ, 1.875, 0 ;  /* 0x3f800000ff137435 */ /* 0x000fe200000001ff */
        /* <DEDUP_REMOVED lines=28> */
.L_x_4336:
[----:B------:R-:W-:Y:S05]  /*54d0*/  BSYNC B4 ;  /* 0x0000000000047941 */ /* 0x000fea0003800000 */
.L_x_4335:
        /* <DEDUP_REMOVED lines=21> */
.L_x_4318:
[----:B------:R-:W-:Y:S05]  /*5630*/  BSYNC B3 ;  /* 0x0000000000037941 */ /* 0x000fea0003800000 */
.L_x_4309:
[----:B------:R-:W-:Y:S01]  /*5640*/  FADD.FTZ R0, R19, 0.69314718246459960938 ;  /* 0x3f31721813007421 */ /* 0x000fe20000010000 */
[----:B------:R-:W-:-:S04]  /*5650*/  LOP3.LUT R18, R3, 0x80000000, R18, 0xb8, !PT ;  /* 0x8000000003127812 */ /* 0x000fc800078eb812 */
[----:B------:R-:W-:Y:S01]  /*5660*/  LOP3.LUT R15, R0, 0x80000000, R15, 0xb8, !PT ;  /* 0x80000000000f7812 */ /* 0x000fe200078eb80f */
[----:B------:R-:W-:Y:S06]  /*5670*/  BRA `(.L_x_4277) ;  /* 0x0000000000387947 */ /* 0x000fec0003800000 */
.L_x_4275:
        /* <DEDUP_REMOVED lines=14> */
.L_x_4277:
[----:B------:R-:W-:Y:S05]  /*5760*/  BSYNC B2 ;  /* 0x0000000000027941 */ /* 0x000fea0003800000 */
.L_x_4274:
[----:B------:R-:W-:Y:S05]  /*5770*/  WARPSYNC.ALL ;  /* 0x0000000000007948 */ /* 0x000fea0003800000 */
[--C-:B-----5:R-:W-:Y:S01]  /*5780*/  HADD2.F32 R22, -RZ, R12.reuse.H1_H1 ;  /* 0x3000000cff167230 */ /* 0x120fe20000004100 */
        /* <DEDUP_REMOVED lines=110> */
.L_x_4344:
        /* <DEDUP_REMOVED lines=10> */
.L_x_4346:
[----:B------:R-:W-:-:S04]  /*5f10*/  FADD.FTZ R6, -R0, R5 ;  /* 0x0000000500067221 */ /* 0x000fc80000010100 */
[----:B------:R-:W-:-:S07]  /*5f20*/  FMUL.FTZ R6, R6, 0.5 ;  /* 0x3f00000006067820 */ /* 0x000fce0000410000 */
.L_x_4347:
[----:B------:R-:W-:Y:S05]  /*5f30*/  BSYNC B1 ;  /* 0x0000000000017941 */ /* 0x000fea0003800000 */
.L_x_4345:
        /* <DEDUP_REMOVED lines=11> */
.L_x_4349:
[----:B------:R-:W-:-:S04]  /*5ff0*/  FADD.FTZ R7, R4, -R7 ;  /* 0x8000000704077221 */ /* 0x000fc80000010000 */
[----:B------:R-:W-:-:S07]  /*6000*/  FMUL.FTZ R7, R7, 0.5 ;  /* 0x3f00000007077820 */ /* 0x000fce0000410000 */
.L_x_4350:
[----:B------:R-:W-:Y:S05]  /*6010*/  BSYNC B1 ;  /* 0x0000000000017941 */ /* 0x000fea0003800000 */
.L_x_4348:
        /* <DEDUP_REMOVED lines=35> */
.L_x_4343:
[----:B------:R0:W1:Y:S02]  /*6250*/  MUFU.SQRT R23, R20 ;  /* 0x0000001400177308 */ /* 0x0000640000002000 */
.L_x_4342:
[----:B------:R-:W-:Y:S05]  /*6260*/  BSYNC B0 ;  /* 0x0000000000007941 */ /* 0x000fea0003800000 */
.L_x_4341:
        /* <DEDUP_REMOVED lines=35> */
.L_x_4354:
        /* <DEDUP_REMOVED lines=17> */
.L_x_4360:
[----:B------:R-:W-:-:S04]  /*65b0*/  FADD.FTZ R0, -R0, R5 ;  /* 0x0000000500007221 */ /* 0x000fc80000010100 */
[----:B------:R-:W-:-:S07]  /*65c0*/  FMUL.FTZ R0, R0, 0.5 ;  /* 0x3f00000000007820 */ /* 0x000fce0000410000 */
.L_x_4361:
[----:B------:R-:W-:Y:S05]  /*65d0*/  BSYNC B4 ;  /* 0x0000000000047941 */ /* 0x000fea0003800000 */
.L_x_4359:
        /* <DEDUP_REMOVED lines=10> */
.L_x_4363:
[----:B------:R-:W-:-:S04]  /*6680*/  FADD.FTZ R3, -R3, R4 ;  /* 0x0000000403037221 */ /* 0x000fc80000010100 */
[----:B------:R-:W-:-:S07]  /*6690*/  FMUL.FTZ R3, R3, 0.5 ;  /* 0x3f00000003037820 */ /* 0x000fce0000410000 */
.L_x_4364:
[----:B------:R-:W-:Y:S05]  /*66a0*/  BSYNC B4 ;  /* 0x0000000000047941 */ /* 0x000fea0003800000 */
.L_x_4362:
[----:B------:R-:W-:Y:S01]  /*66b0*/  FADD.FTZ R3, R3, R0 ;  /* 0x0000000003037221 */ /* 0x000fe20000010000 */
[----:B------:R-:W-:-:S04]  /*66c0*/  FADD.FTZ R24, R21, R24 ;  /* 0x0000001815187221 */ /* 0x000fc80000010000 */
[----:B------:R-:W-:-:S06]  /*66d0*/  FMUL.FTZ R24, R24, R3 ;  /* 0x0000000318187220 */ /* 0x000fcc0000410000 */
[----:B------:R-:W2:Y:S01]  /*66e0*/  MUFU.SQRT R24, R24 ;  /* 0x0000001800187308 */ /* 0x000ea20000002000 */
[----:B------:R-:W-:Y:S05]  /*66f0*/  BRA `(.L_x_4365) ;  /* 0x0000000000487947 */ /* 0x000fea0003800000 */
.L_x_4358:
        /* <DEDUP_REMOVED lines=12> */
.L_x_4357:
[----:B------:R-:W-:Y:S01]  /*67c0*/  FADD.FTZ R0, R24, 1 ;  /* 0x3f80000018007421 */ /* 0x000fe20000010000 */
[----:B------:R-:W-:Y:S01]  /*67d0*/  MUFU.SQRT R3, R20 ;  /* 0x0000001400037308 */ /* 0x000fe20000002000 */
[----:B------:R-:W-:Y:S02]  /*67e0*/  MOV R21, 0x3f800000 ;  /* 0x3f80000000157802 */ /* 0x000fe40000000f00 */
[----:B------:R-:W-:-:S06]  /*67f0*/  FMUL.FTZ R0, R0, 0.5 ;  /* 0x3f00000000007820 */ /* 0x000fcc0000410000 */
[----:B------:R-:W2:Y:S02]  /*6800*/  MUFU.SQRT R0, R0 ;  /* 0x0000000000007308 */ /* 0x000ea40000002000 */
[----:B--2---:R-:W-:-:S07]  /*6810*/  FMUL.FTZ R24, R3, R0 ;  /* 0x0000000003187220 */ /* 0x004fce0000410000 */
.L_x_4365:
[----:B------:R-:W-:Y:S05]  /*6820*/  BSYNC B1 ;  /* 0x0000000000017941 */ /* 0x000fea0003800000 */
.L_x_4356:
[----:B------:R-:W-:Y:S05]  /*6830*/  BRA `(.L_x_4366) ;  /* 0x0000000000087947 */ /* 0x000fea0003800000 */
.L_x_4353:
[----:B------:R-:W-:Y:S01]  /*6840*/  FMUL.FTZ R24, R24, 16777216 ;  /* 0x4b80000018187820 */ /* 0x000fe20000410000 */
[----:B------:R-:W-:-:S07]  /*6850*/  FMUL.FTZ R21, R21, 16777216 ;  /* 0x4b80000015157820 */ /* 0x000fce0000410000 */
.L_x_4366:
[----:B------:R-:W-:Y:S05]  /*6860*/  BSYNC B0 ;  /* 0x0000000000007941 */ /* 0x000fea0003800000 */
.L_x_4352:
        /* <DEDUP_REMOVED lines=15> */
[----:B01----:R-:W-:Y:S05]  /*6960*/  CALL.REL.NOINC `($__internal_4_$__cuda_sm3x_div_rn_ftz_f32_slowpath) ;  /* 0x0000025400e47944 */ /* 0x003fea0003c00000 */
.L_x_4368:
[----:B------:R-:W-:Y:S05]  /*6970*/  BSYNC B4 ;  /* 0x0000000000047941 */ /* 0x000fea0003800000 */
.L_x_4367:
        /* <DEDUP_REMOVED lines=18> */
.L_x_4370:
[----:B------:R-:W-:Y:S02]  /*6aa0*/  ISETP.GE.AND P0, PT, R24, RZ, PT ;  /* 0x000000ff1800720c */ /* 0x000fe40003f06270 */
[----:B------:R-:W-:-:S11]  /*6ab0*/  MOV R3, 0x3fd774eb ;  /* 0x3fd774eb00037802 */ /* 0x000fd60000000f00 */
[----:B------:R-:W-:-:S04]  /*6ac0*/  @P0 FFMA.FTZ R0, R3, 0.93318945169448852539, -R0 ;  /* 0x3f6ee58103000823 */ /* 0x000fc80000010800 */
[----:B------:R-:W-:-:S07]  /*6ad0*/  @!P0 FFMA.FTZ R0, R3, 0.93318945169448852539, R0 ;  /* 0x3f6ee58103008823 */ /* 0x000fce0000010000 */
.L_x_4371:
[----:B------:R-:W-:Y:S05]  /*6ae0*/  BSYNC B0 ;  /* 0x0000000000007941 */ /* 0x000fea0003800000 */
.L_x_4369:
        /* <DEDUP_REMOVED lines=10> */
.L_x_4355:
[----:B------:R-:W-:Y:S05]  /*6b90*/  BSYNC B3 ;  /* 0x0000000000037941 */ /* 0x000fea0003800000 */
.L_x_4351:
[----:B------:R-:W-:Y:S02]  /*6ba0*/  LOP3.LUT R19, R0, 0x80000000, R19, 0xb8, !PT ;  /* 0x8000000000137812 */ /* 0x000fe400078eb813 */
[----:B-1----:R-:W-:Y:S01]  /*6bb0*/  LOP3.LUT R12, R23, 0x80000000, R12, 0xb8, !PT ;  /* 0x80000000170c7812 */ /* 0x002fe200078eb80c */
[----:B------:R-:W-:Y:S06]  /*6bc0*/  BRA `(.L_x_4340) ;  /* 0x0000001400b47947 */ /* 0x000fec0003800000 */
.L_x_4339:
        /* <DEDUP_REMOVED lines=28> */
[----:B------:R-:W-:Y:S05]  /*6d90*/  CALL.REL.NOINC `($__internal_4_$__cuda_sm3x_div_rn_ftz_f32_slowpath) ;  /* 0x0000025000d87944 */ /* 0x000fea0003c00000 */
.L_x_4377:
[----:B------:R-:W-:Y:S05]  /*6da0*/  BSYNC B4 ;  /* 0x0000000000047941 */ /* 0x000fea0003800000 */
.L_x_4376:
        /* <DEDUP_REMOVED lines=18> */
.L_x_4379:
[----:B------:R-:W-:Y:S02]  /*6ed0*/  ISETP.GE.AND P0, PT, R22, RZ, PT ;  /* 0x000000ff1600720c */ /* 0x000fe40003f06270 */
[----:B------:R-:W-:-:S11]  /*6ee0*/  MOV R3, 0x3fd774eb ;  /* 0x3fd774eb00037802 */ /* 0x000fd60000000f00 */
[----:B------:R-:W-:-:S04]  /*6ef0*/  @P0 FFMA.FTZ R0, R3, 0.93318945169448852539, -R0 ;  /* 0x3f6ee58103000823 */ /* 0x000fc80000010800 */
[----:B------:R-:W-:-:S07]  /*6f00*/  @!P0 FFMA.FTZ R0, R3, 0.93318945169448852539, R0 ;  /* 0x3f6ee58103008823 */ /* 0x000fce0000010000 */
.L_x_4380:
[----:B------:R-:W-:Y:S05]  /*6f10*/  BSYNC B0 ;  /* 0x0000000000007941 */ /* 0x000fea0003800000 */
.L_x_4378:
        /* <DEDUP_REMOVED lines=13> */
.L_x_4375:
        /* <DEDUP_REMOVED lines=10> */
[----:B------:R-:W-:Y:S05]  /*7090*/  CALL.REL.NOINC `($__internal_4_$__cuda_sm3x_div_rn_ftz_f32_slowpath) ;  /* 0x0000025000187944 */ /* 0x000fea0003c00000 */
.L_x_4383:
[----:B------:R-:W-:Y:S05]  /*70a0*/  BSYNC B4 ;  /* 0x0000000000047941 */ /* 0x000fea0003800000 */
.L_x_4382:
        /* <DEDUP_REMOVED lines=18> */
.L_x_4385:
[----:B------:R-:W-:Y:S02]  /*71d0*/  ISETP.GE.AND P0, PT, R22, RZ, PT ;  /* 0x000000ff1600720c */ /* 0x000fe40003f06270 */
[----:B------:R-:W-:-:S11]  /*71e0*/  MOV R3, 0x3fd774eb ;  /* 0x3fd774eb00037802 */ /* 0x000fd60000000f00 */
[----:B------:R-:W-:-:S04]  /*71f0*/  @P0 FFMA.FTZ R0, R3, 0.93318945169448852539, -R0 ;  /* 0x3f6ee58103000823 */ /* 0x000fc80000010800 */
[----:B------:R-:W-:-:S07]  /*7200*/  @!P0 FFMA.FTZ R0, R3, 0.93318945169448852539, R0 ;  /* 0x3f6ee58103008823 */ /* 0x000fce0000010000 */
.L_x_4386:
[----:B------:R-:W-:Y:S05]  /*7210*/  BSYNC B0 ;  /* 0x0000000000007941 */ /* 0x000fea0003800000 */
.L_x_4384:
        /* <DEDUP_REMOVED lines=27> */
.L_x_4374:
        /* <DEDUP_REMOVED lines=31> */
[----:B------:R-:W-:Y:S05]  /*75c0*/  CALL.REL.NOINC `($__internal_4_$__cuda_sm3x_div_rn_ftz_f32_slowpath) ;  /* 0x0000024800cc7944 */ /* 0x000fea0003c00000 */
.L_x_4388:
[----:B------:R-:W-:Y:S05]  /*75d0*/  BSYNC B4 ;  /* 0x0000000000047941 */ /* 0x000fea0003800000 */
.L_x_4387:
        /* <DEDUP_REMOVED lines=18> */
.L_x_4390:
[----:B------:R-:W-:Y:S02]  /*7700*/  ISETP.GE.AND P0, PT, R22, RZ, PT ;  /* 0x000000ff1600720c */ /* 0x000fe40003f06270 */
[----:B------:R-:W-:-:S11]  /*7710*/  MOV R3, 0x3fd774eb ;  /* 0x3fd774eb00037802 */ /* 0x000fd60000000f00 */
[----:B------:R-:W-:-:S04]  /*7720*/  @P0 FFMA.FTZ R0, R3, 0.93318945169448852539, -R0 ;  /* 0x3f6ee58103000823 */ /* 0x000fc80000010800 */
[----:B------:R-:W-:-:S07]  /*7730*/  @!P0 FFMA.FTZ R0, R3, 0.93318945169448852539, R0 ;  /* 0x3f6ee58103008823 */ /* 0x000fce0000010000 */
.L_x_4391:
[----:B------:R-:W-:Y:S05]  /*7740*/  BSYNC B0 ;  /* 0x0000000000007941 */ /* 0x000fea0003800000 */
.L_x_4389:
        /* <DEDUP_REMOVED lines=11> */
.L_x_4373:
        /* <DEDUP_REMOVED lines=22> */
.L_x_4395:
[----:B------:R-:W-:Y:S05]  /*7960*/  BSYNC B4 ;  /* 0x0000000000047941 */ /* 0x000fea0003800000 */
.L_x_4394:
        /* <DEDUP_REMOVED lines=24> */
.L_x_4393:
        /* <DEDUP_REMOVED lines=11> */
.L_x_4397:
[----:B------:R-:W-:Y:S05]  /*7ba0*/  BSYNC B4 ;  /* 0x0000000000047941 */ /* 0x000fea0003800000 */
.L_x_4396:
        /* <DEDUP_REMOVED lines=38> */
.L_x_4392:
        /* <DEDUP_REMOVED lines=32> */
.L_x_4399:
[----:B------:R-:W-:Y:S05]  /*8010*/  BSYNC B4 ;  /* 0x0000000000047941 */ /* 0x000fea0003800000 */
.L_x_4398:
        /* <DEDUP_REMOVED lines=21> */
.L_x_4381:
[----:B------:R-:W-:Y:S05]  /*8170*/  BSYNC B3 ;  /* 0x0000000000037941 */ /* 0x000fea0003800000 */
.L_x_4372:
[----:B------:R-:W-:Y:S01]  /*8180*/  FADD.FTZ R3, R20, 0.69314718246459960938 ;  /* 0x3f31721814037421 */ /* 0x000fe20000010000 */
[----:B------:R-:W-:-:S04]  /*8190*/  LOP3.LUT R19, R0, 0x80000000, R19, 0xb8, !PT ;  /* 0x8000000000137812 */ /* 0x000fc800078eb813 */
[----:B------:R-:W-:Y:S01]  /*81a0*/  LOP3.LUT R12, R3, 0x80000000, R12, 0xb8, !PT ;  /* 0x80000000030c7812 */ /* 0x000fe200078eb80c */
[----:B------:R-:W-:Y:S06]  /*81b0*/  BRA `(.L_x_4340) ;  /* 0x0000000000387947 */ /* 0x000fec0003800000 */
.L_x_4338:
        /* <DEDUP_REMOVED lines=14> */
.L_x_4340:
[----:B------:R-:W-:Y:S05]  /*82a0*/  BSYNC B2 ;  /* 0x0000000000027941 */ /* 0x000fea0003800000 */
.L_x_4337:
        /* <DEDUP_REMOVED lines=112> */
.L_x_4407:
        /* <DEDUP_REMOVED lines=10> */
.L_x_4409:
[----:B------:R-:W-:-:S04]  /*8a50*/  FADD.FTZ R6, -R0, R5 ;  /* 0x0000000500067221 */ /* 0x000fc80000010100 */
[----:B------:R-:W-:-:S07]  /*8a60*/  FMUL.FTZ R6, R6, 0.5 ;  /* 0x3f00000006067820 */ /* 0x000fce0000410000 */
.L_x_4410:
[----:B------:R-:W-:Y:S05]  /*8a70*/  BSYNC B1 ;  /* 0x0000000000017941 */ /* 0x000fea0003800000 */
.L_x_4408:
        /* <DEDUP_REMOVED lines=11> */
.L_x_4412:
[----:B------:R-:W-:-:S04]  /*8b30*/  FADD.FTZ R7, R4, -R7 ;  /* 0x8000000704077221 */ /* 0x000fc80000010000 */
[----:B------:R-:W-:-:S07]  /*8b40*/  FMUL.FTZ R7, R7, 0.5 ;  /* 0x3f00000007077820 */ /* 0x000fce0000410000 */
.L_x_4413:
[----:B------:R-:W-:Y:S05]  /*8b50*/  BSYNC B1 ;  /* 0x0000000000017941 */ /* 0x000fea0003800000 */
.L_x_4411:
        /* <DEDUP_REMOVED lines=35> */
.L_x_4406:
[----:B------:R0:W1:Y:S02]  /*8d90*/  MUFU.SQRT R24, R21 ;  /* 0x0000001500187308 */ /* 0x0000640000002000 */
.L_x_4405:
[----:B------:R-:W-:Y:S05]  /*8da0*/  BSYNC B0 ;  /* 0x0000000000007941 */ /* 0x000fea0003800000 */
.L_x_4404:
        /* <DEDUP_REMOVED lines=35> */
.L_x_4417:
        /* <DEDUP_REMOVED lines=17> */
.L_x_4423:
[----:B------:R-:W-:-:S04]  /*90f0*/  FADD.FTZ R0, -R0, R5 ;  /* 0x0000000500007221 */ /* 0x000fc80000010100 */
[----:B------:R-:W-:-:S07]  /*9100*/  FMUL.FTZ R0, R0, 0.5 ;  /* 0x3f00000000007820 */ /* 0x000fce0000410000 */
.L_x_4424:
[----:B------:R-:W-:Y:S05]  /*9110*/  BSYNC B4 ;  /* 0x0000000000047941 */ /* 0x000fea0003800000 */
.L_x_4422:
        /* <DEDUP_REMOVED lines=10> */
.L_x_4426:
[----:B------:R-:W-:-:S04]  /*91c0*/  FADD.FTZ R3, -R3, R4 ;  /* 0x0000000403037221 */ /* 0x000fc80000010100 */
[----:B------:R-:W-:-:S07]  /*91d0*/  FMUL.FTZ R3, R3, 0.5 ;  /* 0x3f00000003037820 */ /* 0x000fce0000410000 */
.L_x_4427:
[----:B------:R-:W-:Y:S05]  /*91e0*/  BSYNC B4 ;  /* 0x0000000000047941 */ /* 0x000fea0003800000 */
.L_x_4425:
[----:B------:R-:W-:Y:S01]  /*91f0*/  FADD.FTZ R0, R3, R0 ;  /* 0x0000000003007221 */ /* 0x000fe20000010000 */
[----:B------:R-:W-:-:S04]  /*9200*/  FADD.FTZ R25, R22, R25 ;  /* 0x0000001916197221 */ /* 0x000fc80000010000 */
[----:B------:R-:W-:-:S06]  /*9210*/  FMUL.FTZ R25, R25, R0 ;  /* 0x0000000019197220 */ /* 0x000fcc0000410000 */
[----:B------:R-:W2:Y:S01]  /*9220*/  MUFU.SQRT R25, R25 ;  /* 0x0000001900197308 */ /* 0x000ea20000002000 */
[----:B------:R-:W-:Y:S05]  /*9230*/  BRA `(.L_x_4428) ;  /* 0x0000000000487947 */ /* 0x000fea0003800000 */
.L_x_4421:
        /* <DEDUP_REMOVED lines=12> */
.L_x_4420:
[----:B------:R-:W-:Y:S01]  /*9300*/  FADD.FTZ R0, R25, 1 ;  /* 0x3f80000019007421 */ /* 0x000fe20000010000 */
[----:B0-----:R-:W-:Y:S01]  /*9310*/  MUFU.SQRT R21, R21 ;  /* 0x0000001500157308 */ /* 0x001fe20000002000 */
[----:B------:R-:W-:Y:S02]  /*9320*/  MOV R22, 0x3f800000 ;  /* 0x3f80000000167802 */ /* 0x000fe40000000f00 */
[----:B------:R-:W-:-:S06]  /*9330*/  FMUL.FTZ R0, R0, 0.5 ;  /* 0x3f00000000007820 */ /* 0x000fcc0000410000 */
[----:B------:R-:W0:Y:S02]  /*9340*/  MUFU.SQRT R0, R0 ;  /* 0x0000000000007308 */ /* 0x000e240000002000 */
[----:B0-----:R-:W-:-:S07]  /*9350*/  FMUL.FTZ R25, R21, R0 ;  /* 0x0000000015197220 */ /* 0x001fce0000410000 */
.L_x_4428:
[----:B------:R-:W-:Y:S05]  /*9360*/  BSYNC B1 ;  /* 0x0000000000017941 */ /* 0x000fea0003800000 */
.L_x_4419:
[----:B------:R-:W-:Y:S05]  /*9370*/  BRA `(.L_x_4429) ;  /* 0x0000000000087947 */ /* 0x000fea0003800000 */
.L_x_4416:
[----:B------:R-:W-:Y:S01]  /*9380*/  FMUL.FTZ R25, R25, 16777216 ;  /* 0x4b80000019197820 */ /* 0x000fe20000410000 */
[----:B------:R-:W-:-:S07]  /*9390*/  FMUL.FTZ R22, R22, 16777216 ;  /* 0x4b80000016167820 */ /* 0x000fce0000410000 */
.L_x_4429:
[----:B------:R-:W-:Y:S05]  /*93a0*/  BSYNC B0 ;  /* 0x0000000000007941 */ /* 0x000fea0003800000 */
.L_x_4415:
        /* <DEDUP_REMOVED lines=16> */
.L_x_4431:
[----:B------:R-:W-:Y:S05]  /*94b0*/  BSYNC B4 ;  /* 0x0000000000047941 */ /* 0x000fea0003800000 */
.L_x_4430:
        /* <DEDUP_REMOVED lines=18> */
.L_x_4433:
[----:B------:R-:W-:Y:S02]  /*95e0*/  ISETP.GE.AND P0, PT, R25, RZ, PT ;  /* 0x000000ff1900720c */ /* 0x000fe40003f06270 */
[----:B------:R-:W-:-:S11]  /*95f0*/  MOV R3, 0x3fd774eb ;  /* 0x3fd774eb00037802 */ /* 0x000fd60000000f00 */
[----:B------:R-:W-:-:S04]  /*9600*/  @P0 FFMA.FTZ R0, R3, 0.93318945169448852539, -R0 ;  /* 0x3f6ee58103000823 */ /* 0x000fc80000010800 */
[----:B------:R-:W-:-:S07]  /*9610*/  @!P0 FFMA.FTZ R0, R3, 0.93318945169448852539, R0 ;  /* 0x3f6ee58103008823 */ /* 0x000fce0000010000 */
.L_x_4434:
[----:B------:R-:W-:Y:S05]  /*9620*/  BSYNC B0 ;  /* 0x0000000000007941 */ /* 0x000fea0003800000 */
.L_x_4432:
        /* <DEDUP_REMOVED lines=10> */
.L_x_4418:
[----:B------:R-:W-:Y:S05]  /*96d0*/  BSYNC B3 ;  /* 0x0000000000037941 */ /* 0x000fea0003800000 */
.L_x_4414:
[----:B------:R-:W-:Y:S02]  /*96e0*/  LOP3.LUT R20, R3, 0x80000000, R20, 0xb8, !PT ;  /* 0x8000000003147812 */ /* 0x000fe400078eb814 */
[----:B-1----:R-:W-:Y:S01]  /*96f0*/  LOP3.LUT R13, R24, 0x80000000, R13, 0xb8, !PT ;  /* 0x80000000180d7812 */ /* 0x002fe200078eb80d */
[----:B------:R-:W-:Y:S06]  /*9700*/  BRA `(.L_x_4403) ;  /* 0x0000001400b47947 */ /* 0x000fec0003800000 */
.L_x_4402:
        /* <DEDUP_REMOVED lines=29> */
.L_x_4440:
[----:B------:R-:W-:Y:S05]  /*98e0*/  BSYNC B4 ;  /* 0x0000000000047941 */ /* 0x000fea0003800000 */
.L_x_4439:
        /* <DEDUP_REMOVED lines=18> */
.L_x_4442:
[----:B------:R-:W-:Y:S02]  /*9a10*/  ISETP.GE.AND P0, PT, R23, RZ, PT ;  /* 0x000000ff1700720c */ /* 0x000fe40003f06270 */
[----:B------:R-:W-:-:S11]  /*9a20*/  MOV R3, 0x3fd774eb ;  /* 0x3fd774eb00037802 */ /* 0x000fd60000000f00 */
[----:B------:R-:W-:-:S04]  /*9a30*/  @P0 FFMA.FTZ R0, R3, 0.93318945169448852539, -R0 ;  /* 0x3f6ee58103000823 */ /* 0x000fc80000010800 */
[----:B------:R-:W-:-:S07]  /*9a40*/  @!P0 FFMA.FTZ R0, R3, 0.93318945169448852539, R0 ;  /* 0x3f6ee58103008823 */ /* 0x000fce0000010000 */
.L_x_4443:
[----:B------:R-:W-:Y:S05]  /*9a50*/  BSYNC B0 ;  /* 0x0000000000007941 */ /* 0x000fea0003800000 */
.L_x_4441:
        /* <DEDUP_REMOVED lines=13> */
.L_x_4438:
        /* <DEDUP_REMOVED lines=11> */
.L_x_4446:
[----:B------:R-:W-:Y:S05]  /*9be0*/  BSYNC B4 ;  /* 0x0000000000047941 */ /* 0x000fea0003800000 */
.L_x_4445:
        /* <DEDUP_REMOVED lines=18> */
.L_x_4448:
[----:B------:R-:W-:Y:S02]  /*9d10*/  ISETP.GE.AND P0, PT, R23, RZ, PT ;  /* 0x000000ff1700720c */ /* 0x000fe40003f06270 */
[----:B------:R-:W-:-:S11]  /*9d20*/  MOV R3, 0x3fd774eb ;  /* 0x3fd774eb00037802 */ /* 0x000fd60000000f00 */
[----:B------:R-:W-:-:S04]  /*9d30*/  @P0 FFMA.FTZ R0, R3, 0.93318945169448852539, -R0 ;  /* 0x3f6ee58103000823 */ /* 0x000fc80000010800 */
[----:B------:R-:W-:-:S07]  /*9d40*/  @!P0 FFMA.FTZ R0, R3, 0.93318945169448852539, R0 ;  /* 0x3f6ee58103008823 */ /* 0x000fce0000010000 */
.L_x_4449:
[----:B------:R-:W-:Y:S05]  /*9d50*/  BSYNC B0 ;  /* 0x0000000000007941 */ /* 0x000fea0003800000 */
.L_x_4447:
        /* <DEDUP_REMOVED lines=27> */
.L_x_4437:
        /* <DEDUP_REMOVED lines=32> */
.L_x_4451:
[----:B------:R-:W-:Y:S05]  /*a110*/  BSYNC B4 ;  /* 0x0000000000047941 */ /* 0x000fea0003800000 */
.L_x_4450:
        /* <DEDUP_REMOVED lines=18> */
.L_x_4453:
[----:B------:R-:W-:Y:S02]  /*a240*/  ISETP.GE.AND P0, PT, R23, RZ, PT ;  /* 0x000000ff1700720c */ /* 0x000fe40003f06270 */
[----:B------:R-:W-:-:S11]  /*a250*/  MOV R3, 0x3fd774eb ;  /* 0x3fd774eb00037802 */ /* 0x000fd60000000f00 */
[----:B------:R-:W-:-:S04]  /*a260*/  @P0 FFMA.FTZ R0, R3, 0.93318945169448852539, -R0 ;  /* 0x3f6ee58103000823 */ /* 0x000fc80000010800 */
[----:B------:R-:W-:-:S07]  /*a270*/  @!P0 FFMA.FTZ R0, R3, 0.93318945169448852539, R0 ;  /* 0x3f6ee58103008823 */ /* 0x000fce0000010000 */
.L_x_4454:
[----:B------:R-:W-:Y:S05]  /*a280*/  BSYNC B0 ;  /* 0x0000000000007941 */ /* 0x000fea0003800000 */
.L_x_4452:
        /* <DEDUP_REMOVED lines=11> */
.L_x_4436:
        /* <DEDUP_REMOVED lines=22> */
.L_x_4458:
[----:B------:R-:W-:Y:S05]  /*a4a0*/  BSYNC B4 ;  /* 0x0000000000047941 */ /* 0x000fea0003800000 */
.L_x_4457:
        /* <DEDUP_REMOVED lines=24> */
.L_x_4456:
        /* <DEDUP_REMOVED lines=11> */
.L_x_4460:
[----:B------:R-:W-:Y:S05]  /*a6e0*/  BSYNC B4 ;  /* 0x0000000000047941 */ /* 0x000fea0003800000 */
.L_x_4459:
        /* <DEDUP_REMOVED lines=38> */
.L_x_4455:
        /* <DEDUP_REMOVED lines=32> */
.L_x_4462:
[----:B------:R-:W-:Y:S05]  /*ab50*/  BSYNC B4 ;  /* 0x0000000000047941 */ /* 0x000fea0003800000 */
.L_x_4461:
        /* <DEDUP_REMOVED lines=21> */
.L_x_4444:
[----:B------:R-:W-:Y:S05]  /*acb0*/  BSYNC B3 ;  /* 0x0000000000037941 */ /* 0x000fea0003800000 */
.L_x_4435:
[----:B------:R-:W-:Y:S01]  /*acc0*/  FADD.FTZ R0, R21, 0.69314718246459960938 ;  /* 0x3f31721815007421 */ /* 0x000fe20000010000 */
[----:B------:R-:W-:-:S04]  /*acd0*/  LOP3.LUT R20, R3, 0x80000000, R20, 0xb8, !PT ;  /* 0x8000000003147812 */ /* 0x000fc800078eb814 */
[----:B------:R-:W-:Y:S01]  /*ace0*/  LOP3.LUT R13, R0, 0x80000000, R13, 0xb8, !PT ;  /* 0x80000000000d7812 */ /* 0x000fe200078eb80d */
[----:B------:R-:W-:Y:S06]  /*acf0*/  BRA `(.L_x_4403) ;  /* 0x0000000000387947 */ /* 0x000fec0003800000 */
.L_x_4401:
        /* <DEDUP_REMOVED lines=14> */
.L_x_4403:
[----:B------:R-:W-:Y:S05]  /*ade0*/  BSYNC B2 ;  /* 0x0000000000027941 */ /* 0x000fea0003800000 */
.L_x_4400:
        /* <DEDUP_REMOVED lines=112> */
.L_x_4470:
        /* <DEDUP_REMOVED lines=10> */
.L_x_4472:
[----:B------:R-:W-:-:S04]  /*b590*/  FADD.FTZ R6, -R0, R5 ;  /* 0x0000000500067221 */ /* 0x000fc80000010100 */
[----:B------:R-:W-:-:S07]  /*b5a0*/  FMUL.FTZ R6, R6, 0.5 ;  /* 0x3f00000006067820 */ /* 0x000fce0000410000 */
.L_x_4473:
[----:B------:R-:W-:Y:S05]  /*b5b0*/  BSYNC B1 ;  /* 0x0000000000017941 */ /* 0x000fea0003800000 */
.L_x_4471:
        /* <DEDUP_REMOVED lines=11> */
.L_x_4475:
[----:B------:R-:W-:-:S04]  /*b670*/  FADD.FTZ R7, R4, -R7 ;  /* 0x8000000704077221 */ /* 0x000fc80000010000 */
[----:B------:R-:W-:-:S07]  /*b680*/  FMUL.FTZ R7, R7, 0.5 ;  /* 0x3f00000007077820 */ /* 0x000fce0000410000 */
.L_x_4476:
[----:B------:R-:W-:Y:S05]  /*b690*/  BSYNC B1 ;  /* 0x0000000000017941 */ /* 0x000fea0003800000 */
.L_x_4474:
        /* <DEDUP_REMOVED lines=35> */
.L_x_4469:
[----:B------:R0:W1:Y:S02]  /*b8d0*/  MUFU.SQRT R25, R22 ;  /* 0x0000001600197308 */ /* 0x0000640000002000 */
.L_x_4468:
[----:B------:R-:W-:Y:S05]  /*b8e0*/  BSYNC B0 ;  /* 0x0000000000007941 */ /* 0x000fea0003800000 */
.L_x_4467:
        /* <DEDUP_REMOVED lines=35> */
.L_x_4480:
        /* <DEDUP_REMOVED lines=17> */
.L_x_4486:
[----:B------:R-:W-:-:S04]  /*bc30*/  FADD.FTZ R0, -R0, R5 ;  /* 0x0000000500007221 */ /* 0x000fc80000010100 */
[----:B------:R-:W-:-:S07]  /*bc40*/  FMUL.FTZ R0, R0, 0.5 ;  /* 0x3f00000000007820 */ /* 0x000fce0000410000 */
.L_x_4487:
[----:B------:R-:W-:Y:S05]  /*bc50*/  BSYNC B4 ;  /* 0x0000000000047941 */ /* 0x000fea0003800000 */
.L_x_4485:
        /* <DEDUP_REMOVED lines=10> */
.L_x_4489:
[----:B------:R-:W-:-:S04]  /*bd00*/  FADD.FTZ R3, -R3, R4 ;  /* 0x0000000403037221 */ /* 0x000fc80000010100 */
[----:B------:R-:W-:-:S07]  /*bd10*/  FMUL.FTZ R3, R3, 0.5 ;  /* 0x3f00000003037820 */ /* 0x000fce0000410000 */
.L_x_4490:
[----:B------:R-:W-:Y:S05]  /*bd20*/  BSYNC B4 ;  /* 0x0000000000047941 */ /* 0x000fea0003800000 */
.L_x_4488:
[----:B------:R-:W-:Y:S01]  /*bd30*/  FADD.FTZ R3, R3, R0 ;  /* 0x0000000003037221 */ /* 0x000fe20000010000 */
[----:B------:R-:W-:-:S04]  /*bd40*/  FADD.FTZ R26, R23, R26 ;  /* 0x0000001a171a7221 */ /* 0x000fc80000010000 */
[----:B------:R-:W-:-:S06]  /*bd50*/  FMUL.FTZ R26, R26, R3 ;  /* 0x000000031a1a7220 */ /* 0x000fcc0000410000 */
[----:B------:R-:W2:Y:S01]  /*bd60*/  MUFU.SQRT R26, R26 ;  /* 0x0000001a001a7308 */ /* 0x000ea20000002000 */
[----:B------:R-:W-:Y:S05]  /*bd70*/  BRA `(.L_x_4491) ;  /* 0x0000000000487947 */ /* 0x000fea0003800000 */
.L_x_4484:
        /* <DEDUP_REMOVED lines=12> */
.L_x_4483:
[----:B------:R-:W-:Y:S01]  /*be40*/  FADD.FTZ R0, R26, 1 ;  /* 0x3f8000001a007421 */ /* 0x000fe20000010000 */
[----:B------:R-:W-:Y:S01]  /*be50*/  MUFU.SQRT R3, R22 ;  /* 0x0000001600037308 */ /* 0x000fe20000002000 */
[----:B------:R-:W-:Y:S02]  /*be60*/  MOV R23, 0x3f800000 ;  /* 0x3f80000000177802 */ /* 0x000fe40000000f00 */
[----:B------:R-:W-:-:S06]  /*be70*/  FMUL.FTZ R0, R0, 0.5 ;  /* 0x3f00000000007820 */ /* 0x000fcc0000410000 */
[----:B------:R-:W2:Y:S02]  /*be80*/  MUFU.SQRT R0, R0 ;  /* 0x0000000000007308 */ /* 0x000ea40000002000 */
[----:B--2---:R-:W-:-:S07]  /*be90*/  FMUL.FTZ R26, R3, R0 ;  /* 0x00000000031a7220 */ /* 0x004fce0000410000 */
.L_x_4491:
[----:B------:R-:W-:Y:S05]  /*bea0*/  BSYNC B1 ;  /* 0x0000000000017941 */ /* 0x000fea0003800000 */
.L_x_4482:
[----:B------:R-:W-:Y:S05]  /*beb0*/  BRA `(.L_x_4492) ;  /* 0x0000000000087947 */ /* 0x000fea0003800000 */
.L_x_4479:
[----:B------:R-:W-:Y:S01]  /*bec0*/  FMUL.FTZ R26, R26, 16777216 ;  /* 0x4b8000001a1a7820 */ /* 0x000fe20000410000 */
[----:B------:R-:W-:-:S07]  /*bed0*/  FMUL.FTZ R23, R23, 16777216 ;  /* 0x4b80000017177820 */ /* 0x000fce0000410000 */
.L_x_4492:
[----:B------:R-:W-:Y:S05]  /*bee0*/  BSYNC B0 ;  /* 0x0000000000007941 */ /* 0x000fea0003800000 */
.L_x_4478:
        /* <DEDUP_REMOVED lines=16> */
.L_x_4494:
[----:B------:R-:W-:Y:S05]  /*bff0*/  BSYNC B4 ;  /* 0x0000000000047941 */ /* 0x000fea0003800000 */
.L_x_4493:
        /* <DEDUP_REMOVED lines=18> */
.L_x_4496:
[----:B------:R-:W-:Y:S02]  /*c120*/  ISETP.GE.AND P0, PT, R26, RZ, PT ;  /* 0x000000ff1a00720c */ /* 0x000fe40003f06270 */
[----:B------:R-:W-:-:S11]  /*c130*/  MOV R3, 0x3fd774eb ;  /* 0x3fd774eb00037802 */ /* 0x000fd60000000f00 */
[----:B------:R-:W-:-:S04]  /*c140*/  @P0 FFMA.FTZ R0, R3, 0.93318945169448852539, -R0 ;  /* 0x3f6ee58103000823 */ /* 0x000fc80000010800 */
[----:B------:R-:W-:-:S07]  /*c150*/  @!P0 FFMA.FTZ R0, R3, 0.93318945169448852539, R0 ;  /* 0x3f6ee58103008823 */ /* 0x000fce0000010000 */
.L_x_4497:
[----:B------:R-:W-:Y:S05]  /*c160*/  BSYNC B0 ;  /* 0x0000000000007941 */ /* 0x000fea0003800000 */
.L_x_4495:
        /* <DEDUP_REMOVED lines=10> */
.L_x_4481:
[----:B------:R-:W-:Y:S05]  /*c210*/  BSYNC B3 ;  /* 0x0000000000037941 */ /* 0x000fea0003800000 */
.L_x_4477:
[----:B------:R-:W-:Y:S02]  /*c220*/  LOP3.LUT R21, R0, 0x80000000, R21, 0xb8, !PT ;  /* 0x8000000000157812 */ /* 0x000fe400078eb815 */
[----:B-1----:R-:W-:Y:S01]  /*c230*/  LOP3.LUT R10, R25, 0x80000000, R10, 0xb8, !PT ;  /* 0x80000000190a7812 */ /* 0x002fe200078eb80a */
[----:B------:R-:W-:Y:S06]  /*c240*/  BRA `(.L_x_4466) ;  /* 0x0000001400b47947 */ /* 0x000fec0003800000 */
.L_x_4465:
        /* <DEDUP_REMOVED lines=29> */
.L_x_4503:
[----:B------:R-:W-:Y:S05]  /*c420*/  BSYNC B4 ;  /* 0x0000000000047941 */ /* 0x000fea0003800000 */
.L_x_4502:
        /* <DEDUP_REMOVED lines=18> */
.L_x_4505:
[----:B------:R-:W-:Y:S02]  /*c550*/  ISETP.GE.AND P0, PT, R24, RZ, PT ;  /* 0x000000ff1800720c */ /* 0x000fe40003f06270 */
[----:B------:R-:W-:-:S11]  /*c560*/  MOV R3, 0x3fd774eb ;  /* 0x3fd774eb00037802 */ /* 0x000fd60000000f00 */
[----:B------:R-:W-:-:S04]  /*c570*/  @P0 FFMA.FTZ R0, R3, 0.93318945169448852539, -R0 ;  /* 0x3f6ee58103000823 */ /* 0x000fc80000010800 */
[----:B------:R-:W-:-:S07]  /*c580*/  @!P0 FFMA.FTZ R0, R3, 0.93318945169448852539, R0 ;  /* 0x3f6ee58103008823 */ /* 0x000fce0000010000 */
.L_x_4506:
[----:B------:R-:W-:Y:S05]  /*c590*/  BSYNC B0 ;  /* 0x0000000000007941 */ /* 0x000fea0003800000 */
.L_x_4504:
        /* <DEDUP_REMOVED lines=13> */
.L_x_4501:
        /* <DEDUP_REMOVED lines=11> */
.L_x_4509:
[----:B------:R-:W-:Y:S05]  /*c720*/  BSYNC B4 ;  /* 0x0000000000047941 */ /* 0x000fea0003800000 */
.L_x_4508:
        /* <DEDUP_REMOVED lines=18> */
.L_x_4511:
[----:B------:R-:W-:Y:S02]  /*c850*/  ISETP.GE.AND P0, PT, R24, RZ, PT ;  /* 0x000000ff1800720c */ /* 0x000fe40003f06270 */
[----:B------:R-:W-:-:S11]  /*c860*/  MOV R3, 0x3fd774eb ;  /* 0x3fd774eb00037802 */ /* 0x000fd60000000f00 */
[----:B------:R-:W-:-:S04]  /*c870*/  @P0 FFMA.FTZ R0, R3, 0.93318945169448852539, -R0 ;  /* 0x3f6ee58103000823 */ /* 0x000fc80000010800 */
[----:B------:R-:W-:-:S07]  /*c880*/  @!P0 FFMA.FTZ R0, R3, 0.93318945169448852539, R0 ;  /* 0x3f6ee58103008823 */ /* 0x000fce0000010000 */
.L_x_4512:
[----:B------:R-:W-:Y:S05]  /*c890*/  BSYNC B0 ;  /* 0x0000000000007941 */ /* 0x000fea0003800000 */
.L_x_4510:
        /* <DEDUP_REMOVED lines=27> */
.L_x_4500:
        /* <DEDUP_REMOVED lines=32> */
.L_x_4514:
[----:B------:R-:W-:Y:S05]  /*cc50*/  BSYNC B4 ;  /* 0x0000000000047941 */ /* 0x000fea0003800000 */
.L_x_4513:
        /* <DEDUP_REMOVED lines=18> */
.L_x_4516:
[----:B------:R-:W-:Y:S02]  /*cd80*/  ISETP.GE.AND P0, PT, R24, RZ, PT ;  /* 0x000000ff1800720c */ /* 0x000fe40003f06270 */
[----:B------:R-:W-:-:S11]  /*cd90*/  MOV R3, 0x3fd774eb ;  /* 0x3fd774eb00037802 */ /* 0x000fd60000000f00 */
[----:B------:R-:W-:-:S04]  /*cda0*/  @P0 FFMA.FTZ R0, R3, 0.93318945169448852539, -R0 ;  /* 0x3f6ee58103000823 */ /* 0x000fc80000010800 */
[----:B------:R-:W-:-:S07]  /*cdb0*/  @!P0 FFMA.FTZ R0, R3, 0.93318945169448852539, R0 ;  /* 0x3f6ee58103008823 */ /* 0x000fce0000010000 */
.L_x_4517:
[----:B------:R-:W-:Y:S05]  /*cdc0*/  BSYNC B0 ;  /* 0x0000000000007941 */ /* 0x000fea0003800000 */
.L_x_4515:
        /* <DEDUP_REMOVED lines=11> */
.L_x_4499:
        /* <DEDUP_REMOVED lines=22> */
.L_x_4521:
[----:B------:R-:W-:Y:S05]  /*cfe0*/  BSYNC B4 ;  /* 0x0000000000047941 */ /* 0x000fea0003800000 */
.L_x_4520:
        /* <DEDUP_REMOVED lines=24> */
.L_x_4519:
        /* <DEDUP_REMOVED lines=11> */
.L_x_4523:
[----:B------:R-:W-:Y:S05]  /*d220*/  BSYNC B4 ;  /* 0x0000000000047941 */ /* 0x000fea0003800000 */
.L_x_4522:
        /* <DEDUP_REMOVED lines=38> */
.L_x_4518:
        /* <DEDUP_REMOVED lines=32> */
.L_x_4525:
[----:B------:R-:W-:Y:S05]  /*d690*/  BSYNC B4 ;  /* 0x0000000000047941 */ /* 0x000fea0003800000 */
.L_x_4524:
        /* <DEDUP_REMOVED lines=21> */
.L_x_4507:
[----:B------:R-:W-:Y:S05]  /*d7f0*/  BSYNC B3 ;  /* 0x0000000000037941 */ /* 0x000fea0003800000 */
.L_x_4498:
[----:B------:R-:W-:Y:S01]  /*d800*/  FADD.FTZ R3, R22, 0.69314718246459960938 ;  /* 0x3f31721816037421 */ /* 0x000fe20000010000 */
[----:B------:R-:W-:-:S04]  /*d810*/  LOP3.LUT R21, R0, 0x80000000, R21, 0xb8, !PT ;  /* 0x8000000000157812 */ /* 0x000fc800078eb815 */
[----:B------:R-:W-:Y:S01]  /*d820*/  LOP3.LUT R10, R3, 0x80000000, R10, 0xb8, !PT ;  /* 0x80000000030a7812 */ /* 0x000fe200078eb80a */
[----:B------:R-:W-:Y:S06]  /*d830*/  BRA `(.L_x_4466) ;  /* 0x0000000000387947 */ /* 0x000fec0003800000 */
.L_x_4464:
        /* <DEDUP_REMOVED lines=14> */
.L_x_4466:
[----:B------:R-:W-:Y:S05]  /*d920*/  BSYNC B2 ;  /* 0x0000000000027941 */ /* 0x000fea0003800000 */
.L_x_4463:
        /* <DEDUP_REMOVED lines=112> */
.L_x_4533:
        /* <DEDUP_REMOVED lines=10> */
.L_x_4535:
[----:B------:R-:W-:-:S04]  /*e0d0*/  FADD.FTZ R6, -R0, R5 ;  /* 0x0000000500067221 */ /* 0x000fc80000010100 */
[----:B------:R-:W-:-:S07]  /*e0e0*/  FMUL.FTZ R6, R6, 0.5 ;  /* 0x3f00000006067820 */ /* 0x000fce0000410000 */
.L_x_4536:
[----:B------:R-:W-:Y:S05]  /*e0f0*/  BSYNC B1 ;  /* 0x0000000000017941 */ /* 0x000fea0003800000 */
.L_x_4534:
        /* <DEDUP_REMOVED lines=11> */
.L_x_4538:
[----:B------:R-:W-:-:S04]  /*e1b0*/  FADD.FTZ R7, R4, -R7 ;  /* 0x8000000704077221 */ /* 0x000fc80000010000 */
[----:B------:R-:W-:-:S07]  /*e1c0*/  FMUL.FTZ R7, R7, 0.5 ;  /* 0x3f00000007077820 */ /* 0x000fce0000410000 */
.L_x_4539:
[----:B------:R-:W-:Y:S05]  /*e1d0*/  BSYNC B1 ;  /* 0x0000000000017941 */ /* 0x000fea0003800000 */
.L_x_4537:
        /* <DEDUP_REMOVED lines=35> */
.L_x_4532:
[----:B------:R0:W1:Y:S02]  /*e410*/  MUFU.SQRT R26, R23 ;  /* 0x00000017001a7308 */ /* 0x0000640000002000 */
.L_x_4531:
[----:B------:R-:W-:Y:S05]  /*e420*/  BSYNC B0 ;  /* 0x0000000000007941 */ /* 0x000fea0003800000 */
.L_x_4530:
        /* <DEDUP_REMOVED lines=35> */
.L_x_4543:
        /* <DEDUP_REMOVED lines=17> */
.L_x_4549:
[----:B------:R-:W-:-:S04]  /*e770*/  FADD.FTZ R0, -R0, R5 ;  /* 0x0000000500007221 */ /* 0x000fc80000010100 */
[----:B------:R-:W-:-:S07]  /*e780*/  FMUL.FTZ R0, R0, 0.5 ;  /* 0x3f00000000007820 */ /* 0x000fce0000410000 */
.L_x_4550:
[----:B------:R-:W-:Y:S05]  /*e790*/  BSYNC B4 ;  /* 0x0000000000047941 */ /* 0x000fea0003800000 */
.L_x_4548:
        /* <DEDUP_REMOVED lines=10> */
.L_x_4552:
[----:B------:R-:W-:-:S04]  /*e840*/  FADD.FTZ R3, -R3, R4 ;  /* 0x0000000403037221 */ /* 0x000fc80000010100 */
[----:B------:R-:W-:-:S07]  /*e850*/  FMUL.FTZ R3, R3, 0.5 ;  /* 0x3f00000003037820 */ /* 0x000fce0000410000 */
.L_x_4553:
[----:B------:R-:W-:Y:S05]  /*e860*/  BSYNC B4 ;  /* 0x0000000000047941 */ /* 0x000fea0003800000 */
.L_x_4551:
[----:B------:R-:W-:Y:S01]  /*e870*/  FADD.FTZ R0, R3, R0 ;  /* 0x0000000003007221 */ /* 0x000fe20000010000 */
[----:B------:R-:W-:-:S04]  /*e880*/  FADD.FTZ R29, R24, R29 ;  /* 0x0000001d181d7221 */ /* 0x000fc80000010000 */
[----:B------:R-:W-:-:S06]  /*e890*/  FMUL.FTZ R29, R29, R0 ;  /* 0x000000001d1d7220 */ /* 0x000fcc0000410000 */
[----:B------:R-:W2:Y:S01]  /*e8a0*/  MUFU.SQRT R29, R29 ;  /* 0x0000001d001d7308 */ /* 0x000ea20000002000 */
[----:B------:R-:W-:Y:S05]  /*e8b0*/  BRA `(.L_x_4554) ;  /* 0x0000000000487947 */ /* 0x000fea0003800000 */
.L_x_4547:
        /* <DEDUP_REMOVED lines=12> */
.L_x_4546:
[----:B------:R-:W-:Y:S01]  /*e980*/  FADD.FTZ R0, R29, 1 ;  /* 0x3f8000001d007421 */ /* 0x000fe20000010000 */
[----:B0-----:R-:W-:Y:S01]  /*e990*/  MUFU.SQRT R23, R23 ;  /* 0x0000001700177308 */ /* 0x001fe20000002000 */
[----:B------:R-:W-:Y:S02]  /*e9a0*/  MOV R24, 0x3f800000 ;  /* 0x3f80000000187802 */ /* 0x000fe40000000f00 */
[----:B------:R-:W-:-:S06]  /*e9b0*/  FMUL.FTZ R0, R0, 0.5 ;  /* 0x3f00000000007820 */ /* 0x000fcc0000410000 */
[----:B------:R-:W0:Y:S02]  /*e9c0*/  MUFU.SQRT R0, R0 ;  /* 0x0000000000007308 */ /* 0x000e240000002000 */
[----:B0-----:R-:W-:-:S07]  /*e9d0*/  FMUL.FTZ R29, R23, R0 ;  /* 0x00000000171d7220 */ /* 0x001fce0000410000 */
.L_x_4554:
[----:B------:R-:W-:Y:S05]  /*e9e0*/  BSYNC B1 ;  /* 0x0000000000017941 */ /* 0x000fea0003800000 */
.L_x_4545:
[----:B------:R-:W-:Y:S05]  /*e9f0*/  BRA `(.L_x_4555) ;  /* 0x0000000000087947 */ /* 0x000fea0003800000 */
.L_x_4542:
[----:B------:R-:W-:Y:S01]  /*ea00*/  FMUL.FTZ R29, R29, 16777216 ;  /* 0x4b8000001d1d7820 */ /* 0x000fe20000410000 */
[----:B------:R-:W-:-:S07]  /*ea10*/  FMUL.FTZ R24, R24, 16777216 ;  /* 0x4b80000018187820 */ /* 0x000fce0000410000 */
.L_x_4555:
[----:B------:R-:W-:Y:S05]  /*ea20*/  BSYNC B0 ;  /* 0x0000000000007941 */ /* 0x000fea0003800000 */
.L_x_4541:
        /* <DEDUP_REMOVED lines=16> */
.L_x_4557:
[----:B------:R-:W-:Y:S05]  /*eb30*/  BSYNC B4 ;  /* 0x0000000000047941 */ /* 0x000fea0003800000 */
.L_x_4556:
        /* <DEDUP_REMOVED lines=18> */
.L_x_4559:
[----:B------:R-:W-:Y:S02]  /*ec60*/  ISETP.GE.AND P0, PT, R29, RZ, PT ;  /* 0x000000ff1d00720c */ /* 0x000fe40003f06270 */
[----:B------:R-:W-:-:S11]  /*ec70*/  MOV R3, 0x3fd774eb ;  /* 0x3fd774eb00037802 */ /* 0x000fd60000000f00 */
[----:B------:R-:W-:-:S04]  /*ec80*/  @P0 FFMA.FTZ R0, R3, 0.93318945169448852539, -R0 ;  /* 0x3f6ee58103000823 */ /* 0x000fc80000010800 */
[----:B------:R-:W-:-:S07]  /*ec90*/  @!P0 FFMA.FTZ R0, R3, 0.93318945169448852539, R0 ;  /* 0x3f6ee58103008823 */ /* 0x000fce0000010000 */
.L_x_4560:
[----:B------:R-:W-:Y:S05]  /*eca0*/  BSYNC B0 ;  /* 0x0000000000007941 */ /* 0x000fea0003800000 */
.L_x_4558:
        /* <DEDUP_REMOVED lines=10> */
.L_x_4544:
[----:B------:R-:W-:Y:S05]  /*ed50*/  BSYNC B3 ;  /* 0x0000000000037941 */ /* 0x000fea0003800000 */
.L_x_4540:
[----:B------:R-:W-:Y:S02]  /*ed60*/  LOP3.LUT R22, R3, 0x80000000, R22, 0xb8, !PT ;  /* 0x8000000003167812 */ /* 0x000fe400078eb816 */
[----:B-1----:R-:W-:Y:S01]  /*ed70*/  LOP3.LUT R11, R26, 0x80000000, R11, 0xb8, !PT ;  /* 0x800000001a0b7812 */ /* 0x002fe200078eb80b */
[----:B------:R-:W-:Y:S06]  /*ed80*/  BRA `(.L_x_4529) ;  /* 0x0000001400b47947 */ /* 0x000fec0003800000 */
.L_x_4528:
        /* <DEDUP_REMOVED lines=29> */
.L_x_4566:
[----:B------:R-:W-:Y:S05]  /*ef60*/  BSYNC B4 ;  /* 0x0000000000047941 */ /* 0x000fea0003800000 */
.L_x_4565:
        /* <DEDUP_REMOVED lines=18> */
.L_x_4568:
[----:B------:R-:W-:Y:S02]  /*f090*/  ISETP.GE.AND P0, PT, R25, RZ, PT ;  /* 0x000000ff1900720c */ /* 0x000fe40003f06270 */
[----:B------:R-:W-:-:S11]  /*f0a0*/  MOV R3, 0x3fd774eb ;  /* 0x3fd774eb00037802 */ /* 0x000fd60000000f00 */
[----:B------:R-:W-:-:S04]  /*f0b0*/  @P0 FFMA.FTZ R0, R3, 0.93318945169448852539, -R0 ;  /* 0x3f6ee58103000823 */ /* 0x000fc80000010800 */
[----:B------:R-:W-:-:S07]  /*f0c0*/  @!P0 FFMA.FTZ R0, R3, 0.93318945169448852539, R0 ;  /* 0x3f6ee58103008823 */ /* 0x000fce0000010000 */
.L_x_4569:
[----:B------:R-:W-:Y:S05]  /*f0d0*/  BSYNC B0 ;  /* 0x0000000000007941 */ /* 0x000fea0003800000 */
.L_x_4567:
        /* <DEDUP_REMOVED lines=13> */
.L_x_4564:
        /* <DEDUP_REMOVED lines=11> */
.L_x_4572:
[----:B------:R-:W-:Y:S05]  /*f260*/  BSYNC B4 ;  /* 0x0000000000047941 */ /* 0x000fea0003800000 */
.L_x_4571:
        /* <DEDUP_REMOVED lines=18> */
.L_x_4574:
[----:B------:R-:W-:Y:S02]  /*f390*/  ISETP.GE.AND P0, PT, R25, RZ, PT ;  /* 0x000000ff1900720c */ /* 0x000fe40003f06270 */
[----:B------:R-:W-:-:S11]  /*f3a0*/  MOV R3, 0x3fd774eb ;  /* 0x3fd774eb00037802 */ /* 0x000fd60000000f00 */
[----:B------:R-:W-:-:S04]  /*f3b0*/  @P0 FFMA.FTZ R0, R3, 0.93318945169448852539, -R0 ;  /* 0x3f6ee58103000823 */ /* 0x000fc80000010800 */
[----:B------:R-:W-:-:S07]  /*f3c0*/  @!P0 FFMA.FTZ R0, R3, 0.93318945169448852539, R0 ;  /* 0x3f6ee58103008823 */ /* 0x000fce0000010000 */
.L_x_4575:
[----:B------:R-:W-:Y:S05]  /*f3d0*/  BSYNC B0 ;  /* 0x0000000000007941 */ /* 0x000fea0003800000 */
.L_x_4573:
        /* <DEDUP_REMOVED lines=27> */
.L_x_4563:
        /* <DEDUP_REMOVED lines=32> */
.L_x_4577:
[----:B------:R-:W-:Y:S05]  /*f790*/  BSYNC B4 ;  /* 0x0000000000047941 */ /* 0x000fea0003800000 */
.L_x_4576:
        /* <DEDUP_REMOVED lines=18> */
.L_x_4579:
[----:B------:R-:W-:Y:S02]  /*f8c0*/  ISETP.GE.AND P0, PT, R25, RZ, PT ;  /* 0x000000ff1900720c */ /* 0x000fe40003f06270 */
[----:B------:R-:W-:-:S11]  /*f8d0*/  MOV R3, 0x3fd774eb ;  /* 0x3fd774eb00037802 */ /* 0x000fd60000000f00 */
[----:B------:R-:W-:-:S04]  /*f8e0*/  @P0 FFMA.FTZ R0, R3, 0.93318945169448852539, -R0 ;  /* 0x3f6ee58103000823 */ /* 0x000fc80000010800 */
[----:B------:R-:W-:-:S07]  /*f8f0*/  @!P0 FFMA.FTZ R0, R3, 0.93318945169448852539, R0 ;  /* 0x3f6ee58103008823 */ /* 0x000fce0000010000 */
.L_x_4580:
[----:B------:R-:W-:Y:S05]  /*f900*/  BSYNC B0 ;  /* 0x0000000000007941 */ /* 0x000fea0003800000 */
.L_x_4578:
        /* <DEDUP_REMOVED lines=11> */
.L_x_4562:
        /* <DEDUP_REMOVED lines=22> */
.L_x_4584:
[----:B------:R-:W-:Y:S05]  /*fb20*/  BSYNC B4 ;  /* 0x0000000000047941 */ /* 0x000fea0003800000 */
.L_x_4583:
        /* <DEDUP_REMOVED lines=24> */
.L_x_4582:
        /* <DEDUP_REMOVED lines=11> */
.L_x_4586:
[----:B------:R-:W-:Y:S05]  /*fd60*/  BSYNC B4 ;  /* 0x0000000000047941 */ /* 0x000fea0003800000 */
.L_x_4585:
        /* <DEDUP_REMOVED lines=38> */
.L_x_4581:
        /* <DEDUP_REMOVED lines=32> */
.L_x_4588:
[----:B------:R-:W-:Y:S05]  /*101d0*/  BSYNC B4 ;  /* 0x0000000000047941 */ /* 0x000fea0003800000 */
.L_x_4587:
        /* <DEDUP_REMOVED lines=21> */
.L_x_4570:
[----:B------:R-:W-:Y:S05]  /*10330*/  BSYNC B3 ;  /* 0x0000000000037941 */ /* 0x000fea0003800000 */
.L_x_4561:
[----:B------:R-:W-:Y:S01]  /*10340*/  FADD.FTZ R0, R23, 0.69314718246459960938 ;  /* 0x3f31721817007421 */ /* 0x000fe20000010000 */
[----:B------:R-:W-:-:S04]  /*10350*/  LOP3.LUT R22, R3, 0x80000000, R22, 0xb8, !PT ;  /* 0x8000000003167812 */ /* 0x000fc800078eb816 */
[----:B------:R-:W-:Y:S01]  /*10360*/  LOP3.LUT R11, R0, 0x80000000, R11, 0xb8, !PT ;  /* 0x80000000000b7812 */ /* 0x000fe200078eb80b */
[----:B------:R-:W-:Y:S06]  /*10370*/  BRA `(.L_x_4529) ;  /* 0x0000000000387947 */ /* 0x000fec0003800000 */
.L_x_4527:
        /* <DEDUP_REMOVED lines=14> */
.L_x_4529:
[----:B------:R-:W-:Y:S05]  /*10460*/  BSYNC B2 ;  /* 0x0000000000027941 */ /* 0x000fea0003800000 */
.L_x_4526:
        /* <DEDUP_REMOVED lines=112> */
.L_x_4596:
        /* <DEDUP_REMOVED lines=10> */
.L_x_4598:
[----:B------:R-:W-:-:S04]  /*10c10*/  FADD.FTZ R6, -R0, R5 ;  /* 0x0000000500067221 */ /* 0x000fc80000010100 */
[----:B------:R-:W-:-:S07]  /*10c20*/  FMUL.FTZ R6, R6, 0.5 ;  /* 0x3f00000006067820 */ /* 0x000fce0000410000 */
.L_x_4599:
[----:B------:R-:W-:Y:S05]  /*10c30*/  BSYNC B1 ;  /* 0x0000000000017941 */ /* 0x000fea0003800000 */
.L_x_4597:
        /* <DEDUP_REMOVED lines=11> */
.L_x_4601:
[----:B------:R-:W-:-:S04]  /*10cf0*/  FADD.FTZ R7, R4, -R7 ;  /* 0x8000000704077221 */ /* 0x000fc80000010000 */
[----:B------:R-:W-:-:S07]  /*10d00*/  FMUL.FTZ R7, R7, 0.5 ;  /* 0x3f00000007077820 */ /* 0x000fce0000410000 */
.L_x_4602:
[----:B------:R-:W-:Y:S05]  /*10d10*/  BSYNC B1 ;  /* 0x0000000000017941 */ /* 0x000fea0003800000 */
.L_x_4600:
        /* <DEDUP_REMOVED lines=35> */
.L_x_4595:
[----:B------:R0:W1:Y:S02]  /*10f50*/  MUFU.SQRT R29, R24 ;  /* 0x00000018001d7308 */ /* 0x0000640000002000 */
.L_x_4594:
[----:B------:R-:W-:Y:S05]  /*10f60*/  BSYNC B0 ;  /* 0x0000000000007941 */ /* 0x000fea0003800000 */
.L_x_4593:
        /* <DEDUP_REMOVED lines=35> */
.L_x_4606:
        /* <DEDUP_REMOVED lines=17> */
.L_x_4612:
[----:B------:R-:W-:-:S04]  /*112b0*/  FADD.FTZ R0, -R0, R5 ;  /* 0x0000000500007221 */ /* 0x000fc80000010100 */
[----:B------:R-:W-:-:S07]  /*112c0*/  FMUL.FTZ R0, R0, 0.5 ;  /* 0x3f00000000007820 */ /* 0x000fce0000410000 */
.L_x_4613:
[----:B------:R-:W-:Y:S05]  /*112d0*/  BSYNC B4 ;  /* 0x0000000000047941 */ /* 0x000fea0003800000 */
.L_x_4611:
        /* <DEDUP_REMOVED lines=10> */
.L_x_4615:
[----:B------:R-:W-:-:S04]  /*11380*/  FADD.FTZ R3, -R3, R4 ;  /* 0x0000000403037221 */ /* 0x000fc80000010100 */
[----:B------:R-:W-:-:S07]  /*11390*/  FMUL.FTZ R3, R3, 0.5 ;  /* 0x3f00000003037820 */ /* 0x000fce0000410000 */
.L_x_4616:
[----:B------:R-:W-:Y:S05]  /*113a0*/  BSYNC B4 ;  /* 0x0000000000047941 */ /* 0x000fea0003800000 */
.L_x_4614:
[----:B------:R-:W-:Y:S01]  /*113b0*/  FADD.FTZ R3, R3, R0 ;  /* 0x0000000003037221 */ /* 0x000fe20000010000 */
[----:B------:R-:W-:-:S04]  /*113c0*/  FADD.FTZ R28, R25, R28 ;  /* 0x0000001c191c7221 */ /* 0x000fc80000010000 */
[----:B------:R-:W-:-:S06]  /*113d0*/  FMUL.FTZ R28, R28, R3 ;  /* 0x000000031c1c7220 */ /* 0x000fcc0000410000 */
[----:B------:R-:W2:Y:S01]  /*113e0*/  MUFU.SQRT R28, R28 ;  /* 0x0000001c001c7308 */ /* 0x000ea20000002000 */
[----:B------:R-:W-:Y:S05]  /*113f0*/  BRA `(.L_x_4617) ;  /* 0x0000000000487947 */ /* 0x000fea0003800000 */
.L_x_4610:
        /* <DEDUP_REMOVED lines=12> */
.L_x_4609:
[----:B------:R-:W-:Y:S01]  /*114c0*/  FADD.FTZ R0, R28, 1 ;  /* 0x3f8000001c007421 */ /* 0x000fe20000010000 */
[----:B------:R-:W-:Y:S01]  /*114d0*/  MUFU.SQRT R3, R24 ;  /* 0x0000001800037308 */ /* 0x000fe20000002000 */
[----:B------:R-:W-:Y:S02]  /*114e0*/  MOV R25, 0x3f800000 ;  /* 0x3f80000000197802 */ /* 0x000fe40000000f00 */
[----:B------:R-:W-:-:S06]  /*114f0*/  FMUL.FTZ R0, R0, 0.5 ;  /* 0x3f00000000007820 */ /* 0x000fcc0000410000 */
[----:B------:R-:W2:Y:S02]  /*11500*/  MUFU.SQRT R0, R0 ;  /* 0x0000000000007308 */ /* 0x000ea40000002000 */
[----:B--2---:R-:W-:-:S07]  /*11510*/  FMUL.FTZ R28, R3, R0 ;  /* 0x00000000031c7220 */ /* 0x004fce0000410000 */
.L_x_4617:
[----:B------:R-:W-:Y:S05]  /*11520*/  BSYNC B1 ;  /* 0x0000000000017941 */ /* 0x000fea0003800000 */
.L_x_4608:
[----:B------:R-:W-:Y:S05]  /*11530*/  BRA `(.L_x_4618) ;  /* 0x0000000000087947 */ /* 0x000fea0003800000 */
.L_x_4605:
[----:B------:R-:W-:Y:S01]  /*11540*/  FMUL.FTZ R28, R28, 16777216 ;  /* 0x4b8000001c1c7820 */ /* 0x000fe20000410000 */
[----:B------:R-:W-:-:S07]  /*11550*/  FMUL.FTZ R25, R25, 16777216 ;  /* 0x4b80000019197820 */ /* 0x000fce0000410000 */
.L_x_4618:
[----:B------:R-:W-:Y:S05]  /*11560*/  BSYNC B0 ;  /* 0x0000000000007941 */ /* 0x000fea0003800000 */
.L_x_4604:
        /* <DEDUP_REMOVED lines=16> */
.L_x_4620:
[----:B------:R-:W-:Y:S05]  /*11670*/  BSYNC B4 ;  /* 0x0000000000047941 */ /* 0x000fea0003800000 */
.L_x_4619:
        /* <DEDUP_REMOVED lines=18> */
.L_x_4622:
[----:B------:R-:W-:Y:S02]  /*117a0*/  ISETP.GE.AND P0, PT, R28, RZ, PT ;  /* 0x000000ff1c00720c */ /* 0x000fe40003f06270 */
[----:B------:R-:W-:-:S11]  /*117b0*/  MOV R3, 0x3fd774eb ;  /* 0x3fd774eb00037802 */ /* 0x000fd60000000f00 */
[----:B------:R-:W-:-:S04]  /*117c0*/  @P0 FFMA.FTZ R0, R3, 0.93318945169448852539, -R0 ;  /* 0x3f6ee58103000823 */ /* 0x000fc80000010800 */
[----:B------:R-:W-:-:S07]  /*117d0*/  @!P0 FFMA.FTZ R0, R3, 0.93318945169448852539, R0 ;  /* 0x3f6ee58103008823 */ /* 0x000fce0000010000 */
.L_x_4623:
[----:B------:R-:W-:Y:S05]  /*117e0*/  BSYNC B0 ;  /* 0x0000000000007941 */ /* 0x000fea0003800000 */
.L_x_4621:
        /* <DEDUP_REMOVED lines=10> */
.L_x_4607:
[----:B------:R-:W-:Y:S05]  /*11890*/  BSYNC B3 ;  /* 0x0000000000037941 */ /* 0x000fea0003800000 */
.L_x_4603:
[----:B------:R-:W-:Y:S02]  /*118a0*/  LOP3.LUT R23, R0, 0x80000000, R23, 0xb8, !PT ;  /* 0x8000000000177812 */ /* 0x000fe400078eb817 */
[----:B-1----:R-:W-:Y:S01]  /*118b0*/  LOP3.LUT R8, R29, 0x80000000, R8, 0xb8, !PT ;  /* 0x800000001d087812 */ /* 0x002fe200078eb808 */
[----:B------:R-:W-:Y:S06]  /*118c0*/  BRA `(.L_x_4592) ;  /* 0x0000001400b47947 */ /* 0x000fec0003800000 */
.L_x_4591:
        /* <DEDUP_REMOVED lines=29> */
.L_x_4629:
[----:B------:R-:W-:Y:S05]  /*11aa0*/  BSYNC B4 ;  /* 0x0000000000047941 */ /* 0x000fea0003800000 */
.L_x_4628:
        /* <DEDUP_REMOVED lines=18> */
.L_x_4631:
[----:B------:R-:W-:Y:S02]  /*11bd0*/  ISETP.GE.AND P0, PT, R26, RZ, PT ;  /* 0x000000ff1a00720c */ /* 0x000fe40003f06270 */
[----:B------:R-:W-:-:S11]  /*11be0*/  MOV R3, 0x3fd774eb ;  /* 0x3fd774eb00037802 */ /* 0x000fd60000000f00 */
[----:B------:R-:W-:-:S04]  /*11bf0*/  @P0 FFMA.FTZ R0, R3, 0.93318945169448852539, -R0 ;  /* 0x3f6ee58103000823 */ /* 0x000fc80000010800 */
[----:B------:R-:W-:-:S07]  /*11c00*/  @!P0 FFMA.FTZ R0, R3, 0.93318945169448852539, R0 ;  /* 0x3f6ee58103008823 */ /* 0x000fce0000010000 */
.L_x_4632:
[----:B------:R-:W-:Y:S05]  /*11c10*/  BSYNC B0 ;  /* 0x0000000000007941 */ /* 0x000fea0003800000 */
.L_x_4630:
        /* <DEDUP_REMOVED lines=13> */
.L_x_4627:
        /* <DEDUP_REMOVED lines=11> */
.L_x_4635:
[----:B------:R-:W-:Y:S05]  /*11da0*/  BSYNC B4 ;  /* 0x0000000000047941 */ /* 0x000fea0003800000 */
.L_x_4634:
        /* <DEDUP_REMOVED lines=18> */
.L_x_4637:
[----:B------:R-:W-:Y:S02]  /*11ed0*/  ISETP.GE.AND P0, PT, R26, RZ, PT ;  /* 0x000000ff1a00720c */ /* 0x000fe40003f06270 */
[----:B------:R-:W-:-:S11]  /*11ee0*/  MOV R3, 0x3fd774eb ;  /* 0x3fd774eb00037802 */ /* 0x000fd60000000f00 */
[----:B------:R-:W-:-:S04]  /*11ef0*/  @P0 FFMA.FTZ R0, R3, 0.93318945169448852539, -R0 ;  /* 0x3f6ee58103000823 */ /* 0x000fc80000010800 */
[----:B------:R-:W-:-:S07]  /*11f00*/  @!P0 FFMA.FTZ R0, R3, 0.93318945169448852539, R0 ;  /* 0x3f6ee58103008823 */ /* 0x000fce0000010000 */
.L_x_4638:
[----:B------:R-:W-:Y:S05]  /*11f10*/  BSYNC B0 ;  /* 0x0000000000007941 */ /* 0x000fea0003800000 */
.L_x_4636:
        /* <DEDUP_REMOVED lines=27> */
.L_x_4626:
        /* <DEDUP_REMOVED lines=32> */
.L_x_4640:
[----:B------:R-:W-:Y:S05]  /*122d0*/  BSYNC B4 ;  /* 0x0000000000047941 */ /* 0x000fea0003800000 */
.L_x_4639:
        /* <DEDUP_REMOVED lines=18> */
.L_x_4642:
[----:B------:R-:W-:Y:S02]  /*12400*/  ISETP.GE.AND P0, PT, R26, RZ, PT ;  /* 0x000000ff1a00720c */ /* 0x000fe40003f06270 */
[----:B------:R-:W-:-:S11]  /*12410*/  MOV R3, 0x3fd774eb ;  /* 0x3fd774eb00037802 */ /* 0x000fd60000000f00 */
[----:B------:R-:W-:-:S04]  /*12420*/  @P0 FFMA.FTZ R0, R3, 0.93318945169448852539, -R0 ;  /* 0x3f6ee58103000823 */ /* 0x000fc80000010800 */
[----:B------:R-:W-:-:S07]  /*12430*/  @!P0 FFMA.FTZ R0, R3, 0.93318945169448852539, R0 ;  /* 0x3f6ee58103008823 */ /* 0x000fce0000010000 */
.L_x_4643:
[----:B------:R-:W-:Y:S05]  /*12440*/  BSYNC B0 ;  /* 0x0000000000007941 */ /* 0x000fea0003800000 */
.L_x_4641:
        /* <DEDUP_REMOVED lines=11> */
.L_x_4625:
        /* <DEDUP_REMOVED lines=22> */
.L_x_4647:
[----:B------:R-:W-:Y:S05]  /*12660*/  BSYNC B4 ;  /* 0x0000000000047941 */ /* 0x000fea0003800000 */
.L_x_4646:
        /* <DEDUP_REMOVED lines=24> */
.L_x_4645:
        /* <DEDUP_REMOVED lines=11> */
.L_x_4649:
[----:B------:R-:W-:Y:S05]  /*128a0*/  BSYNC B4 ;  /* 0x0000000000047941 */ /* 0x000fea0003800000 */
.L_x_4648:
        /* <DEDUP_REMOVED lines=38> */
.L_x_4644:
        /* <DEDUP_REMOVED lines=32> */
.L_x_4651:
[----:B------:R-:W-:Y:S05]  /*12d10*/  BSYNC B4 ;  /* 0x0000000000047941 */ /* 0x000fea0003800000 */
.L_x_4650:
        /* <DEDUP_REMOVED lines=21> */
.L_x_4633:
[----:B------:R-:W-:Y:S05]  /*12e70*/  BSYNC B3 ;  /* 0x0000000000037941 */ /* 0x000fea0003800000 */
.L_x_4624:
[----:B------:R-:W-:Y:S01]  /*12e80*/  FADD.FTZ R3, R24, 0.69314718246459960938 ;  /* 0x3f31721818037421 */ /* 0x000fe20000010000 */
[----:B------:R-:W-:-:S04]  /*12e90*/  LOP3.LUT R23, R0, 0x80000000, R23, 0xb8, !PT ;  /* 0x8000000000177812 */ /* 0x000fc800078eb817 */
[----:B------:R-:W-:Y:S01]  /*12ea0*/  LOP3.LUT R8, R3, 0x80000000, R8, 0xb8, !PT ;  /* 0x8000000003087812 */ /* 0x000fe200078eb808 */
[----:B------:R-:W-:Y:S06]  /*12eb0*/  BRA `(.L_x_4592) ;  /* 0x0000000000387947 */ /* 0x000fec0003800000 */
.L_x_4590:
        /* <DEDUP_REMOVED lines=14> */
.L_x_4592:
[----:B------:R-:W-:Y:S05]  /*12fa0*/  BSYNC B2 ;  /* 0x0000000000027941 */ /* 0x000fea0003800000 */
.L_x_4589:
[----:B------:R-:W-:Y:S05]  /*12fb0*/  WARPSYNC.ALL ;  /* 0x0000000000007948 */ /* 0x000fea0003800000 */
[--C-:B------:R-:W-:Y:S01]  /*12fc0*/  HADD2.F32 R25, -RZ, R9.reuse.H1_H1 ;  /* 0x30000009ff197230 */ /* 0x100fe20000004100 */
[----:B------:R-:W-:Y:S01]  /*12fd0*/  BSSY B2, `(.L_x_4652) ;  /* 0x00002b1000027945 */ /* 0x000fe20003800000 */
[----:B------:R-:W-:-:S03]  /*12fe0*/  HADD2.F32 R29, -RZ, R9.H0_H0 ;  /* 0x20000009ff1d7230 */ /* 0x000fc60000004100 */
[----:B------:R-:W-:Y:S02]  /*12ff0*/  FSETP.GTU.FTZ.AND P0, PT, |R25|, +INF , PT ;  /* 0x7f8000001900780b */ /* 0x000fe40003f1c200 */
[C---:B------:R-:W-:Y:S01]  /*13000*/  FSETP.GTU.FTZ.AND P1, PT, |R29|.reuse, +INF , PT ;  /* 0x7f8000001d00780b */ /* 0x040fe20003f3c200 */
[----:B0-----:R-:W-:Y:S01]  /*13010*/  FADD.FTZ R24, |R29|, -RZ ;  /* 0x800000ff1d187221 */ /* 0x001fe20000010200 */
        /* <DEDUP_REMOVED lines=28> */
[CC--:B------:R-:W-:Y:S01]  /*131e0*/  FMUL.FTZ R6, R7.reuse, R27.reuse ;  /* 0x0000001b07067220 */ /* 0x0c0fe20000410000 */
[----:B------:R-:W-:Y:S01]  /*131f0*/  FMUL.FTZ R27, R4, R27 ;  /* 0x0000001b041b7220 */ /* 0x000fe20000410000 */
[----:B------:R-:W-:Y:S02]  /*13200*/  FSETP.NEU.FTZ.AND P0, PT, R7, RZ, PT ;  /* 0x000000ff0700720b */ /* 0x000fe40003f1d000 */
[----:B------:R-:W-:Y:S01]  /*13210*/  FMUL.FTZ R6, R6, R6 ;  /* 0x0000000606067220 */ /* 0x000fe20000410000 */
[C---:B------:R-:W-:Y:S02]  /*13220*/  IADD3 R32, -R30.reuse, 0x7e800000, RZ ;  /* 0x7e8000001e207810 */ /* 0x040fe40007ffe1ff */
[----:B------:R-:W-:Y:S01]  /*13230*/  FSETP.NEU.FTZ.AND P2, PT, R31, RZ, PT ;  /* 0x000000ff1f00720b */ /* 0x000fe20003f5d000 */
[----:B------:R-:W-:Y:S01]  /*13240*/  FFMA.FTZ R6, R27, R27, R6 ;  /* 0x0000001b1b067223 */ /* 0x000fe20000010006 */
[----:B------:R-:W-:Y:S01]  /*13250*/  LOP3.LUT R33, R30, 0x800000, RZ, 0xfc, !PT ;  /* 0x008000001e217812 */ /* 0x000fe200078efcff */
[-C--:B------:R-:W-:Y:S01]  /*13260*/  FMUL.FTZ R27, R31, R32.reuse ;  /* 0x000000201f1b7220 */ /* 0x080fe20000410000 */
[----:B------:R-:W-:Y:S01]  /*13270*/  FMUL.FTZ R32, R5, R32 ;  /* 0x0000002005207220 */ /* 0x000fe20000410000 */
[----:B------:R-:W-:-:S02]  /*13280*/  FSETP.NEU.FTZ.AND P1, PT, R7, +INF , PT ;  /* 0x7f8000000700780b */ /* 0x000fc40003f3d000 */
[----:B------:R-:W-:Y:S01]  /*13290*/  FMUL.FTZ R27, R27, R27 ;  /* 0x0000001b1b1b7220 */ /* 0x000fe20000410000 */
[----:B------:R-:W0:Y:S03]  /*132a0*/  MUFU.SQRT R6, R6 ;  /* 0x0000000600067308 */ /* 0x000e260000002000 */
[----:B------:R-:W-:Y:S01]  /*132b0*/  FFMA.FTZ R32, R32, R32, R27 ;  /* 0x0000002020207223 */ /* 0x000fe2000001001b */
[----:B------:R-:W-:-:S05]  /*132c0*/  LOP3.LUT R27, R26, 0x800000, RZ, 0xfc, !PT ;  /* 0x008000001a1b7812 */ /* 0x000fca00078efcff */
        /* <DEDUP_REMOVED lines=62> */
.L_x_4659:
        /* <DEDUP_REMOVED lines=10> */
.L_x_4661:
[----:B------:R-:W-:-:S04]  /*13750*/  FADD.FTZ R5, -R0, R7 ;  /* 0x0000000700057221 */ /* 0x000fc80000010100 */
[----:B------:R-:W-:-:S07]  /*13760*/  FMUL.FTZ R5, R5, 0.5 ;  /* 0x3f00000005057820 */ /* 0x000fce0000410000 */
.L_x_4662:
[----:B------:R-:W-:Y:S05]  /*13770*/  BSYNC B1 ;  /* 0x0000000000017941 */ /* 0x000fea0003800000 */
.L_x_4660:
        /* <DEDUP_REMOVED lines=11> */
.L_x_4664:
[----:B------:R-:W-:-:S04]  /*13830*/  FADD.FTZ R6, R4, -R27 ;  /* 0x8000001b04067221 */ /* 0x000fc80000010000 */
[----:B------:R-:W-:-:S07]  /*13840*/  FMUL.FTZ R6, R6, 0.5 ;  /* 0x3f00000006067820 */ /* 0x000fce0000410000 */
.L_x_4665:
[----:B------:R-:W-:Y:S05]  /*13850*/  BSYNC B1 ;  /* 0x0000000000017941 */ /* 0x000fea0003800000 */
.L_x_4663:
        /* <DEDUP_REMOVED lines=35> */
.L_x_4658:
[----:B------:R0:W1:Y:S02]  /*13a90*/  MUFU.SQRT R33, R9 ;  /* 0x0000000900217308 */ /* 0x0000640000002000 */
.L_x_4657:
[----:B------:R-:W-:Y:S05]  /*13aa0*/  BSYNC B0 ;  /* 0x0000000000007941 */ /* 0x000fea0003800000 */
.L_x_4656:
        /* <DEDUP_REMOVED lines=35> */
.L_x_4669:
        /* <DEDUP_REMOVED lines=17> */
.L_x_4675:
[----:B------:R-:W-:-:S04]  /*13df0*/  FADD.FTZ R0, -R0, R7 ;  /* 0x0000000700007221 */ /* 0x000fc80000010100 */
[----:B------:R-:W-:-:S07]  /*13e00*/  FMUL.FTZ R0, R0, 0.5 ;  /* 0x3f00000000007820 */ /* 0x000fce0000410000 */
.L_x_4676:
[----:B------:R-:W-:Y:S05]  /*13e10*/  BSYNC B4 ;  /* 0x0000000000047941 */ /* 0x000fea0003800000 */
.L_x_4674:
        /* <DEDUP_REMOVED lines=10> */
.L_x_4678:
[----:B------:R-:W-:-:S04]  /*13ec0*/  FADD.FTZ R3, -R3, R4 ;  /* 0x0000000403037221 */ /* 0x000fc80000010100 */
[----:B------:R-:W-:-:S07]  /*13ed0*/  FMUL.FTZ R3, R3, 0.5 ;  /* 0x3f00000003037820 */ /* 0x000fce0000410000 */
.L_x_4679:
[----:B------:R-:W-:Y:S05]  /*13ee0*/  BSYNC B4 ;  /* 0x0000000000047941 */ /* 0x000fea0003800000 */
.L_x_4677:
[----:B------:R-:W-:Y:S01]  /*13ef0*/  FADD.FTZ R0, R3, R0 ;  /* 0x0000000003007221 */ /* 0x000fe20000010000 */
[----:B------:R-:W-:-:S04]  /*13f00*/  FADD.FTZ R35, R24, R35 ;  /* 0x0000002318237221 */ /* 0x000fc80000010000 */
[----:B------:R-:W-:-:S06]  /*13f10*/  FMUL.FTZ R35, R35, R0 ;  /* 0x0000000023237220 */ /* 0x000fcc0000410000 */
[----:B------:R-:W2:Y:S01]  /*13f20*/  MUFU.SQRT R35, R35 ;  /* 0x0000002300237308 */ /* 0x000ea20000002000 */
[----:B------:R-:W-:Y:S05]  /*13f30*/  BRA `(.L_x_4680) ;  /* 0x0000000000487947 */ /* 0x000fea0003800000 */
.L_x_4673:
        /* <DEDUP_REMOVED lines=12> */
.L_x_4672:
[----:B------:R-:W-:Y:S01]  /*14000*/  FADD.FTZ R0, R35, 1 ;  /* 0x3f80000023007421 */ /* 0x000fe20000010000 */
[----:B0-----:R-:W-:Y:S01]  /*14010*/  MUFU.SQRT R9, R9 ;  /* 0x0000000900097308 */ /* 0x001fe20000002000 */
[----:B------:R-:W-:Y:S02]  /*14020*/  MOV R24, 0x3f800000 ;  /* 0x3f80000000187802 */ /* 0x000fe40000000f00 */
[----:B------:R-:W-:-:S06]  /*14030*/  FMUL.FTZ R0, R0, 0.5 ;  /* 0x3f00000000007820 */ /* 0x000fcc0000410000 */
[----:B------:R-:W0:Y:S02]  /*14040*/  MUFU.SQRT R0, R0 ;  /* 0x0000000000007308 */ /* 0x000e240000002000 */
[----:B0-----:R-:W-:-:S07]  /*14050*/  FMUL.FTZ R35, R9, R0 ;  /* 0x0000000009237220 */ /* 0x001fce0000410000 */
.L_x_4680:
[----:B------:R-:W-:Y:S05]  /*14060*/  BSYNC B1 ;  /* 0x0000000000017941 */ /* 0x000fea0003800000 */
.L_x_4671:
[----:B------:R-:W-:Y:S05]  /*14070*/  BRA `(.L_x_4681) ;  /* 0x0000000000087947 */ /* 0x000fea0003800000 */
.L_x_4668:
[----:B------:R-:W-:Y:S01]  /*14080*/  FMUL.FTZ R35, R35, 16777216 ;  /* 0x4b80000023237820 */ /* 0x000fe20000410000 */
[----:B------:R-:W-:-:S07]  /*14090*/  FMUL.FTZ R24, R24, 16777216 ;  /* 0x4b80000018187820 */ /* 0x000fce0000410000 */
.L_x_4681:
[----:B------:R-:W-:Y:S05]  /*140a0*/  BSYNC B0 ;  /* 0x0000000000007941 */ /* 0x000fea0003800000 */
.L_x_4667:
        /* <DEDUP_REMOVED lines=16> */
.L_x_4683:
[----:B------:R-:W-:Y:S05]  /*141b0*/  BSYNC B4 ;  /* 0x0000000000047941 */ /* 0x000fea0003800000 */
.L_x_4682:
        /* <DEDUP_REMOVED lines=18> */
.L_x_4685:
[----:B------:R-:W-:Y:S02]  /*142e0*/  ISETP.GE.AND P0, PT, R35, RZ, PT ;  /* 0x000000ff2300720c */ /* 0x000fe40003f06270 */
[----:B------:R-:W-:-:S11]  /*142f0*/  MOV R3, 0x3fd774eb ;  /* 0x3fd774eb00037802 */ /* 0x000fd60000000f00 */
[----:B------:R-:W-:-:S04]  /*14300*/  @P0 FFMA.FTZ R0, R3, 0.93318945169448852539, -R0 ;  /* 0x3f6ee58103000823 */ /* 0x000fc80000010800 */
[----:B------:R-:W-:-:S07]  /*14310*/  @!P0 FFMA.FTZ R0, R3, 0.93318945169448852539, R0 ;  /* 0x3f6ee58103008823 */ /* 0x000fce0000010000 */
.L_x_4686:
[----:B------:R-:W-:Y:S05]  /*14320*/  BSYNC B0 ;  /* 0x0000000000007941 */ /* 0x000fea0003800000 */
.L_x_4684:
        /* <DEDUP_REMOVED lines=10> */
.L_x_4670:
[----:B------:R-:W-:Y:S05]  /*143d0*/  BSYNC B3 ;  /* 0x0000000000037941 */ /* 0x000fea0003800000 */
.L_x_4666:
[----:B------:R-:W-:Y:S02]  /*143e0*/  LOP3.LUT R29, R0, 0x80000000, R29, 0xb8, !PT ;  /* 0x80000000001d7812 */ /* 0x000fe400078eb81d */
[----:B-1----:R-:W-:Y:S01]  /*143f0*/  LOP3.LUT R28, R33, 0x80000000, R28, 0xb8, !PT ;  /* 0x80000000211c7812 */ /* 0x002fe200078eb81c */
[----:B------:R-:W-:Y:S06]  /*14400*/  BRA `(.L_x_4655) ;  /* 0x0000001400b47947 */ /* 0x000fec0003800000 */
.L_x_4654:
        /* <DEDUP_REMOVED lines=29> */
.L_x_4692:
[----:B------:R-:W-:Y:S05]  /*145e0*/  BSYNC B4 ;  /* 0x0000000000047941 */ /* 0x000fea0003800000 */
.L_x_4691:
        /* <DEDUP_REMOVED lines=18> */
.L_x_4694:
[----:B------:R-:W-:Y:S02]  /*14710*/  ISETP.GE.AND P0, PT, R25, RZ, PT ;  /* 0x000000ff1900720c */ /* 0x000fe40003f06270 */
[----:B------:R-:W-:-:S11]  /*14720*/  MOV R3, 0x3fd774eb ;  /* 0x3fd774eb00037802 */ /* 0x000fd60000000f00 */
[----:B------:R-:W-:-:S04]  /*14730*/  @P0 FFMA.FTZ R0, R3, 0.93318945169448852539, -R0 ;  /* 0x3f6ee58103000823 */ /* 0x000fc80000010800 */
[----:B------:R-:W-:-:S07]  /*14740*/  @!P0 FFMA.FTZ R0, R3, 0.93318945169448852539, R0 ;  /* 0x3f6ee58103008823 */ /* 0x000fce0000010000 */
.L_x_4695:
[----:B------:R-:W-:Y:S05]  /*14750*/  BSYNC B0 ;  /* 0x0000000000007941 */ /* 0x000fea0003800000 */
.L_x_4693:
        /* <DEDUP_REMOVED lines=13> */
.L_x_4690:
        /* <DEDUP_REMOVED lines=11> */
.L_x_4698:
[----:B------:R-:W-:Y:S05]  /*148e0*/  BSYNC B4 ;  /* 0x0000000000047941 */ /* 0x000fea0003800000 */
.L_x_4697:
        /* <DEDUP_REMOVED lines=18> */
.L_x_4700:
[----:B------:R-:W-:Y:S02]  /*14a10*/  ISETP.GE.AND P0, PT, R25, RZ, PT ;  /* 0x000000ff1900720c */ /* 0x000fe40003f06270 */
[----:B------:R-:W-:-:S11]  /*14a20*/  MOV R3, 0x3fd774eb ;  /* 0x3fd774eb00037802 */ /* 0x000fd60000000f00 */
[----:B------:R-:W-:-:S04]  /*14a30*/  @P0 FFMA.FTZ R0, R3, 0.93318945169448852539, -R0 ;  /* 0x3f6ee58103000823 */ /* 0x000fc80000010800 */
[----:B------:R-:W-:-:S07]  /*14a40*/  @!P0 FFMA.FTZ R0, R3, 0.93318945169448852539, R0 ;  /* 0x3f6ee58103008823 */ /* 0x000fce0000010000 */
.L_x_4701:
[----:B------:R-:W-:Y:S05]  /*14a50*/  BSYNC B0 ;  /* 0x0000000000007941 */ /* 0x000fea0003800000 */
.L_x_4699:
        /* <DEDUP_REMOVED lines=27> */
.L_x_4689:
        /* <DEDUP_REMOVED lines=32> */
.L_x_4703:
[----:B------:R-:W-:Y:S05]  /*14e10*/  BSYNC B4 ;  /* 0x0000000000047941 */ /* 0x000fea0003800000 */
.L_x_4702:
        /* <DEDUP_REMOVED lines=18> */
.L_x_4705:
[----:B------:R-:W-:Y:S02]  /*14f40*/  ISETP.GE.AND P0, PT, R25, RZ, PT ;  /* 0x000000ff1900720c */ /* 0x000fe40003f06270 */
[----:B------:R-:W-:-:S11]  /*14f50*/  MOV R3, 0x3fd774eb ;  /* 0x3fd774eb00037802 */ /* 0x000fd60000000f00 */
[----:B------:R-:W-:-:S04]  /*14f60*/  @P0 FFMA.FTZ R0, R3, 0.93318945169448852539, -R0 ;  /* 0x3f6ee58103000823 */ /* 0x000fc80000010800 */
[----:B------:R-:W-:-:S07]  /*14f70*/  @!P0 FFMA.FTZ R0, R3, 0.93318945169448852539, R0 ;  /* 0x3f6ee58103008823 */ /* 0x000fce0000010000 */
.L_x_4706:
[----:B------:R-:W-:Y:S05]  /*14f80*/  BSYNC B0 ;  /* 0x0000000000007941 */ /* 0x000fea0003800000 */
.L_x_4704:
        /* <DEDUP_REMOVED lines=11> */
.L_x_4688:
        /* <DEDUP_REMOVED lines=22> */
.L_x_4710:
[----:B------:R-:W-:Y:S05]  /*151a0*/  BSYNC B4 ;  /* 0x0000000000047941 */ /* 0x000fea0003800000 */
.L_x_4709:
        /* <DEDUP_REMOVED lines=24> */
.L_x_4708:
        /* <DEDUP_REMOVED lines=11> */
.L_x_4712:
[----:B------:R-:W-:Y:S05]  /*153e0*/  BSYNC B4 ;  /* 0x0000000000047941 */ /* 0x000fea0003800000 */
.L_x_4711:
        /* <DEDUP_REMOVED lines=25> */
[----:B------:R-:W-:Y:S01]  /*15580*/  @!P6 MOV R9, 0x3fd774eb ;  /* 0x3fd774eb0009e802 */ /* 0x000fe20000000f00 */
[----:B------:R-:W-:Y:S01]  /*15590*/  FADD.FTZ R3, |R25|, R24 ;  /* 0x0000001819037221 */ /* 0x000fe20000010200 */
[----:B------:R-:W-:Y:S02]  /*155a0*/  FSEL R5, R5, +INF , P0 ;  /* 0x7f80000005057808 */ /* 0x000fe40000000000 */
[----:B------:R-:W-:Y:S01]  /*155b0*/  FSETP.NEU.FTZ.AND P0, PT, |R25|, R24, PT ;  /* 0x000000181900720b */ /* 0x000fe20003f1d200 */
[----:B------:R-:W-:-:S03]  /*155c0*/  @!P6 FFMA.FTZ R0, R9, 0.93318945169448852539, -R0 ;  /* 0x3f6ee5810900e823 */ /* 0x000fc60000010800 */
        /* <DEDUP_REMOVED lines=8> */
.L_x_4707:
        /* <DEDUP_REMOVED lines=32> */
.L_x_4714:
[----:B------:R-:W-:Y:S05]  /*15850*/  BSYNC B4 ;  /* 0x0000000000047941 */ /* 0x000fea0003800000 */
.L_x_4713:
[----:B------:R-:W-:Y:S01]  /*15860*/  MOV R4, 0x3b33710b ;  /* 0x3b33710b00047802 */ /* 0x000fe20000000f00 */
        /* <DEDUP_REMOVED lines=13> */
[----:B------:R-:W-:-:S03]  /*15940*/  FADD.FTZ R3, |R25|, R24 ;  /* 0x0000001819037221 */ /* 0x000fc60000010200 */
[----:B------:R-:W-:-:S05]  /*15950*/  @!P6 FFMA.FTZ R0, R5, 0.93318945169448852539, -R0 ;  /* 0x3f6ee5810500e823 */ /* 0x000fca0000010800 */
[----:B------:R-:W-:Y:S02]  /*15960*/  FSEL R0, R0, 0.78539818525314331055, P0 ;  /* 0x3f490fdb00007808 */ /* 0x000fe40000000000 */
[----:B------:R-:W-:Y:S02]  /*15970*/  FSETP.GTU.FTZ.AND P0, PT, |R3|, +INF , PT ;  /* 0x7f8000000300780b */ /* 0x000fe40003f1c200 */
[----:B------:R-:W-:-:S04]  /*15980*/  FSEL R0, R0, RZ, P1 ;  /* 0x000000ff00007208 */ /* 0x000fc80000800000 */
[----:B------:R-:W-:-:S04]  /*15990*/  LOP3.LUT R0, R0, 0x80000000, R29, 0xb8, !PT ;  /* 0x8000000000007812 */ /* 0x000fc800078eb81d */
[----:B------:R-:W-:-:S07]  /*159a0*/  FSEL R0, R3, R0, P0 ;  /* 0x0000000003007208 */ /* 0x000fce0000000000 */
.L_x_4696:
[----:B------:R-:W-:Y:S05]  /*159b0*/  BSYNC B3 ;  /* 0x0000000000037941 */ /* 0x000fea0003800000 */
.L_x_4687:
[----:B------:R-:W-:Y:S01]  /*159c0*/  FADD.FTZ R9, R9, 0.69314718246459960938 ;  /* 0x3f31721809097421 */ /* 0x000fe20000010000 */
[----:B------:R-:W-:-:S04]  /*159d0*/  LOP3.LUT R29, R0, 0x80000000, R29, 0xb8, !PT ;  /* 0x80000000001d7812 */ /* 0x000fc800078eb81d */
[----:B------:R-:W-:Y:S01]  /*159e0*/  LOP3.LUT R28, R9, 0x80000000, R28, 0xb8, !PT ;  /* 0x80000000091c7812 */ /* 0x000fe200078eb81c */
[----:B------:R-:W-:Y:S06]  /*159f0*/  BRA `(.L_x_4655) ;  /* 0x0000000000387947 */ /* 0x000fec0003800000 */
.L_x_4653:
        /* <DEDUP_REMOVED lines=14> */
.L_x_4655:
[----:B------:R-:W-:Y:S05]  /*15ae0*/  BSYNC B2 ;  /* 0x0000000000027941 */ /* 0x000fea0003800000 */
.L_x_4652:
[----:B------:R-:W-:Y:S05]  /*15af0*/  WARPSYNC.ALL ;  /* 0x0000000000007948 */ /* 0x000fea0003800000 */
[----:B------:R-:W1:Y:S01]  /*15b00*/  LDC.64 R4, c[0x0][0x218] ;  /* 0x00008600ff047b82 */ /* 0x000e620000000a00 */
[----:B------:R-:W-:Y:S02]  /*15b10*/  F2FP.F16.F32.PACK_AB R14, R14, R17 ;  /* 0x000000110e0e723e */ /* 0x000fe400000000ff */
[----:B------:R-:W-:Y:S02]  /*15b20*/  F2FP.F16.F32.PACK_AB R15, R15, R18 ;  /* 0x000000120f0f723e */ /* 0x000fe400000000ff */
[----:B------:R-:W-:-:S02]  /*15b30*/  F2FP.F16.F32.PACK_AB R12, R12, R19 ;  /* 0x000000130c0c723e */ /* 0x000fc400000000ff */
[----:B------:R-:W-:Y:S02]  /*15b40*/  F2FP.F16.F32.PACK_AB R13, R13, R20 ;  /* 0x000000140d0d723e */ /* 0x000fe400000000ff */
[----:B------:R-:W-:Y:S02]  /*15b50*/  F2FP.F16.F32.PACK_AB R10, R10, R21 ;  /* 0x000000150a0a723e */ /* 0x000fe400000000ff */
[----:B------:R-:W-:Y:S02]  /*15b60*/  F2FP.F16.F32.PACK_AB R11, R11, R22 ;  /* 0x000000160b0b723e */ /* 0x000fe400000000ff */
[----:B------:R-:W-:Y:S02]  /*15b70*/  F2FP.F16.F32.PACK_AB R8, R8, R23 ;  /* 0x000000170808723e */ /* 0x000fe400000000ff */
[----:B0-----:R-:W-:Y:S01]  /*15b80*/  F2FP.F16.F32.PACK_AB R9, R28, R29 ;  /* 0x0000001d1c09723e */ /* 0x001fe200000000ff */
[----:B-1----:R-:W-:-:S04]  /*15b90*/  IMAD.WIDE.U32 R2, R2, 0x4, R4 ;  /* 0x0000000402027825 */ /* 0x002fc800078e0004 */
[----:B------:R-:W-:-:S05]  /*15ba0*/  IMAD.WIDE R2, R16, 0x8, R2 ;  /* 0x0000000810027825 */ /* 0x000fca00078e0202 */
[----:B------:R-:W-:Y:S04]  /*15bb0*/  STG.E.64 desc[UR4][R2.64], R14 ;  /* 0x0000000e02007986 */ /* 0x000fe8000c101b04 */
[----:B------:R-:W-:Y:S04]  /*15bc0*/  STG.E.64 desc[UR4][R2.64+0x400], R12 ;  /* 0x0004000c02007986 */ /* 0x000fe8000c101b04 */
[----:B------:R-:W-:Y:S04]  /*15bd0*/  STG.E.64 desc[UR4][R2.64+0x800], R10 ;  /* 0x0008000a02007986 */ /* 0x000fe8000c101b04 */
[----:B------:R-:W-:Y:S01]  /*15be0*/  STG.E.64 desc[UR4][R2.64+0xc00], R8 ;  /* 0x000c000802007986 */ /* 0x000fe2000c101b04 */
[----:B------:R-:W-:Y:S05]  /*15bf0*/  EXIT ;  /* 0x000000000000794d */ /* 0x000fea0003800000 */
.L_x_4210:
[----:B------:R-:W0:Y:S02]  /*15c00*/  S2R R3, SR_TID.X ;  /* 0x0000000000037919 */ /* 0x000e240000002100 */
[----:B0-----:R-:W-:-:S13]  /*15c10*/  ISETP.GE.AND P0, PT, R3, R8, PT ;  /* 0x000000080300720c */ /* 0x001fda0003f06270 */
[----:B------:R-:W-:Y:S01]  /*15c20*/  @!P0 IADD3 R7, R2, R3, RZ ;  /* 0x0000000302078210 */ /* 0x000fe20007ffe0ff */
[----:B------:R-:W0:Y:S01]  /*15c30*/  @!P0 LDC.64 R14, c[0x0][0x220] ;  /* 0x00008800ff0e8b82 */ /* 0x000e220000000a00 */
[----:B------:R-:W-:-:S04]  /*15c40*/  @!P0 IADD3 R3, R3, 0x80, RZ ;  /* 0x0000008003038810 */ /* 0x000fc80007ffe0ff */
[----:B------:R-:W-:-:S13]  /*15c50*/  ISETP.GE.AND P6, PT, R3, R8, PT ;  /* 0x000000080300720c */ /* 0x000fda0003fc6270 */
[----:B------:R-:W1:Y:S01]  /*15c60*/  @!P6 LDC.64 R4, c[0x0][0x220] ;  /* 0x00008800ff04eb82 */ /* 0x000e620000000a00 */
[----:B------:R-:W-:-:S05]  /*15c70*/  @!P6 IADD3 R9, R2, R3, RZ ;  /* 0x000000030209e210 */ /* 0x000fca0007ffe0ff */
[----:B-1----:R-:W-:-:S06]  /*15c80*/  @!P6 IMAD.WIDE.U32 R4, R9, 0x4, R4 ;  /* 0x000000040904e825 */ /* 0x002fcc00078e0004 */
[----:B------:R-:W2:Y:S01]  /*15c90*/  @!P6 LDG.E R4, desc[UR4][R4.64] ;  /* 0x000000040404e981 */ /* 0x000ea2000c1e1900 */
[----:B------:R-:W-:Y:S01]  /*15ca0*/  @!P6 IADD3 R3, R3, 0x80, RZ ;  /* 0x000000800303e810 */ /* 0x000fe20007ffe0ff */
[----:B0-----:R-:W-:Y:S01]  /*15cb0*/  @!P0 IMAD.WIDE.U32 R14, R7, 0x4, R14 ;  /* 0x00000004070e8825 */ /* 0x001fe200078e000e */
[----:B------:R-:W-:Y:S02]  /*15cc0*/  PRMT R16, RZ, 0x5410, RZ ;  /* 0x00005410ff107816 */ /* 0x000fe400000000ff */
[----:B------:R-:W-:-:S03]  /*15cd0*/  ISETP.GE.AND P5, PT, R3, R8, PT ;  /* 0x000000080300720c */ /* 0x000fc60003fa6270 */
[----:B------:R-:W3:Y:S10]  /*15ce0*/  @!P0 LDG.E R14, desc[UR4][R14.64] ;  /* 0x000000040e0e8981 */ /* 0x000ef4000c1e1900 */
[----:B------:R-:W-:Y:S01]  /*15cf0*/  @!P5 IADD3 R9, R2, R3, RZ ;  /* 0x000000030209d210 */ /* 0x000fe20007ffe0ff */
[----:B------:R-:W0:Y:S01]  /*15d00*/  @!P5 LDC.64 R18, c[0x0][0x220] ;  /* 0x00008800ff12db82 */ /* 0x000e220000000a00 */
[----:B------:R-:W-:-:S04]  /*15d10*/  @!P5 IADD3 R3, R3, 0x80, RZ ;  /* 0x000000800303d810 */ /* 0x000fc80007ffe0ff */
[----:B------:R-:W-:-:S13]  /*15d20*/  ISETP.GE.AND P4, PT, R3, R8, PT ;  /* 0x000000080300720c */ /* 0x000fda0003f86270 */
[----:B------:R-:W-:Y:S01]  /*15d30*/  @!P4 IADD3 R17, R2, R3, RZ ;  /* 0x000000030211c210 */ /* 0x000fe20007ffe0ff */
[----:B------:R-:W1:Y:S01]  /*15d40*/  @!P4 LDC.64 R20, c[0x0][0x220] ;  /* 0x00008800ff14cb82 */ /* 0x000e620000000a00 */
[----:B------:R-:W-:-:S04]  /*15d50*/  @!P4 IADD3 R3, R3, 0x80, RZ ;  /* 0x000000800303c810 */ /* 0x000fc80007ffe0ff */
[----:B------:R-:W-:-:S13]  /*15d60*/  ISETP.GE.AND P3, PT, R3, R8, PT ;  /* 0x000000080300720c */ /* 0x000fda0003f66270 */
[----:B------:R-:W-:Y:S01]  /*15d70*/  @!P3 IADD3 R23, R2, R3, RZ ;  /* 0x000000030217b210 */ /* 0x000fe20007ffe0ff */
[----:B------:R-:W4:Y:S01]  /*15d80*/  @!P3 LDC.64 R12, c[0x0][0x220] ;  /* 0x00008800ff0cbb82 */ /* 0x000f220000000a00 */
[----:B------:R-:W-:-:S04]  /*15d90*/  @!P3 IADD3 R3, R3, 0x80, RZ ;  /* 0x000000800303b810 */ /* 0x000fc80007ffe0ff */
[----:B------:R-:W-:-:S13]  /*15da0*/  ISETP.GE.AND P2, PT, R3, R8, PT ;  /* 0x000000080300720c */ /* 0x000fda0003f46270 */
[----:B------:R-:W-:Y:S01]  /*15db0*/  @!P2 IADD3 R25, R2, R3, RZ ;  /* 0x000000030219a210 */ /* 0x000fe20007ffe0ff */
[----:B------:R-:W5:Y:S01]  /*15dc0*/  @!P2 LDC.64 R10, c[0x0][0x220] ;  /* 0x00008800ff0aab82 */ /* 0x000f620000000a00 */
[----:B------:R-:W-:-:S04]  /*15dd0*/  @!P2 IADD3 R3, R3, 0x80, RZ ;  /* 0x000000800303a810 */ /* 0x000fc80007ffe0ff */
[----:B------:R-:W-:-:S13]  /*15de0*/  ISETP.GE.AND P1, PT, R3, R8, PT ;  /* 0x000000080300720c */ /* 0x000fda0003f26270 */
[----:B------:R-:W-:Y:S01]  /*15df0*/  @!P1 IADD3 R27, R2, R3, RZ ;  /* 0x00000003021b9210 */ /* 0x000fe20007ffe0ff */
[----:B------:R-:W5:Y:S01]  /*15e00*/  @!P1 LDC.64 R6, c[0x0][0x220] ;  /* 0x00008800ff069b82 */ /* 0x000f620000000a00 */
[----:B------:R-:W-:Y:S01]  /*15e10*/  @!P1 IADD3 R3, R3, 0x80, RZ ;  /* 0x0000008003039810 */ /* 0x000fe20007ffe0ff */
[----:B0-----:R-:W-:-:S04]  /*15e20*/  @!P5 IMAD.WIDE.U32 R18, R9, 0x4, R18 ;  /* 0x000000040912d825 */ /* 0x001fc800078e0012 */
[----:B-1----:R-:W-:Y:S02]  /*15e30*/  @!P4 IMAD.WIDE.U32 R20, R17, 0x4, R20 ;  /* 0x000000041114c825 */ /* 0x002fe400078e0014 */
[----:B------:R0:W3:Y:S02]  /*15e40*/  @!P5 LDG.E R18, desc[UR4][R18.64] ;  /* 0x000000041212d981 */ /* 0x0000e4000c1e1900 */
[----:B----4-:R-:W-:Y:S02]  /*15e50*/  @!P3 IMAD.WIDE.U32 R12, R23, 0x4, R12 ;  /* 0x00000004170cb825 */ /* 0x010fe400078e000c */
[----:B------:R1:W4:Y:S02]  /*15e60*/  @!P4 LDG.E R20, desc[UR4][R20.64] ;  /* 0x000000041414c981 */ /* 0x000324000c1e1900 */
[----:B-----5:R-:W-:Y:S02]  /*15e70*/  @!P2 IMAD.WIDE.U32 R10, R25, 0x4, R10 ;  /* 0x00000004190aa825 */ /* 0x020fe400078e000a */
[----:B------:R5:W4:Y:S04]  /*15e80*/  @!P3 LDG.E R12, desc[UR4][R12.64] ;  /* 0x000000040c0cb981 */ /* 0x000b28000c1e1900 */
[----:B------:R-:W4:Y:S01]  /*15e90*/  @!P2 LDG.E R10, desc[UR4][R10.64] ;  /* 0x000000040a0aa981 */ /* 0x000f22000c1e1900 */
[----:B------:R-:W-:-:S06]  /*15ea0*/  @!P1 IMAD.WIDE.U32 R6, R27, 0x4, R6 ;  /* 0x000000041b069825 */ /* 0x000fcc00078e0006 */
[----:B------:R-:W4:Y:S01]  /*15eb0*/  @!P1 LDG.E R6, desc[UR4][R6.64] ;  /* 0x0000000406069981 */ /* 0x000f22000c1e1900 */
[----:B--2---:R-:W-:-:S04]  /*15ec0*/  @!P6 PRMT R16, R16, 0x5410, R4 ;  /* 0x000054101010e816 */ /* 0x004fc80000000004 */
[----:B------:R-:W-:Y:S02]  /*15ed0*/  @!P6 PRMT R16, R4, 0x7632, R16 ;  /* 0x000076320410e816 */ /* 0x000fe40000000010 */
[----:B------:R-:W-:-:S13]  /*15ee0*/  ISETP.GE.AND P6, PT, R3, R8, PT ;  /* 0x000000080300720c */ /* 0x000fda0003fc6270 */
[----:B------:R-:W2:Y:S01]  /*15ef0*/  @!P6 LDC.64 R4, c[0x0][0x220] ;  /* 0x00008800ff04eb82 */ /* 0x000ea20000000a00 */
[----:B------:R-:W-:-:S05]  /*15f00*/  @!P6 IADD3 R3, R2, R3, RZ ;  /* 0x000000030203e210 */ /* 0x000fca0007ffe0ff */
[----:B--2---:R-:W-:-:S06]  /*15f10*/  @!P6 IMAD.WIDE.U32 R4, R3, 0x4, R4 ;  /* 0x000000040304e825 */ /* 0x004fcc00078e0004 */
[----:B------:R-:W2:Y:S01]  /*15f20*/  @!P6 LDG.E R4, desc[UR4][R4.64] ;  /* 0x000000040404e981 */ /* 0x000ea2000c1e1900 */
[----:B------:R-:W-:Y:S02]  /*15f30*/  PRMT R17, RZ, 0x5410, RZ ;  /* 0x00005410ff117816 */ /* 0x000fe400000000ff */
[----:B0-----:R-:W-:Y:S02]  /*15f40*/  PRMT R19, RZ, 0x5410, RZ ;  /* 0x00005410ff137816 */ /* 0x001fe400000000ff */
[----:B-1----:R-:W-:Y:S02]  /*15f50*/  PRMT R21, RZ, 0x5410, RZ ;  /* 0x00005410ff157816 */ /* 0x002fe400000000ff */
[----:B------:R-:W-:Y:S02]  /*15f60*/  PRMT R23, RZ, 0x5410, RZ ;  /* 0x00005410ff177816 */ /* 0x000fe400000000ff */
[----:B------:R-:W-:Y:S02]  /*15f70*/  PRMT R28, RZ, 0x5410, RZ ;  /* 0x00005410ff1c7816 */ /* 0x000fe400000000ff */
[----:B------:R-:W-:Y:S01]  /*15f80*/  PRMT R25, RZ, 0x5410, RZ ;  /* 0x00005410ff197816 */ /* 0x000fe200000000ff */
[----:B------:R-:W-:Y:S01]  /*15f90*/  BSSY B2, `(.L_x_4715) ;  /* 0x00002c9000027945 */ /* 0x000fe20003800000 */
[----:B------:R-:W-:-:S02]  /*15fa0*/  PRMT R0, RZ, 0x7610, R0 ;  /* 0x00007610ff007816 */ /* 0x000fc40000000000 */
[----:B-----5:R-:W-:Y:S02]  /*15fb0*/  PRMT R13, RZ, 0x7610, R13 ;  /* 0x00007610ff0d7816 */ /* 0x020fe4000000000d */
[C---:B---3--:R-:W-:Y:S02]  /*15fc0*/  @!P0 PRMT R0, R14.reuse, 0x7610, R0 ;  /* 0x000076100e008816 */ /* 0x048fe40000000000 */
[----:B------:R-:W-:Y:S02]  /*15fd0*/  @!P0 PRMT R13, R14, 0x7632, R13 ;  /* 0x000076320e0d8816 */ /* 0x000fe4000000000d */
[----:B------:R-:W-:Y:S02]  /*15fe0*/  @!P5 PRMT R17, R17, 0x5410, R18 ;  /* 0x000054101111d816 */ /* 0x000fe40000000012 */
[----:B----4-:R-:W-:Y:S02]  /*15ff0*/  @!P4 PRMT R19, R19, 0x5410, R20 ;  /* 0x000054101313c816 */ /* 0x010fe40000000014 */
[----:B------:R-:W-:-:S02]  /*16000*/  @!P3 PRMT R21, R21, 0x5410, R12 ;  /* 0x000054101515b816 */ /* 0x000fc4000000000c */
[----:B------:R-:W-:Y:S02]  /*16010*/  @!P2 PRMT R23, R23, 0x5410, R10 ;  /* 0x000054101717a816 */ /* 0x000fe4000000000a */
[----:B------:R-:W-:Y:S02]  /*16020*/  @!P5 PRMT R17, R18, 0x7632, R17 ;  /* 0x000076321211d816 */ /* 0x000fe40000000011 */
[----:B------:R-:W-:Y:S02]  /*16030*/  @!P4 PRMT R19, R20, 0x7632, R19 ;  /* 0x000076321413c816 */ /* 0x000fe40000000013 */
[----:B------:R-:W-:Y:S02]  /*16040*/  @!P3 PRMT R21, R12, 0x7632, R21 ;  /* 0x000076320c15b816 */ /* 0x000fe40000000015 */
[----:B------:R-:W-:Y:S02]  /*16050*/  @!P1 PRMT R25, R25, 0x5410, R6 ;  /* 0x0000541019199816 */ /* 0x000fe40000000006 */
[----:B------:R-:W-:-:S02]  /*16060*/  @!P2 PRMT R23, R10, 0x7632, R23 ;  /* 0x000076320a17a816 */ /* 0x000fc40000000017 */
[----:B------:R-:W-:Y:S02]  /*16070*/  @!P1 PRMT R25, R6, 0x7632, R25 ;  /* 0x0000763206199816 */ /* 0x000fe40000000019 */
[----:B--2---:R-:W-:-:S04]  /*16080*/  @!P6 PRMT R28, R28, 0x5410, R4 ;  /* 0x000054101c1ce816 */ /* 0x004fc80000000004 */
[----:B------:R-:W-:Y:S01]  /*16090*/  @!P6 PRMT R28, R4, 0x7632, R28 ;  /* 0x00007632041ce816 */ /* 0x000fe2000000001c */
[----:B------:R-:W-:Y:S06]  /*160a0*/  @P0 BRA `(.L_x_4716) ;  /* 0x0000002800dc0947 */ /* 0x000fec0003800000 */
[----:B------:R-:W-:Y:S02]  /*160b0*/  HADD2.F32 R12, -RZ, R0.H0_H0 ;  /* 0x20000000ff0c7230 */ /* 0x000fe40000004100 */
[----:B------:R-:W-:-:S03]  /*160c0*/  HADD2.F32 R13, -RZ, R13.H0_H0 ;  /* 0x2000000dff0d7230 */ /* 0x000fc60000004100 */
[----:B------:R-:W-:Y:S02]  /*160d0*/  FSETP.GTU.FTZ.AND P1, PT, |R12|, +INF , PT ;  /* 0x7f8000000c00780b */ /* 0x000fe40003f3c200 */
[----:B------:R-:W-:Y:S02]  /*160e0*/  FSETP.GTU.FTZ.AND P0, PT, |R13|, +INF , PT ;  /* 0x7f8000000d00780b */ /* 0x000fe40003f1c200 */
[----:B------:R-:W-:Y:S02]  /*160f0*/  MOV R9, R12 ;  /* 0x0000000c00097202 */ /* 0x000fe40000000f00 */
[----:B------:R-:W-:Y:S02]  /*16100*/  PLOP3.LUT P0, PT, P0, P1, PT, 0xa8, 0x0 ;  /* 0x000000000000781c */ /* 0x000fe40000703570 */
[----:B------:R-:W-:-:S11]  /*16110*/  MOV R10, R13 ;  /* 0x0000000d000a7202 */ /* 0x000fd60000000f00 */
[----:B------:R-:W-:Y:S05]  /*16120*/  @P0 BRA `(.L_x_4717) ;  /* 0x0000002800840947 */ /* 0x000fea0003800000 */
[C---:B------:R-:W-:Y:S01]  /*16130*/  FSETP.GT.FTZ.AND P0, PT, |R13|.reuse, 8388608, PT ;  /* 0x4b0000000d00780b */ /* 0x040fe20003f14200 */
[----:B------:R-:W-:Y:S01]  /*16140*/  FADD.FTZ R14, |R13|, -RZ ;  /* 0x800000ff0d0e7221 */ /* 0x000fe20000010200 */
[C---:B------:R-:W-:Y:S01]  /*16150*/  FSETP.GT.FTZ.AND P1, PT, |R12|.reuse, 8388608, PT ;  /* 0x4b0000000c00780b */ /* 0x040fe20003f34200 */
[----:B------:R-:W-:-:S03]  /*16160*/  FADD.FTZ R11, |R12|, -RZ ;  /* 0x800000ff0c0b7221 */ /* 0x000fc60000010200 */
[----:B------:R-:W-:-:S13]  /*16170*/  PLOP3.LUT P0, PT, P0, P1, PT, 0xa8, 0x0 ;  /* 0x000000000000781c */ /* 0x000fda0000703570 */
[----:B------:R-:W-:Y:S05]  /*16180*/  @P0 BRA `(.L_x_4718) ;  /* 0x0000001000f00947 */ /* 0x000fea0003800000 */
[----:B------:R-:W-:Y:S02]  /*16190*/  FSETP.NEU.FTZ.AND P0, PT, R10, RZ, PT ;  /* 0x000000ff0a00720b */ /* 0x000fe40003f1d000 */
[----:B------:R-:W-:Y:S02]  /*161a0*/  FSETP.NEU.FTZ.AND P1, PT, R9, RZ, PT ;  /* 0x000000ff0900720b */ /* 0x000fe40003f3d000 */
[----:B------:R-:W-:Y:S02]  /*161b0*/  FSETP.GEU.FTZ.AND P2, PT, |R12|, 0.00021143197955098003149, PT ;  /* 0x395db3d70c00780b */ /* 0x000fe40003f5e200 */
[----:B------:R-:W-:Y:S02]  /*161c0*/  FSETP.GEU.FTZ.AND P3, PT, |R13|, 0.00021143197955098003149, PT ;  /* 0x395db3d70d00780b */ /* 0x000fe40003f7e200 */
[----:B------:R-:W-:-:S04]  /*161d0*/  PLOP3.LUT P0, PT, P1, P0, PT, 0x2, 0x0 ;  /* 0x000000000000781c */ /* 0x000fc80000f00072 */
[----:B------:R-:W-:-:S13]  /*161e0*/  PLOP3.LUT P0, PT, P0, P3, P2, 0xf1, 0x0 ;  /* 0x000000000000781c */ /* 0x000fda0000707e21 */
[----:B------:R-:W-:Y:S05]  /*161f0*/  @P0 BRA `(.L_x_4716) ;  /* 0x0000002800880947 */ /* 0x000fea0003800000 */
[C---:B------:R-:W-:Y:S01]  /*16200*/  FADD.FTZ R0, |R12|.reuse, 1 ;  /* 0x3f8000000c007421 */ /* 0x040fe20000010200 */
[----:B------:R-:W-:Y:S01]  /*16210*/  FADD.FTZ R3, |R12|, -1 ;  /* 0xbf8000000c037421 */ /* 0x000fe20000010200 */
        /* <DEDUP_REMOVED lines=15> */
[----:B------:R-:W-:Y:S01]  /*16310*/  FMUL.FTZ R24, R20, R27 ;  /* 0x0000001b14187220 */ /* 0x000fe20000410000 */
        /* <DEDUP_REMOVED lines=26> */
[----:B------:R-:W-:Y:S02]  /*164c0*/  FSETP.NEU.FTZ.AND P0, PT, |R12|, 1, PT ;  /* 0x3f8000000c00780b */ /* 0x000fe40003f1d200 */
[----:B------:R-:W-:-:S13]  /*164d0*/  FSETP.GEU.FTZ.AND P1, PT, |R13|, 1.1102230246251565404e-16, PT ;  /* 0x250000000d00780b */ /* 0x000fda0003f3e200 */
[----:B------:R-:W-:Y:S05]  /*164e0*/  @!P0 BRA !P1, `(.L_x_4721) ;  /* 0x0000000400a88947 */ /* 0x000fea0004800000 */
[----:B------:R-:W-:-:S04]  /*164f0*/  FADD.FTZ R7, |R9|, -1 ;  /* 0xbf80000009077421 */ /* 0x000fc80000010200 */
[----:B------:R-:W-:-:S05]  /*16500*/  FMUL.FTZ R14, |R7|, 1.1920928955078125e-07 ;  /* 0x34000000070e7820 */ /* 0x000fca0000410200 */
[----:B------:R-:W-:-:S13]  /*16510*/  FSETP.GTU.FTZ.AND P0, PT, R14, |R13|, PT ;  /* 0x4000000d0e00720b */ /* 0x000fda0003f1c000 */
[----:B------:R-:W-:Y:S05]  /*16520*/  @!P0 BRA `(.L_x_4722) ;  /* 0x0000000000a08947 */ /* 0x000fea0003800000 */
[----:B------:R-:W-:-:S13]  /*16530*/  FSETP.GEU.FTZ.AND P0, PT, |R12|, 1, PT ;  /* 0x3f8000000c00780b */ /* 0x000fda0003f1e200 */
        /* <DEDUP_REMOVED lines=39> */
.L_x_4722:
        /* <DEDUP_REMOVED lines=10> */
.L_x_4724:
[----:B------:R-:W-:-:S04]  /*16850*/  FADD.FTZ R7, -R0, R5 ;  /* 0x0000000500077221 */ /* 0x000fc80000010100 */
[----:B------:R-:W-:-:S07]  /*16860*/  FMUL.FTZ R7, R7, 0.5 ;  /* 0x3f00000007077820 */ /* 0x000fce0000410000 */
.L_x_4725:
[----:B------:R-:W-:Y:S05]  /*16870*/  BSYNC B1 ;  /* 0x0000000000017941 */ /* 0x000fea0003800000 */
.L_x_4723:
        /* <DEDUP_REMOVED lines=11> */
.L_x_4727:
[----:B------:R-:W-:-:S04]  /*16930*/  FADD.FTZ R11, R4, -R11 ;  /* 0x8000000b040b7221 */ /* 0x000fc80000010000 */
[----:B------:R-:W-:-:S07]  /*16940*/  FMUL.FTZ R12, R11, 0.5 ;  /* 0x3f0000000b0c7820 */ /* 0x000fce0000410000 */
.L_x_4728:
[----:B------:R-:W-:Y:S05]  /*16950*/  BSYNC B1 ;  /* 0x0000000000017941 */ /* 0x000fea0003800000 */
.L_x_4726:
        /* <DEDUP_REMOVED lines=35> */
.L_x_4721:
[----:B------:R0:W1:Y:S02]  /*16b90*/  MUFU.SQRT R15, R14 ;  /* 0x0000000e000f7308 */ /* 0x0000640000002000 */
.L_x_4720:
[----:B------:R-:W-:Y:S05]  /*16ba0*/  BSYNC B0 ;  /* 0x0000000000007941 */ /* 0x000fea0003800000 */
.L_x_4719:
[----:B------:R-:W-:Y:S01]  /*16bb0*/  FSETP.GEU.FTZ.AND P0, PT, |R9|, 4.336808689942017736e-19, PT ;  /* 0x210000000900780b */ /* 0x000fe20003f1e200 */
[----:B------:R-:W-:Y:S04]  /*16bc0*/  BSSY B3, `(.L_x_4729) ;  /* 0x0000095000037945 */ /* 0x000fe80003800000 */
[----:B------:R-:W-:Y:S08]  /*16bd0*/  BSSY B0, `(.L_x_4730) ;  /* 0x0000061000007945 */ /* 0x000ff00003800000 */
[----:B------:R-:W-:Y:S05]  /*16be0*/  @!P0 BRA `(.L_x_4731) ;  /* 0x0000000400748947 */ /* 0x000fea0003800000 */
[----:B------:R-:W2:Y:S02]  /*16bf0*/  MUFU.RCP R12, R6 ;  /* 0x00000006000c7308 */ /* 0x000ea40000001000 */
[----:B--2---:R-:W-:-:S05]  /*16c00*/  FMUL.FTZ R7, |R9|, R12 ;  /* 0x0000000c09077220 */ /* 0x004fca0000410200 */
        /* <DEDUP_REMOVED lines=29> */
.L_x_4732:
[----:B------:R-:W-:Y:S01]  /*16de0*/  FSETP.NEU.FTZ.AND P0, PT, |R9|, 1, PT ;  /* 0x3f8000000900780b */ /* 0x000fe20003f1d200 */
[----:B------:R-:W-:Y:S01]  /*16df0*/  BSSY B1, `(.L_x_4734) ;  /* 0x000003b000017945 */ /* 0x000fe20003800000 */
[----:B------:R-:W-:-:S13]  /*16e00*/  FSETP.GEU.FTZ.AND P1, PT, |R10|, 9.3132257461547851562e-10, PT ;  /* 0x308000000a00780b */ /* 0x000fda0003f3e200 */
[----:B------:R-:W-:Y:S05]  /*16e10*/  @!P0 BRA !P1, `(.L_x_4735) ;  /* 0x0000000000c48947 */ /* 0x000fea0004800000 */
[----:B------:R-:W-:-:S04]  /*16e20*/  FADD.FTZ R7, |R9|, -1 ;  /* 0xbf80000009077421 */ /* 0x000fc80000010200 */
        /* <DEDUP_REMOVED lines=13> */
.L_x_4738:
[----:B------:R-:W-:-:S04]  /*16f00*/  FADD.FTZ R0, -R0, R5 ;  /* 0x0000000500007221 */ /* 0x000fc80000010100 */
[----:B------:R-:W-:-:S07]  /*16f10*/  FMUL.FTZ R0, R0, 0.5 ;  /* 0x3f00000000007820 */ /* 0x000fce0000410000 */
.L_x_4739:
[----:B------:R-:W-:Y:S05]  /*16f20*/  BSYNC B4 ;  /* 0x0000000000047941 */ /* 0x000fea0003800000 */
.L_x_4737:
        /* <DEDUP_REMOVED lines=10> */
.L_x_4741:
[----:B------:R-:W-:-:S04]  /*16fd0*/  FADD.FTZ R3, -R3, R4 ;  /* 0x0000000403037221 */ /* 0x000fc80000010100 */
[----:B------:R-:W-:-:S07]  /*16fe0*/  FMUL.FTZ R3, R3, 0.5 ;  /* 0x3f00000003037820 */ /* 0x000fce0000410000 */
.L_x_4742:
[----:B------:R-:W-:Y:S05]  /*16ff0*/  BSYNC B4 ;  /* 0x0000000000047941 */ /* 0x000fea0003800000 */
.L_x_4740:
[----:B------:R-:W-:Y:S01]  /*17000*/  FADD.FTZ R3, R3, R0 ;  /* 0x0000000003037221 */ /* 0x000fe20000010000 */
[C---:B------:R-:W-:Y:S01]  /*17010*/  FADD.FTZ R6, |R9|.reuse, R6 ;  /* 0x0000000609067221 */ /* 0x040fe20000010200 */
[----:B------:R-:W-:-:S03]  /*17020*/  FADD.FTZ R11, |R9|, -RZ ;  /* 0x800000ff090b7221 */ /* 0x000fc60000010200 */
[----:B------:R-:W-:-:S04]  /*17030*/  FMUL.FTZ R3, R6, R3 ;  /* 0x0000000306037220 */ /* 0x000fc80000410000 */
[----:B------:R2:W3:Y:S01]  /*17040*/  MUFU.SQRT R12, R3 ;  /* 0x00000003000c7308 */ /* 0x0004e20000002000 */
[----:B------:R-:W-:Y:S05]  /*17050*/  BRA `(.L_x_4743) ;  /* 0x0000000000507947 */ /* 0x000fea0003800000 */
.L_x_4736:
[----:B------:R-:W-:-:S13]  /*17060*/  FSETP.GT.FTZ.AND P0, PT, |R9|, 1, PT ;  /* 0x3f8000000900780b */ /* 0x000fda0003f14200 */
[----:B------:R-:W-:Y:S01]  /*17070*/  @P0 FMUL.FTZ R4, R0, R3 ;  /* 0x0000000300040220 */ /* 0x000fe20000410000 */
[----:B------:R-:W-:-:S04]  /*17080*/  @!P0 FADD.FTZ R11, |R9|, -RZ ;  /* 0x800000ff090b8221 */ /* 0x000fc80000010200 */
[----:B------:R-:W-:Y:S01]  /*17090*/  @!P0 FADD.FTZ R3, -R11, 1 ;  /* 0x3f8000000b038421 */ /* 0x000fe20000010100 */
[----:B------:R-:W2:Y:S01]  /*170a0*/  @P0 MUFU.SQRT R4, R4 ;  /* 0x0000000400040308 */ /* 0x000ea20000002000 */
[----:B------:R-:W-:Y:S02]  /*170b0*/  @P0 FMUL.FTZ R11, |R9|, 2.81474976710656000000e+14 ;  /* 0x57800000090b0820 */ /* 0x000fe40000410200 */
[----:B------:R-:W-:Y:S01]  /*170c0*/  @!P0 FMUL.FTZ R3, R0, R3 ;  /* 0x0000000300038220 */ /* 0x000fe20000410000 */
[----:B------:R-:W-:-:S04]  /*170d0*/  @P0 FMUL.FTZ R0, |R10|, 2.81474976710656000000e+14 ;  /* 0x578000000a000820 */ /* 0x000fc80000410200 */
[----:B------:R-:W-:Y:S01]  /*170e0*/  @!P0 MUFU.SQRT R12, R3 ;  /* 0x00000003000c8308 */ /* 0x000fe20000002000 */
[----:B------:R-:W-:-:S07]  /*170f0*/  @P0 FMUL.FTZ R0, |R9|, R0 ;  /* 0x0000000009000220 */ /* 0x000fce0000410200 */
[----:B--2---:R-:W2:Y:S02]  /*17100*/  @P0 MUFU.RCP R5, R4 ;  /* 0x0000000400050308 */ /* 0x004ea40000001000 */
[----:B--2---:R-:W-:Y:S01]  /*17110*/  @P0 FMUL.FTZ R12, R0, R5 ;  /* 0x00000005000c0220 */ /* 0x004fe20000410000 */
[----:B------:R-:W-:Y:S06]  /*17120*/  BRA `(.L_x_4743) ;  /* 0x00000000001c7947 */ /* 0x000fec0003800000 */
.L_x_4735:
[----:B------:R-:W-:Y:S01]  /*17130*/  FADD.FTZ R3, R6, 1 ;  /* 0x3f80000006037421 */ /* 0x000fe20000010000 */
[----:B------:R-:W-:Y:S01]  /*17140*/  FADD.FTZ R0, |R10|, -RZ ;  /* 0x800000ff0a007221 */ /* 0x000fe20000010200 */
[----:B------:R-:W-:Y:S02]  /*17150*/  MOV R11, 0x3f800000 ;  /* 0x3f800000000b7802 */ /* 0x000fe40000000f00 */
[----:B------:R-:W-:-:S03]  /*17160*/  FMUL.FTZ R3, R3, 0.5 ;  /* 0x3f00000003037820 */ /* 0x000fc60000410000 */
[----:B------:R-:W-:Y:S08]  /*17170*/  MUFU.SQRT R0, R0 ;  /* 0x0000000000007308 */ /* 0x000ff00000002000 */
[----:B------:R-:W2:Y:S02]  /*17180*/  MUFU.SQRT R3, R3 ;  /* 0x0000000300037308 */ /* 0x000ea40000002000 */
[----:B--2---:R-:W-:-:S07]  /*17190*/  FMUL.FTZ R12, R0, R3 ;  /* 0x00000003000c7220 */ /* 0x004fce0000410000 */
.L_x_4743:
[----:B------:R-:W-:Y:S05]  /*171a0*/  BSYNC B1 ;  /* 0x0000000000017941 */ /* 0x000fea0003800000 */
.L_x_4734:
[----:B------:R-:W-:Y:S05]  /*171b0*/  BRA `(.L_x_4744) ;  /* 0x0000000000087947 */ /* 0x000fea0003800000 */
.L_x_4731:
[----:B------:R-:W-:Y:S01]  /*171c0*/  FMUL.FTZ R12, R6, 16777216 ;  /* 0x4b800000060c7820 */ /* 0x000fe20000410000 */
[----:B------:R-:W-:-:S07]  /*171d0*/  FMUL.FTZ R11, |R9|, 16777216 ;  /* 0x4b800000090b7820 */ /* 0x000fce0000410200 */
.L_x_4744:
[----:B------:R-:W-:Y:S05]  /*171e0*/  BSYNC B0 ;  /* 0x0000000000007941 */ /* 0x000fea0003800000 */
.L_x_4730:
[C---:B------:R-:W-:Y:S01]  /*171f0*/  FADD.FTZ R31, |R11|.reuse, -RZ ;  /* 0x800000ff0b1f7221 */ /* 0x040fe20000010200 */
[----:B---3--:R-:W-:Y:S01]  /*17200*/  FADD.FTZ R0, |R12|, -RZ ;  /* 0x800000ff0c007221 */ /* 0x008fe20000010200 */
        /* <DEDUP_REMOVED lines=14> */
.L_x_4746:
[----:B------:R-:W-:Y:S05]  /*172f0*/  BSYNC B4 ;  /* 0x0000000000047941 */ /* 0x000fea0003800000 */
.L_x_4745:
        /* <DEDUP_REMOVED lines=18> */
.L_x_4748:
[----:B------:R-:W-:Y:S02]  /*17420*/  ISETP.GE.AND P0, PT, R12, RZ, PT ;  /* 0x000000ff0c00720c */ /* 0x000fe40003f06270 */
[----:B------:R-:W-:-:S11]  /*17430*/  MOV R3, 0x3fd774eb ;  /* 0x3fd774eb00037802 */ /* 0x000fd60000000f00 */
[----:B------:R-:W-:-:S04]  /*17440*/  @P0 FFMA.FTZ R0, R3, 0.93318945169448852539, -R0 ;  /* 0x3f6ee58103000823 */ /* 0x000fc80000010800 */
[----:B------:R-:W-:-:S07]  /*17450*/  @!P0 FFMA.FTZ R0, R3, 0.93318945169448852539, R0 ;  /* 0x3f6ee58103008823 */ /* 0x000fce0000010000 */
.L_x_4749:
[----:B------:R-:W-:Y:S05]  /*17460*/  BSYNC B0 ;  /* 0x0000000000007941 */ /* 0x000fea0003800000 */
.L_x_4747:
[C---:B------:R-:W-:Y:S01]  /*17470*/  FSETP.NEU.FTZ.AND P0, PT, |R12|.reuse, |R11|, PT ;  /* 0x4000000b0c00720b */ /* 0x040fe20003f1d200 */
[----:B------:R-:W-:Y:S01]  /*17480*/  HFMA2.MMA R3, -RZ, RZ, 2.04296875, -15.78125 ;  /* 0x4016cbe4ff037435 */ /* 0x000fe200000001ff */
[----:B------:R-:W-:Y:S02]  /*17490*/  FSETP.NEU.FTZ.AND P1, PT, R27, RZ, PT ;  /* 0x000000ff1b00720b */ /* 0x000fe40003f3d000 */
[----:B------:R-:W-:Y:S01]  /*174a0*/  ISETP.GE.AND P2, PT, R12, RZ, PT ;  /* 0x000000ff0c00720c */ /* 0x000fe20003f46270 */
[----:B------:R-:W-:-:S08]  /*174b0*/  FADD.FTZ R12, |R11|, |R12| ;  /* 0x4000000c0b0c7221 */ /* 0x000fd00000010200 */
[----:B------:R-:W-:Y:S02]  /*174c0*/  @!P0 FSEL R0, R3, 0.78539818525314331055, !P2 ;  /* 0x3f490fdb03008808 */ /* 0x000fe40005000000 */
[----:B------:R-:W-:Y:S02]  /*174d0*/  @!P1 FSEL R0, RZ, 3.1415927410125732422, P2 ;  /* 0x40490fdbff009808 */ /* 0x000fe40001000000 */
[----:B------:R-:W-:Y:S02]  /*174e0*/  FSETP.GTU.FTZ.AND P0, PT, |R12|, +INF , PT ;  /* 0x7f8000000c00780b */ /* 0x000fe40003f1c200 */
[----:B------:R-:W-:-:S04]  /*174f0*/  LOP3.LUT R11, R0, 0x80000000, R11, 0xb8, !PT ;  /* 0x80000000000b7812 */ /* 0x000fc800078eb80b */
[----:B------:R-:W-:-:S07]  /*17500*/  FSEL R0, R12, R11, P0 ;  /* 0x0000000b0c007208 */ /* 0x000fce0000000000 */
.L_x_4733:
[----:B------:R-:W-:Y:S05]  /*17510*/  BSYNC B3 ;  /* 0x0000000000037941 */ /* 0x000fea0003800000 */
.L_x_4729:
[----:B------:R-:W-:Y:S02]  /*17520*/  LOP3.LUT R9, R0, 0x80000000, R9, 0xb8, !PT ;  /* 0x8000000000097812 */ /* 0x000fe400078eb809 */
[----:B-1----:R-:W-:Y:S01]  /*17530*/  LOP3.LUT R10, R15, 0x80000000, R10, 0xb8, !PT ;  /* 0x800000000f0a7812 */ /* 0x002fe200078eb80a */
[----:B------:R-:W-:Y:S06]  /*17540*/  BRA `(.L_x_4716) ;  /* 0x0000001400b47947 */ /* 0x000fec0003800000 */
.L_x_4718:
        /* <DEDUP_REMOVED lines=29> */
.L_x_4755:
[----:B------:R-:W-:Y:S05]  /*17720*/  BSYNC B4 ;  /* 0x0000000000047941 */ /* 0x000fea0003800000 */
.L_x_4754:
        /* <DEDUP_REMOVED lines=18> */
.L_x_4757:
[----:B------:R-:W-:Y:S02]  /*17850*/  ISETP.GE.AND P0, PT, R13, RZ, PT ;  /* 0x000000ff0d00720c */ /* 0x000fe40003f06270 */
[----:B------:R-:W-:-:S11]  /*17860*/  MOV R3, 0x3fd774eb ;  /* 0x3fd774eb00037802 */ /* 0x000fd60000000f00 */
[----:B------:R-:W-:-:S04]  /*17870*/  @P0 FFMA.FTZ R0, R3, 0.93318945169448852539, -R0 ;  /* 0x3f6ee58103000823 */ /* 0x000fc80000010800 */
[----:B------:R-:W-:-:S07]  /*17880*/  @!P0 FFMA.FTZ R0, R3, 0.93318945169448852539, R0 ;  /* 0x3f6ee58103008823 */ /* 0x000fce0000010000 */
.L_x_4758:
[----:B------:R-:W-:Y:S05]  /*17890*/  BSYNC B0 ;  /* 0x0000000000007941 */ /* 0x000fea0003800000 */
.L_x_4756:
        /* <DEDUP_REMOVED lines=13> */
.L_x_4753:
        /* <DEDUP_REMOVED lines=11> */
.L_x_4761:
[----:B------:R-:W-:Y:S05]  /*17a20*/  BSYNC B4 ;  /* 0x0000000000047941 */ /* 0x000fea0003800000 */
.L_x_4760:
        /* <DEDUP_REMOVED lines=18> */
.L_x_4763:
[----:B------:R-:W-:Y:S02]  /*17b50*/  ISETP.GE.AND P0, PT, R13, RZ, PT ;  /* 0x000000ff0d00720c */ /* 0x000fe40003f06270 */
[----:B------:R-:W-:-:S11]  /*17b60*/  MOV R3, 0x3fd774eb ;  /* 0x3fd774eb00037802 */ /* 0x000fd60000000f00 */
[----:B------:R-:W-:-:S04]  /*17b70*/  @P0 FFMA.FTZ R0, R3, 0.93318945169448852539, -R0 ;  /* 0x3f6ee58103000823 */ /* 0x000fc80000010800 */
[----:B------:R-:W-:-:S07]  /*17b80*/  @!P0 FFMA.FTZ R0, R3, 0.93318945169448852539, R0 ;  /* 0x3f6ee58103008823 */ /* 0x000fce0000010000 */
.L_x_4764:
[----:B------:R-:W-:Y:S05]  /*17b90*/  BSYNC B0 ;  /* 0x0000000000007941 */ /* 0x000fea0003800000 */
.L_x_4762:
        /* <DEDUP_REMOVED lines=27> */
.L_x_4752:
        /* <DEDUP_REMOVED lines=32> */
.L_x_4766:
[----:B------:R-:W-:Y:S05]  /*17f50*/  BSYNC B4 ;  /* 0x0000000000047941 */ /* 0x000fea0003800000 */
.L_x_4765:
        /* <DEDUP_REMOVED lines=18> */
.L_x_4768:
[----:B------:R-:W-:Y:S02]  /*18080*/  ISETP.GE.AND P0, PT, R13, RZ, PT ;  /* 0x000000ff0d00720c */ /* 0x000fe40003f06270 */
[----:B------:R-:W-:-:S11]  /*18090*/  MOV R3, 0x3fd774eb ;  /* 0x3fd774eb00037802 */ /* 0x000fd60000000f00 */
[----:B------:R-:W-:-:S04]  /*180a0*/  @P0 FFMA.FTZ R0, R3, 0.93318945169448852539, -R0 ;  /* 0x3f6ee58103000823 */ /* 0x000fc80000010800 */
[----:B------:R-:W-:-:S07]  /*180b0*/  @!P0 FFMA.FTZ R0, R3, 0.93318945169448852539, R0 ;  /* 0x3f6ee58103008823 */ /* 0x000fce0000010000 */
.L_x_4769:
[----:B------:R-:W-:Y:S05]  /*180c0*/  BSYNC B0 ;  /* 0x0000000000007941 */ /* 0x000fea0003800000 */
.L_x_4767:
        /* <DEDUP_REMOVED lines=11> */
.L_x_4751:
        /* <DEDUP_REMOVED lines=22> */
.L_x_4773:
[----:B------:R-:W-:Y:S05]  /*182e0*/  BSYNC B4 ;  /* 0x0000000000047941 */ /* 0x000fea0003800000 */
.L_x_4772:
[----:B------:R-:W-:Y:S01]  /*182f0*/  MOV R4, 0x3b33710b ;  /* 0x3b33710b00047802 */ /* 0x000fe20000000f00 */
[----:B------:R-:W-:Y:S01]  /*18300*/  FMUL.FTZ R3, R0, R0 ;  /* 0x0000000000037220 */ /* 0x000fe20000410000 */
[----:B------:R-:W-:Y:S01]  /*18310*/  @!P6 MOV R5, 0x3fd774eb ;  /* 0x3fd774eb0005e802 */ /* 0x000fe20000000f00 */
[----:B------:R-:W0:Y:S01]  /*18320*/  MUFU.LG2 R14, R14 ;  /* 0x0000000e000e7308 */ /* 0x000e220000000c00 */
[----:B------:R-:W-:Y:S01]  /*18330*/  FSETP.NEU.FTZ.AND P0, PT, |R13|, |R12|, PT ;  /* 0x4000000c0d00720b */ /* 0x000fe20003f1d200 */
        /* <DEDUP_REMOVED lines=10> */
[----:B------:R-:W-:Y:S01]  /*183e0*/  FFMA.FTZ R0, R3, R0, R0 ;  /* 0x0000000003007223 */ /* 0x000fe20000010000 */
[----:B------:R-:W-:-:S03]  /*183f0*/  FADD.FTZ R3, |R12|, |R13| ;  /* 0x4000000d0c037221 */ /* 0x000fc60000010200 */
[----:B------:R-:W-:-:S05]  /*18400*/  @!P6 FFMA.FTZ R0, R5, 0.93318945169448852539, -R0 ;  /* 0x3f6ee5810500e823 */ /* 0x000fca0000010800 */
[----:B------:R-:W-:Y:S02]  /*18410*/  FSEL R0, R0, 0.78539818525314331055, P0 ;  /* 0x3f490fdb00007808 */ /* 0x000fe40000000000 */
[----:B------:R-:W-:Y:S02]  /*18420*/  FSETP.GTU.FTZ.AND P0, PT, |R3|, +INF , PT ;  /* 0x7f8000000300780b */ /* 0x000fe40003f1c200 */
[----:B------:R-:W-:-:S04]  /*18430*/  FSEL R0, R0, RZ, P1 ;  /* 0x000000ff00007208 */ /* 0x000fc80000800000 */
[----:B------:R-:W-:-:S04]  /*18440*/  LOP3.LUT R0, R0, 0x80000000, R9, 0xb8, !PT ;  /* 0x8000000000007812 */ /* 0x000fc800078eb809 */
[----:B------:R-:W-:Y:S01]  /*18450*/  FSEL R0, R3, R0, P0 ;  /* 0x0000000003007208 */ /* 0x000fe20000000000 */
[----:B------:R-:W-:Y:S06]  /*18460*/  BRA `(.L_x_4759) ;  /* 0x0000000400a07947 */ /* 0x000fec0003800000 */
.L_x_4771:
        /* <DEDUP_REMOVED lines=11> */
.L_x_4775:
[----:B------:R-:W-:Y:S05]  /*18520*/  BSYNC B4 ;  /* 0x0000000000047941 */ /* 0x000fea0003800000 */
.L_x_4774:
        /* <DEDUP_REMOVED lines=26> */
[----:B------:R-:W-:Y:S01]  /*186d0*/  FADD.FTZ R3, |R12|, |R13| ;  /* 0x4000000d0c037221 */ /* 0x000fe20000010200 */
[----:B------:R-:W-:Y:S02]  /*186e0*/  FSEL R5, R5, +INF , P0 ;  /* 0x7f80000005057808 */ /* 0x000fe40000000000 */
[----:B------:R-:W-:Y:S01]  /*186f0*/  FSETP.NEU.FTZ.AND P0, PT, |R13|, |R12|, PT ;  /* 0x4000000c0d00720b */ /* 0x000fe20003f1d200 */
        /* <DEDUP_REMOVED lines=9> */
.L_x_4770:
        /* <DEDUP_REMOVED lines=32> */
.L_x_4777:
[----:B------:R-:W-:Y:S05]  /*18990*/  BSYNC B4 ;  /* 0x0000000000047941 */ /* 0x000fea0003800000 */
.L_x_4776:
[----:B------:R-:W-:Y:S01]  /*189a0*/  MOV R4, 0x3b33710b ;  /* 0x3b33710b00047802 */ /* 0x000fe20000000f00 */
[----:B------:R-:W-:Y:S01]  /*189b0*/  FMUL.FTZ R3, R0, R0 ;  /* 0x0000000000037220 */ /* 0x000fe20000410000 */
[----:B------:R-:W-:Y:S02]  /*189c0*/  @!P6 MOV R5, 0x3fd774eb ;  /* 0x3fd774eb0005e802 */ /* 0x000fe40000000f00 */
[----:B------:R-:W-:Y:S01]  /*189d0*/  FSETP.NEU.FTZ.AND P0, PT, |R13|, |R12|, PT ;  /* 0x4000000c0d00720b */ /* 0x000fe20003f1d200 */
        /* <DEDUP_REMOVED lines=16> */
[----:B------:R-:W-:-:S07]  /*18ae0*/  FSEL R0, R3, R0, P0 ;  /* 0x0000000003007208 */ /* 0x000fce0000000000 */
.L_x_4759:
[----:B------:R-:W-:Y:S05]  /*18af0*/  BSYNC B3 ;  /* 0x0000000000037941 */ /* 0x000fea0003800000 */
.L_x_4750:
[----:B------:R-:W-:Y:S01]  /*18b00*/  FADD.FTZ R11, R11, 0.69314718246459960938 ;  /* 0x3f3172180b0b7421 */ /* 0x000fe20000010000 */
[----:B------:R-:W-:-:S04]  /*18b10*/  LOP3.LUT R9, R0, 0x80000000, R9, 0xb8, !PT ;  /* 0x8000000000097812 */ /* 0x000fc800078eb809 */
[----:B------:R-:W-:Y:S01]  /*18b20*/  LOP3.LUT R10, R11, 0x80000000, R10, 0xb8, !PT ;  /* 0x800000000b0a7812 */ /* 0x000fe200078eb80a */
[----:B------:R-:W-:Y:S06]  /*18b30*/  BRA `(.L_x_4716) ;  /* 0x0000000000387947 */ /* 0x000fec0003800000 */
.L_x_4717:
[----:B------:R-:W-:-:S13]  /*18b40*/  FSETP.NEU.FTZ.AND P0, PT, |R13|, +INF , PT ;  /* 0x7f8000000d00780b */ /* 0x000fda0003f1d200 */
[----:B------:R-:W-:Y:S01]  /*18b50*/  @!P0 FADD.FTZ R9, R9, R9 ;  /* 0x0000000909098221 */ /* 0x000fe20000010000 */
[----:B------:R-:W-:Y:S06]  /*18b60*/  @!P0 BRA `(.L_x_4716) ;  /* 0x00000000002c8947 */ /* 0x000fec0003800000 */
[----:B------:R-:W-:-:S13]  /*18b70*/  FSETP.NEU.FTZ.AND P0, PT, |R12|, +INF , PT ;  /* 0x7f8000000c00780b */ /* 0x000fda0003f1d200 */
        /* <DEDUP_REMOVED lines=10> */
.L_x_4716:
[----:B------:R-:W-:Y:S05]  /*18c20*/  BSYNC B2 ;  /* 0x0000000000027941 */ /* 0x000fea0003800000 */
.L_x_4715:
[----:B------:R-:W-:Y:S05]  /*18c30*/  WARPSYNC.ALL ;  /* 0x0000000000007948 */ /* 0x000fea0003800000 */
[----:B------:R-:W1:Y:S01]  /*18c40*/  S2R R3, SR_TID.X ;  /* 0x0000000000037919 */ /* 0x000e620000002100 */
[----:B------:R-:W-:Y:S01]  /*18c50*/  BSSY B2, `(.L_x_4778) ;  /* 0x00002b6000027945 */ /* 0x000fe20003800000 */
[----:B-1----:R-:W-:-:S04]  /*18c60*/  IADD3 R3, R3, 0x80, RZ ;  /* 0x0000008003037810 */ /* 0x002fc80007ffe0ff */
        /* <DEDUP_REMOVED lines=111> */
.L_x_4785:
        /* <DEDUP_REMOVED lines=10> */
.L_x_4787:
[----:B------:R-:W-:-:S04]  /*19400*/  FADD.FTZ R7, -R0, R5 ;  /* 0x0000000500077221 */ /* 0x000fc80000010100 */
[----:B------:R-:W-:-:S07]  /*19410*/  FMUL.FTZ R7, R7, 0.5 ;  /* 0x3f00000007077820 */ /* 0x000fce0000410000 */
.L_x_4788:
[----:B------:R-:W-:Y:S05]  /*19420*/  BSYNC B1 ;  /* 0x0000000000017941 */ /* 0x000fea0003800000 */
.L_x_4786:
        /* <DEDUP_REMOVED lines=11> */
.L_x_4790:
[----:B------:R-:W-:-:S04]  /*194e0*/  FADD.FTZ R14, R4, -R15 ;  /* 0x8000000f040e7221 */ /* 0x000fc80000010000 */
[----:B------:R-:W-:-:S07]  /*194f0*/  FMUL.FTZ R14, R14, 0.5 ;  /* 0x3f0000000e0e7820 */ /* 0x000fce0000410000 */
.L_x_4791:
[----:B------:R-:W-:Y:S05]  /*19500*/  BSYNC B1 ;  /* 0x0000000000017941 */ /* 0x000fea0003800000 */
.L_x_4789:
        /* <DEDUP_REMOVED lines=35> */
.L_x_4784:
[----:B------:R0:W1:Y:S02]  /*19740*/  MUFU.SQRT R15, R14 ;  /* 0x0000000e000f7308 */ /* 0x0000640000002000 */
.L_x_4783:
[----:B------:R-:W-:Y:S05]  /*19750*/  BSYNC B0 ;  /* 0x0000000000007941 */ /* 0x000fea0003800000 */
.L_x_4782:
[----:B------:R-:W-:Y:S01]  /*19760*/  FSETP.GEU.FTZ.AND P0, PT, R13, 4.336808689942017736e-19, PT ;  /* 0x210000000d00780b */ /* 0x000fe20003f1e000 */
[----:B------:R-:W-:Y:S04]  /*19770*/  BSSY B3, `(.L_x_4792) ;  /* 0x0000093000037945 */ /* 0x000fe80003800000 */
[----:B------:R-:W-:Y:S08]  /*19780*/  BSSY B0, `(.L_x_4793) ;  /* 0x000005f000007945 */ /* 0x000ff00003800000 */
[----:B------:R-:W-:Y:S05]  /*19790*/  @!P0 BRA `(.L_x_4794) ;  /* 0x00000004006c8947 */ /* 0x000fea0003800000 */
[----:B0-----:R-:W0:Y:S02]  /*197a0*/  MUFU.RCP R14, R6 ;  /* 0x00000006000e7308 */ /* 0x001e240000001000 */
[----:B0-----:R-:W-:-:S05]  /*197b0*/  FMUL.FTZ R7, R13, R14 ;  /* 0x0000000e0d077220 */ /* 0x001fca0000410000 */
        /* <DEDUP_REMOVED lines=29> */
.L_x_4795:
[----:B------:R-:W-:Y:S01]  /*19990*/  FSETP.NEU.FTZ.AND P0, PT, R13, 1, PT ;  /* 0x3f8000000d00780b */ /* 0x000fe20003f1d000 */
        /* <DEDUP_REMOVED lines=17> */
.L_x_4801:
[----:B------:R-:W-:-:S04]  /*19ab0*/  FADD.FTZ R0, -R0, R5 ;  /* 0x0000000500007221 */ /* 0x000fc80000010100 */
[----:B------:R-:W-:-:S07]  /*19ac0*/  FMUL.FTZ R0, R0, 0.5 ;  /* 0x3f00000000007820 */ /* 0x000fce0000410000 */
.L_x_4802:
[----:B------:R-:W-:Y:S05]  /*19ad0*/  BSYNC B4 ;  /* 0x0000000000047941 */ /* 0x000fea0003800000 */
.L_x_4800:
        /* <DEDUP_REMOVED lines=10> */
.L_x_4804:
[----:B------:R-:W-:-:S04]  /*19b80*/  FADD.FTZ R3, -R3, R4 ;  /* 0x0000000403037221 */ /* 0x000fc80000010100 */
[----:B------:R-:W-:-:S07]  /*19b90*/  FMUL.FTZ R3, R3, 0.5 ;  /* 0x3f00000003037820 */ /* 0x000fce0000410000 */
.L_x_4805:
[----:B------:R-:W-:Y:S05]  /*19ba0*/  BSYNC B4 ;  /* 0x0000000000047941 */ /* 0x000fea0003800000 */
.L_x_4803:
[----:B------:R-:W-:Y:S01]  /*19bb0*/  FADD.FTZ R3, R3, R0 ;  /* 0x0000000003037221 */ /* 0x000fe20000010000 */
[----:B------:R-:W-:-:S04]  /*19bc0*/  FADD.FTZ R6, R13, R6 ;  /* 0x000000060d067221 */ /* 0x000fc80000010000 */
[----:B------:R-:W-:-:S04]  /*19bd0*/  FMUL.FTZ R3, R6, R3 ;  /* 0x0000000306037220 */ /* 0x000fc80000410000 */
[----:B------:R0:W2:Y:S01]  /*19be0*/  MUFU.SQRT R14, R3 ;  /* 0x00000003000e7308 */ /* 0x0000a20000002000 */
[----:B------:R-:W-:Y:S05]  /*19bf0*/  BRA `(.L_x_4806) ;  /* 0x00000000004c7947 */ /* 0x000fea0003800000 */
.L_x_4799:
[----:B------:R-:W-:-:S13]  /*19c00*/  FSETP.GT.FTZ.AND P0, PT, R13, 1, PT ;  /* 0x3f8000000d00780b */ /* 0x000fda0003f14000 */
[----:B------:R-:W-:Y:S01]  /*19c10*/  @P0 FMUL.FTZ R5, R0, R3 ;  /* 0x0000000300050220 */ /* 0x000fe20000410000 */
        /* <DEDUP_REMOVED lines=10> */
.L_x_4798:
[----:B------:R-:W-:Y:S01]  /*19cc0*/  FADD.FTZ R3, R6, 1 ;  /* 0x3f80000006037421 */ /* 0x000fe20000010000 */
[----:B------:R-:W-:Y:S01]  /*19cd0*/  FADD.FTZ R0, |R12|, -RZ ;  /* 0x800000ff0c007221 */ /* 0x000fe20000010200 */
[----:B------:R-:W-:Y:S02]  /*19ce0*/  MOV R13, 0x3f800000 ;  /* 0x3f800000000d7802 */ /* 0x000fe40000000f00 */
[----:B------:R-:W-:-:S03]  /*19cf0*/  FMUL.FTZ R3, R3, 0.5 ;  /* 0x3f00000003037820 */ /* 0x000fc60000410000 */
[----:B------:R-:W-:Y:S08]  /*19d00*/  MUFU.SQRT R0, R0 ;  /* 0x0000000000007308 */ /* 0x000ff00000002000 */
[----:B------:R-:W0:Y:S02]  /*19d10*/  MUFU.SQRT R3, R3 ;  /* 0x0000000300037308 */ /* 0x000e240000002000 */
[----:B0-----:R-:W-:-:S07]  /*19d20*/  FMUL.FTZ R14, R0, R3 ;  /* 0x00000003000e7220 */ /* 0x001fce0000410000 */
.L_x_4806:
[----:B------:R-:W-:Y:S05]  /*19d30*/  BSYNC B1 ;  /* 0x0000000000017941 */ /* 0x000fea0003800000 */
.L_x_4797:
[----:B------:R-:W-:Y:S05]  /*19d40*/  BRA `(.L_x_4807) ;  /* 0x0000000000087947 */ /* 0x000fea0003800000 */
.L_x_4794:
[----:B0-----:R-:W-:Y:S01]  /*19d50*/  FMUL.FTZ R14, R6, 16777216 ;  /* 0x4b800000060e7820 */ /* 0x001fe20000410000 */
[----:B------:R-:W-:-:S07]  /*19d60*/  FMUL.FTZ R13, R13, 16777216 ;  /* 0x4b8000000d0d7820 */ /* 0x000fce0000410000 */
.L_x_4807:
[----:B------:R-:W-:Y:S05]  /*19d70*/  BSYNC B0 ;  /* 0x0000000000007941 */ /* 0x000fea0003800000 */
.L_x_4793:
        /* <DEDUP_REMOVED lines=14> */
[----:B------:R-:W-:-:S07]  /*19e60*/  MOV R4, 0x19e80 ;  /* 0x00019e8000047802 */ /* 0x000fce0000000f00 */
[----:B-1----:R-:W-:Y:S05]  /*19e70*/  CALL.REL.NOINC `($__internal_4_$__cuda_sm3x_div_rn_ftz_f32_slowpath) ;  /* 0x0000012000a07944 */ /* 0x002fea0003c00000 */
.L_x_4809:
[----:B------:R-:W-:Y:S05]  /*19e80*/  BSYNC B4 ;  /* 0x0000000000047941 */ /* 0x000fea0003800000 */
.L_x_4808:
        /* <DEDUP_REMOVED lines=18> */
.L_x_4811:
[----:B------:R-:W-:Y:S02]  /*19fb0*/  ISETP.GE.AND P0, PT, R14, RZ, PT ;  /* 0x000000ff0e00720c */ /* 0x000fe40003f06270 */
[----:B------:R-:W-:-:S11]  /*19fc0*/  MOV R3, 0x3fd774eb ;  /* 0x3fd774eb00037802 */ /* 0x000fd60000000f00 */
[----:B------:R-:W-:-:S04]  /*19fd0*/  @P0 FFMA.FTZ R0, R3, 0.93318945169448852539, -R0 ;  /* 0x3f6ee58103000823 */ /* 0x000fc80000010800 */
[----:B------:R-:W-:-:S07]  /*19fe0*/  @!P0 FFMA.FTZ R0, R3, 0.93318945169448852539, R0 ;  /* 0x3f6ee58103008823 */ /* 0x000fce0000010000 */
.L_x_4812:
[----:B------:R-:W-:Y:S05]  /*19ff0*/  BSYNC B0 ;  /* 0x0000000000007941 */ /* 0x000fea0003800000 */
.L_x_4810:
        /* <DEDUP_REMOVED lines=10> */
.L_x_4796:
[----:B------:R-:W-:Y:S05]  /*1a0a0*/  BSYNC B3 ;  /* 0x0000000000037941 */ /* 0x000fea0003800000 */
.L_x_4792:
[----:B------:R-:W-:Y:S02]  /*1a0b0*/  LOP3.LUT R11, R0, 0x80000000, R11, 0xb8, !PT ;  /* 0x80000000000b7812 */ /* 0x000fe400078eb80b */
[----:B-1----:R-:W-:Y:S01]  /*1a0c0*/  LOP3.LUT R12, R15, 0x80000000, R12, 0xb8, !PT ;  /* 0x800000000f0c7812 */ /* 0x002fe200078eb80c */
[----:B------:R-:W-:Y:S06]  /*1a0d0*/  BRA `(.L_x_4779) ;  /* 0x0000001400b47947 */ /* 0x000fec0003800000 */
.L_x_4781:
        /* <DEDUP_REMOVED lines=29> */
.L_x_4818:
[----:B------:R-:W-:Y:S05]  /*1a2b0*/  BSYNC B4 ;  /* 0x0000000000047941 */ /* 0x000fea0003800000 */
.L_x_4817:
        /* <DEDUP_REMOVED lines=18> */
.L_x_4820:
[----:B------:R-:W-:Y:S02]  /*1a3e0*/  ISETP.GE.AND P0, PT, R15, RZ, PT ;  /* 0x000000ff0f00720c */ /* 0x000fe40003f06270 */
[----:B------:R-:W-:-:S11]  /*1a3f0*/  MOV R3, 0x3fd774eb ;  /* 0x3fd774eb00037802 */ /* 0x000fd60000000f00 */
[----:B------:R-:W-:-:S04]  /*1a400*/  @P0 FFMA.FTZ R0, R3, 0.93318945169448852539, -R0 ;  /* 0x3f6ee58103000823 */ /* 0x000fc80000010800 */
[----:B------:R-:W-:-:S07]  /*1a410*/  @!P0 FFMA.FTZ R0, R3, 0.93318945169448852539, R0 ;  /* 0x3f6ee58103008823 */ /* 0x000fce0000010000 */
.L_x_4821:
[----:B------:R-:W-:Y:S05]  /*1a420*/  BSYNC B0 ;  /* 0x0000000000007941 */ /* 0x000fea0003800000 */
.L_x_4819:
        /* <DEDUP_REMOVED lines=13> */
.L_x_4816:
        /* <DEDUP_REMOVED lines=11> */
.L_x_4824:
[----:B------:R-:W-:Y:S05]  /*1a5b0*/  BSYNC B4 ;  /* 0x0000000000047941 */ /* 0x000fea0003800000 */
.L_x_4823:
        /* <DEDUP_REMOVED lines=18> */
.L_x_4826:
[----:B------:R-:W-:Y:S02]  /*1a6e0*/  ISETP.GE.AND P0, PT, R15, RZ, PT ;  /* 0x000000ff0f00720c */ /* 0x000fe40003f06270 */
[----:B------:R-:W-:-:S11]  /*1a6f0*/  MOV R3, 0x3fd774eb ;  /* 0x3fd774eb00037802 */ /* 0x000fd60000000f00 */
[----:B------:R-:W-:-:S04]  /*1a700*/  @P0 FFMA.FTZ R0, R3, 0.93318945169448852539, -R0 ;  /* 0x3f6ee58103000823 */ /* 0x000fc80000010800 */
[----:B------:R-:W-:-:S07]  /*1a710*/  @!P0 FFMA.FTZ R0, R3, 0.93318945169448852539, R0 ;  /* 0x3f6ee58103008823 */ /* 0x000fce0000010000 */
.L_x_4827:
[----:B------:R-:W-:Y:S05]  /*1a720*/  BSYNC B0 ;  /* 0x0000000000007941 */ /* 0x000fea0003800000 */
.L_x_4825:
        /* <DEDUP_REMOVED lines=27> */
.L_x_4815:
        /* <DEDUP_REMOVED lines=32> */
.L_x_4829:
[----:B------:R-:W-:Y:S05]  /*1aae0*/  BSYNC B4 ;  /* 0x0000000000047941 */ /* 0x000fea0003800000 */
.L_x_4828:
        /* <DEDUP_REMOVED lines=18> */
.L_x_4831:
[----:B------:R-:W-:Y:S02]  /*1ac10*/  ISETP.GE.AND P0, PT, R15, RZ, PT ;  /* 0x000000ff0f00720c */ /* 0x000fe40003f06270 */
[----:B------:R-:W-:-:S11]  /*1ac20*/  MOV R3, 0x3fd774eb ;  /* 0x3fd774eb00037802 */ /* 0x000fd60000000f00 */
[----:B------:R-:W-:-:S04]  /*1ac30*/  @P0 FFMA.FTZ R0, R3, 0.93318945169448852539, -R0 ;  /* 0x3f6ee58103000823 */ /* 0x000fc80000010800 */
[----:B------:R-:W-:-:S07]  /*1ac40*/  @!P0 FFMA.FTZ R0, R3, 0.93318945169448852539, R0 ;  /* 0x3f6ee58103008823 */ /* 0x000fce0000010000 */
.L_x_4832:
[----:B------:R-:W-:Y:S05]  /*1ac50*/  BSYNC B0 ;  /* 0x0000000000007941 */ /* 0x000fea0003800000 */
.L_x_4830:
        /* <DEDUP_REMOVED lines=11> */
.L_x_4814:
        /* <DEDUP_REMOVED lines=22> */
.L_x_4836:
[----:B------:R-:W-:Y:S05]  /*1ae70*/  BSYNC B4 ;  /* 0x0000000000047941 */ /* 0x000fea0003800000 */
.L_x_4835:
        /* <DEDUP_REMOVED lines=24> */
.L_x_4834:
        /* <DEDUP_REMOVED lines=11> */
.L_x_4838:
[----:B------:R-:W-:Y:S05]  /*1b0b0*/  BSYNC B4 ;  /* 0x0000000000047941 */ /* 0x000fea0003800000 */
.L_x_4837:
        /* <DEDUP_REMOVED lines=38> */
.L_x_4833:
        /* <DEDUP_REMOVED lines=32> */
.L_x_4840:
[----:B------:R-:W-:Y:S05]  /*1b520*/  BSYNC B4 ;  /* 0x0000000000047941 */ /* 0x000fea0003800000 */
.L_x_4839:
        /* <DEDUP_REMOVED lines=21> */
.L_x_4822:
[----:B------:R-:W-:Y:S05]  /*1b680*/  BSYNC B3 ;  /* 0x0000000000037941 */ /* 0x000fea0003800000 */
.L_x_4813:
[----:B------:R-:W-:Y:S01]  /*1b690*/  FADD.FTZ R3, R16, 0.69314718246459960938 ;  /* 0x3f31721810037421 */ /* 0x000fe20000010000 */
[----:B------:R-:W-:-:S04]  /*1b6a0*/  LOP3.LUT R11, R0, 0x80000000, R11, 0xb8, !PT ;  /* 0x80000000000b7812 */ /* 0x000fc800078eb80b */
[----:B------:R-:W-:Y:S01]  /*1b6b0*/  LOP3.LUT R12, R3, 0x80000000, R12, 0xb8, !PT ;  /* 0x80000000030c7812 */ /* 0x000fe200078eb80c */
[----:B------:R-:W-:Y:S06]  /*1b6c0*/  BRA `(.L_x_4779) ;  /* 0x0000000000387947 */ /* 0x000fec0003800000 */
.L_x_4780:
        /* <DEDUP_REMOVED lines=14> */
.L_x_4779:
[----:B------:R-:W-:Y:S05]  /*1b7b0*/  BSYNC B2 ;  /* 0x0000000000027941 */ /* 0x000fea0003800000 */
.L_x_4778:
[----:B------:R-:W-:Y:S05]  /*1b7c0*/  WARPSYNC.ALL ;  /* 0x0000000000007948 */ /* 0x000fea0003800000 */
[----:B------:R-:W1:Y:S01]  /*1b7d0*/  S2R R3, SR_TID.X ;  /* 0x0000000000037919 */ /* 0x000e620000002100 */
[----:B------:R-:W-:Y:S01]  /*1b7e0*/  BSSY B2, `(.L_x_4841) ;  /* 0x00002b4000027945 */ /* 0x000fe20003800000 */
[----:B-1----:R-:W-:-:S04]  /*1b7f0*/  IADD3 R3, R3, 0x100, RZ ;  /* 0x0000010003037810 */ /* 0x002fc80007ffe0ff */
[----:B------:R-:W-:-:S13]  /*1b800*/  ISETP.GE.AND P0, PT, R3, R8, PT ;  /* 0x000000080300720c */ /* 0x000fda0003f06270 */
[----:B------:R-:W-:Y:S05]  /*1b810*/  @P0 BRA `(.L_x_4842) ;  /* 0x0000002800c00947 */ /* 0x000fea0003800000 */
[--C-:B------:R-:W-:Y:S02]  /*1b820*/  HADD2.F32 R13, -RZ, R17.reuse.H1_H1 ;  /* 0x30000011ff0d7230 */ /* 0x100fe40000004100 */
[----:B0-----:R-:W-:-:S03]  /*1b830*/  HADD2.F32 R14, -RZ, R17.H0_H0 ;  /* 0x20000011ff0e7230 */ /* 0x001fc60000004100 */
        /* <DEDUP_REMOVED lines=107> */
.L_x_4848:
        /* <DEDUP_REMOVED lines=10> */
.L_x_4850:
[----:B------:R-:W-:-:S04]  /*1bf90*/  FADD.FTZ R6, -R0, R5 ;  /* 0x0000000500067221 */ /* 0x000fc80000010100 */
[----:B------:R-:W-:-:S07]  /*1bfa0*/  FMUL.FTZ R6, R6, 0.5 ;  /* 0x3f00000006067820 */ /* 0x000fce0000410000 */
.L_x_4851:
[----:B------:R-:W-:Y:S05]  /*1bfb0*/  BSYNC B1 ;  /* 0x0000000000017941 */ /* 0x000fea0003800000 */
.L_x_4849:
        /* <DEDUP_REMOVED lines=11> */
.L_x_4853:
[----:B------:R-:W-:-:S04]  /*1c070*/  FADD.FTZ R7, R4, -R7 ;  /* 0x8000000704077221 */ /* 0x000fc80000010000 */
[----:B------:R-:W-:-:S07]  /*1c080*/  FMUL.FTZ R7, R7, 0.5 ;  /* 0x3f00000007077820 */ /* 0x000fce0000410000 */
.L_x_4854:
[----:B------:R-:W-:Y:S05]  /*1c090*/  BSYNC B1 ;  /* 0x0000000000017941 */ /* 0x000fea0003800000 */
.L_x_4852:
        /* <DEDUP_REMOVED lines=35> */
.L_x_4847:
[----:B------:R0:W1:Y:S02]  /*1c2d0*/  MUFU.SQRT R17, R16 ;  /* 0x0000001000117308 */ /* 0x0000640000002000 */
.L_x_4846:
[----:B------:R-:W-:Y:S05]  /*1c2e0*/  BSYNC B0 ;  /* 0x0000000000007941 */ /* 0x000fea0003800000 */
.L_x_4845:
        /* <DEDUP_REMOVED lines=35> */
.L_x_4858:
        /* <DEDUP_REMOVED lines=17> */
.L_x_4864:
[----:B------:R-:W-:-:S04]  /*1c630*/  FADD.FTZ R0, -R0, R5 ;  /* 0x0000000500007221 */ /* 0x000fc80000010100 */
[----:B------:R-:W-:-:S07]  /*1c640*/  FMUL.FTZ R0, R0, 0.5 ;  /* 0x3f00000000007820 */ /* 0x000fce0000410000 */
.L_x_4865:
[----:B------:R-:W-:Y:S05]  /*1c650*/  BSYNC B4 ;  /* 0x0000000000047941 */ /* 0x000fea0003800000 */
.L_x_4863:
        /* <DEDUP_REMOVED lines=10> */
.L_x_4867:
[----:B------:R-:W-:-:S04]  /*1c700*/  FADD.FTZ R3, -R3, R4 ;  /* 0x0000000403037221 */ /* 0x000fc80000010100 */
[----:B------:R-:W-:-:S07]  /*1c710*/  FMUL.FTZ R3, R3, 0.5 ;  /* 0x3f00000003037820 */ /* 0x000fce0000410000 */
.L_x_4868:
[----:B------:R-:W-:Y:S05]  /*1c720*/  BSYNC B4 ;  /* 0x0000000000047941 */ /* 0x000fea0003800000 */
.L_x_4866:
[----:B------:R-:W-:Y:S01]  /*1c730*/  FADD.FTZ R3, R3, R0 ;  /* 0x0000000003037221 */ /* 0x000fe20000010000 */
[----:B------:R-:W-:-:S04]  /*1c740*/  FADD.FTZ R18, R15, R18 ;  /* 0x000000120f127221 */ /* 0x000fc80000010000 */
[----:B------:R-:W-:-:S06]  /*1c750*/  FMUL.FTZ R18, R18, R3 ;  /* 0x0000000312127220 */ /* 0x000fcc0000410000 */
[----:B------:R-:W2:Y:S01]  /*1c760*/  MUFU.SQRT R18, R18 ;  /* 0x0000001200127308 */ /* 0x000ea20000002000 */
[----:B------:R-:W-:Y:S05]  /*1c770*/  BRA `(.L_x_4869) ;  /* 0x0000000000487947 */ /* 0x000fea0003800000 */
.L_x_4862:
        /* <DEDUP_REMOVED lines=12> */
.L_x_4861:
[----:B------:R-:W-:Y:S01]  /*1c840*/  FADD.FTZ R0, R18, 1 ;  /* 0x3f80000012007421 */ /* 0x000fe20000010000 */
[----:B------:R-:W-:Y:S01]  /*1c850*/  MUFU.SQRT R3, R16 ;  /* 0x0000001000037308 */ /* 0x000fe20000002000 */
[----:B------:R-:W-:Y:S02]  /*1c860*/  MOV R15, 0x3f800000 ;  /* 0x3f800000000f7802 */ /* 0x000fe40000000f00 */
[----:B------:R-:W-:-:S06]  /*1c870*/  FMUL.FTZ R0, R0, 0.5 ;  /* 0x3f00000000007820 */ /* 0x000fcc0000410000 */
[----:B------:R-:W2:Y:S02]  /*1c880*/  MUFU.SQRT R0, R0 ;  /* 0x0000000000007308 */ /* 0x000ea40000002000 */
[----:B--2---:R-:W-:-:S07]  /*1c890*/  FMUL.FTZ R18, R3, R0 ;  /* 0x0000000003127220 */ /* 0x004fce0000410000 */
.L_x_4869:
[----:B------:R-:W-:Y:S05]  /*1c8a0*/  BSYNC B1 ;  /* 0x0000000000017941 */ /* 0x000fea0003800000 */
.L_x_4860:
[----:B------:R-:W-:Y:S05]  /*1c8b0*/  BRA `(.L_x_4870) ;  /* 0x0000000000087947 */ /* 0x000fea0003800000 */
.L_x_4857:
[----:B------:R-:W-:Y:S01]  /*1c8c0*/  FMUL.FTZ R18, R18, 16777216 ;  /* 0x4b80000012127820 */ /* 0x000fe20000410000 */
[----:B------:R-:W-:-:S07]  /*1c8d0*/  FMUL.FTZ R15, R15, 16777216 ;  /* 0x4b8000000f0f7820 */ /* 0x000fce0000410000 */
.L_x_4870:
[----:B------:R-:W-:Y:S05]  /*1c8e0*/  BSYNC B0 ;  /* 0x0000000000007941 */ /* 0x000fea0003800000 */
.L_x_4856:
        /* <DEDUP_REMOVED lines=16> */
.L_x_4872:
[----:B------:R-:W-:Y:S05]  /*1c9f0*/  BSYNC B4 ;  /* 0x0000000000047941 */ /* 0x000fea0003800000 */
.L_x_4871:
        /* <DEDUP_REMOVED lines=18> */
.L_x_4874:
[----:B------:R-:W-:Y:S02]  /*1cb20*/  ISETP.GE.AND P0, PT, R18, RZ, PT ;  /* 0x000000ff1200720c */ /* 0x000fe40003f06270 */
[----:B------:R-:W-:-:S11]  /*1cb30*/  MOV R3, 0x3fd774eb ;  /* 0x3fd774eb00037802 */ /* 0x000fd60000000f00 */
[----:B------:R-:W-:-:S04]  /*1cb40*/  @P0 FFMA.FTZ R0, R3, 0.93318945169448852539, -R0 ;  /* 0x3f6ee58103000823 */ /* 0x000fc80000010800 */
[----:B------:R-:W-:-:S07]  /*1cb50*/  @!P0 FFMA.FTZ R0, R3, 0.93318945169448852539, R0 ;  /* 0x3f6ee58103008823 */ /* 0x000fce0000010000 */
.L_x_4875:
[----:B------:R-:W-:Y:S05]  /*1cb60*/  BSYNC B0 ;  /* 0x0000000000007941 */ /* 0x000fea0003800000 */
.L_x_4873:
        /* <DEDUP_REMOVED lines=10> */
.L_x_4859:
[----:B------:R-:W-:Y:S05]  /*1cc10*/  BSYNC B3 ;  /* 0x0000000000037941 */ /* 0x000fea0003800000 */
.L_x_4855:
[----:B------:R-:W-:Y:S02]  /*1cc20*/  LOP3.LUT R13, R6, 0x80000000, R13, 0xb8, !PT ;  /* 0x80000000060d7812 */ /* 0x000fe400078eb80d */
[----:B-1----:R-:W-:Y:S01]  /*1cc30*/  LOP3.LUT R14, R17, 0x80000000, R14, 0xb8, !PT ;  /* 0x80000000110e7812 */ /* 0x002fe200078eb80e */
[----:B------:R-:W-:Y:S06]  /*1cc40*/  BRA `(.L_x_4842) ;  /* 0x0000001400b47947 */ /* 0x000fec0003800000 */
.L_x_4844:
        /* <DEDUP_REMOVED lines=29> */
.L_x_4881:
[----:B------:R-:W-:Y:S05]  /*1ce20*/  BSYNC B4 ;  /* 0x0000000000047941 */ /* 0x000fea0003800000 */
.L_x_4880:
        /* <DEDUP_REMOVED lines=18> */
.L_x_4883:
[----:B------:R-:W-:Y:S02]  /*1cf50*/  ISETP.GE.AND P0, PT, R17, RZ, PT ;  /* 0x000000ff1100720c */ /* 0x000fe40003f06270 */
[----:B------:R-:W-:-:S11]  /*1cf60*/  MOV R3, 0x3fd774eb ;  /* 0x3fd774eb00037802 */ /* 0x000fd60000000f00 */
[----:B------:R-:W-:-:S04]  /*1cf70*/  @P0 FFMA.FTZ R0, R3, 0.93318945169448852539, -R0 ;  /* 0x3f6ee58103000823 */ /* 0x000fc80000010800 */
[----:B------:R-:W-:-:S07]  /*1cf80*/  @!P0 FFMA.FTZ R0, R3, 0.93318945169448852539, R0 ;  /* 0x3f6ee58103008823 */ /* 0x000fce0000010000 */
.L_x_4884:
[----:B------:R-:W-:Y:S05]  /*1cf90*/  BSYNC B0 ;  /* 0x0000000000007941 */ /* 0x000fea0003800000 */
.L_x_4882:
        /* <DEDUP_REMOVED lines=13> */
.L_x_4879:
        /* <DEDUP_REMOVED lines=11> */
.L_x_4887:
[----:B------:R-:W-:Y:S05]  /*1d120*/  BSYNC B4 ;  /* 0x0000000000047941 */ /* 0x000fea0003800000 */
.L_x_4886:
        /* <DEDUP_REMOVED lines=18> */
.L_x_4889:
[----:B------:R-:W-:Y:S02]  /*1d250*/  ISETP.GE.AND P0, PT, R17, RZ, PT ;  /* 0x000000ff1100720c */ /* 0x000fe40003f06270 */
[----:B------:R-:W-:-:S11]  /*1d260*/  MOV R3, 0x3fd774eb ;  /* 0x3fd774eb00037802 */ /* 0x000fd60000000f00 */
[----:B------:R-:W-:-:S04]  /*1d270*/  @P0 FFMA.FTZ R0, R3, 0.93318945169448852539, -R0 ;  /* 0x3f6ee58103000823 */ /* 0x000fc80000010800 */
[----:B------:R-:W-:-:S07]  /*1d280*/  @!P0 FFMA.FTZ R0, R3, 0.93318945169448852539, R0 ;  /* 0x3f6ee58103008823 */ /* 0x000fce0000010000 */
.L_x_4890:
[----:B------:R-:W-:Y:S05]  /*1d290*/  BSYNC B0 ;  /* 0x0000000000007941 */ /* 0x000fea0003800000 */
.L_x_4888:
        /* <DEDUP_REMOVED lines=27> */
.L_x_4878:
        /* <DEDUP_REMOVED lines=32> */
.L_x_4892:
[----:B------:R-:W-:Y:S05]  /*1d650*/  BSYNC B4 ;  /* 0x0000000000047941 */ /* 0x000fea0003800000 */
.L_x_4891:
        /* <DEDUP_REMOVED lines=18> */
.L_x_4894:
[----:B------:R-:W-:Y:S02]  /*1d780*/  ISETP.GE.AND P0, PT, R17, RZ, PT ;  /* 0x000000ff1100720c */ /* 0x000fe40003f06270 */
[----:B------:R-:W-:-:S11]  /*1d790*/  MOV R3, 0x3fd774eb ;  /* 0x3fd774eb00037802 */ /* 0x000fd60000000f00 */
[----:B------:R-:W-:-:S04]  /*1d7a0*/  @P0 FFMA.FTZ R0, R3, 0.93318945169448852539, -R0 ;  /* 0x3f6ee58103000823 */ /* 0x000fc80000010800 */
[----:B------:R-:W-:-:S07]  /*1d7b0*/  @!P0 FFMA.FTZ R0, R3, 0.93318945169448852539, R0 ;  /* 0x3f6ee58103008823 */ /* 0x000fce0000010000 */
.L_x_4895:
[----:B------:R-:W-:Y:S05]  /*1d7c0*/  BSYNC B0 ;  /* 0x0000000000007941 */ /* 0x000fea0003800000 */
.L_x_4893:
        /* <DEDUP_REMOVED lines=11> */
.L_x_4877:
        /* <DEDUP_REMOVED lines=22> */
.L_x_4899:
[----:B------:R-:W-:Y:S05]  /*1d9e0*/  BSYNC B4 ;  /* 0x0000000000047941 */ /* 0x000fea0003800000 */
.L_x_4898:
        /* <DEDUP_REMOVED lines=24> */
.L_x_4897:
        /* <DEDUP_REMOVED lines=11> */
.L_x_4901:
[----:B------:R-:W-:Y:S05]  /*1dc20*/  BSYNC B4 ;  /* 0x0000000000047941 */ /* 0x000fea0003800000 */
.L_x_4900:
        /* <DEDUP_REMOVED lines=38> */
.L_x_4896:
        /* <DEDUP_REMOVED lines=32> */
.L_x_4903:
[----:B------:R-:W-:Y:S05]  /*1e090*/  BSYNC B4 ;  /* 0x0000000000047941 */ /* 0x000fea0003800000 */
.L_x_4902:
        /* <DEDUP_REMOVED lines=21> */
.L_x_4885:
[----:B------:R-:W-:Y:S05]  /*1e1f0*/  BSYNC B3 ;  /* 0x0000000000037941 */ /* 0x000fea0003800000 */
.L_x_4876:
[----:B------:R-:W-:Y:S01]  /*1e200*/  FADD.FTZ R3, R18, 0.69314718246459960938 ;  /* 0x3f31721812037421 */ /* 0x000fe20000010000 */
[----:B------:R-:W-:-:S04]  /*1e210*/  LOP3.LUT R13, R0, 0x80000000, R13, 0xb8, !PT ;  /* 0x80000000000d7812 */ /* 0x000fc800078eb80d */
[----:B------:R-:W-:Y:S01]  /*1e220*/  LOP3.LUT R14, R3, 0x80000000, R14, 0xb8, !PT ;  /* 0x80000000030e7812 */ /* 0x000fe200078eb80e */
[----:B------:R-:W-:Y:S06]  /*1e230*/  BRA `(.L_x_4842) ;  /* 0x0000000000387947 */ /* 0x000fec0003800000 */
.L_x_4843:
        /* <DEDUP_REMOVED lines=14> */
.L_x_4842:
[----:B------:R-:W-:Y:S05]  /*1e320*/  BSYNC B2 ;  /* 0x0000000000027941 */ /* 0x000fea0003800000 */
.L_x_4841:
        /* <DEDUP_REMOVED lines=115> */
.L_x_4911:
        /* <DEDUP_REMOVED lines=10> */
.L_x_4913:
[----:B------:R-:W-:-:S04]  /*1eb00*/  FADD.FTZ R6, -R0, R5 ;  /* 0x0000000500067221 */ /* 0x000fc80000010100 */
[----:B------:R-:W-:-:S07]  /*1eb10*/  FMUL.FTZ R6, R6, 0.5 ;  /* 0x3f00000006067820 */ /* 0x000fce0000410000 */
.L_x_4914:
[----:B------:R-:W-:Y:S05]  /*1eb20*/  BSYNC B1 ;  /* 0x0000000000017941 */ /* 0x000fea0003800000 */
.L_x_4912:
        /* <DEDUP_REMOVED lines=11> */
.L_x_4916:
[----:B------:R-:W-:-:S04]  /*1ebe0*/  FADD.FTZ R7, R4, -R7 ;  /* 0x8000000704077221 */ /* 0x000fc80000010000 */
[----:B------:R-:W-:-:S07]  /*1ebf0*/  FMUL.FTZ R7, R7, 0.5 ;  /* 0x3f00000007077820 */ /* 0x000fce0000410000 */
.L_x_4917:
[----:B------:R-:W-:Y:S05]  /*1ec00*/  BSYNC B1 ;  /* 0x0000000000017941 */ /* 0x000fea0003800000 */
.L_x_4915:
        /* <DEDUP_REMOVED lines=35> */
.L_x_4910:
[----:B------:R0:W1:Y:S02]  /*1ee40*/  MUFU.SQRT R19, R18 ;  /* 0x0000001200137308 */ /* 0x0000640000002000 */
.L_x_4909:
[----:B------:R-:W-:Y:S05]  /*1ee50*/  BSYNC B0 ;  /* 0x0000000000007941 */ /* 0x000fea0003800000 */
.L_x_4908:
        /* <DEDUP_REMOVED lines=35> */
.L_x_4921:
        /* <DEDUP_REMOVED lines=17> */
.L_x_4927:
[----:B------:R-:W-:-:S04]  /*1f1a0*/  FADD.FTZ R0, -R0, R5 ;  /* 0x0000000500007221 */ /* 0x000fc80000010100 */
[----:B------:R-:W-:-:S07]  /*1f1b0*/  FMUL.FTZ R0, R0, 0.5 ;  /* 0x3f00000000007820 */ /* 0x000fce0000410000 */
.L_x_4928:
[----:B------:R-:W-:Y:S05]  /*1f1c0*/  BSYNC B4 ;  /* 0x0000000000047941 */ /* 0x000fea0003800000 */
.L_x_4926:
        /* <DEDUP_REMOVED lines=10> */
.L_x_4930:
[----:B------:R-:W-:-:S04]  /*1f270*/  FADD.FTZ R3, -R3, R4 ;  /* 0x0000000403037221 */ /* 0x000fc80000010100 */
[----:B------:R-:W-:-:S07]  /*1f280*/  FMUL.FTZ R3, R3, 0.5 ;  /* 0x3f00000003037820 */ /* 0x000fce0000410000 */
.L_x_4931:
[----:B------:R-:W-:Y:S05]  /*1f290*/  BSYNC B4 ;  /* 0x0000000000047941 */ /* 0x000fea0003800000 */
.L_x_4929:
[----:B------:R-:W-:Y:S01]  /*1f2a0*/  FADD.FTZ R3, R3, R0 ;  /* 0x0000000003037221 */ /* 0x000fe20000010000 */
[----:B------:R-:W-:-:S04]  /*1f2b0*/  FADD.FTZ R20, R17, R20 ;  /* 0x0000001411147221 */ /* 0x000fc80000010000 */
[----:B------:R-:W-:-:S06]  /*1f2c0*/  FMUL.FTZ R20, R20, R3 ;  /* 0x0000000314147220 */ /* 0x000fcc0000410000 */
[----:B------:R-:W2:Y:S01]  /*1f2d0*/  MUFU.SQRT R20, R20 ;  /* 0x0000001400147308 */ /* 0x000ea20000002000 */
[----:B------:R-:W-:Y:S05]  /*1f2e0*/  BRA `(.L_x_4932) ;  /* 0x0000000000487947 */ /* 0x000fea0003800000 */
.L_x_4925:
        /* <DEDUP_REMOVED lines=12> */
.L_x_4924:
[----:B------:R-:W-:Y:S01]  /*1f3b0*/  FADD.FTZ R0, R20, 1 ;  /* 0x3f80000014007421 */ /* 0x000fe20000010000 */
[----:B------:R-:W-:Y:S01]  /*1f3c0*/  MUFU.SQRT R3, R18 ;  /* 0x0000001200037308 */ /* 0x000fe20000002000 */
[----:B------:R-:W-:Y:S02]  /*1f3d0*/  MOV R17, 0x3f800000 ;  /* 0x3f80000000117802 */ /* 0x000fe40000000f00 */
[----:B------:R-:W-:-:S06]  /*1f3e0*/  FMUL.FTZ R0, R0, 0.5 ;  /* 0x3f00000000007820 */ /* 0x000fcc0000410000 */
[----:B------:R-:W2:Y:S02]  /*1f3f0*/  MUFU.SQRT R0, R0 ;  /* 0x0000000000007308 */ /* 0x000ea40000002000 */
[----:B--2---:R-:W-:-:S07]  /*1f400*/  FMUL.FTZ R20, R3, R0 ;  /* 0x0000000003147220 */ /* 0x004fce0000410000 */
.L_x_4932:
[----:B------:R-:W-:Y:S05]  /*1f410*/  BSYNC B1 ;  /* 0x0000000000017941 */ /* 0x000fea0003800000 */
.L_x_4923:
[----:B------:R-:W-:Y:S05]  /*1f420*/  BRA `(.L_x_4933) ;  /* 0x0000000000087947 */ /* 0x000fea0003800000 */
.L_x_4920:
[----:B------:R-:W-:Y:S01]  /*1f430*/  FMUL.FTZ R20, R20, 16777216 ;  /* 0x4b80000014147820 */ /* 0x000fe20000410000 */
[----:B------:R-:W-:-:S07]  /*1f440*/  FMUL.FTZ R17, R17, 16777216 ;  /* 0x4b80000011117820 */ /* 0x000fce0000410000 */
.L_x_4933:
[----:B------:R-:W-:Y:S05]  /*1f450*/  BSYNC B0 ;  /* 0x0000000000007941 */ /* 0x000fea0003800000 */
.L_x_4919:
        /* <DEDUP_REMOVED lines=16> */
.L_x_4935:
[----:B------:R-:W-:Y:S05]  /*1f560*/  BSYNC B4 ;  /* 0x0000000000047941 */ /* 0x000fea0003800000 */
.L_x_4934:
        /* <DEDUP_REMOVED lines=18> */
.L_x_4937:
[----:B------:R-:W-:Y:S02]  /*1f690*/  ISETP.GE.AND P0, PT, R20, RZ, PT ;  /* 0x000000ff1400720c */ /* 0x000fe40003f06270 */
[----:B------:R-:W-:-:S11]  /*1f6a0*/  MOV R3, 0x3fd774eb ;  /* 0x3fd774eb00037802 */ /* 0x000fd60000000f00 */
[----:B------:R-:W-:-:S04]  /*1f6b0*/  @P0 FFMA.FTZ R0, R3, 0.93318945169448852539, -R0 ;  /* 0x3f6ee58103000823 */ /* 0x000fc80000010800 */
[----:B------:R-:W-:-:S07]  /*1f6c0*/  @!P0 FFMA.FTZ R0, R3, 0.93318945169448852539, R0 ;  /* 0x3f6ee58103008823 */ /* 0x000fce0000010000 */
.L_x_4938:
[----:B------:R-:W-:Y:S05]  /*1f6d0*/  BSYNC B0 ;  /* 0x0000000000007941 */ /* 0x000fea0003800000 */
.L_x_4936:
        /* <DEDUP_REMOVED lines=10> */
.L_x_4922:
[----:B------:R-:W-:Y:S05]  /*1f780*/  BSYNC B3 ;  /* 0x0000000000037941 */ /* 0x000fea0003800000 */
.L_x_4918:
[----:B------:R-:W-:Y:S02]  /*1f790*/  LOP3.LUT R15, R6, 0x80000000, R15, 0xb8, !PT ;  /* 0x80000000060f7812 */ /* 0x000fe400078eb80f */
[----:B-1----:R-:W-:Y:S01]  /*1f7a0*/  LOP3.LUT R16, R19, 0x80000000, R16, 0xb8, !PT ;  /* 0x8000000013107812 */ /* 0x002fe200078eb810 */
[----:B------:R-:W-:Y:S06]  /*1f7b0*/  BRA `(.L_x_4905) ;  /* 0x0000001400b47947 */ /* 0x000fec0003800000 */
.L_x_4907:
        /* <DEDUP_REMOVED lines=29> */
.L_x_4944:
[----:B------:R-:W-:Y:S05]  /*1f990*/  BSYNC B4 ;  /* 0x0000000000047941 */ /* 0x000fea0003800000 */
.L_x_4943:
        /* <DEDUP_REMOVED lines=18> */
.L_x_4946:
[----:B------:R-:W-:Y:S02]  /*1fac0*/  ISETP.GE.AND P0, PT, R19, RZ, PT ;  /* 0x000000ff1300720c */ /* 0x000fe40003f06270 */
[----:B------:R-:W-:-:S11]  /*1fad0*/  MOV R3, 0x3fd774eb ;  /* 0x3fd774eb00037802 */ /* 0x000fd60000000f00 */
[----:B------:R-:W-:-:S04]  /*1fae0*/  @P0 FFMA.FTZ R0, R3, 0.93318945169448852539, -R0 ;  /* 0x3f6ee58103000823 */ /* 0x000fc80000010800 */
[----:B------:R-:W-:-:S07]  /*1faf0*/  @!P0 FFMA.FTZ R0, R3, 0.93318945169448852539, R0 ;  /* 0x3f6ee58103008823 */ /* 0x000fce0000010000 */
.L_x_4947:
[----:B------:R-:W-:Y:S05]  /*1fb00*/  BSYNC B0 ;  /* 0x0000000000007941 */ /* 0x000fea0003800000 */
.L_x_4945:
        /* <DEDUP_REMOVED lines=13> */
.L_x_4942:
        /* <DEDUP_REMOVED lines=11> */
.L_x_4950:
[----:B------:R-:W-:Y:S05]  /*1fc90*/  BSYNC B4 ;  /* 0x0000000000047941 */ /* 0x000fea0003800000 */
.L_x_4949:
        /* <DEDUP_REMOVED lines=18> */
.L_x_4952:
[----:B------:R-:W-:Y:S02]  /*1fdc0*/  ISETP.GE.AND P0, PT, R19, RZ, PT ;  /* 0x000000ff1300720c */ /* 0x000fe40003f06270 */
[----:B------:R-:W-:-:S11]  /*1fdd0*/  MOV R3, 0x3fd774eb ;  /* 0x3fd774eb00037802 */ /* 0x000fd60000000f00 */
[----:B------:R-:W-:-:S04]  /*1fde0*/  @P0 FFMA.FTZ R0, R3, 0.93318945169448852539, -R0 ;  /* 0x3f6ee58103000823 */ /* 0x000fc80000010800 */
[----:B------:R-:W-:-:S07]  /*1fdf0*/  @!P0 FFMA.FTZ R0, R3, 0.93318945169448852539, R0 ;  /* 0x3f6ee58103008823 */ /* 0x000fce0000010000 */
.L_x_4953:
[----:B------:R-:W-:Y:S05]  /*1fe00*/  BSYNC B0 ;  /* 0x0000000000007941 */ /* 0x000fea0003800000 */
.L_x_4951:
        /* <DEDUP_REMOVED lines=27> */
.L_x_4941:
        /* <DEDUP_REMOVED lines=32> */
.L_x_4955:
[----:B------:R-:W-:Y:S05]  /*201c0*/  BSYNC B4 ;  /* 0x0000000000047941 */ /* 0x000fea0003800000 */
.L_x_4954:
        /* <DEDUP_REMOVED lines=18> */
.L_x_4957:
[----:B------:R-:W-:Y:S02]  /*202f0*/  ISETP.GE.AND P0, PT, R19, RZ, PT ;  /* 0x000000ff1300720c */ /* 0x000fe40003f06270 */
[----:B------:R-:W-:-:S11]  /*20300*/  MOV R3, 0x3fd774eb ;  /* 0x3fd774eb00037802 */ /* 0x000fd60000000f00 */
[----:B------:R-:W-:-:S04]  /*20310*/  @P0 FFMA.FTZ R0, R3, 0.93318945169448852539, -R0 ;  /* 0x3f6ee58103000823 */ /* 0x000fc80000010800 */
[----:B------:R-:W-:-:S07]  /*20320*/  @!P0 FFMA.FTZ R0, R3, 0.93318945169448852539, R0 ;  /* 0x3f6ee58103008823 */ /* 0x000fce0000010000 */
.L_x_4958:
[----:B------:R-:W-:Y:S05]  /*20330*/  BSYNC B0 ;  /* 0x0000000000007941 */ /* 0x000fea0003800000 */
.L_x_4956:
        /* <DEDUP_REMOVED lines=11> */
.L_x_4940:
        /* <DEDUP_REMOVED lines=22> */
.L_x_4962:
[----:B------:R-:W-:Y:S05]  /*20550*/  BSYNC B4 ;  /* 0x0000000000047941 */ /* 0x000fea0003800000 */
.L_x_4961:
        /* <DEDUP_REMOVED lines=24> */
.L_x_4960:
        /* <DEDUP_REMOVED lines=11> */
.L_x_4964:
[----:B------:R-:W-:Y:S05]  /*20790*/  BSYNC B4 ;  /* 0x0000000000047941 */ /* 0x000fea0003800000 */
.L_x_4963:
        /* <DEDUP_REMOVED lines=38> */
.L_x_4959:
        /* <DEDUP_REMOVED lines=32> */
.L_x_4966:
[----:B------:R-:W-:Y:S05]  /*20c00*/  BSYNC B4 ;  /* 0x0000000000047941 */ /* 0x000fea0003800000 */
.L_x_4965:
        /* <DEDUP_REMOVED lines=21> */
.L_x_4948:
[----:B------:R-:W-:Y:S05]  /*20d60*/  BSYNC B3 ;  /* 0x0000000000037941 */ /* 0x000fea0003800000 */
.L_x_4939:
[----:B------:R-:W-:Y:S01]  /*20d70*/  FADD.FTZ R3, R20, 0.69314718246459960938 ;  /* 0x3f31721814037421 */ /* 0x000fe20000010000 */
[----:B------:R-:W-:-:S04]  /*20d80*/  LOP3.LUT R15, R0, 0x80000000, R15, 0xb8, !PT ;  /* 0x80000000000f7812 */ /* 0x000fc800078eb80f */
[----:B------:R-:W-:Y:S01]  /*20d90*/  LOP3.LUT R16, R3, 0x80000000, R16, 0xb8, !PT ;  /* 0x8000000003107812 */ /* 0x000fe200078eb810 */
[----:B------:R-:W-:Y:S06]  /*20da0*/  BRA `(.L_x_4905) ;  /* 0x0000000000387947 */ /* 0x000fec0003800000 */
.L_x_4906:
        /* <DEDUP_REMOVED lines=14> */
.L_x_4905:
[----:B------:R-:W-:Y:S05]  /*20e90*/  BSYNC B2 ;  /* 0x0000000000027941 */ /* 0x000fea0003800000 */
.L_x_4904:
        /* <DEDUP_REMOVED lines=115> */
.L_x_4974:
        /* <DEDUP_REMOVED lines=10> */
.L_x_4976:
[----:B------:R-:W-:-:S04]  /*21670*/  FADD.FTZ R6, -R0, R5 ;  /* 0x0000000500067221 */ /* 0x000fc80000010100 */
[----:B------:R-:W-:-:S07]  /*21680*/  FMUL.FTZ R6, R6, 0.5 ;  /* 0x3f00000006067820 */ /* 0x000fce0000410000 */
.L_x_4977:
[----:B------:R-:W-:Y:S05]  /*21690*/  BSYNC B1 ;  /* 0x0000000000017941 */ /* 0x000fea0003800000 */
.L_x_4975:
        /* <DEDUP_REMOVED lines=11> */
.L_x_4979:
[----:B------:R-:W-:-:S04]  /*21750*/  FADD.FTZ R7, R4, -R7 ;  /* 0x8000000704077221 */ /* 0x000fc80000010000 */
[----:B------:R-:W-:-:S07]  /*21760*/  FMUL.FTZ R7, R7, 0.5 ;  /* 0x3f00000007077820 */ /* 0x000fce0000410000 */
.L_x_4980:
[----:B------:R-:W-:Y:S05]  /*21770*/  BSYNC B1 ;  /* 0x0000000000017941 */ /* 0x000fea0003800000 */
.L_x_4978:
        /* <DEDUP_REMOVED lines=35> */
.L_x_4973:
[----:B------:R0:W1:Y:S02]  /*219b0*/  MUFU.SQRT R21, R20 ;  /* 0x0000001400157308 */ /* 0x0000640000002000 */
.L_x_4972:
[----:B------:R-:W-:Y:S05]  /*219c0*/  BSYNC B0 ;  /* 0x0000000000007941 */ /* 0x000fea0003800000 */
.L_x_4971:
        /* <DEDUP_REMOVED lines=35> */
.L_x_4984:
        /* <DEDUP_REMOVED lines=17> */
.L_x_4990:
[----:B------:R-:W-:-:S04]  /*21d10*/  FADD.FTZ R0, -R0, R5 ;  /* 0x0000000500007221 */ /* 0x000fc80000010100 */
[----:B------:R-:W-:-:S07]  /*21d20*/  FMUL.FTZ R0, R0, 0.5 ;  /* 0x3f00000000007820 */ /* 0x000fce0000410000 */
.L_x_4991:
[----:B------:R-:W-:Y:S05]  /*21d30*/  BSYNC B4 ;  /* 0x0000000000047941 */ /* 0x000fea0003800000 */
.L_x_4989:
        /* <DEDUP_REMOVED lines=10> */
.L_x_4993:
[----:B------:R-:W-:-:S04]  /*21de0*/  FADD.FTZ R3, -R3, R4 ;  /* 0x0000000403037221 */ /* 0x000fc80000010100 */
[----:B------:R-:W-:-:S07]  /*21df0*/  FMUL.FTZ R3, R3, 0.5 ;  /* 0x3f00000003037820 */ /* 0x000fce0000410000 */
.L_x_4994:
[----:B------:R-:W-:Y:S05]  /*21e00*/  BSYNC B4 ;  /* 0x0000000000047941 */ /* 0x000fea0003800000 */
.L_x_4992:
[----:B------:R-:W-:Y:S01]  /*21e10*/  FADD.FTZ R3, R3, R0 ;  /* 0x0000000003037221 */ /* 0x000fe20000010000 */
[----:B------:R-:W-:-:S04]  /*21e20*/  FADD.FTZ R22, R19, R22 ;  /* 0x0000001613167221 */ /* 0x000fc80000010000 */
[----:B------:R-:W-:-:S06]  /*21e30*/  FMUL.FTZ R22, R22, R3 ;  /* 0x0000000316167220 */ /* 0x000fcc0000410000 */
[----:B------:R-:W2:Y:S01]  /*21e40*/  MUFU.SQRT R22, R22 ;  /* 0x0000001600167308 */ /* 0x000ea20000002000 */
[----:B------:R-:W-:Y:S05]  /*21e50*/  BRA `(.L_x_4995) ;  /* 0x0000000000487947 */ /* 0x000fea0003800000 */
.L_x_4988:
        /* <DEDUP_REMOVED lines=12> */
.L_x_4987:
[----:B------:R-:W-:Y:S01]  /*21f20*/  FADD.FTZ R0, R22, 1 ;  /* 0x3f80000016007421 */ /* 0x000fe20000010000 */
[----:B------:R-:W-:Y:S01]  /*21f30*/  MUFU.SQRT R3, R20 ;  /* 0x0000001400037308 */ /* 0x000fe20000002000 */
[----:B------:R-:W-:Y:S02]  /*21f40*/  MOV R19, 0x3f800000 ;  /* 0x3f80000000137802 */ /* 0x000fe40000000f00 */
[----:B------:R-:W-:-:S06]  /*21f50*/  FMUL.FTZ R0, R0, 0.5 ;  /* 0x3f00000000007820 */ /* 0x000fcc0000410000 */
[----:B------:R-:W2:Y:S02]  /*21f60*/  MUFU.SQRT R0, R0 ;  /* 0x0000000000007308 */ /* 0x000ea40000002000 */
[----:B--2---:R-:W-:-:S07]  /*21f70*/  FMUL.FTZ R22, R3, R0 ;  /* 0x0000000003167220 */ /* 0x004fce0000410000 */
.L_x_4995:
[----:B------:R-:W-:Y:S05]  /*21f80*/  BSYNC B1 ;  /* 0x0000000000017941 */ /* 0x000fea0003800000 */
.L_x_4986:
[----:B------:R-:W-:Y:S05]  /*21f90*/  BRA `(.L_x_4996) ;  /* 0x0000000000087947 */ /* 0x000fea0003800000 */
.L_x_4983:
[----:B------:R-:W-:Y:S01]  /*21fa0*/  FMUL.FTZ R22, R22, 16777216 ;  /* 0x4b80000016167820 */ /* 0x000fe20000410000 */
[----:B------:R-:W-:-:S07]  /*21fb0*/  FMUL.FTZ R19, R19, 16777216 ;  /* 0x4b80000013137820 */ /* 0x000fce0000410000 */
.L_x_4996:
[----:B------:R-:W-:Y:S05]  /*21fc0*/  BSYNC B0 ;  /* 0x0000000000007941 */ /* 0x000fea0003800000 */
.L_x_4982:
        /* <DEDUP_REMOVED lines=16> */
.L_x_4998:
[----:B------:R-:W-:Y:S05]  /*220d0*/  BSYNC B4 ;  /* 0x0000000000047941 */ /* 0x000fea0003800000 */
.L_x_4997:
        /* <DEDUP_REMOVED lines=18> */
.L_x_5000:
[----:B------:R-:W-:Y:S02]  /*22200*/  ISETP.GE.AND P0, PT, R22, RZ, PT ;  /* 0x000000ff1600720c */ /* 0x000fe40003f06270 */
[----:B------:R-:W-:-:S11]  /*22210*/  MOV R3, 0x3fd774eb ;  /* 0x3fd774eb00037802 */ /* 0x000fd60000000f00 */
[----:B------:R-:W-:-:S04]  /*22220*/  @P0 FFMA.FTZ R0, R3, 0.93318945169448852539, -R0 ;  /* 0x3f6ee58103000823 */ /* 0x000fc80000010800 */
[----:B------:R-:W-:-:S07]  /*22230*/  @!P0 FFMA.FTZ R0, R3, 0.93318945169448852539, R0 ;  /* 0x3f6ee58103008823 */ /* 0x000fce0000010000 */
.L_x_5001:
[----:B------:R-:W-:Y:S05]  /*22240*/  BSYNC B0 ;  /* 0x0000000000007941 */ /* 0x000fea0003800000 */
.L_x_4999:
        /* <DEDUP_REMOVED lines=10> */
.L_x_4985:
[----:B------:R-:W-:Y:S05]  /*222f0*/  BSYNC B3 ;  /* 0x0000000000037941 */ /* 0x000fea0003800000 */
.L_x_4981:
[----:B------:R-:W-:Y:S02]  /*22300*/  LOP3.LUT R17, R6, 0x80000000, R17, 0xb8, !PT ;  /* 0x8000000006117812 */ /* 0x000fe400078eb811 */
[----:B-1----:R-:W-:Y:S01]  /*22310*/  LOP3.LUT R18, R21, 0x80000000, R18, 0xb8, !PT ;  /* 0x8000000015127812 */ /* 0x002fe200078eb812 */
[----:B------:R-:W-:Y:S06]  /*22320*/  BRA `(.L_x_4968) ;  /* 0x0000001400b47947 */ /* 0x000fec0003800000 */
.L_x_4970:
        /* <DEDUP_REMOVED lines=29> */
.L_x_5007:
[----:B------:R-:W-:Y:S05]  /*22500*/  BSYNC B4 ;  /* 0x0000000000047941 */ /* 0x000fea0003800000 */
.L_x_5006:
        /* <DEDUP_REMOVED lines=18> */
.L_x_5009:
[----:B------:R-:W-:Y:S02]  /*22630*/  ISETP.GE.AND P0, PT, R21, RZ, PT ;  /* 0x000000ff1500720c */ /* 0x000fe40003f06270 */
[----:B------:R-:W-:-:S11]  /*22640*/  MOV R3, 0x3fd774eb ;  /* 0x3fd774eb00037802 */ /* 0x000fd60000000f00 */
[----:B------:R-:W-:-:S04]  /*22650*/  @P0 FFMA.FTZ R0, R3, 0.93318945169448852539, -R0 ;  /* 0x3f6ee58103000823 */ /* 0x000fc80000010800 */
[----:B------:R-:W-:-:S07]  /*22660*/  @!P0 FFMA.FTZ R0, R3, 0.93318945169448852539, R0 ;  /* 0x3f6ee58103008823 */ /* 0x000fce0000010000 */
.L_x_5010:
[----:B------:R-:W-:Y:S05]  /*22670*/  BSYNC B0 ;  /* 0x0000000000007941 */ /* 0x000fea0003800000 */
.L_x_5008:
        /* <DEDUP_REMOVED lines=13> */
.L_x_5005:
        /* <DEDUP_REMOVED lines=11> */
.L_x_5013:
[----:B------:R-:W-:Y:S05]  /*22800*/  BSYNC B4 ;  /* 0x0000000000047941 */ /* 0x000fea0003800000 */
.L_x_5012:
        /* <DEDUP_REMOVED lines=18> */
.L_x_5015:
[----:B------:R-:W-:Y:S02]  /*22930*/  ISETP.GE.AND P0, PT, R21, RZ, PT ;  /* 0x000000ff1500720c */ /* 0x000fe40003f06270 */
[----:B------:R-:W-:-:S11]  /*22940*/  MOV R3, 0x3fd774eb ;  /* 0x3fd774eb00037802 */ /* 0x000fd60000000f00 */
[----:B------:R-:W-:-:S04]  /*22950*/  @P0 FFMA.FTZ R0, R3, 0.93318945169448852539, -R0 ;  /* 0x3f6ee58103000823 */ /* 0x000fc80000010800 */
[----:B------:R-:W-:-:S07]  /*22960*/  @!P0 FFMA.FTZ R0, R3, 0.93318945169448852539, R0 ;  /* 0x3f6ee58103008823 */ /* 0x000fce0000010000 */
.L_x_5016:
[----:B------:R-:W-:Y:S05]  /*22970*/  BSYNC B0 ;  /* 0x0000000000007941 */ /* 0x000fea0003800000 */
.L_x_5014:
        /* <DEDUP_REMOVED lines=27> */
.L_x_5004:
        /* <DEDUP_REMOVED lines=32> */
.L_x_5018:
[----:B------:R-:W-:Y:S05]  /*22d30*/  BSYNC B4 ;  /* 0x0000000000047941 */ /* 0x000fea0003800000 */
.L_x_5017:
        /* <DEDUP_REMOVED lines=18> */
.L_x_5020:
[----:B------:R-:W-:Y:S02]  /*22e60*/  ISETP.GE.AND P0, PT, R21, RZ, PT ;  /* 0x000000ff1500720c */ /* 0x000fe40003f06270 */
[----:B------:R-:W-:-:S11]  /*22e70*/  MOV R3, 0x3fd774eb ;  /* 0x3fd774eb00037802 */ /* 0x000fd60000000f00 */
[----:B------:R-:W-:-:S04]  /*22e80*/  @P0 FFMA.FTZ R0, R3, 0.93318945169448852539, -R0 ;  /* 0x3f6ee58103000823 */ /* 0x000fc80000010800 */
[----:B------:R-:W-:-:S07]  /*22e90*/  @!P0 FFMA.FTZ R0, R3, 0.93318945169448852539, R0 ;  /* 0x3f6ee58103008823 */ /* 0x000fce0000010000 */
.L_x_5021:
[----:B------:R-:W-:Y:S05]  /*22ea0*/  BSYNC B0 ;  /* 0x0000000000007941 */ /* 0x000fea0003800000 */
.L_x_5019:
        /* <DEDUP_REMOVED lines=11> */
.L_x_5003:
        /* <DEDUP_REMOVED lines=22> */
.L_x_5025:
[----:B------:R-:W-:Y:S05]  /*230c0*/  BSYNC B4 ;  /* 0x0000000000047941 */ /* 0x000fea0003800000 */
.L_x_5024:
        /* <DEDUP_REMOVED lines=24> */
.L_x_5023:
        /* <DEDUP_REMOVED lines=11> */
.L_x_5027:
[----:B------:R-:W-:Y:S05]  /*23300*/  BSYNC B4 ;  /* 0x0000000000047941 */ /* 0x000fea0003800000 */
.L_x_5026:
        /* <DEDUP_REMOVED lines=38> */
.L_x_5022:
        /* <DEDUP_REMOVED lines=32> */
.L_x_5029:
[----:B------:R-:W-:Y:S05]  /*23770*/  BSYNC B4 ;  /* 0x0000000000047941 */ /* 0x000fea0003800000 */
.L_x_5028:
        /* <DEDUP_REMOVED lines=21> */
.L_x_5011:
[----:B------:R-:W-:Y:S05]  /*238d0*/  BSYNC B3 ;  /* 0x0000000000037941 */ /* 0x000fea0003800000 */
.L_x_5002:
[----:B------:R-:W-:Y:S01]  /*238e0*/  FADD.FTZ R3, R22, 0.69314718246459960938 ;  /* 0x3f31721816037421 */ /* 0x000fe20000010000 */
[----:B------:R-:W-:-:S04]  /*238f0*/  LOP3.LUT R17, R0, 0x80000000, R17, 0xb8, !PT ;  /* 0x8000000000117812 */ /* 0x000fc800078eb811 */
[----:B------:R-:W-:Y:S01]  /*23900*/  LOP3.LUT R18, R3, 0x80000000, R18, 0xb8, !PT ;  /* 0x8000000003127812 */ /* 0x000fe200078eb812 */
[----:B------:R-:W-:Y:S06]  /*23910*/  BRA `(.L_x_4968) ;  /* 0x0000000000387947 */ /* 0x000fec0003800000 */
.L_x_4969:
        /* <DEDUP_REMOVED lines=14> */
.L_x_4968:
[----:B------:R-:W-:Y:S05]  /*23a00*/  BSYNC B2 ;  /* 0x0000000000027941 */ /* 0x000fea0003800000 */
.L_x_4967:
        /* <DEDUP_REMOVED lines=115> */
.L_x_5037:
        /* <DEDUP_REMOVED lines=10> */
.L_x_5039:
[----:B------:R-:W-:-:S04]  /*241e0*/  FADD.FTZ R6, -R0, R5 ;  /* 0x0000000500067221 */ /* 0x000fc80000010100 */
[----:B------:R-:W-:-:S07]  /*241f0*/  FMUL.FTZ R6, R6, 0.5 ;  /* 0x3f00000006067820 */ /* 0x000fce0000410000 */
.L_x_5040:
[----:B------:R-:W-:Y:S05]  /*24200*/  BSYNC B1 ;  /* 0x0000000000017941 */ /* 0x000fea0003800000 */
.L_x_5038:
        /* <DEDUP_REMOVED lines=11> */
.L_x_5042:
[----:B------:R-:W-:-:S04]  /*242c0*/  FADD.FTZ R7, R4, -R7 ;  /* 0x8000000704077221 */ /* 0x000fc80000010000 */
[----:B------:R-:W-:-:S07]  /*242d0*/  FMUL.FTZ R7, R7, 0.5 ;  /* 0x3f00000007077820 */ /* 0x000fce0000410000 */
.L_x_5043:
[----:B------:R-:W-:Y:S05]  /*242e0*/  BSYNC B1 ;  /* 0x0000000000017941 */ /* 0x000fea0003800000 */
.L_x_5041:
        /* <DEDUP_REMOVED lines=35> */
.L_x_5036:
[----:B------:R0:W1:Y:S02]  /*24520*/  MUFU.SQRT R23, R22 ;  /* 0x0000001600177308 */ /* 0x0000640000002000 */
.L_x_5035:
[----:B------:R-:W-:Y:S05]  /*24530*/  BSYNC B0 ;  /* 0x0000000000007941 */ /* 0x000fea0003800000 */
.L_x_5034:
        /* <DEDUP_REMOVED lines=35> */
.L_x_5047:
        /* <DEDUP_REMOVED lines=17> */
.L_x_5053:
[----:B------:R-:W-:-:S04]  /*24880*/  FADD.FTZ R0, -R0, R5 ;  /* 0x0000000500007221 */ /* 0x000fc80000010100 */
[----:B------:R-:W-:-:S07]  /*24890*/  FMUL.FTZ R0, R0, 0.5 ;  /* 0x3f00000000007820 */ /* 0x000fce0000410000 */
.L_x_5054:
[----:B------:R-:W-:Y:S05]  /*248a0*/  BSYNC B4 ;  /* 0x0000000000047941 */ /* 0x000fea0003800000 */
.L_x_5052:
        /* <DEDUP_REMOVED lines=10> */
.L_x_5056:
[----:B------:R-:W-:-:S04]  /*24950*/  FADD.FTZ R3, -R3, R4 ;  /* 0x0000000403037221 */ /* 0x000fc80000010100 */
[----:B------:R-:W-:-:S07]  /*24960*/  FMUL.FTZ R3, R3, 0.5 ;  /* 0x3f00000003037820 */ /* 0x000fce0000410000 */
.L_x_5057:
[----:B------:R-:W-:Y:S05]  /*24970*/  BSYNC B4 ;  /* 0x0000000000047941 */ /* 0x000fea0003800000 */
.L_x_5055:
[----:B------:R-:W-:Y:S01]  /*24980*/  FADD.FTZ R3, R3, R0 ;  /* 0x0000000003037221 */ /* 0x000fe20000010000 */
[----:B------:R-:W-:-:S04]  /*24990*/  FADD.FTZ R24, R21, R24 ;  /* 0x0000001815187221 */ /* 0x000fc80000010000 */
[----:B------:R-:W-:-:S06]  /*249a0*/  FMUL.FTZ R24, R24, R3 ;  /* 0x0000000318187220 */ /* 0x000fcc0000410000 */
[----:B------:R-:W2:Y:S01]  /*249b0*/  MUFU.SQRT R24, R24 ;  /* 0x0000001800187308 */ /* 0x000ea20000002000 */
[----:B------:R-:W-:Y:S05]  /*249c0*/  BRA `(.L_x_5058) ;  /* 0x0000000000487947 */ /* 0x000fea0003800000 */
.L_x_5051:
        /* <DEDUP_REMOVED lines=12> */
.L_x_5050:
[----:B------:R-:W-:Y:S01]  /*24a90*/  FADD.FTZ R0, R24, 1 ;  /* 0x3f80000018007421 */ /* 0x000fe20000010000 */
[----:B------:R-:W-:Y:S01]  /*24aa0*/  MUFU.SQRT R3, R22 ;  /* 0x0000001600037308 */ /* 0x000fe20000002000 */
[----:B------:R-:W-:Y:S02]  /*24ab0*/  MOV R21, 0x3f800000 ;  /* 0x3f80000000157802 */ /* 0x000fe40000000f00 */
[----:B------:R-:W-:-:S06]  /*24ac0*/  FMUL.FTZ R0, R0, 0.5 ;  /* 0x3f00000000007820 */ /* 0x000fcc0000410000 */
[----:B------:R-:W2:Y:S02]  /*24ad0*/  MUFU.SQRT R0, R0 ;  /* 0x0000000000007308 */ /* 0x000ea40000002000 */
[----:B--2---:R-:W-:-:S07]  /*24ae0*/  FMUL.FTZ R24, R3, R0 ;  /* 0x0000000003187220 */ /* 0x004fce0000410000 */
.L_x_5058:
[----:B------:R-:W-:Y:S05]  /*24af0*/  BSYNC B1 ;  /* 0x0000000000017941 */ /* 0x000fea0003800000 */
.L_x_5049:
[----:B------:R-:W-:Y:S05]  /*24b00*/  BRA `(.L_x_5059) ;  /* 0x0000000000087947 */ /* 0x000fea0003800000 */
.L_x_5046:
[----:B------:R-:W-:Y:S01]  /*24b10*/  FMUL.FTZ R24, R24, 16777216 ;  /* 0x4b80000018187820 */ /* 0x000fe20000410000 */
[----:B------:R-:W-:-:S07]  /*24b20*/  FMUL.FTZ R21, R21, 16777216 ;  /* 0x4b80000015157820 */ /* 0x000fce0000410000 */
.L_x_5059:
[----:B------:R-:W-:Y:S05]  /*24b30*/  BSYNC B0 ;  /* 0x0000000000007941 */ /* 0x000fea0003800000 */
.L_x_5045:
        /* <DEDUP_REMOVED lines=16> */
.L_x_5061:
[----:B------:R-:W-:Y:S05]  /*24c40*/  BSYNC B4 ;  /* 0x0000000000047941 */ /* 0x000fea0003800000 */
.L_x_5060:
        /* <DEDUP_REMOVED lines=18> */
.L_x_5063:
[----:B------:R-:W-:Y:S02]  /*24d70*/  ISETP.GE.AND P0, PT, R24, RZ, PT ;  /* 0x000000ff1800720c */ /* 0x000fe40003f06270 */
[----:B------:R-:W-:-:S11]  /*24d80*/  MOV R3, 0x3fd774eb ;  /* 0x3fd774eb00037802 */ /* 0x000fd60000000f00 */
[----:B------:R-:W-:-:S04]  /*24d90*/  @P0 FFMA.FTZ R0, R3, 0.93318945169448852539, -R0 ;  /* 0x3f6ee58103000823 */ /* 0x000fc80000010800 */
[----:B------:R-:W-:-:S07]  /*24da0*/  @!P0 FFMA.FTZ R0, R3, 0.93318945169448852539, R0 ;  /* 0x3f6ee58103008823 */ /* 0x000fce0000010000 */
.L_x_5064:
[----:B------:R-:W-:Y:S05]  /*24db0*/  BSYNC B0 ;  /* 0x0000000000007941 */ /* 0x000fea0003800000 */
.L_x_5062:
        /* <DEDUP_REMOVED lines=10> */
.L_x_5048:
[----:B------:R-:W-:Y:S05]  /*24e60*/  BSYNC B3 ;  /* 0x0000000000037941 */ /* 0x000fea0003800000 */
.L_x_5044:
[----:B------:R-:W-:Y:S02]  /*24e70*/  LOP3.LUT R19, R6, 0x80000000, R19, 0xb8, !PT ;  /* 0x8000000006137812 */ /* 0x000fe400078eb813 */
[----:B-1----:R-:W-:Y:S01]  /*24e80*/  LOP3.LUT R20, R23, 0x80000000, R20, 0xb8, !PT ;  /* 0x8000000017147812 */ /* 0x002fe200078eb814 */
[----:B------:R-:W-:Y:S06]  /*24e90*/  BRA `(.L_x_5031) ;  /* 0x0000001400b47947 */ /* 0x000fec0003800000 */
.L_x_5033:
        /* <DEDUP_REMOVED lines=29> */
.L_x_5070:
[----:B------:R-:W-:Y:S05]  /*25070*/  BSYNC B4 ;  /* 0x0000000000047941 */ /* 0x000fea0003800000 */
.L_x_5069:
        /* <DEDUP_REMOVED lines=18> */
.L_x_5072:
[----:B------:R-:W-:Y:S02]  /*251a0*/  ISETP.GE.AND P0, PT, R23, RZ, PT ;  /* 0x000000ff1700720c */ /* 0x000fe40003f06270 */
[----:B------:R-:W-:-:S11]  /*251b0*/  MOV R3, 0x3fd774eb ;  /* 0x3fd774eb00037802 */ /* 0x000fd60000000f00 */
[----:B------:R-:W-:-:S04]  /*251c0*/  @P0 FFMA.FTZ R0, R3, 0.93318945169448852539, -R0 ;  /* 0x3f6ee58103000823 */ /* 0x000fc80000010800 */
[----:B------:R-:W-:-:S07]  /*251d0*/  @!P0 FFMA.FTZ R0, R3, 0.93318945169448852539, R0 ;  /* 0x3f6ee58103008823 */ /* 0x000fce0000010000 */
.L_x_5073:
[----:B------:R-:W-:Y:S05]  /*251e0*/  BSYNC B0 ;  /* 0x0000000000007941 */ /* 0x000fea0003800000 */
.L_x_5071:
        /* <DEDUP_REMOVED lines=13> */
.L_x_5068:
        /* <DEDUP_REMOVED lines=11> */
.L_x_5076:
[----:B------:R-:W-:Y:S05]  /*25370*/  BSYNC B4 ;  /* 0x0000000000047941 */ /* 0x000fea0003800000 */
.L_x_5075:
        /* <DEDUP_REMOVED lines=18> */
.L_x_5078:
[----:B------:R-:W-:Y:S02]  /*254a0*/  ISETP.GE.AND P0, PT, R23, RZ, PT ;  /* 0x000000ff1700720c */ /* 0x000fe40003f06270 */
[----:B------:R-:W-:-:S11]  /*254b0*/  MOV R3, 0x3fd774eb ;  /* 0x3fd774eb00037802 */ /* 0x000fd60000000f00 */
[----:B------:R-:W-:-:S04]  /*254c0*/  @P0 FFMA.FTZ R0, R3, 0.93318945169448852539, -R0 ;  /* 0x3f6ee58103000823 */ /* 0x000fc80000010800 */
[----:B------:R-:W-:-:S07]  /*254d0*/  @!P0 FFMA.FTZ R0, R3, 0.93318945169448852539, R0 ;  /* 0x3f6ee58103008823 */ /* 0x000fce0000010000 */
.L_x_5079:
[----:B------:R-:W-:Y:S05]  /*254e0*/  BSYNC B0 ;  /* 0x0000000000007941 */ /* 0x000fea0003800000 */
.L_x_5077:
        /* <DEDUP_REMOVED lines=27> */
.L_x_5067:
        /* <DEDUP_REMOVED lines=32> */
.L_x_5081:
[----:B------:R-:W-:Y:S05]  /*258a0*/  BSYNC B4 ;  /* 0x0000000000047941 */ /* 0x000fea0003800000 */
.L_x_5080:
        /* <DEDUP_REMOVED lines=18> */
.L_x_5083:
[----:B------:R-:W-:Y:S02]  /*259d0*/  ISETP.GE.AND P0, PT, R23, RZ, PT ;  /* 0x000000ff1700720c */ /* 0x000fe40003f06270 */
[----:B------:R-:W-:-:S11]  /*259e0*/  MOV R3, 0x3fd774eb ;  /* 0x3fd774eb00037802 */ /* 0x000fd60000000f00 */
[----:B------:R-:W-:-:S04]  /*259f0*/  @P0 FFMA.FTZ R0, R3, 0.93318945169448852539, -R0 ;  /* 0x3f6ee58103000823 */ /* 0x000fc80000010800 */
[----:B------:R-:W-:-:S07]  /*25a00*/  @!P0 FFMA.FTZ R0, R3, 0.93318945169448852539, R0 ;  /* 0x3f6ee58103008823 */ /* 0x000fce0000010000 */
.L_x_5084:
[----:B------:R-:W-:Y:S05]  /*25a10*/  BSYNC B0 ;  /* 0x0000000000007941 */ /* 0x000fea0003800000 */
.L_x_5082:
        /* <DEDUP_REMOVED lines=11> */
.L_x_5066:
        /* <DEDUP_REMOVED lines=22> */
.L_x_5088:
[----:B------:R-:W-:Y:S05]  /*25c30*/  BSYNC B4 ;  /* 0x0000000000047941 */ /* 0x000fea0003800000 */
.L_x_5087:
        /* <DEDUP_REMOVED lines=24> */
.L_x_5086:
        /* <DEDUP_REMOVED lines=11> */
.L_x_5090:
[----:B------:R-:W-:Y:S05]  /*25e70*/  BSYNC B4 ;  /* 0x0000000000047941 */ /* 0x000fea0003800000 */
.L_x_5089:
        /* <DEDUP_REMOVED lines=38> */
.L_x_5085:
        /* <DEDUP_REMOVED lines=32> */
.L_x_5092:
[----:B------:R-:W-:Y:S05]  /*262e0*/  BSYNC B4 ;  /* 0x0000000000047941 */ /* 0x000fea0003800000 */
.L_x_5091:
        /* <DEDUP_REMOVED lines=21> */
.L_x_5074:
[----:B------:R-:W-:Y:S05]  /*26440*/  BSYNC B3 ;  /* 0x0000000000037941 */ /* 0x000fea0003800000 */
.L_x_5065:
[----:B------:R-:W-:Y:S01]  /*26450*/  FADD.FTZ R3, R24, 0.69314718246459960938 ;  /* 0x3f31721818037421 */ /* 0x000fe20000010000 */
[----:B------:R-:W-:-:S04]  /*26460*/  LOP3.LUT R19, R0, 0x80000000, R19, 0xb8, !PT ;  /* 0x8000000000137812 */ /* 0x000fc800078eb813 */
[----:B------:R-:W-:Y:S01]  /*26470*/  LOP3.LUT R20, R3, 0x80000000, R20, 0xb8, !PT ;  /* 0x8000000003147812 */ /* 0x000fe200078eb814 */
[----:B------:R-:W-:Y:S06]  /*26480*/  BRA `(.L_x_5031) ;  /* 0x0000000000387947 */ /* 0x000fec0003800000 */
.L_x_5032:
        /* <DEDUP_REMOVED lines=14> */
.L_x_5031:
[----:B------:R-:W-:Y:S05]  /*26570*/  BSYNC B2 ;  /* 0x0000000000027941 */ /* 0x000fea0003800000 */
.L_x_5030:
        /* <DEDUP_REMOVED lines=115> */
.L_x_5100:
        /* <DEDUP_REMOVED lines=10> */
.L_x_5102:
[----:B------:R-:W-:-:S04]  /*26d50*/  FADD.FTZ R6, -R0, R5 ;  /* 0x0000000500067221 */ /* 0x000fc80000010100 */
[----:B------:R-:W-:-:S07]  /*26d60*/  FMUL.FTZ R6, R6, 0.5 ;  /* 0x3f00000006067820 */ /* 0x000fce0000410000 */
.L_x_5103:
[----:B------:R-:W-:Y:S05]  /*26d70*/  BSYNC B1 ;  /* 0x0000000000017941 */ /* 0x000fea0003800000 */
.L_x_5101:
        /* <DEDUP_REMOVED lines=11> */
.L_x_5105:
[----:B------:R-:W-:-:S04]  /*26e30*/  FADD.FTZ R7, R4, -R7 ;  /* 0x8000000704077221 */ /* 0x000fc80000010000 */
[----:B------:R-:W-:-:S07]  /*26e40*/  FMUL.FTZ R7, R7, 0.5 ;  /* 0x3f00000007077820 */ /* 0x000fce0000410000 */
.L_x_5106:
[----:B------:R-:W-:Y:S05]  /*26e50*/  BSYNC B1 ;  /* 0x0000000000017941 */ /* 0x000fea0003800000 */
.L_x_5104:
        /* <DEDUP_REMOVED lines=35> */
.L_x_5099:
[----:B------:R0:W1:Y:S02]  /*27090*/  MUFU.SQRT R25, R24 ;  /* 0x0000001800197308 */ /* 0x0000640000002000 */
.L_x_5098:
[----:B------:R-:W-:Y:S05]  /*270a0*/  BSYNC B0 ;  /* 0x0000000000007941 */ /* 0x000fea0003800000 */
.L_x_5097:
        /* <DEDUP_REMOVED lines=35> */
.L_x_5110:
        /* <DEDUP_REMOVED lines=17> */
.L_x_5116:
[----:B------:R-:W-:-:S04]  /*273f0*/  FADD.FTZ R0, -R0, R5 ;  /* 0x0000000500007221 */ /* 0x000fc80000010100 */
[----:B------:R-:W-:-:S07]  /*27400*/  FMUL.FTZ R0, R0, 0.5 ;  /* 0x3f00000000007820 */ /* 0x000fce0000410000 */
.L_x_5117:
[----:B------:R-:W-:Y:S05]  /*27410*/  BSYNC B4 ;  /* 0x0000000000047941 */ /* 0x000fea0003800000 */
.L_x_5115:
        /* <DEDUP_REMOVED lines=10> */
.L_x_5119:
[----:B------:R-:W-:-:S04]  /*274c0*/  FADD.FTZ R3, -R3, R4 ;  /* 0x0000000403037221 */ /* 0x000fc80000010100 */
[----:B------:R-:W-:-:S07]  /*274d0*/  FMUL.FTZ R3, R3, 0.5 ;  /* 0x3f00000003037820 */ /* 0x000fce0000410000 */
.L_x_5120:
[----:B------:R-:W-:Y:S05]  /*274e0*/  BSYNC B4 ;  /* 0x0000000000047941 */ /* 0x000fea0003800000 */
.L_x_5118:
[----:B------:R-:W-:Y:S01]  /*274f0*/  FADD.FTZ R3, R3, R0 ;  /* 0x0000000003037221 */ /* 0x000fe20000010000 */
[----:B------:R-:W-:-:S04]  /*27500*/  FADD.FTZ R26, R23, R26 ;  /* 0x0000001a171a7221 */ /* 0x000fc80000010000 */
[----:B------:R-:W-:-:S06]  /*27510*/  FMUL.FTZ R26, R26, R3 ;  /* 0x000000031a1a7220 */ /* 0x000fcc0000410000 */
[----:B------:R-:W2:Y:S01]  /*27520*/  MUFU.SQRT R26, R26 ;  /* 0x0000001a001a7308 */ /* 0x000ea20000002000 */
[----:B------:R-:W-:Y:S05]  /*27530*/  BRA `(.L_x_5121) ;  /* 0x0000000000487947 */ /* 0x000fea0003800000 */
.L_x_5114:
        /* <DEDUP_REMOVED lines=12> */
.L_x_5113:
[----:B------:R-:W-:Y:S01]  /*27600*/  FADD.FTZ R0, R26, 1 ;  /* 0x3f8000001a007421 */ /* 0x000fe20000010000 */
[----:B------:R-:W-:Y:S01]  /*27610*/  MUFU.SQRT R3, R24 ;  /* 0x0000001800037308 */ /* 0x000fe20000002000 */
[----:B------:R-:W-:Y:S02]  /*27620*/  MOV R23, 0x3f800000 ;  /* 0x3f80000000177802 */ /* 0x000fe40000000f00 */
[----:B------:R-:W-:-:S06]  /*27630*/  FMUL.FTZ R0, R0, 0.5 ;  /* 0x3f00000000007820 */ /* 0x000fcc0000410000 */
[----:B------:R-:W2:Y:S02]  /*27640*/  MUFU.SQRT R0, R0 ;  /* 0x0000000000007308 */ /* 0x000ea40000002000 */
[----:B--2---:R-:W-:-:S07]  /*27650*/  FMUL.FTZ R26, R3, R0 ;  /* 0x00000000031a7220 */ /* 0x004fce0000410000 */
.L_x_5121:
[----:B------:R-:W-:Y:S05]  /*27660*/  BSYNC B1 ;  /* 0x0000000000017941 */ /* 0x000fea0003800000 */
.L_x_5112:
[----:B------:R-:W-:Y:S05]  /*27670*/  BRA `(.L_x_5122) ;  /* 0x0000000000087947 */ /* 0x000fea0003800000 */
.L_x_5109:
[----:B------:R-:W-:Y:S01]  /*27680*/  FMUL.FTZ R26, R26, 16777216 ;  /* 0x4b8000001a1a7820 */ /* 0x000fe20000410000 */
[----:B------:R-:W-:-:S07]  /*27690*/  FMUL.FTZ R23, R23, 16777216 ;  /* 0x4b80000017177820 */ /* 0x000fce0000410000 */
.L_x_5122:
[----:B------:R-:W-:Y:S05]  /*276a0*/  BSYNC B0 ;  /* 0x0000000000007941 */ /* 0x000fea0003800000 */
.L_x_5108:
        /* <DEDUP_REMOVED lines=16> */
.L_x_5124:
[----:B------:R-:W-:Y:S05]  /*277b0*/  BSYNC B4 ;  /* 0x0000000000047941 */ /* 0x000fea0003800000 */
.L_x_5123:
        /* <DEDUP_REMOVED lines=18> */
.L_x_5126:
[----:B------:R-:W-:Y:S02]  /*278e0*/  ISETP.GE.AND P0, PT, R26, RZ, PT ;  /* 0x000000ff1a00720c */ /* 0x000fe40003f06270 */
[----:B------:R-:W-:-:S11]  /*278f0*/  MOV R3, 0x3fd774eb ;  /* 0x3fd774eb00037802 */ /* 0x000fd60000000f00 */
[----:B------:R-:W-:-:S04]  /*27900*/  @P0 FFMA.FTZ R0, R3, 0.93318945169448852539, -R0 ;  /* 0x3f6ee58103000823 */ /* 0x000fc80000010800 */
[----:B------:R-:W-:-:S07]  /*27910*/  @!P0 FFMA.FTZ R0, R3, 0.93318945169448852539, R0 ;  /* 0x3f6ee58103008823 */ /* 0x000fce0000010000 */
.L_x_5127:
[----:B------:R-:W-:Y:S05]  /*27920*/  BSYNC B0 ;  /* 0x0000000000007941 */ /* 0x000fea0003800000 */
.L_x_5125:
        /* <DEDUP_REMOVED lines=10> */
.L_x_5111:
[----:B------:R-:W-:Y:S05]  /*279d0*/  BSYNC B3 ;  /* 0x0000000000037941 */ /* 0x000fea0003800000 */
.L_x_5107:
[----:B------:R-:W-:Y:S02]  /*279e0*/  LOP3.LUT R21, R6, 0x80000000, R21, 0xb8, !PT ;  /* 0x8000000006157812 */ /* 0x000fe400078eb815 */
[----:B-1----:R-:W-:Y:S01]  /*279f0*/  LOP3.LUT R22, R25, 0x80000000, R22, 0xb8, !PT ;  /* 0x8000000019167812 */ /* 0x002fe200078eb816 */
[----:B------:R-:W-:Y:S06]  /*27a00*/  BRA `(.L_x_5094) ;  /* 0x0000001400b47947 */ /* 0x000fec0003800000 */
.L_x_5096:
        /* <DEDUP_REMOVED lines=29> */
.L_x_5133:
[----:B------:R-:W-:Y:S05]  /*27be0*/  BSYNC B4 ;  /* 0x0000000000047941 */ /* 0x000fea0003800000 */
.L_x_5132:
        /* <DEDUP_REMOVED lines=18> */
.L_x_5135:
[----:B------:R-:W-:Y:S02]  /*27d10*/  ISETP.GE.AND P0, PT, R25, RZ, PT ;  /* 0x000000ff1900720c */ /* 0x000fe40003f06270 */
[----:B------:R-:W-:-:S11]  /*27d20*/  MOV R3, 0x3fd774eb ;  /* 0x3fd774eb00037802 */ /* 0x000fd60000000f00 */
[----:B------:R-:W-:-:S04]  /*27d30*/  @P0 FFMA.FTZ R0, R3, 0.93318945169448852539, -R0 ;  /* 0x3f6ee58103000823 */ /* 0x000fc80000010800 */
[----:B------:R-:W-:-:S07]  /*27d40*/  @!P0 FFMA.FTZ R0, R3, 0.93318945169448852539, R0 ;  /* 0x3f6ee58103008823 */ /* 0x000fce0000010000 */
.L_x_5136:
[----:B------:R-:W-:Y:S05]  /*27d50*/  BSYNC B0 ;  /* 0x0000000000007941 */ /* 0x000fea0003800000 */
.L_x_5134:
        /* <DEDUP_REMOVED lines=13> */
.L_x_5131:
        /* <DEDUP_REMOVED lines=11> */
.L_x_5139:
[----:B------:R-:W-:Y:S05]  /*27ee0*/  BSYNC B4 ;  /* 0x0000000000047941 */ /* 0x000fea0003800000 */
.L_x_5138:
        /* <DEDUP_REMOVED lines=18> */
.L_x_5141:
[----:B------:R-:W-:Y:S02]  /*28010*/  ISETP.GE.AND P0, PT, R25, RZ, PT ;  /* 0x000000ff1900720c */ /* 0x000fe40003f06270 */
[----:B------:R-:W-:-:S11]  /*28020*/  MOV R3, 0x3fd774eb ;  /* 0x3fd774eb00037802 */ /* 0x000fd60000000f00 */
[----:B------:R-:W-:-:S04]  /*28030*/  @P0 FFMA.FTZ R0, R3, 0.93318945169448852539, -R0 ;  /* 0x3f6ee58103000823 */ /* 0x000fc80000010800 */
[----:B------:R-:W-:-:S07]  /*28040*/  @!P0 FFMA.FTZ R0, R3, 0.93318945169448852539, R0 ;  /* 0x3f6ee58103008823 */ /* 0x000fce0000010000 */
.L_x_5142:
[----:B------:R-:W-:Y:S05]  /*28050*/  BSYNC B0 ;  /* 0x0000000000007941 */ /* 0x000fea0003800000 */
.L_x_5140:
        /* <DEDUP_REMOVED lines=27> */
.L_x_5130:
        /* <DEDUP_REMOVED lines=32> */
.L_x_5144:
[----:B------:R-:W-:Y:S05]  /*28410*/  BSYNC B4 ;  /* 0x0000000000047941 */ /* 0x000fea0003800000 */
.L_x_5143:
        /* <DEDUP_REMOVED lines=18> */
.L_x_5146:
[----:B------:R-:W-:Y:S02]  /*28540*/  ISETP.GE.AND P0, PT, R25, RZ, PT ;  /* 0x000000ff1900720c */ /* 0x000fe40003f06270 */
[----:B------:R-:W-:-:S11]  /*28550*/  MOV R3, 0x3fd774eb ;  /* 0x3fd774eb00037802 */ /* 0x000fd60000000f00 */
[----:B------:R-:W-:-:S04]  /*28560*/  @P0 FFMA.FTZ R0, R3, 0.93318945169448852539, -R0 ;  /* 0x3f6ee58103000823 */ /* 0x000fc80000010800 */
[----:B------:R-:W-:-:S07]  /*28570*/  @!P0 FFMA.FTZ R0, R3, 0.93318945169448852539, R0 ;  /* 0x3f6ee58103008823 */ /* 0x000fce0000010000 */
.L_x_5147:
[----:B------:R-:W-:Y:S05]  /*28580*/  BSYNC B0 ;  /* 0x0000000000007941 */ /* 0x000fea0003800000 */
.L_x_5145:
        /* <DEDUP_REMOVED lines=11> */
.L_x_5129:
        /* <DEDUP_REMOVED lines=22> */
.L_x_5151:
[----:B------:R-:W-:Y:S05]  /*287a0*/  BSYNC B4 ;  /* 0x0000000000047941 */ /* 0x000fea0003800000 */
.L_x_5150:
        /* <DEDUP_REMOVED lines=24> */
.L_x_5149:
        /* <DEDUP_REMOVED lines=11> */
.L_x_5153:
[----:B------:R-:W-:Y:S05]  /*289e0*/  BSYNC B4 ;  /* 0x0000000000047941 */ /* 0x000fea0003800000 */
.L_x_5152:
        /* <DEDUP_REMOVED lines=38> */
.L_x_5148:
        /* <DEDUP_REMOVED lines=32> */
.L_x_5155:
[----:B------:R-:W-:Y:S05]  /*28e50*/  BSYNC B4 ;  /* 0x0000000000047941 */ /* 0x000fea0003800000 */
.L_x_5154:
        /* <DEDUP_REMOVED lines=21> */
.L_x_5137:
[----:B------:R-:W-:Y:S05]  /*28fb0*/  BSYNC B3 ;  /* 0x0000000000037941 */ /* 0x000fea0003800000 */
.L_x_5128:
[----:B------:R-:W-:Y:S01]  /*28fc0*/  FADD.FTZ R3, R26, 0.69314718246459960938 ;  /* 0x3f3172181a037421 */ /* 0x000fe20000010000 */
[----:B------:R-:W-:-:S04]  /*28fd0*/  LOP3.LUT R21, R0, 0x80000000, R21, 0xb8, !PT ;  /* 0x8000000000157812 */ /* 0x000fc800078eb815 */
[----:B------:R-:W-:Y:S01]  /*28fe0*/  LOP3.LUT R22, R3, 0x80000000, R22, 0xb8, !PT ;  /* 0x8000000003167812 */ /* 0x000fe200078eb816 */
[----:B------:R-:W-:Y:S06]  /*28ff0*/  BRA `(.L_x_5094) ;  /* 0x0000000000387947 */ /* 0x000fec0003800000 */
.L_x_5095:
        /* <DEDUP_REMOVED lines=14> */
.L_x_5094:
[----:B------:R-:W-:Y:S05]  /*290e0*/  BSYNC B2 ;  /* 0x0000000000027941 */ /* 0x000fea0003800000 */
.L_x_5093:
        /* <DEDUP_REMOVED lines=115> */
.L_x_5163:
        /* <DEDUP_REMOVED lines=10> */
.L_x_5165:
[----:B------:R-:W-:-:S04]  /*298c0*/  FADD.FTZ R5, -R0, R7 ;  /* 0x0000000700057221 */ /* 0x000fc80000010100 */
[----:B------:R-:W-:-:S07]  /*298d0*/  FMUL.FTZ R5, R5, 0.5 ;  /* 0x3f00000005057820 */ /* 0x000fce0000410000 */
.L_x_5166:
[----:B------:R-:W-:Y:S05]  /*298e0*/  BSYNC B1 ;  /* 0x0000000000017941 */ /* 0x000fea0003800000 */
.L_x_5164:
        /* <DEDUP_REMOVED lines=11> */
.L_x_5168:
[----:B------:R-:W-:-:S04]  /*299a0*/  FADD.FTZ R6, R4, -R27 ;  /* 0x8000001b04067221 */ /* 0x000fc80000010000 */
[----:B------:R-:W-:-:S07]  /*299b0*/  FMUL.FTZ R6, R6, 0.5 ;  /* 0x3f00000006067820 */ /* 0x000fce0000410000 */
.L_x_5169:
[----:B------:R-:W-:Y:S05]  /*299c0*/  BSYNC B1 ;  /* 0x0000000000017941 */ /* 0x000fea0003800000 */
.L_x_5167:
        /* <DEDUP_REMOVED lines=35> */
.L_x_5162:
[----:B------:R0:W1:Y:S02]  /*29c00*/  MUFU.SQRT R29, R28 ;  /* 0x0000001c001d7308 */ /* 0x0000640000002000 */
.L_x_5161:
[----:B------:R-:W-:Y:S05]  /*29c10*/  BSYNC B0 ;  /* 0x0000000000007941 */ /* 0x000fea0003800000 */
.L_x_5160:
        /* <DEDUP_REMOVED lines=35> */
.L_x_5173:
        /* <DEDUP_REMOVED lines=17> */
.L_x_5179:
[----:B------:R-:W-:-:S04]  /*29f60*/  FADD.FTZ R0, -R0, R7 ;  /* 0x0000000700007221 */ /* 0x000fc80000010100 */
[----:B------:R-:W-:-:S07]  /*29f70*/  FMUL.FTZ R0, R0, 0.5 ;  /* 0x3f00000000007820 */ /* 0x000fce0000410000 */
.L_x_5180:
[----:B------:R-:W-:Y:S05]  /*29f80*/  BSYNC B4 ;  /* 0x0000000000047941 */ /* 0x000fea0003800000 */
.L_x_5178:
        /* <DEDUP_REMOVED lines=10> */
.L_x_5182:
[----:B------:R-:W-:-:S04]  /*2a030*/  FADD.FTZ R3, -R3, R4 ;  /* 0x0000000403037221 */ /* 0x000fc80000010100 */
[----:B------:R-:W-:-:S07]  /*2a040*/  FMUL.FTZ R3, R3, 0.5 ;  /* 0x3f00000003037820 */ /* 0x000fce0000410000 */
.L_x_5183:
[----:B------:R-:W-:Y:S05]  /*2a050*/  BSYNC B4 ;  /* 0x0000000000047941 */ /* 0x000fea0003800000 */
.L_x_5181:
[----:B------:R-:W-:Y:S01]  /*2a060*/  FADD.FTZ R3, R3, R0 ;  /* 0x0000000003037221 */ /* 0x000fe20000010000 */
[----:B------:R-:W-:-:S04]  /*2a070*/  FADD.FTZ R26, R25, R26 ;  /* 0x0000001a191a7221 */ /* 0x000fc80000010000 */
[----:B------:R-:W-:-:S06]  /*2a080*/  FMUL.FTZ R26, R26, R3 ;  /* 0x000000031a1a7220 */ /* 0x000fcc0000410000 */
[----:B------:R-:W2:Y:S01]  /*2a090*/  MUFU.SQRT R26, R26 ;  /* 0x0000001a001a7308 */ /* 0x000ea20000002000 */
[----:B------:R-:W-:Y:S05]  /*2a0a0*/  BRA `(.L_x_5184) ;  /* 0x0000000000487947 */ /* 0x000fea0003800000 */
.L_x_5177:
        /* <DEDUP_REMOVED lines=12> */
.L_x_5176:
[----:B------:R-:W-:Y:S01]  /*2a170*/  FADD.FTZ R0, R26, 1 ;  /* 0x3f8000001a007421 */ /* 0x000fe20000010000 */
[----:B------:R-:W-:Y:S01]  /*2a180*/  MUFU.SQRT R3, R28 ;  /* 0x0000001c00037308 */ /* 0x000fe20000002000 */
[----:B------:R-:W-:Y:S02]  /*2a190*/  MOV R25, 0x3f800000 ;  /* 0x3f80000000197802 */ /* 0x000fe40000000f00 */
[----:B------:R-:W-:-:S06]  /*2a1a0*/  FMUL.FTZ R0, R0, 0.5 ;  /* 0x3f00000000007820 */ /* 0x000fcc0000410000 */
[----:B------:R-:W2:Y:S02]  /*2a1b0*/  MUFU.SQRT R0, R0 ;  /* 0x0000000000007308 */ /* 0x000ea40000002000 */
[----:B--2---:R-:W-:-:S07]  /*2a1c0*/  FMUL.FTZ R26, R3, R0 ;  /* 0x00000000031a7220 */ /* 0x004fce0000410000 */
.L_x_5184:
[----:B------:R-:W-:Y:S05]  /*2a1d0*/  BSYNC B1 ;  /* 0x0000000000017941 */ /* 0x000fea0003800000 */
.L_x_5175:
[----:B------:R-:W-:Y:S05]  /*2a1e0*/  BRA `(.L_x_5185) ;  /* 0x0000000000087947 */ /* 0x000fea0003800000 */
.L_x_5172:
[----:B------:R-:W-:Y:S01]  /*2a1f0*/  FMUL.FTZ R26, R26, 16777216 ;  /* 0x4b8000001a1a7820 */ /* 0x000fe20000410000 */
[----:B------:R-:W-:-:S07]  /*2a200*/  FMUL.FTZ R25, R25, 16777216 ;  /* 0x4b80000019197820 */ /* 0x000fce0000410000 */
.L_x_5185:
[----:B------:R-:W-:Y:S05]  /*2a210*/  BSYNC B0 ;  /* 0x0000000000007941 */ /* 0x000fea0003800000 */
.L_x_5171:
        /* <DEDUP_REMOVED lines=16> */
.L_x_5187:
[----:B------:R-:W-:Y:S05]  /*2a320*/  BSYNC B4 ;  /* 0x0000000000047941 */ /* 0x000fea0003800000 */
.L_x_5186:
        /* <DEDUP_REMOVED lines=18> */
.L_x_5189:
[----:B------:R-:W-:Y:S02]  /*2a450*/  ISETP.GE.AND P0, PT, R26, RZ, PT ;  /* 0x000000ff1a00720c */ /* 0x000fe40003f06270 */
[----:B------:R-:W-:-:S11]  /*2a460*/  MOV R3, 0x3fd774eb ;  /* 0x3fd774eb00037802 */ /* 0x000fd60000000f00 */
[----:B------:R-:W-:-:S04]  /*2a470*/  @P0 FFMA.FTZ R0, R3, 0.93318945169448852539, -R0 ;  /* 0x3f6ee58103000823 */ /* 0x000fc80000010800 */
[----:B------:R-:W-:-:S07]  /*2a480*/  @!P0 FFMA.FTZ R0, R3, 0.93318945169448852539, R0 ;  /* 0x3f6ee58103008823 */ /* 0x000fce0000010000 */
.L_x_5190:
[----:B------:R-:W-:Y:S05]  /*2a490*/  BSYNC B0 ;  /* 0x0000000000007941 */ /* 0x000fea0003800000 */
.L_x_5188:
        /* <DEDUP_REMOVED lines=10> */
.L_x_5174:
[----:B------:R-:W-:Y:S05]  /*2a540*/  BSYNC B3 ;  /* 0x0000000000037941 */ /* 0x000fea0003800000 */
.L_x_5170:
[----:B------:R-:W-:Y:S02]  /*2a550*/  LOP3.LUT R23, R0, 0x80000000, R23, 0xb8, !PT ;  /* 0x8000000000177812 */ /* 0x000fe400078eb817 */
[----:B-1----:R-:W-:Y:S01]  /*2a560*/  LOP3.LUT R24, R29, 0x80000000, R24, 0xb8, !PT ;  /* 0x800000001d187812 */ /* 0x002fe200078eb818 */
[----:B------:R-:W-:Y:S06]  /*2a570*/  BRA `(.L_x_5157) ;  /* 0x0000001400c07947 */ /* 0x000fec0003800000 */
.L_x_5159:
        /* <DEDUP_REMOVED lines=29> */
.L_x_5196:
[----:B------:R-:W-:Y:S05]  /*2a750*/  BSYNC B4 ;  /* 0x0000000000047941 */ /* 0x000fea0003800000 */
.L_x_5195:
        /* <DEDUP_REMOVED lines=18> */
.L_x_5198:
[----:B------:R-:W-:Y:S02]  /*2a880*/  ISETP.GE.AND P0, PT, R26, RZ, PT ;  /* 0x000000ff1a00720c */ /* 0x000fe40003f06270 */
[----:B------:R-:W-:-:S11]  /*2a890*/  MOV R3, 0x3fd774eb ;  /* 0x3fd774eb00037802 */ /* 0x000fd60000000f00 */
[----:B------:R-:W-:-:S04]  /*2a8a0*/  @P0 FFMA.FTZ R0, R3, 0.93318945169448852539, -R0 ;  /* 0x3f6ee58103000823 */ /* 0x000fc80000010800 */
[----:B------:R-:W-:-:S07]  /*2a8b0*/  @!P0 FFMA.FTZ R0, R3, 0.93318945169448852539, R0 ;  /* 0x3f6ee58103008823 */ /* 0x000fce0000010000 */
.L_x_5199:
[----:B------:R-:W-:Y:S05]  /*2a8c0*/  BSYNC B0 ;  /* 0x0000000000007941 */ /* 0x000fea0003800000 */
.L_x_5197:
        /* <DEDUP_REMOVED lines=13> */
.L_x_5194:
        /* <DEDUP_REMOVED lines=11> */
.L_x_5202:
[----:B------:R-:W-:Y:S05]  /*2aa50*/  BSYNC B4 ;  /* 0x0000000000047941 */ /* 0x000fea0003800000 */
.L_x_5201:
        /* <DEDUP_REMOVED lines=18> */
.L_x_5204:
[----:B------:R-:W-:Y:S02]  /*2ab80*/  ISETP.GE.AND P0, PT, R26, RZ, PT ;  /* 0x000000ff1a00720c */ /* 0x000fe40003f06270 */
[----:B------:R-:W-:-:S11]  /*2ab90*/  MOV R3, 0x3fd774eb ;  /* 0x3fd774eb00037802 */ /* 0x000fd60000000f00 */
[----:B------:R-:W-:-:S04]  /*2aba0*/  @P0 FFMA.FTZ R0, R3, 0.93318945169448852539, -R0 ;  /* 0x3f6ee58103000823 */ /* 0x000fc80000010800 */
[----:B------:R-:W-:-:S07]  /*2abb0*/  @!P0 FFMA.FTZ R0, R3, 0.93318945169448852539, R0 ;  /* 0x3f6ee58103008823 */ /* 0x000fce0000010000 */
.L_x_5205:
[----:B------:R-:W-:Y:S05]  /*2abc0*/  BSYNC B0 ;  /* 0x0000000000007941 */ /* 0x000fea0003800000 */
.L_x_5203:
        /* <DEDUP_REMOVED lines=27> */
.L_x_5193:
        /* <DEDUP_REMOVED lines=32> */
.L_x_5207:
[----:B------:R-:W-:Y:S05]  /*2af80*/  BSYNC B4 ;  /* 0x0000000000047941 */ /* 0x000fea0003800000 */
.L_x_5206:
        /* <DEDUP_REMOVED lines=18> */
.L_x_5209:
[----:B------:R-:W-:Y:S02]  /*2b0b0*/  ISETP.GE.AND P0, PT, R26, RZ, PT ;  /* 0x000000ff1a00720c */ /* 0x000fe40003f06270 */
[----:B------:R-:W-:-:S11]  /*2b0c0*/  MOV R3, 0x3fd774eb ;  /* 0x3fd774eb00037802 */ /* 0x000fd60000000f00 */
[----:B------:R-:W-:-:S04]  /*2b0d0*/  @P0 FFMA.FTZ R0, R3, 0.93318945169448852539, -R0 ;  /* 0x3f6ee58103000823 */ /* 0x000fc80000010800 */
[----:B------:R-:W-:-:S07]  /*2b0e0*/  @!P0 FFMA.FTZ R0, R3, 0.93318945169448852539, R0 ;  /* 0x3f6ee58103008823 */ /* 0x000fce0000010000 */
.L_x_5210:
[----:B------:R-:W-:Y:S05]  /*2b0f0*/  BSYNC B0 ;  /* 0x0000000000007941 */ /* 0x000fea0003800000 */
.L_x_5208:
        /* <DEDUP_REMOVED lines=11> */
.L_x_5192:
        /* <DEDUP_REMOVED lines=22> */
[----:B------:R-:W-:Y:S05]  /*2b310*/  CALL.REL.NOINC `($__internal_4_$__cuda_sm3x_div_rn_ftz_f32_slowpath) ;  /* 0x0000000c00787944 */ /* 0x000fea0003c00000 */
.L_x_5214:
[----:B------:R-:W-:Y:S05]  /*2b320*/  BSYNC B4 ;  /* 0x0000000000047941 */ /* 0x000fea0003800000 */
.L_x_5213:
        /* <DEDUP_REMOVED lines=24> */
.L_x_5212:
        /* <DEDUP_REMOVED lines=12> */
.L_x_5216:
[----:B------:R-:W-:Y:S05]  /*2b570*/  BSYNC B4 ;  /* 0x0000000000047941 */ /* 0x000fea0003800000 */
.L_x_5215:
        /* <DEDUP_REMOVED lines=38> */
.L_x_5211:
        /* <DEDUP_REMOVED lines=32> */
[----:B------:R-:W-:Y:S05]  /*2b9e0*/  CALL.REL.NOINC `($__internal_4_$__cuda_sm3x_div_rn_ftz_f32_slowpath) ;  /* 0x0000000400c47944 */ /* 0x000fea0003c00000 */
.L_x_5218:
[----:B------:R-:W-:Y:S05]  /*2b9f0*/  BSYNC B4 ;  /* 0x0000000000047941 */ /* 0x000fea0003800000 */
.L_x_5217:
[----:B------:R-:W-:Y:S01]  /*2ba00*/  MOV R4, 0x3b33710b ;  /* 0x3b33710b00047802 */ /* 0x000fe20000000f00 */
        /* <DEDUP_REMOVED lines=20> */
.L_x_5200:
[----:B------:R-:W-:Y:S05]  /*2bb50*/  BSYNC B3 ;  /* 0x0000000000037941 */ /* 0x000fea0003800000 */
.L_x_5191:
[----:B------:R-:W-:Y:S01]  /*2bb60*/  FADD.FTZ R3, R28, 0.69314718246459960938 ;  /* 0x3f3172181c037421 */ /* 0x000fe20000010000 */
[----:B------:R-:W-:-:S04]  /*2bb70*/  LOP3.LUT R23, R0, 0x80000000, R23, 0xb8, !PT ;  /* 0x8000000000177812 */ /* 0x000fc800078eb817 */
[----:B------:R-:W-:Y:S01]  /*2bb80*/  LOP3.LUT R24, R3, 0x80000000, R24, 0xb8, !PT ;  /* 0x8000000003187812 */ /* 0x000fe200078eb818 */
[----:B------:R-:W-:Y:S06]  /*2bb90*/  BRA `(.L_x_5157) ;  /* 0x0000000000387947 */ /* 0x000fec0003800000 */
.L_x_5158:
        /* <DEDUP_REMOVED lines=14> */
.L_x_5157:
[----:B------:R-:W-:Y:S05]  /*2bc80*/  BSYNC B2 ;  /* 0x0000000000027941 */ /* 0x000fea0003800000 */
.L_x_5156:
[----:B------:R-:W-:Y:S05]  /*2bc90*/  WARPSYNC.ALL ;  /* 0x0000000000007948 */ /* 0x000fea0003800000 */
[----:B------:R-:W1:Y:S01]  /*2bca0*/  S2R R7, SR_TID.X ;  /* 0x0000000000077919 */ /* 0x000e620000002100 */
[----:B------:R-:W-:Y:S04]  /*2bcb0*/  BSSY B0, `(.L_x_5219) ;  /* 0x000003b000007945 */ /* 0x000fe80003800000 */
[----:B------:R-:W-:Y:S01]  /*2bcc0*/  BSSY B1, `(.L_x_5220) ;  /* 0x0000032000017945 */ /* 0x000fe20003800000 */
[----:B-1----:R-:W-:-:S13]  /*2bcd0*/  ISETP.GE.AND P0, PT, R7, R8, PT ;  /* 0x000000080700720c */ /* 0x002fda0003f06270 */
[----:B------:R-:W1:Y:S01]  /*2bce0*/  @!P0 LDC.64 R4, c[0x0][0x218] ;  /* 0x00008600ff048b82 */ /* 0x000e620000000a00 */
[----:B------:R-:W-:Y:S02]  /*2bcf0*/  @!P0 IADD3 R3, R2, R7, RZ ;  /* 0x0000000702038210 */ /* 0x000fe40007ffe0ff */
[----:B------:R-:W-:-:S03]  /*2bd00*/  @!P0 F2FP.F16.F32.PACK_AB R9, R10, R9 ;  /* 0x000000090a09823e */ /* 0x000fc600000000ff */
[----:B-1----:R-:W-:Y:S01]  /*2bd10*/  @!P0 IMAD.WIDE.U32 R4, R3, 0x4, R4 ;  /* 0x0000000403048825 */ /* 0x002fe200078e0004 */
[----:B------:R-:W-:Y:S02]  /*2bd20*/  MOV R3, R7 ;  /* 0x0000000700037202 */ /* 0x000fe40000000f00 */
[----:B------:R-:W-:Y:S02]  /*2bd30*/  @!P0 IADD3 R3, R7, 0x80, RZ ;  /* 0x0000008007038810 */ /* 0x000fe40007ffe0ff */
[----:B------:R1:W-:Y:S02]  /*2bd40*/  @!P0 STG.E desc[UR4][R4.64], R9 ;  /* 0x0000000904008986 */ /* 0x0003e4000c101904 */
[----:B------:R-:W-:-:S13]  /*2bd50*/  ISETP.GE.AND P0, PT, R3, R8, PT ;  /* 0x000000080300720c */ /* 0x000fda0003f06270 */
[----:B-1----:R-:W-:Y:S05]  /*2bd60*/  @P0 BRA `(.L_x_5221) ;  /* 0x0000000000380947 */ /* 0x002fea0003800000 */
[----:B------:R-:W1:Y:S01]  /*2bd70*/  LDC.64 R4, c[0x0][0x218] ;  /* 0x00008600ff047b82 */ /* 0x000e620000000a00 */
[----:B------:R-:W-:Y:S02]  /*2bd80*/  IADD3 R7, R2, R3, RZ ;  /* 0x0000000302077210 */ /* 0x000fe40007ffe0ff */
[----:B------:R-:W-:Y:S02]  /*2bd90*/  F2FP.F16.F32.PACK_AB R11, R12, R11 ;  /* 0x0000000b0c0b723e */ /* 0x000fe400000000ff */
[----:B------:R-:W-:-:S04]  /*2bda0*/  IADD3 R3, R3, 0x80, RZ ;  /* 0x0000008003037810 */ /* 0x000fc80007ffe0ff */
[----:B------:R-:W-:Y:S01]  /*2bdb0*/  ISETP.GE.AND P0, PT, R3, R8, PT ;  /* 0x000000080300720c */ /* 0x000fe20003f06270 */
[----:B-1----:R-:W-:-:S05]  /*2bdc0*/  IMAD.WIDE.U32 R4, R7, 0x4, R4 ;  /* 0x0000000407047825 */ /* 0x002fca00078e0004 */
[----:B------:R1:W-:Y:S07]  /*2bdd0*/  STG.E desc[UR4][R4.64], R11 ;  /* 0x0000000b04007986 */ /* 0x0003ee000c101904 */
[----:B------:R-:W-:Y:S05]  /*2bde0*/  @P0 BRA `(.L_x_5222) ;  /* 0x0000000000380947 */ /* 0x000fea0003800000 */
[----:B-1----:R-:W1:Y:S01]  /*2bdf0*/  LDC.64 R4, c[0x0][0x218] ;  /* 0x00008600ff047b82 */ /* 0x002e620000000a00 */
[----:B------:R-:W-:Y:S02]  /*2be00*/  IADD3 R7, R2, R3, RZ ;  /* 0x0000000302077210 */ /* 0x000fe40007ffe0ff */
[----:B------:R-:W-:Y:S02]  /*2be10*/  F2FP.F16.F32.PACK_AB R13, R14, R13 ;  /* 0x0000000d0e0d723e */ /* 0x000fe400000000ff */
[----:B------:R-:W-:Y:S01]  /*2be20*/  IADD3 R3, R3, 0x80, RZ ;  /* 0x0000008003037810 */ /* 0x000fe20007ffe0ff */
[----:B-1----:R-:W-:-:S05]  /*2be30*/  IMAD.WIDE.U32 R4, R7, 0x4, R4 ;  /* 0x0000000407047825 */ /* 0x002fca00078e0004 */
[----:B------:R1:W-:Y:S02]  /*2be40*/  STG.E desc[UR4][R4.64], R13 ;  /* 0x0000000d04007986 */ /* 0x0003e4000c101904 */
.L_x_5221:
[----:B------:R-:W-:-:S13]  /*2be50*/  ISETP.GE.AND P0, PT, R3, R8, PT ;  /* 0x000000080300720c */ /* 0x000fda0003f06270 */
[----:B------:R-:W-:Y:S05]  /*2be60*/  @P0 BRA `(.L_x_5223) ;  /* 0x0000000000380947 */ /* 0x000fea0003800000 */
[----:B-1----:R-:W1:Y:S01]  /*2be70*/  LDC.64 R4, c[0x0][0x218] ;  /* 0x00008600ff047b82 */ /* 0x002e620000000a00 */
[----:B------:R-:W-:Y:S02]  /*2be80*/  IADD3 R7, R2, R3, RZ ;  /* 0x0000000302077210 */ /* 0x000fe40007ffe0ff */
[----:B------:R-:W-:Y:S02]  /*2be90*/  F2FP.F16.F32.PACK_AB R15, R16, R15 ;  /* 0x0000000f100f723e */ /* 0x000fe400000000ff */
[----:B------:R-:W-:Y:S01]  /*2bea0*/  IADD3 R3, R3, 0x80, RZ ;  /* 0x0000008003037810 */ /* 0x000fe20007ffe0ff */
[----:B-1----:R-:W-:-:S05]  /*2beb0*/  IMAD.WIDE.U32 R4, R7, 0x4, R4 ;  /* 0x0000000407047825 */ /* 0x002fca00078e0004 */
[----:B------:R2:W-:Y:S02]  /*2bec0*/  STG.E desc[UR4][R4.64], R15 ;  /* 0x0000000f04007986 */ /* 0x0005e4000c101904 */
.L_x_5222:
[----:B------:R-:W-:-:S13]  /*2bed0*/  ISETP.GE.AND P0, PT, R3, R8, PT ;  /* 0x000000080300720c */ /* 0x000fda0003f06270 */
[----:B------:R-:W-:Y:S05]  /*2bee0*/  @P0 BRA `(.L_x_5224) ;  /* 0x00000000003c0947 */ /* 0x000fea0003800000 */
[----:B-12---:R-:W1:Y:S01]  /*2bef0*/  LDC.64 R4, c[0x0][0x218] ;  /* 0x00008600ff047b82 */ /* 0x006e620000000a00 */
[----:B------:R-:W-:Y:S02]  /*2bf00*/  IADD3 R7, R2, R3, RZ ;  /* 0x0000000302077210 */ /* 0x000fe40007ffe0ff */
[----:B------:R-:W-:Y:S02]  /*2bf10*/  F2FP.F16.F32.PACK_AB R17, R18, R17 ;  /* 0x000000111211723e */ /* 0x000fe400000000ff */
[----:B------:R-:W-:Y:S01]  /*2bf20*/  IADD3 R3, R3, 0x80, RZ ;  /* 0x0000008003037810 */ /* 0x000fe20007ffe0ff */
[----:B-1----:R-:W-:-:S05]  /*2bf30*/  IMAD.WIDE.U32 R4, R7, 0x4, R4 ;  /* 0x0000000407047825 */ /* 0x002fca00078e0004 */
[----:B------:R2:W-:Y:S02]  /*2bf40*/  STG.E desc[UR4][R4.64], R17 ;  /* 0x0000001104007986 */ /* 0x0005e4000c101904 */
.L_x_5223:
[----:B------:R-:W-:-:S13]  /*2bf50*/  ISETP.GE.AND P0, PT, R3, R8, PT ;  /* 0x000000080300720c */ /* 0x000fda0003f06270 */
[----:B------:R-:W-:Y:S05]  /*2bf60*/  @P0 BREAK B1 ;  /* 0x0000000000010942 */ /* 0x000fea0003800000 */
[----:B------:R-:W-:Y:S05]  /*2bf70*/  @P0 BRA `(.L_x_5225) ;  /* 0x0000000000380947 */ /* 0x000fea0003800000 */
[----:B-12---:R-:W1:Y:S01]  /*2bf80*/  LDC.64 R4, c[0x0][0x218] ;  /* 0x00008600ff047b82 */ /* 0x006e620000000a00 */
[----:B------:R-:W-:Y:S02]  /*2bf90*/  IADD3 R7, R2, R3, RZ ;  /* 0x0000000302077210 */ /* 0x000fe40007ffe0ff */
[----:B------:R-:W-:Y:S02]  /*2bfa0*/  F2FP.F16.F32.PACK_AB R19, R20, R19 ;  /* 0x000000131413723e */ /* 0x000fe400000000ff */
[----:B------:R-:W-:Y:S01]  /*2bfb0*/  IADD3 R3, R3, 0x80, RZ ;  /* 0x0000008003037810 */ /* 0x000fe20007ffe0ff */
[----:B-1----:R-:W-:-:S05]  /*2bfc0*/  IMAD.WIDE.U32 R4, R7, 0x4, R4 ;  /* 0x0000000407047825 */ /* 0x002fca00078e0004 */
[----:B------:R3:W-:Y:S02]  /*2bfd0*/  STG.E desc[UR4][R4.64], R19 ;  /* 0x0000001304007986 */ /* 0x0007e4000c101904 */
.L_x_5224:
[----:B------:R-:W-:Y:S05]  /*2bfe0*/  BSYNC B1 ;  /* 0x0000000000017941 */ /* 0x000fea0003800000 */
.L_x_5220:
[----:B------:R-:W-:-:S13]  /*2bff0*/  ISETP.GE.AND P0, PT, R3, R8, PT ;  /* 0x000000080300720c */ /* 0x000fda0003f06270 */
[----:B-123--:R-:W1:Y:S01]  /*2c000*/  @!P0 LDC.64 R4, c[0x0][0x218] ;  /* 0x00008600ff048b82 */ /* 0x00ee620000000a00 */
[----:B------:R-:W-:Y:S02]  /*2c010*/  @!P0 IADD3 R7, R2, R3, RZ ;  /* 0x0000000302078210 */ /* 0x000fe40007ffe0ff */
[----:B------:R-:W-:Y:S02]  /*2c020*/  @!P0 F2FP.F16.F32.PACK_AB R21, R22, R21 ;  /* 0x000000151615823e */ /* 0x000fe400000000ff */
[----:B------:R-:W-:Y:S01]  /*2c030*/  @!P0 IADD3 R3, R3, 0x80, RZ ;  /* 0x0000008003038810 */ /* 0x000fe20007ffe0ff */
[----:B-1----:R-:W-:-:S05]  /*2c040*/  @!P0 IMAD.WIDE.U32 R4, R7, 0x4, R4 ;  /* 0x0000000407048825 */ /* 0x002fca00078e0004 */
[----:B------:R3:W-:Y:S02]  /*2c050*/  @!P0 STG.E desc[UR4][R4.64], R21 ;  /* 0x0000001504008986 */ /* 0x0007e4000c101904 */
.L_x_5225:
[----:B------:R-:W-:Y:S05]  /*2c060*/  BSYNC B0 ;  /* 0x0000000000007941 */ /* 0x000fea0003800000 */
.L_x_5219:
[----:B------:R-:W-:Y:S05]  /*2c070*/  WARPSYNC.ALL ;  /* 0x0000000000007948 */ /* 0x000fea0003800000 */
[----:B------:R-:W-:-:S13]  /*2c080*/  ISETP.GE.AND P0, PT, R3, R8, PT ;  /* 0x000000080300720c */ /* 0x000fda0003f06270 */
[----:B------:R-:W-:Y:S05]  /*2c090*/  @P0 EXIT ;  /* 0x000000000000094d */ /* 0x000fea0003800000 */
[----:B-123--:R-:W1:Y:S01]  /*2c0a0*/  LDC.64 R4, c[0x0][0x218] ;  /* 0x00008600ff047b82 */ /* 0x00ee620000000a00 */
[----:B------:R-:W-:Y:S02]  /*2c0b0*/  IADD3 R3, R2, R3, RZ ;  /* 0x0000000302037210 */ /* 0x000fe40007ffe0ff */
[----:B------:R-:W-:-:S03]  /*2c0c0*/  F2FP.F16.F32.PACK_AB R23, R24, R23 ;  /* 0x000000171817723e */ /* 0x000fc600000000ff */
[----:B-1----:R-:W-:-:S05]  /*2c0d0*/  IMAD.WIDE.U32 R2, R3, 0x4, R4 ;  /* 0x0000000403027825 */ /* 0x002fca00078e0004 */
[----:B------:R-:W-:Y:S01]  /*2c0e0*/  STG.E desc[UR4][R2.64], R23 ;  /* 0x0000001702007986 */ /* 0x000fe2000c101904 */
[----:B------:R-:W-:Y:S05]  /*2c0f0*/  EXIT ;  /* 0x000000000000794d */ /* 0x000fea0003800000 */
        .weak           $__internal_4_$__cuda_sm3x_div_rn_ftz_f32_slowpath
        .type           $__internal_4_$__cuda_sm3x_div_rn_ftz_f32_slowpath,@function
        .size           $__internal_4_$__cuda_sm3x_div_rn_ftz_f32_slowpath,(.L_x_20800 - $__internal_4_$__cuda_sm3x_div_rn_ftz_f32_slowpath)
$__internal_4_$__cuda_sm3x_div_rn_ftz_f32_slowpath:
[----:B------:R-:W-:Y:S01]  /*2c100*/  SHF.R.U32.HI R3, RZ, 0x17, R27 ;  /* 0x00000017ff037819 */ /* 0x000fe2000001161b */
[----:B------:R-:W-:Y:S01]  /*2c110*/  BSSY B0, `(.L_x_5226) ;  /* 0x0000046000007945 */ /* 0x000fe20003800000 */
[----:B------:R-:W-:-:S03]  /*2c120*/  SHF.R.U32.HI R6, RZ, 0x17, R31 ;  /* 0x00000017ff067819 */ /* 0x000fc6000001161f */
[----:B------:R-:W-:Y:S01]  /*2c130*/  BSSY B1, `(.L_x_5227) ;  /* 0x000001d000017945 */ /* 0x000fe20003800000 */
[----:B------:R-:W-:Y:S02]  /*2c140*/  LOP3.LUT R3, R3, 0xff, RZ, 0xc0, !PT ;  /* 0x000000ff03037812 */ /* 0x000fe400078ec0ff */
[----:B------:R-:W-:Y:S02]  /*2c150*/  LOP3.LUT R6, R6, 0xff, RZ, 0xc0, !PT ;  /* 0x000000ff06067812 */ /* 0x000fe400078ec0ff */
[----:B------:R-:W-:-:S04]  /*2c160*/  IADD3 R0, R3, -0x1, RZ ;  /* 0xffffffff03007810 */ /* 0x000fc80007ffe0ff */
[----:B------:R-:W-:Y:S02]  /*2c170*/  ISETP.GT.U32.AND P0, PT, R0, 0xfd, PT ;  /* 0x000000fd0000780c */ /* 0x000fe40003f04070 */
[----:B------:R-:W-:-:S04]  /*2c180*/  IADD3 R0, R6, -0x1, RZ ;  /* 0xffffffff06007810 */ /* 0x000fc80007ffe0ff */
[----:B------:R-:W-:-:S13]  /*2c190*/  ISETP.GT.U32.OR P0, PT, R0, 0xfd, P0 ;  /* 0x000000fd0000780c */ /* 0x000fda0000704470 */
[----:B------:R-:W-:Y:S05]  /*2c1a0*/  @!P0 BRA `(.L_x_5228) ;  /* 0x0000000000548947 */ /* 0x000fea0003800000 */
[----:B------:R-:W-:Y:S02]  /*2c1b0*/  FSETP.GTU.FTZ.AND P0, PT, |R31|, +INF , PT ;  /* 0x7f8000001f00780b */ /* 0x000fe40003f1c200 */
[----:B------:R-:W-:-:S04]  /*2c1c0*/  FSETP.GTU.FTZ.AND P1, PT, |R27|, +INF , PT ;  /* 0x7f8000001b00780b */ /* 0x000fc80003f3c200 */
[----:B------:R-:W-:-:S13]  /*2c1d0*/  PLOP3.LUT P0, PT, P0, P1, PT, 0xa8, 0x0 ;  /* 0x000000000000781c */ /* 0x000fda0000703570 */
[----:B------:R-:W-:Y:S05]  /*2c1e0*/  @P0 BREAK B1 ;  /* 0x0000000000010942 */ /* 0x000fea0003800000 */
[----:B------:R-:W-:Y:S05]  /*2c1f0*/  @P0 BRA `(.L_x_5229) ;  /* 0x0000000000d80947 */ /* 0x000fea0003800000 */
[----:B------:R-:W-:Y:S02]  /*2c200*/  FSETP.NEU.FTZ.AND P2, PT, R31, RZ, PT ;  /* 0x000000ff1f00720b */ /* 0x000fe40003f5d000 */
[----:B------:R-:W-:Y:S02]  /*2c210*/  FSETP.NEU.FTZ.AND P1, PT, R27, RZ, PT ;  /* 0x000000ff1b00720b */ /* 0x000fe40003f3d000 */
[----:B------:R-:W-:-:S11]  /*2c220*/  FSETP.NEU.FTZ.AND P0, PT, R31, RZ, PT ;  /* 0x000000ff1f00720b */ /* 0x000fd60003f1d000 */
[----:B------:R-:W-:Y:S05]  /*2c230*/  @!P1 BREAK !P2, B1 ;  /* 0x0000000000019942 */ /* 0x000fea0005000000 */
[----:B------:R-:W-:Y:S05]  /*2c240*/  @!P1 BRA !P2, `(.L_x_5230) ;  /* 0x0000000000bc9947 */ /* 0x000fea0005000000 */
[----:B------:R-:W-:Y:S02]  /*2c250*/  FSETP.NEU.FTZ.AND P4, PT, |R31|, +INF , PT ;  /* 0x7f8000001f00780b */ /* 0x000fe40003f9d200 */
        /* <DEDUP_REMOVED lines=10> */
.L_x_5228:
[----:B------:R-:W-:Y:S05]  /*2c300*/  BSYNC B1 ;  /* 0x0000000000017941 */ /* 0x000fea0003800000 */
.L_x_5227:
[----:B------:R-:W-:Y:S01]  /*2c310*/  IADD3 R3, R3, -0x7f, RZ ;  /* 0xffffff8103037810 */ /* 0x000fe20007ffe0ff */
[----:B------:R-:W-:Y:S01]  /*2c320*/  BSSY B1, `(.L_x_5233) ;  /* 0x000001b000017945 */ /* 0x000fe20003800000 */
[----:B------:R-:W-:-:S03]  /*2c330*/  IADD3 R6, R6, -0x7f, RZ ;  /* 0xffffff8106067810 */ /* 0x000fc60007ffe0ff */
[----:B------:R-:W-:Y:S01]  /*2c340*/  IMAD R32, R3, -0x800000, R27 ;  /* 0xff80000003207824 */ /* 0x000fe200078e021b */
[----:B------:R-:W-:-:S03]  /*2c350*/  IADD3 R3, R6, -R3, RZ ;  /* 0x8000000306037210 */ /* 0x000fc60007ffe0ff */
[----:B------:R-:W0:Y:S01]  /*2c360*/  MUFU.RCP R0, R32 ;  /* 0x0000002000007308 */ /* 0x000e220000001000 */
[----:B------:R-:W-:-:S04]  /*2c370*/  FADD.FTZ R5, -R32, -RZ ;  /* 0x800000ff20057221 */ /* 0x000fc80000010100 */
[----:B0-----:R-:W-:-:S04]  /*2c380*/  FFMA R7, R0, R5, 1 ;  /* 0x3f80000000077423 */ /* 0x001fc80000000005 */
[----:B------:R-:W-:Y:S01]  /*2c390*/  FFMA R7, R0, R7, R0 ;  /* 0x0000000700077223 */ /* 0x000fe20000000000 */
[----:B------:R-:W-:-:S04]  /*2c3a0*/  IMAD R0, R6, -0x800000, R31 ;  /* 0xff80000006007824 */ /* 0x000fc800078e021f */
        /* <DEDUP_REMOVED lines=17> */
.L_x_5234:
[----:B------:R-:W-:-:S07]  /*2c4c0*/  LEA R0, R3, R0, 0x17 ;  /* 0x0000000003007211 */ /* 0x000fce00078eb8ff */
.L_x_5235:
[----:B------:R-:W-:Y:S05]  /*2c4d0*/  BSYNC B1 ;  /* 0x0000000000017941 */ /* 0x000fea0003800000 */
.L_x_5233:
[----:B------:R-:W-:Y:S05]  /*2c4e0*/  BRA `(.L_x_5236) ;  /* 0x0000000000207947 */ /* 0x000fea0003800000 */
.L_x_5232:
[----:B------:R-:W-:-:S04]  /*2c4f0*/  LOP3.LUT R0, R27, 0x80000000, R31, 0x48, !PT ;  /* 0x800000001b007812 */ /* 0x000fc800078e481f */
[----:B------:R-:W-:Y:S01]  /*2c500*/  LOP3.LUT R0, R0, 0x7f800000, RZ, 0xfc, !PT ;  /* 0x7f80000000007812 */ /* 0x000fe200078efcff */
[----:B------:R-:W-:Y:S06]  /*2c510*/  BRA `(.L_x_5236) ;  /* 0x0000000000147947 */ /* 0x000fec0003800000 */
.L_x_5231:
[----:B------:R-:W-:Y:S01]  /*2c520*/  LOP3.LUT R0, R27, 0x80000000, R31, 0x48, !PT ;  /* 0x800000001b007812 */ /* 0x000fe200078e481f */
[----:B------:R-:W-:Y:S06]  /*2c530*/  BRA `(.L_x_5236) ;  /* 0x00000000000c7947 */ /* 0x000fec0003800000 */
.L_x_5230:
[----:B------:R-:W0:Y:S01]  /*2c540*/  MUFU.RSQ R0, -QNAN ;  /* 0xffc0000000007908 */ /* 0x000e220000001400 */
[----:B------:R-:W-:Y:S05]  /*2c550*/  BRA `(.L_x_5236) ;  /* 0x0000000000047947 */ /* 0x000fea0003800000 */
.L_x_5229:
[----:B------:R-:W-:-:S07]  /*2c560*/  FADD.FTZ R0, R31, R27 ;  /* 0x0000001b1f007221 */ /* 0x000fce0000010000 */
.L_x_5236:
[----:B------:R-:W-:Y:S05]  /*2c570*/  BSYNC B0 ;  /* 0x0000000000007941 */ /* 0x000fea0003800000 */
.L_x_5226:
[----:B------:R-:W-:-:S06]  /*2c580*/  HFMA2.MMA R5, -RZ, RZ, 0, 0 ;  /* 0x00000000ff057435 */ /* 0x000fcc00000001ff */
[----:B0-----:R-:W-:Y:S05]  /*2c590*/  RET.REL.NODEC R4 `(_ZN2at6native29vectorized_elementwise_kernelILi2EZZZNS0_16asin_kernel_cudaERNS_18TensorIteratorBaseEENKUlvE_clEvENKUlvE1_clEvEUlN3c107complexINS6_4HalfEEEE_St5arrayIPcLm2EEEEviT0_T1_) ;  /* 0xfffffd3804987950 */ /* 0x001fea0003c3ffff */
.L_x_5237:
        /* <DEDUP_REMOVED lines=14> */
.L_x_20800:


//--------------------- .text._ZN2at6native29vectorized_elementwise_kernelILi4EZZZNS0_16asin_kernel_cudaERNS_18TensorIteratorBaseEENKUlvE_clEvENKUlvE1_clEvEUlN3c107complexINS6_4HalfEEEE_St5arrayIPcLm2EEEEviT0_T1_ --------------------------
	.section	.text._ZN2at6native29vectorized_elementwise_kernelILi4EZZZNS0_16asin_kernel_cudaERNS_18TensorIteratorBaseEENKUlvE_clEvENKUlvE1_clEvEUlN3c107complexINS6_4HalfEEEE_St5arrayIPcLm2EEEEviT0_T1_,"ax",@progbits
	.align	128
        .global         _ZN2at6native29vectorized_elementwise_kernelILi4EZZZNS0_16asin_kernel_cudaERNS_18TensorIteratorBaseEENKUlvE_clEvENKUlvE1_clEvEUlN3c107complexINS6_4HalfEEEE_St5arrayIPcLm2EEEEviT0_T1_
        .type           _ZN2at6native29vectorized_elementwise_kernelILi4EZZZNS0_16asin_kernel_cudaERNS_18TensorIteratorBaseEENKUlvE_clEvENKUlvE1_clEvEUlN3c107complexINS6_4HalfEEEE_St5arrayIPcLm2EEEEviT0_T1_,@function
        .size           _ZN2at6native29vectorized_elementwise_kernelILi4EZZZNS0_16asin_kernel_cudaERNS_18TensorIteratorBaseEENKUlvE_clEvENKUlvE1_clEvEUlN3c107complexINS6_4HalfEEEE_St5arrayIPcLm2EEEEviT0_T1_,(.L_x_20801 - _ZN2at6native29vectorized_elementwise_kernelILi4EZZZNS0_16asin_kernel_cudaERNS_18TensorIteratorBaseEENKUlvE_clEvENKUlvE1_clEvEUlN3c107complexINS6_4HalfEEEE_St5arrayIPcLm2EEEEviT0_T1_)
        .other          _ZN2at6native29vectorized_elementwise_kernelILi4EZZZNS0_16asin_kernel_cudaERNS_18TensorIteratorBaseEENKUlvE_clEvENKUlvE1_clEvEUlN3c107complexINS6_4HalfEEEE_St5arrayIPcLm2EEEEviT0_T1_,@"STO_CUDA_ENTRY STV_DEFAULT"
_ZN2at6native29vectorized_elementwise_kernelILi4EZZZNS0_16asin_kernel_cudaERNS_18TensorIteratorBaseEENKUlvE_clEvENKUlvE1_clEvEUlN3c107complexINS6_4HalfEEEE_St5arrayIPcLm2EEEEviT0_T1_:
.text._ZN2at6native29vectorized_elementwise_kernelILi4EZZZNS0_16asin_kernel_cudaERNS_18TensorIteratorBaseEENKUlvE_clEvENKUlvE1_clEvEUlN3c107complexINS6_4HalfEEEE_St5arrayIPcLm2EEEEviT0_T1_:
        /* <DEDUP_REMOVED lines=13> */
[----:B------:R0:W5:Y:S01]  /*00d0*/  LDG.E.128 R12, desc[UR4][R4.64+0x800] ;  /* 0x00080004040c7981 */ /* 0x000162000c1e1d00 */
[----:B------:R-:W-:Y:S01]  /*00e0*/  BSSY B2, `(.L_x_5239) ;  /* 0x00002b1000027945 */ /* 0x000fe20003800000 */
[--C-:B--2---:R-:W-:Y:S02]  /*00f0*/  HADD2.F32 R19, -RZ, R8.reuse.H1_H1 ;  /* 0x30000008ff137230 */ /* 0x104fe40000004100 */
[----:B------:R-:W-:-:S03]  /*0100*/  HADD2.F32 R20, -RZ, R8.H0_H0 ;  /* 0x20000008ff147230 */ /* 0x000fc60000004100 */
[----:B------:R-:W-:Y:S02]  /*0110*/  FSETP.GTU.FTZ.AND P0, PT, |R19|, +INF , PT ;  /* 0x7f8000001300780b */ /* 0x000fe40003f1c200 */
[C---:B------:R-:W-:Y:S01]  /*0120*/  FSETP.GTU.FTZ.AND P1, PT, |R20|.reuse, +INF , PT ;  /* 0x7f8000001400780b */ /* 0x040fe20003f3c200 */
[----:B------:R-:W-:-:S03]  /*0130*/  FADD.FTZ R22, |R20|, -RZ ;  /* 0x800000ff14167221 */ /* 0x000fc60000010200 */
[----:B------:R-:W-:-:S13]  /*0140*/  PLOP3.LUT P0, PT, P0, P1, PT, 0xa8, 0x0 ;  /* 0x000000000000781c */ /* 0x000fda0000703570 */
[----:B0-----:R-:W-:Y:S05]  /*0150*/  @P0 BRA `(.L_x_5240) ;  /* 0x00000028006c0947 */ /* 0x001fea0003800000 */
        /* <DEDUP_REMOVED lines=102> */
.L_x_5246:
        /* <DEDUP_REMOVED lines=10> */
.L_x_5248:
[----:B------:R-:W-:-:S04]  /*0860*/  FADD.FTZ R6, -R0, R5 ;  /* 0x0000000500067221 */ /* 0x000fc80000010100 */
[----:B------:R-:W-:-:S07]  /*0870*/  FMUL.FTZ R6, R6, 0.5 ;  /* 0x3f00000006067820 */ /* 0x000fce0000410000 */
.L_x_5249:
[----:B------:R-:W-:Y:S05]  /*0880*/  BSYNC B1 ;  /* 0x0000000000017941 */ /* 0x000fea0003800000 */
.L_x_5247:
        /* <DEDUP_REMOVED lines=11> */
.L_x_5251:
[----:B------:R-:W-:-:S04]  /*0940*/  FADD.FTZ R7, R4, -R7 ;  /* 0x8000000704077221 */ /* 0x000fc80000010000 */
[----:B------:R-:W-:-:S07]  /*0950*/  FMUL.FTZ R7, R7, 0.5 ;  /* 0x3f00000007077820 */ /* 0x000fce0000410000 */
.L_x_5252:
[----:B------:R-:W-:Y:S05]  /*0960*/  BSYNC B1 ;  /* 0x0000000000017941 */ /* 0x000fea0003800000 */
.L_x_5250:
        /* <DEDUP_REMOVED lines=35> */
.L_x_5245:
[----:B------:R0:W1:Y:S02]  /*0ba0*/  MUFU.SQRT R24, R21 ;  /* 0x0000001500187308 */ /* 0x0000640000002000 */
.L_x_5244:
[----:B------:R-:W-:Y:S05]  /*0bb0*/  BSYNC B0 ;  /* 0x0000000000007941 */ /* 0x000fea0003800000 */
.L_x_5243:
        /* <DEDUP_REMOVED lines=35> */
.L_x_5256:
        /* <DEDUP_REMOVED lines=17> */
.L_x_5262:
[----:B------:R-:W-:-:S04]  /*0f00*/  FADD.FTZ R0, -R0, R5 ;  /* 0x0000000500007221 */ /* 0x000fc80000010100 */
[----:B------:R-:W-:-:S07]  /*0f10*/  FMUL.FTZ R0, R0, 0.5 ;  /* 0x3f00000000007820 */ /* 0x000fce0000410000 */
.L_x_5263:
[----:B------:R-:W-:Y:S05]  /*0f20*/  BSYNC B4 ;  /* 0x0000000000047941 */ /* 0x000fea0003800000 */
.L_x_5261:
        /* <DEDUP_REMOVED lines=10> */
.L_x_5265:
[----:B------:R-:W-:-:S04]  /*0fd0*/  FADD.FTZ R3, -R3, R4 ;  /* 0x0000000403037221 */ /* 0x000fc80000010100 */
[----:B------:R-:W-:-:S07]  /*0fe0*/  FMUL.FTZ R3, R3, 0.5 ;  /* 0x3f00000003037820 */ /* 0x000fce0000410000 */
.L_x_5266:
[----:B------:R-:W-:Y:S05]  /*0ff0*/  BSYNC B4 ;  /* 0x0000000000047941 */ /* 0x000fea0003800000 */
.L_x_5264:
[----:B------:R-:W-:Y:S01]  /*1000*/  FADD.FTZ R0, R3, R0 ;  /* 0x0000000003007221 */ /* 0x000fe20000010000 */
[----:B------:R-:W-:-:S04]  /*1010*/  FADD.FTZ R23, R22, R23 ;  /* 0x0000001716177221 */ /* 0x000fc80000010000 */
[----:B------:R-:W-:-:S06]  /*1020*/  FMUL.FTZ R23, R23, R0 ;  /* 0x0000000017177220 */ /* 0x000fcc0000410000 */
[----:B------:R-:W2:Y:S01]  /*1030*/  MUFU.SQRT R23, R23 ;  /* 0x0000001700177308 */ /* 0x000ea20000002000 */
[----:B------:R-:W-:Y:S05]  /*1040*/  BRA `(.L_x_5267) ;  /* 0x0000000000487947 */ /* 0x000fea0003800000 */
.L_x_5260:
        /* <DEDUP_REMOVED lines=12> */
.L_x_5259:
[----:B------:R-:W-:Y:S01]  /*1110*/  FADD.FTZ R0, R23, 1 ;  /* 0x3f80000017007421 */ /* 0x000fe20000010000 */
[----:B0-----:R-:W-:Y:S01]  /*1120*/  MUFU.SQRT R21, R21 ;  /* 0x0000001500157308 */ /* 0x001fe20000002000 */
[----:B------:R-:W-:Y:S02]  /*1130*/  MOV R22, 0x3f800000 ;  /* 0x3f80000000167802 */ /* 0x000fe40000000f00 */
[----:B------:R-:W-:-:S06]  /*1140*/  FMUL.FTZ R0, R0, 0.5 ;  /* 0x3f00000000007820 */ /* 0x000fcc0000410000 */
[----:B------:R-:W0:Y:S02]  /*1150*/  MUFU.SQRT R0, R0 ;  /* 0x0000000000007308 */ /* 0x000e240000002000 */
[----:B0-----:R-:W-:-:S07]  /*1160*/  FMUL.FTZ R23, R21, R0 ;  /* 0x0000000015177220 */ /* 0x001fce0000410000 */
.L_x_5267:
[----:B------:R-:W-:Y:S05]  /*1170*/  BSYNC B1 ;  /* 0x0000000000017941 */ /* 0x000fea0003800000 */
.L_x_5258:
[----:B------:R-:W-:Y:S05]  /*1180*/  BRA `(.L_x_5268) ;  /* 0x0000000000087947 */ /* 0x000fea0003800000 */
.L_x_5255:
[----:B------:R-:W-:Y:S01]  /*1190*/  FMUL.FTZ R23, R23, 16777216 ;  /* 0x4b80000017177820 */ /* 0x000fe20000410000 */
[----:B------:R-:W-:-:S07]  /*11a0*/  FMUL.FTZ R22, R22, 16777216 ;  /* 0x4b80000016167820 */ /* 0x000fce0000410000 */
.L_x_5268:
[----:B------:R-:W-:Y:S05]  /*11b0*/  BSYNC B0 ;  /* 0x0000000000007941 */ /* 0x000fea0003800000 */
.L_x_5254:
        /* <DEDUP_REMOVED lines=15> */
[----:B01---5:R-:W-:Y:S05]  /*12b0*/  CALL.REL.NOINC `($__internal_5_$__cuda_sm3x_div_rn_ftz_f32_slowpath) ;  /* 0x000002ac00747944 */ /* 0x023fea0003c00000 */
.L_x_5270:
[----:B------:R-:W-:Y:S05]  /*12c0*/  BSYNC B4 ;  /* 0x0000000000047941 */ /* 0x000fea0003800000 */
.L_x_5269:
        /* <DEDUP_REMOVED lines=18> */
.L_x_5272:
[----:B------:R-:W-:Y:S02]  /*13f0*/  ISETP.GE.AND P0, PT, R23, RZ, PT ;  /* 0x000000ff1700720c */ /* 0x000fe40003f06270 */
[----:B------:R-:W-:-:S11]  /*1400*/  MOV R3, 0x3fd774eb ;  /* 0x3fd774eb00037802 */ /* 0x000fd60000000f00 */
[----:B------:R-:W-:-:S04]  /*1410*/  @P0 FFMA.FTZ R0, R3, 0.93318945169448852539, -R0 ;  /* 0x3f6ee58103000823 */ /* 0x000fc80000010800 */
[----:B------:R-:W-:-:S07]  /*1420*/  @!P0 FFMA.FTZ R0, R3, 0.93318945169448852539, R0 ;  /* 0x3f6ee58103008823 */ /* 0x000fce0000010000 */
.L_x_5273:
[----:B------:R-:W-:Y:S05]  /*1430*/  BSYNC B0 ;  /* 0x0000000000007941 */ /* 0x000fea0003800000 */
.L_x_5271:
        /* <DEDUP_REMOVED lines=10> */
.L_x_5257:
[----:B------:R-:W-:Y:S05]  /*14e0*/  BSYNC B3 ;  /* 0x0000000000037941 */ /* 0x000fea0003800000 */
.L_x_5253:
[----:B------:R-:W-:Y:S02]  /*14f0*/  LOP3.LUT R20, R3, 0x80000000, R20, 0xb8, !PT ;  /* 0x8000000003147812 */ /* 0x000fe400078eb814 */
[----:B-1----:R-:W-:Y:S01]  /*1500*/  LOP3.LUT R19, R24, 0x80000000, R19, 0xb8, !PT ;  /* 0x8000000018137812 */ /* 0x002fe200078eb813 */
[----:B------:R-:W-:Y:S06]  /*1510*/  BRA `(.L_x_5242) ;  /* 0x0000001400b47947 */ /* 0x000fec0003800000 */
.L_x_5241:
        /* <DEDUP_REMOVED lines=28> */
[----:B-----5:R-:W-:Y:S05]  /*16e0*/  CALL.REL.NOINC `($__internal_5_$__cuda_sm3x_div_rn_ftz_f32_slowpath) ;  /* 0x000002a800687944 */ /* 0x020fea0003c00000 */
.L_x_5279:
[----:B------:R-:W-:Y:S05]  /*16f0*/  BSYNC B4 ;  /* 0x0000000000047941 */ /* 0x000fea0003800000 */
.L_x_5278:
        /* <DEDUP_REMOVED lines=18> */
.L_x_5281:
[----:B------:R-:W-:Y:S02]  /*1820*/  ISETP.GE.AND P0, PT, R23, RZ, PT ;  /* 0x000000ff1700720c */ /* 0x000fe40003f06270 */
[----:B------:R-:W-:-:S11]  /*1830*/  MOV R3, 0x3fd774eb ;  /* 0x3fd774eb00037802 */ /* 0x000fd60000000f00 */
[----:B------:R-:W-:-:S04]  /*1840*/  @P0 FFMA.FTZ R0, R3, 0.93318945169448852539, -R0 ;  /* 0x3f6ee58103000823 */ /* 0x000fc80000010800 */
[----:B------:R-:W-:-:S07]  /*1850*/  @!P0 FFMA.FTZ R0, R3, 0.93318945169448852539, R0 ;  /* 0x3f6ee58103008823 */ /* 0x000fce0000010000 */
.L_x_5282:
[----:B------:R-:W-:Y:S05]  /*1860*/  BSYNC B0 ;  /* 0x0000000000007941 */ /* 0x000fea0003800000 */
.L_x_5280:
[C---:B------:R-:W-:Y:S01]  /*1870*/  FSETP.NEU.FTZ.AND P0, PT, |R23|.reuse, |R22|, PT ;  /* 0x400000161700720b */ /* 0x040fe20003f1d200 */
        /* <DEDUP_REMOVED lines=12> */
.L_x_5277:
        /* <DEDUP_REMOVED lines=10> */
[----:B-----5:R-:W-:Y:S05]  /*19e0*/  CALL.REL.NOINC `($__internal_5_$__cuda_sm3x_div_rn_ftz_f32_slowpath) ;  /* 0x000002a400a87944 */ /* 0x020fea0003c00000 */
.L_x_5285:
[----:B------:R-:W-:Y:S05]  /*19f0*/  BSYNC B4 ;  /* 0x0000000000047941 */ /* 0x000fea0003800000 */
.L_x_5284:
        /* <DEDUP_REMOVED lines=18> */
.L_x_5287:
[----:B------:R-:W-:Y:S02]  /*1b20*/  ISETP.GE.AND P0, PT, R23, RZ, PT ;  /* 0x000000ff1700720c */ /* 0x000fe40003f06270 */
[----:B------:R-:W-:-:S11]  /*1b30*/  MOV R3, 0x3fd774eb ;  /* 0x3fd774eb00037802 */ /* 0x000fd60000000f00 */
[----:B------:R-:W-:-:S04]  /*1b40*/  @P0 FFMA.FTZ R0, R3, 0.93318945169448852539, -R0 ;  /* 0x3f6ee58103000823 */ /* 0x000fc80000010800 */
[----:B------:R-:W-:-:S07]  /*1b50*/  @!P0 FFMA.FTZ R0, R3, 0.93318945169448852539, R0 ;  /* 0x3f6ee58103008823 */ /* 0x000fce0000010000 */
.L_x_5288:
[----:B------:R-:W-:Y:S05]  /*1b60*/  BSYNC B0 ;  /* 0x0000000000007941 */ /* 0x000fea0003800000 */
.L_x_5286:
        /* <DEDUP_REMOVED lines=27> */
.L_x_5276:
        /* <DEDUP_REMOVED lines=30> */
[----:B------:R-:W-:-:S07]  /*1f00*/  MOV R4, 0x1f20 ;  /* 0x00001f2000047802 */ /* 0x000fce0000000f00 */
[----:B-----5:R-:W-:Y:S05]  /*1f10*/  CALL.REL.NOINC `($__internal_5_$__cuda_sm3x_div_rn_ftz_f32_slowpath) ;  /* 0x000002a0005c7944 */ /* 0x020fea0003c00000 */
.L_x_5290:
[----:B------:R-:W-:Y:S05]  /*1f20*/  BSYNC B4 ;  /* 0x0000000000047941 */ /* 0x000fea0003800000 */
.L_x_5289:
        /* <DEDUP_REMOVED lines=18> */
.L_x_5292:
[----:B------:R-:W-:Y:S02]  /*2050*/  ISETP.GE.AND P0, PT, R23, RZ, PT ;  /* 0x000000ff1700720c */ /* 0x000fe40003f06270 */
[----:B------:R-:W-:-:S11]  /*2060*/  MOV R3, 0x3fd774eb ;  /* 0x3fd774eb00037802 */ /* 0x000fd60000000f00 */
[----:B------:R-:W-:-:S04]  /*2070*/  @P0 FFMA.FTZ R0, R3, 0.93318945169448852539, -R0 ;  /* 0x3f6ee58103000823 */ /* 0x000fc80000010800 */
[----:B------:R-:W-:-:S07]  /*2080*/  @!P0 FFMA.FTZ R0, R3, 0.93318945169448852539, R0 ;  /* 0x3f6ee58103008823 */ /* 0x000fce0000010000 */
.L_x_5293:
[----:B------:R-:W-:Y:S05]  /*2090*/  BSYNC B0 ;  /* 0x0000000000007941 */ /* 0x000fea0003800000 */
.L_x_5291:
        /* <DEDUP_REMOVED lines=11> */
.L_x_5275:
        /* <DEDUP_REMOVED lines=22> */
.L_x_5297:
[----:B------:R-:W-:Y:S05]  /*22b0*/  BSYNC B4 ;  /* 0x0000000000047941 */ /* 0x000fea0003800000 */
.L_x_5296:
        /* <DEDUP_REMOVED lines=24> */
.L_x_5295:
        /* <DEDUP_REMOVED lines=11> */
.L_x_5299:
[----:B------:R-:W-:Y:S05]  /*24f0*/  BSYNC B4 ;  /* 0x0000000000047941 */ /* 0x000fea0003800000 */
.L_x_5298:
        /* <DEDUP_REMOVED lines=9> */
[----:B------:R-:W-:Y:S01]  /*2590*/  @!P6 MOV R17, 0x3fd774eb ;  /* 0x3fd774eb0011e802 */ /* 0x000fe20000000f00 */
[-C--:B------:R-:W-:Y:S01]  /*25a0*/  FMUL.FTZ R7, R21, R8.reuse ;  /* 0x0000000815077220 */ /* 0x080fe20000410000 */
[----:B------:R-:W-:Y:S01]  /*25b0*/  FMUL.FTZ R8, R5, R8 ;  /* 0x0000000805087220 */ /* 0x000fe20000410000 */
[----:B------:R-:W-:Y:S01]  /*25c0*/  FFMA.FTZ R4, R3, R4, 0.042200751602649688721 ;  /* 0x3d2cdab203047423 */ /* 0x000fe20000010004 */
[----:B------:R-:W-:Y:S01]  /*25d0*/  FSETP.NEU.FTZ.AND P1, PT, R30, RZ, PT ;  /* 0x000000ff1e00720b */ /* 0x000fe20003f3d000 */
[----:B------:R-:W-:-:S02]  /*25e0*/  FMUL.FTZ R7, R7, R7 ;  /* 0x0000000707077220 */ /* 0x000fc40000410000 */
        /* <DEDUP_REMOVED lines=10> */
[----:B------:R-:W-:Y:S02]  /*2690*/  FFMA.FTZ R0, R3, R0, R0 ;  /* 0x0000000003007223 */ /* 0x000fe40000010000 */
[----:B------:R-:W-:Y:S02]  /*26a0*/  FSEL R5, R5, +INF , P0 ;  /* 0x7f80000005057808 */ /* 0x000fe40000000000 */
[----:B------:R-:W-:Y:S01]  /*26b0*/  @!P6 FFMA.FTZ R0, R17, 0.93318945169448852539, -R0 ;  /* 0x3f6ee5811100e823 */ /* 0x000fe20000010800 */
[C---:B------:R-:W-:Y:S01]  /*26c0*/  FSETP.NEU.FTZ.AND P0, PT, |R19|.reuse, R22, PT ;  /* 0x000000161300720b */ /* 0x040fe20003f1d200 */
[----:B------:R-:W-:-:S02]  /*26d0*/  FADD.FTZ R22, |R19|, R22 ;  /* 0x0000001613167221 */ /* 0x000fc40000010200 */
        /* <DEDUP_REMOVED lines=8> */
.L_x_5294:
        /* <DEDUP_REMOVED lines=32> */
.L_x_5301:
[----:B------:R-:W-:Y:S05]  /*2960*/  BSYNC B4 ;  /* 0x0000000000047941 */ /* 0x000fea0003800000 */
.L_x_5300:
        /* <DEDUP_REMOVED lines=21> */
.L_x_5283:
[----:B------:R-:W-:Y:S05]  /*2ac0*/  BSYNC B3 ;  /* 0x0000000000037941 */ /* 0x000fea0003800000 */
.L_x_5274:
[----:B------:R-:W-:Y:S01]  /*2ad0*/  FADD.FTZ R0, R21, 0.69314718246459960938 ;  /* 0x3f31721815007421 */ /* 0x000fe20000010000 */
[----:B------:R-:W-:-:S04]  /*2ae0*/  LOP3.LUT R20, R3, 0x80000000, R20, 0xb8, !PT ;  /* 0x8000000003147812 */ /* 0x000fc800078eb814 */
[----:B------:R-:W-:Y:S01]  /*2af0*/  LOP3.LUT R19, R0, 0x80000000, R19, 0xb8, !PT ;  /* 0x8000000000137812 */ /* 0x000fe200078eb813 */
[----:B------:R-:W-:Y:S06]  /*2b00*/  BRA `(.L_x_5242) ;  /* 0x0000000000387947 */ /* 0x000fec0003800000 */
.L_x_5240:
        /* <DEDUP_REMOVED lines=14> */
.L_x_5242:
[----:B------:R-:W-:Y:S05]  /*2bf0*/  BSYNC B2 ;  /* 0x0000000000027941 */ /* 0x000fea0003800000 */
.L_x_5239:
[----:B------:R-:W-:Y:S05]  /*2c00*/  WARPSYNC.ALL ;  /* 0x0000000000007948 */ /* 0x000fea0003800000 */
[--C-:B------:R-:W-:Y:S01]  /*2c10*/  HADD2.F32 R24, -RZ, R9.reuse.H1_H1 ;  /* 0x30000009ff187230 */ /* 0x100fe20000004100 */
[----:B------:R-:W-:Y:S01]  /*2c20*/  BSSY B2, `(.L_x_5302) ;  /* 0x00002b1000027945 */ /* 0x000fe20003800000 */
[----:B------:R-:W-:-:S03]  /*2c30*/  HADD2.F32 R22, -RZ, R9.H0_H0 ;  /* 0x20000009ff167230 */ /* 0x000fc60000004100 */
        /* <DEDUP_REMOVED lines=25> */
[----:B0-----:R-:W-:Y:S02]  /*2dd0*/  VIMNMX R21, R5, R8, !PT ;  /* 0x0000000805157248 */ /* 0x001fe40007fe0100 */
        /* <DEDUP_REMOVED lines=82> */
.L_x_5309:
        /* <DEDUP_REMOVED lines=10> */
.L_x_5311:
[----:B------:R-:W-:-:S04]  /*33a0*/  FADD.FTZ R6, -R0, R5 ;  /* 0x0000000500067221 */ /* 0x000fc80000010100 */
[----:B------:R-:W-:-:S07]  /*33b0*/  FMUL.FTZ R6, R6, 0.5 ;  /* 0x3f00000006067820 */ /* 0x000fce0000410000 */
.L_x_5312:
[----:B------:R-:W-:Y:S05]  /*33c0*/  BSYNC B1 ;  /* 0x0000000000017941 */ /* 0x000fea0003800000 */
.L_x_5310:
        /* <DEDUP_REMOVED lines=11> */
.L_x_5314:
[----:B------:R-:W-:-:S04]  /*3480*/  FADD.FTZ R7, R4, -R7 ;  /* 0x8000000704077221 */ /* 0x000fc80000010000 */
[----:B------:R-:W-:-:S07]  /*3490*/  FMUL.FTZ R7, R7, 0.5 ;  /* 0x3f00000007077820 */ /* 0x000fce0000410000 */
.L_x_5315:
[----:B------:R-:W-:Y:S05]  /*34a0*/  BSYNC B1 ;  /* 0x0000000000017941 */ /* 0x000fea0003800000 */
.L_x_5313:
        /* <DEDUP_REMOVED lines=35> */
.L_x_5308:
[----:B------:R0:W1:Y:S02]  /*36e0*/  MUFU.SQRT R28, R26 ;  /* 0x0000001a001c7308 */ /* 0x0000640000002000 */
.L_x_5307:
[----:B------:R-:W-:Y:S05]  /*36f0*/  BSYNC B0 ;  /* 0x0000000000007941 */ /* 0x000fea0003800000 */
.L_x_5306:
        /* <DEDUP_REMOVED lines=35> */
.L_x_5319:
        /* <DEDUP_REMOVED lines=17> */
.L_x_5325:
[----:B------:R-:W-:-:S04]  /*3a40*/  FADD.FTZ R0, -R0, R5 ;  /* 0x0000000500007221 */ /* 0x000fc80000010100 */
[----:B------:R-:W-:-:S07]  /*3a50*/  FMUL.FTZ R0, R0, 0.5 ;  /* 0x3f00000000007820 */ /* 0x000fce0000410000 */
.L_x_5326:
[----:B------:R-:W-:Y:S05]  /*3a60*/  BSYNC B4 ;  /* 0x0000000000047941 */ /* 0x000fea0003800000 */
.L_x_5324:
        /* <DEDUP_REMOVED lines=10> */
.L_x_5328:
[----:B------:R-:W-:-:S04]  /*3b10*/  FADD.FTZ R3, -R3, R4 ;  /* 0x0000000403037221 */ /* 0x000fc80000010100 */
[----:B------:R-:W-:-:S07]  /*3b20*/  FMUL.FTZ R3, R3, 0.5 ;  /* 0x3f00000003037820 */ /* 0x000fce0000410000 */
.L_x_5329:
[----:B------:R-:W-:Y:S05]  /*3b30*/  BSYNC B4 ;  /* 0x0000000000047941 */ /* 0x000fea0003800000 */
.L_x_5327:
[----:B------:R-:W-:Y:S01]  /*3b40*/  FADD.FTZ R3, R3, R0 ;  /* 0x0000000003037221 */ /* 0x000fe20000010000 */
[----:B------:R-:W-:-:S04]  /*3b50*/  FADD.FTZ R32, R23, R32 ;  /* 0x0000002017207221 */ /* 0x000fc80000010000 */
[----:B------:R-:W-:-:S06]  /*3b60*/  FMUL.FTZ R32, R32, R3 ;  /* 0x0000000320207220 */ /* 0x000fcc0000410000 */
[----:B------:R-:W2:Y:S01]  /*3b70*/  MUFU.SQRT R32, R32 ;  /* 0x0000002000207308 */ /* 0x000ea20000002000 */
[----:B------:R-:W-:Y:S05]  /*3b80*/  BRA `(.L_x_5330) ;  /* 0x0000000000487947 */ /* 0x000fea0003800000 */
.L_x_5323:
        /* <DEDUP_REMOVED lines=12> */
.L_x_5322:
[----:B------:R-:W-:Y:S01]  /*3c50*/  FADD.FTZ R0, R32, 1 ;  /* 0x3f80000020007421 */ /* 0x000fe20000010000 */
[----:B------:R-:W-:Y:S01]  /*3c60*/  MUFU.SQRT R3, R26 ;  /* 0x0000001a00037308 */ /* 0x000fe20000002000 */
[----:B------:R-:W-:Y:S02]  /*3c70*/  MOV R23, 0x3f800000 ;  /* 0x3f80000000177802 */ /* 0x000fe40000000f00 */
[----:B------:R-:W-:-:S06]  /*3c80*/  FMUL.FTZ R0, R0, 0.5 ;  /* 0x3f00000000007820 */ /* 0x000fcc0000410000 */
[----:B------:R-:W2:Y:S02]  /*3c90*/  MUFU.SQRT R0, R0 ;  /* 0x0000000000007308 */ /* 0x000ea40000002000 */
[----:B--2---:R-:W-:-:S07]  /*3ca0*/  FMUL.FTZ R32, R3, R0 ;  /* 0x0000000003207220 */ /* 0x004fce0000410000 */
.L_x_5330:
[----:B------:R-:W-:Y:S05]  /*3cb0*/  BSYNC B1 ;  /* 0x0000000000017941 */ /* 0x000fea0003800000 */
.L_x_5321:
[----:B------:R-:W-:Y:S05]  /*3cc0*/  BRA `(.L_x_5331) ;  /* 0x0000000000087947 */ /* 0x000fea0003800000 */
.L_x_5318:
[----:B------:R-:W-:Y:S01]  /*3cd0*/  FMUL.FTZ R32, R32, 16777216 ;  /* 0x4b80000020207820 */ /* 0x000fe20000410000 */
[----:B------:R-:W-:-:S07]  /*3ce0*/  FMUL.FTZ R23, R23, 16777216 ;  /* 0x4b80000017177820 */ /* 0x000fce0000410000 */
.L_x_5331:
[----:B------:R-:W-:Y:S05]  /*3cf0*/  BSYNC B0 ;  /* 0x0000000000007941 */ /* 0x000fea0003800000 */
.L_x_5317:
        /* <DEDUP_REMOVED lines=16> */
.L_x_5333:
[----:B------:R-:W-:Y:S05]  /*3e00*/  BSYNC B4 ;  /* 0x0000000000047941 */ /* 0x000fea0003800000 */
.L_x_5332:
        /* <DEDUP_REMOVED lines=18> */
.L_x_5335:
[----:B------:R-:W-:Y:S02]  /*3f30*/  ISETP.GE.AND P0, PT, R32, RZ, PT ;  /* 0x000000ff2000720c */ /* 0x000fe40003f06270 */
[----:B------:R-:W-:-:S11]  /*3f40*/  MOV R3, 0x3fd774eb ;  /* 0x3fd774eb00037802 */ /* 0x000fd60000000f00 */
[----:B------:R-:W-:-:S04]  /*3f50*/  @P0 FFMA.FTZ R0, R3, 0.93318945169448852539, -R0 ;  /* 0x3f6ee58103000823 */ /* 0x000fc80000010800 */
[----:B------:R-:W-:-:S07]  /*3f60*/  @!P0 FFMA.FTZ R0, R3, 0.93318945169448852539, R0 ;  /* 0x3f6ee58103008823 */ /* 0x000fce0000010000 */
.L_x_5336:
[----:B------:R-:W-:Y:S05]  /*3f70*/  BSYNC B0 ;  /* 0x0000000000007941 */ /* 0x000fea0003800000 */
.L_x_5334:
        /* <DEDUP_REMOVED lines=10> */
.L_x_5320:
[----:B------:R-:W-:Y:S05]  /*4020*/  BSYNC B3 ;  /* 0x0000000000037941 */ /* 0x000fea0003800000 */
.L_x_5316:
[----:B------:R-:W-:Y:S02]  /*4030*/  LOP3.LUT R22, R3, 0x80000000, R22, 0xb8, !PT ;  /* 0x8000000003167812 */ /* 0x000fe400078eb816 */
[----:B-1----:R-:W-:Y:S01]  /*4040*/  LOP3.LUT R9, R28, 0x80000000, R9, 0xb8, !PT ;  /* 0x800000001c097812 */ /* 0x002fe200078eb809 */
[----:B------:R-:W-:Y:S06]  /*4050*/  BRA `(.L_x_5305) ;  /* 0x0000001400b47947 */ /* 0x000fec0003800000 */
.L_x_5304:
[----:B------:R-:W-:Y:S01]  /*4060*/  ISETP.GT.AND P0, PT, R9, -0x1, PT ;  /* 0xffffffff0900780c */ /* 0x000fe20003f04270 */
[----:B------:R-:W-:-:S12]  /*4070*/  BSSY B3, `(.L_x_5337) ;  /* 0x0000159000037945 */ /* 0x000fd80003800000 */
[----:B------:R-:W-:Y:S05]  /*4080*/  @P0 BRA `(.L_x_5338) ;  /* 0x0000000c00000947 */ /* 0x000fea0003800000 */
[----:B------:R-:W-:Y:S01]  /*4090*/  FADD.FTZ R26, -R9, -RZ ;  /* 0x800000ff091a7221 */ /* 0x000fe20000010100 */
[----:B------:R-:W-:-:S03]  /*40a0*/  FADD.FTZ R23, -R22, -RZ ;  /* 0x800000ff16177221 */ /* 0x000fc60000010100 */
[C---:B------:R-:W-:Y:S01]  /*40b0*/  FADD.FTZ R24, |R26|.reuse, -RZ ;  /* 0x800000ff1a187221 */ /* 0x040fe20000010200 */
        /* <DEDUP_REMOVED lines=23> */
.L_x_5342:
[----:B------:R-:W-:Y:S05]  /*4230*/  BSYNC B4 ;  /* 0x0000000000047941 */ /* 0x000fea0003800000 */
.L_x_5341:
        /* <DEDUP_REMOVED lines=18> */
.L_x_5344:
[----:B------:R-:W-:Y:S02]  /*4360*/  ISETP.GE.AND P0, PT, R26, RZ, PT ;  /* 0x000000ff1a00720c */ /* 0x000fe40003f06270 */
[----:B------:R-:W-:-:S11]  /*4370*/  MOV R3, 0x3fd774eb ;  /* 0x3fd774eb00037802 */ /* 0x000fd60000000f00 */
[----:B------:R-:W-:-:S04]  /*4380*/  @P0 FFMA.FTZ R0, R3, 0.93318945169448852539, -R0 ;  /* 0x3f6ee58103000823 */ /* 0x000fc80000010800 */
[----:B------:R-:W-:-:S07]  /*4390*/  @!P0 FFMA.FTZ R0, R3, 0.93318945169448852539, R0 ;  /* 0x3f6ee58103008823 */ /* 0x000fce0000010000 */
.L_x_5345:
[----:B------:R-:W-:Y:S05]  /*43a0*/  BSYNC B0 ;  /* 0x0000000000007941 */ /* 0x000fea0003800000 */
.L_x_5343:
        /* <DEDUP_REMOVED lines=13> */
.L_x_5340:
        /* <DEDUP_REMOVED lines=11> */
.L_x_5348:
[----:B------:R-:W-:Y:S05]  /*4530*/  BSYNC B4 ;  /* 0x0000000000047941 */ /* 0x000fea0003800000 */
.L_x_5347:
        /* <DEDUP_REMOVED lines=18> */
.L_x_5350:
[----:B------:R-:W-:Y:S02]  /*4660*/  ISETP.GE.AND P0, PT, R26, RZ, PT ;  /* 0x000000ff1a00720c */ /* 0x000fe40003f06270 */
[----:B------:R-:W-:-:S11]  /*4670*/  MOV R3, 0x3fd774eb ;  /* 0x3fd774eb00037802 */ /* 0x000fd60000000f00 */
[----:B------:R-:W-:-:S04]  /*4680*/  @P0 FFMA.FTZ R0, R3, 0.93318945169448852539, -R0 ;  /* 0x3f6ee58103000823 */ /* 0x000fc80000010800 */
[----:B------:R-:W-:-:S07]  /*4690*/  @!P0 FFMA.FTZ R0, R3, 0.93318945169448852539, R0 ;  /* 0x3f6ee58103008823 */ /* 0x000fce0000010000 */
.L_x_5351:
[----:B------:R-:W-:Y:S05]  /*46a0*/  BSYNC B0 ;  /* 0x0000000000007941 */ /* 0x000fea0003800000 */
.L_x_5349:
        /* <DEDUP_REMOVED lines=27> */
.L_x_5339:
        /* <DEDUP_REMOVED lines=32> */
.L_x_5353:
[----:B------:R-:W-:Y:S05]  /*4a60*/  BSYNC B4 ;  /* 0x0000000000047941 */ /* 0x000fea0003800000 */
.L_x_5352:
        /* <DEDUP_REMOVED lines=18> */
.L_x_5355:
[----:B------:R-:W-:Y:S02]  /*4b90*/  ISETP.GE.AND P0, PT, R26, RZ, PT ;  /* 0x000000ff1a00720c */ /* 0x000fe40003f06270 */
[----:B------:R-:W-:-:S11]  /*4ba0*/  MOV R3, 0x3fd774eb ;  /* 0x3fd774eb00037802 */ /* 0x000fd60000000f00 */
[----:B------:R-:W-:-:S04]  /*4bb0*/  @P0 FFMA.FTZ R0, R3, 0.93318945169448852539, -R0 ;  /* 0x3f6ee58103000823 */ /* 0x000fc80000010800 */
[----:B------:R-:W-:-:S07]  /*4bc0*/  @!P0 FFMA.FTZ R0, R3, 0.93318945169448852539, R0 ;  /* 0x3f6ee58103008823 */ /* 0x000fce0000010000 */
.L_x_5356:
[----:B------:R-:W-:Y:S05]  /*4bd0*/  BSYNC B0 ;  /* 0x0000000000007941 */ /* 0x000fea0003800000 */
.L_x_5354:
        /* <DEDUP_REMOVED lines=11> */
.L_x_5338:
        /* <DEDUP_REMOVED lines=20> */
[----:B------:R-:W-:-:S07]  /*4dd0*/  MOV R4, 0x4df0 ;  /* 0x00004df000047802 */ /* 0x000fce0000000f00 */
[----:B0----5:R-:W-:Y:S05]  /*4de0*/  CALL.REL.NOINC `($__internal_5_$__cuda_sm3x_div_rn_ftz_f32_slowpath) ;  /* 0x0000027000a87944 */ /* 0x021fea0003c00000 */
.L_x_5360:
[----:B------:R-:W-:Y:S05]  /*4df0*/  BSYNC B4 ;  /* 0x0000000000047941 */ /* 0x000fea0003800000 */
.L_x_5359:
[----:B------:R-:W-:Y:S01]  /*4e00*/  MOV R4, 0x3b33710b ;  /* 0x3b33710b00047802 */ /* 0x000fe20000000f00 */
[----:B------:R-:W-:Y:S01]  /*4e10*/  FMUL.FTZ R3, R0, R0 ;  /* 0x0000000000037220 */ /* 0x000fe20000410000 */
[----:B------:R-:W-:Y:S01]  /*4e20*/  @!P6 MOV R5, 0x3fd774eb ;  /* 0x3fd774eb0005e802 */ /* 0x000fe20000000f00 */
[----:B------:R-:W0:Y:S01]  /*4e30*/  MUFU.LG2 R25, R25 ;  /* 0x0000001900197308 */ /* 0x000e220000000c00 */
[----:B------:R-:W-:Y:S01]  /*4e40*/  FSETP.NEU.FTZ.AND P0, PT, |R24|, R23, PT ;  /* 0x000000171800720b */ /* 0x000fe20003f1d200 */
[C---:B------:R-:W-:Y:S01]  /*4e50*/  FFMA.FTZ R4, R3.reuse, R4, -0.015681877732276916504 ;  /* 0xbc80774803047423 */ /* 0x040fe20000010004 */
        /* <DEDUP_REMOVED lines=18> */
.L_x_5358:
        /* <DEDUP_REMOVED lines=11> */
.L_x_5362:
[----:B------:R-:W-:Y:S05]  /*5030*/  BSYNC B4 ;  /* 0x0000000000047941 */ /* 0x000fea0003800000 */
.L_x_5361:
        /* <DEDUP_REMOVED lines=17> */
[----:B------:R-:W1:Y:S02]  /*5150*/  MUFU.SQRT R7, R8 ;  /* 0x0000000800077308 */ /* 0x000e640000002000 */
[----:B------:R-:W-:-:S04]  /*5160*/  FFMA.FTZ R4, R3, R4, -0.14207722246646881104 ;  /* 0xbe117cb103047423 */ /* 0x000fc80000010004 */
[----:B------:R-:W-:-:S04]  /*5170*/  FFMA.FTZ R4, R3, R4, 0.19993925094604492188 ;  /* 0x3e4cbce003047423 */ /* 0x000fc80000010004 */
[----:B------:R-:W-:-:S04]  /*5180*/  FFMA.FTZ R4, R3, R4, -0.33333197236061096191 ;  /* 0xbeaaaa7d03047423 */ /* 0x000fc80000010004 */
[----:B------:R-:W-:Y:S01]  /*5190*/  FMUL.FTZ R3, R3, R4 ;  /* 0x0000000403037220 */ /* 0x000fe20000410000 */
[----:B------:R-:W-:Y:S01]  /*51a0*/  FADD.FTZ R4, |R24|, R23 ;  /* 0x0000001718047221 */ /* 0x000fe20000010200 */
[----:B-1----:R-:W-:Y:S01]  /*51b0*/  @P0 FMUL.FTZ R5, R6, R7 ;  /* 0x0000000706050220 */ /* 0x002fe20000410000 */
[----:B------:R-:W-:Y:S01]  /*51c0*/  FSETP.NEU.FTZ.AND P0, PT, R26, +INF , PT ;  /* 0x7f8000001a00780b */ /* 0x000fe20003f1d000 */
[----:B------:R-:W-:Y:S01]  /*51d0*/  FFMA.FTZ R0, R3, R0, R0 ;  /* 0x0000000003007223 */ /* 0x000fe20000010000 */
[----:B------:R-:W-:Y:S02]  /*51e0*/  @!P6 MOV R7, 0x3fd774eb ;  /* 0x3fd774eb0007e802 */ /* 0x000fe40000000f00 */
        /* <DEDUP_REMOVED lines=11> */
.L_x_5357:
[----:B------:R-:W-:Y:S01]  /*52a0*/  FMUL.FTZ R0, R9, 0.36787945032119750977 ;  /* 0x3ebc5ab209007820 */ /* 0x000fe20000410000 */
[----:B------:R-:W-:Y:S01]  /*52b0*/  FMUL.FTZ R3, R22, 0.36787945032119750977 ;  /* 0x3ebc5ab216037820 */ /* 0x000fe20000410000 */
[----:B0-----:R-:W-:Y:S01]  /*52c0*/  HFMA2.MMA R21, -RZ, RZ, 1.875, 0 ;  /* 0x3f800000ff157435 */ /* 0x001fe200000001ff */
        /* <DEDUP_REMOVED lines=29> */
.L_x_5364:
[----:B------:R-:W-:Y:S05]  /*54a0*/  BSYNC B4 ;  /* 0x0000000000047941 */ /* 0x000fea0003800000 */
.L_x_5363:
        /* <DEDUP_REMOVED lines=21> */
.L_x_5346:
[----:B------:R-:W-:Y:S05]  /*5600*/  BSYNC B3 ;  /* 0x0000000000037941 */ /* 0x000fea0003800000 */
.L_x_5337:
[----:B------:R-:W-:Y:S01]  /*5610*/  FADD.FTZ R0, R21, 0.69314718246459960938 ;  /* 0x3f31721815007421 */ /* 0x000fe20000010000 */
[----:B------:R-:W-:-:S04]  /*5620*/  LOP3.LUT R22, R3, 0x80000000, R22, 0xb8, !PT ;  /* 0x8000000003167812 */ /* 0x000fc800078eb816 */
[----:B------:R-:W-:Y:S01]  /*5630*/  LOP3.LUT R9, R0, 0x80000000, R9, 0xb8, !PT ;  /* 0x8000000000097812 */ /* 0x000fe200078eb809 */
[----:B------:R-:W-:Y:S06]  /*5640*/  BRA `(.L_x_5305) ;  /* 0x0000000000387947 */ /* 0x000fec0003800000 */
.L_x_5303:
        /* <DEDUP_REMOVED lines=14> */
.L_x_5305:
[----:B------:R-:W-:Y:S05]  /*5730*/  BSYNC B2 ;  /* 0x0000000000027941 */ /* 0x000fea0003800000 */
.L_x_5302:
[----:B------:R-:W-:Y:S05]  /*5740*/  WARPSYNC.ALL ;  /* 0x0000000000007948 */ /* 0x000fea0003800000 */
[--C-:B0-----:R-:W-:Y:S01]  /*5750*/  HADD2.F32 R26, -RZ, R10.reuse.H1_H1 ;  /* 0x3000000aff1a7230 */ /* 0x101fe20000004100 */
        /* <DEDUP_REMOVED lines=110> */
.L_x_5372:
        /* <DEDUP_REMOVED lines=10> */
.L_x_5374:
[----:B------:R-:W-:-:S04]  /*5ee0*/  FADD.FTZ R6, -R0, R5 ;  /* 0x0000000500067221 */ /* 0x000fc80000010100 */
[----:B------:R-:W-:-:S07]  /*5ef0*/  FMUL.FTZ R6, R6, 0.5 ;  /* 0x3f00000006067820 */ /* 0x000fce0000410000 */
.L_x_5375:
[----:B------:R-:W-:Y:S05]  /*5f00*/  BSYNC B1 ;  /* 0x0000000000017941 */ /* 0x000fea0003800000 */
.L_x_5373:
        /* <DEDUP_REMOVED lines=11> */
.L_x_5377:
[----:B------:R-:W-:-:S04]  /*5fc0*/  FADD.FTZ R7, R4, -R7 ;  /* 0x8000000704077221 */ /* 0x000fc80000010000 */
[----:B------:R-:W-:-:S07]  /*5fd0*/  FMUL.FTZ R7, R7, 0.5 ;  /* 0x3f00000007077820 */ /* 0x000fce0000410000 */
.L_x_5378:
[----:B------:R-:W-:Y:S05]  /*5fe0*/  BSYNC B1 ;  /* 0x0000000000017941 */ /* 0x000fea0003800000 */
.L_x_5376:
        /* <DEDUP_REMOVED lines=35> */
.L_x_5371:
[----:B------:R0:W1:Y:S02]  /*6220*/  MUFU.SQRT R28, R10 ;  /* 0x0000000a001c7308 */ /* 0x0000640000002000 */
.L_x_5370:
[----:B------:R-:W-:Y:S05]  /*6230*/  BSYNC B0 ;  /* 0x0000000000007941 */ /* 0x000fea0003800000 */
.L_x_5369:
        /* <DEDUP_REMOVED lines=35> */
.L_x_5382:
        /* <DEDUP_REMOVED lines=17> */
.L_x_5388:
[----:B------:R-:W-:-:S04]  /*6580*/  FADD.FTZ R0, -R0, R5 ;  /* 0x0000000500007221 */ /* 0x000fc80000010100 */
[----:B------:R-:W-:-:S07]  /*6590*/  FMUL.FTZ R0, R0, 0.5 ;  /* 0x3f00000000007820 */ /* 0x000fce0000410000 */
.L_x_5389:
[----:B------:R-:W-:Y:S05]  /*65a0*/  BSYNC B4 ;  /* 0x0000000000047941 */ /* 0x000fea0003800000 */
.L_x_5387:
        /* <DEDUP_REMOVED lines=10> */
.L_x_5391:
[----:B------:R-:W-:-:S04]  /*6650*/  FADD.FTZ R3, -R3, R4 ;  /* 0x0000000403037221 */ /* 0x000fc80000010100 */
[----:B------:R-:W-:-:S07]  /*6660*/  FMUL.FTZ R3, R3, 0.5 ;  /* 0x3f00000003037820 */ /* 0x000fce0000410000 */
.L_x_5392:
[----:B------:R-:W-:Y:S05]  /*6670*/  BSYNC B4 ;  /* 0x0000000000047941 */ /* 0x000fea0003800000 */
.L_x_5390:
[----:B------:R-:W-:Y:S01]  /*6680*/  FADD.FTZ R3, R3, R0 ;  /* 0x0000000003037221 */ /* 0x000fe20000010000 */
[----:B------:R-:W-:-:S04]  /*6690*/  FADD.FTZ R32, R23, R32 ;  /* 0x0000002017207221 */ /* 0x000fc80000010000 */
[----:B------:R-:W-:-:S06]  /*66a0*/  FMUL.FTZ R32, R32, R3 ;  /* 0x0000000320207220 */ /* 0x000fcc0000410000 */
[----:B------:R-:W2:Y:S01]  /*66b0*/  MUFU.SQRT R32, R32 ;  /* 0x0000002000207308 */ /* 0x000ea20000002000 */
[----:B------:R-:W-:Y:S05]  /*66c0*/  BRA `(.L_x_5393) ;  /* 0x0000000000487947 */ /* 0x000fea0003800000 */
.L_x_5386:
        /* <DEDUP_REMOVED lines=12> */
.L_x_5385:
[----:B------:R-:W-:Y:S01]  /*6790*/  FADD.FTZ R0, R32, 1 ;  /* 0x3f80000020007421 */ /* 0x000fe20000010000 */
[----:B------:R-:W-:Y:S01]  /*67a0*/  MUFU.SQRT R3, R10 ;  /* 0x0000000a00037308 */ /* 0x000fe20000002000 */
[----:B------:R-:W-:Y:S02]  /*67b0*/  MOV R23, 0x3f800000 ;  /* 0x3f80000000177802 */ /* 0x000fe40000000f00 */
[----:B------:R-:W-:-:S06]  /*67c0*/  FMUL.FTZ R0, R0, 0.5 ;  /* 0x3f00000000007820 */ /* 0x000fcc0000410000 */
[----:B------:R-:W2:Y:S02]  /*67d0*/  MUFU.SQRT R0, R0 ;  /* 0x0000000000007308 */ /* 0x000ea40000002000 */
[----:B--2---:R-:W-:-:S07]  /*67e0*/  FMUL.FTZ R32, R3, R0 ;  /* 0x0000000003207220 */ /* 0x004fce0000410000 */
.L_x_5393:
[----:B------:R-:W-:Y:S05]  /*67f0*/  BSYNC B1 ;  /* 0x0000000000017941 */ /* 0x000fea0003800000 */
.L_x_5384:
[----:B------:R-:W-:Y:S05]  /*6800*/  BRA `(.L_x_5394) ;  /* 0x0000000000087947 */ /* 0x000fea0003800000 */
.L_x_5381:
[----:B------:R-:W-:Y:S01]  /*6810*/  FMUL.FTZ R32, R32, 16777216 ;  /* 0x4b80000020207820 */ /* 0x000fe20000410000 */
[----:B------:R-:W-:-:S07]  /*6820*/  FMUL.FTZ R23, R23, 16777216 ;  /* 0x4b80000017177820 */ /* 0x000fce0000410000 */
.L_x_5394:
[----:B------:R-:W-:Y:S05]  /*6830*/  BSYNC B0 ;  /* 0x0000000000007941 */ /* 0x000fea0003800000 */
.L_x_5380:
        /* <DEDUP_REMOVED lines=16> */
.L_x_5396:
[----:B------:R-:W-:Y:S05]  /*6940*/  BSYNC B4 ;  /* 0x0000000000047941 */ /* 0x000fea0003800000 */
.L_x_5395:
        /* <DEDUP_REMOVED lines=18> */
.L_x_5398:
[----:B------:R-:W-:Y:S02]  /*6a70*/  ISETP.GE.AND P0, PT, R32, RZ, PT ;  /* 0x000000ff2000720c */ /* 0x000fe40003f06270 */
[----:B------:R-:W-:-:S11]  /*6a80*/  MOV R3, 0x3fd774eb ;  /* 0x3fd774eb00037802 */ /* 0x000fd60000000f00 */
[----:B------:R-:W-:-:S04]  /*6a90*/  @P0 FFMA.FTZ R0, R3, 0.93318945169448852539, -R0 ;  /* 0x3f6ee58103000823 */ /* 0x000fc80000010800 */
[----:B------:R-:W-:-:S07]  /*6aa0*/  @!P0 FFMA.FTZ R0, R3, 0.93318945169448852539, R0 ;  /* 0x3f6ee58103008823 */ /* 0x000fce0000010000 */
.L_x_5399:
[----:B------:R-:W-:Y:S05]  /*6ab0*/  BSYNC B0 ;  /* 0x0000000000007941 */ /* 0x000fea0003800000 */
.L_x_5397:
        /* <DEDUP_REMOVED lines=10> */
.L_x_5383:
[----:B------:R-:W-:Y:S05]  /*6b60*/  BSYNC B3 ;  /* 0x0000000000037941 */ /* 0x000fea0003800000 */
.L_x_5379:
[----:B------:R-:W-:Y:S02]  /*6b70*/  LOP3.LUT R24, R3, 0x80000000, R24, 0xb8, !PT ;  /* 0x8000000003187812 */ /* 0x000fe400078eb818 */
[----:B-1----:R-:W-:Y:S01]  /*6b80*/  LOP3.LUT R21, R28, 0x80000000, R21, 0xb8, !PT ;  /* 0x800000001c157812 */ /* 0x002fe200078eb815 */
[----:B------:R-:W-:Y:S06]  /*6b90*/  BRA `(.L_x_5368) ;  /* 0x0000001400b47947 */ /* 0x000fec0003800000 */
.L_x_5367:
        /* <DEDUP_REMOVED lines=29> */
.L_x_5405:
[----:B------:R-:W-:Y:S05]  /*6d70*/  BSYNC B4 ;  /* 0x0000000000047941 */ /* 0x000fea0003800000 */
.L_x_5404:
        /* <DEDUP_REMOVED lines=18> */
.L_x_5407:
[----:B------:R-:W-:Y:S02]  /*6ea0*/  ISETP.GE.AND P0, PT, R26, RZ, PT ;  /* 0x000000ff1a00720c */ /* 0x000fe40003f06270 */
[----:B------:R-:W-:-:S11]  /*6eb0*/  MOV R3, 0x3fd774eb ;  /* 0x3fd774eb00037802 */ /* 0x000fd60000000f00 */
[----:B------:R-:W-:-:S04]  /*6ec0*/  @P0 FFMA.FTZ R0, R3, 0.93318945169448852539, -R0 ;  /* 0x3f6ee58103000823 */ /* 0x000fc80000010800 */
[----:B------:R-:W-:-:S07]  /*6ed0*/  @!P0 FFMA.FTZ R0, R3, 0.93318945169448852539, R0 ;  /* 0x3f6ee58103008823 */ /* 0x000fce0000010000 */
.L_x_5408:
[----:B------:R-:W-:Y:S05]  /*6ee0*/  BSYNC B0 ;  /* 0x0000000000007941 */ /* 0x000fea0003800000 */
.L_x_5406:
        /* <DEDUP_REMOVED lines=13> */
.L_x_5403:
        /* <DEDUP_REMOVED lines=11> */
.L_x_5411:
[----:B------:R-:W-:Y:S05]  /*7070*/  BSYNC B4 ;  /* 0x0000000000047941 */ /* 0x000fea0003800000 */
.L_x_5410:
        /* <DEDUP_REMOVED lines=18> */
.L_x_5413:
[----:B------:R-:W-:Y:S02]  /*71a0*/  ISETP.GE.AND P0, PT, R26, RZ, PT ;  /* 0x000000ff1a00720c */ /* 0x000fe40003f06270 */
[----:B------:R-:W-:-:S11]  /*71b0*/  MOV R3, 0x3fd774eb ;  /* 0x3fd774eb00037802 */ /* 0x000fd60000000f00 */
[----:B------:R-:W-:-:S04]  /*71c0*/  @P0 FFMA.FTZ R0, R3, 0.93318945169448852539, -R0 ;  /* 0x3f6ee58103000823 */ /* 0x000fc80000010800 */
[----:B------:R-:W-:-:S07]  /*71d0*/  @!P0 FFMA.FTZ R0, R3, 0.93318945169448852539, R0 ;  /* 0x3f6ee58103008823 */ /* 0x000fce0000010000 */
.L_x_5414:
[----:B------:R-:W-:Y:S05]  /*71e0*/  BSYNC B0 ;  /* 0x0000000000007941 */ /* 0x000fea0003800000 */
.L_x_5412:
        /* <DEDUP_REMOVED lines=27> */
.L_x_5402:
        /* <DEDUP_REMOVED lines=32> */
.L_x_5416:
[----:B------:R-:W-:Y:S05]  /*75a0*/  BSYNC B4 ;  /* 0x0000000000047941 */ /* 0x000fea0003800000 */
.L_x_5415:
        /* <DEDUP_REMOVED lines=18> */
.L_x_5418:
[----:B------:R-:W-:Y:S02]  /*76d0*/  ISETP.GE.AND P0, PT, R26, RZ, PT ;  /* 0x000000ff1a00720c */ /* 0x000fe40003f06270 */
[----:B------:R-:W-:-:S11]  /*76e0*/  MOV R3, 0x3fd774eb ;  /* 0x3fd774eb00037802 */ /* 0x000fd60000000f00 */
[----:B------:R-:W-:-:S04]  /*76f0*/  @P0 FFMA.FTZ R0, R3, 0.93318945169448852539, -R0 ;  /* 0x3f6ee58103000823 */ /* 0x000fc80000010800 */
[----:B------:R-:W-:-:S07]  /*7700*/  @!P0 FFMA.FTZ R0, R3, 0.93318945169448852539, R0 ;  /* 0x3f6ee58103008823 */ /* 0x000fce0000010000 */
.L_x_5419:
[----:B------:R-:W-:Y:S05]  /*7710*/  BSYNC B0 ;  /* 0x0000000000007941 */ /* 0x000fea0003800000 */
.L_x_5417:
        /* <DEDUP_REMOVED lines=11> */
.L_x_5401:
        /* <DEDUP_REMOVED lines=22> */
.L_x_5423:
[----:B------:R-:W-:Y:S05]  /*7930*/  BSYNC B4 ;  /* 0x0000000000047941 */ /* 0x000fea0003800000 */
.L_x_5422:
        /* <DEDUP_REMOVED lines=24> */
.L_x_5421:
        /* <DEDUP_REMOVED lines=11> */
.L_x_5425:
[----:B------:R-:W-:Y:S05]  /*7b70*/  BSYNC B4 ;  /* 0x0000000000047941 */ /* 0x000fea0003800000 */
.L_x_5424:
        /* <DEDUP_REMOVED lines=22> */
[----:B------:R-:W-:Y:S01]  /*7ce0*/  FADD.FTZ R4, |R26|, R23 ;  /* 0x000000171a047221 */ /* 0x000fe20000010200 */
[----:B0-----:R-:W-:Y:S01]  /*7cf0*/  @P0 FMUL.FTZ R5, R6, R7 ;  /* 0x0000000706050220 */ /* 0x001fe20000410000 */
        /* <DEDUP_REMOVED lines=14> */
.L_x_5420:
        /* <DEDUP_REMOVED lines=32> */
.L_x_5427:
[----:B------:R-:W-:Y:S05]  /*7fe0*/  BSYNC B4 ;  /* 0x0000000000047941 */ /* 0x000fea0003800000 */
.L_x_5426:
        /* <DEDUP_REMOVED lines=21> */
.L_x_5409:
[----:B------:R-:W-:Y:S05]  /*8140*/  BSYNC B3 ;  /* 0x0000000000037941 */ /* 0x000fea0003800000 */
.L_x_5400:
[----:B------:R-:W-:Y:S01]  /*8150*/  FADD.FTZ R10, R10, 0.69314718246459960938 ;  /* 0x3f3172180a0a7421 */ /* 0x000fe20000010000 */
[----:B------:R-:W-:-:S04]  /*8160*/  LOP3.LUT R24, R3, 0x80000000, R24, 0xb8, !PT ;  /* 0x8000000003187812 */ /* 0x000fc800078eb818 */
[----:B------:R-:W-:Y:S01]  /*8170*/  LOP3.LUT R21, R10, 0x80000000, R21, 0xb8, !PT ;  /* 0x800000000a157812 */ /* 0x000fe200078eb815 */
[----:B------:R-:W-:Y:S06]  /*8180*/  BRA `(.L_x_5368) ;  /* 0x0000000000387947 */ /* 0x000fec0003800000 */
.L_x_5366:
        /* <DEDUP_REMOVED lines=14> */
.L_x_5368:
[----:B------:R-:W-:Y:S05]  /*8270*/  BSYNC B2 ;  /* 0x0000000000027941 */ /* 0x000fea0003800000 */
.L_x_5365:
        /* <DEDUP_REMOVED lines=112> */
.L_x_5435:
        /* <DEDUP_REMOVED lines=10> */
.L_x_5437:
[----:B------:R-:W-:-:S04]  /*8a20*/  FADD.FTZ R6, -R0, R5 ;  /* 0x0000000500067221 */ /* 0x000fc80000010100 */
[----:B------:R-:W-:-:S07]  /*8a30*/  FMUL.FTZ R6, R6, 0.5 ;  /* 0x3f00000006067820 */ /* 0x000fce0000410000 */
.L_x_5438:
[----:B------:R-:W-:Y:S05]  /*8a40*/  BSYNC B1 ;  /* 0x0000000000017941 */ /* 0x000fea0003800000 */
.L_x_5436:
        /* <DEDUP_REMOVED lines=11> */
.L_x_5440:
[----:B------:R-:W-:-:S04]  /*8b00*/  FADD.FTZ R7, R4, -R7 ;  /* 0x8000000704077221 */ /* 0x000fc80000010000 */
[----:B------:R-:W-:-:S07]  /*8b10*/  FMUL.FTZ R7, R7, 0.5 ;  /* 0x3f00000007077820 */ /* 0x000fce0000410000 */
.L_x_5441:
[----:B------:R-:W-:Y:S05]  /*8b20*/  BSYNC B1 ;  /* 0x0000000000017941 */ /* 0x000fea0003800000 */
.L_x_5439:
        /* <DEDUP_REMOVED lines=35> */
.L_x_5434:
[----:B------:R0:W1:Y:S02]  /*8d60*/  MUFU.SQRT R32, R10 ;  /* 0x0000000a00207308 */ /* 0x0000640000002000 */
.L_x_5433:
[----:B------:R-:W-:Y:S05]  /*8d70*/  BSYNC B0 ;  /* 0x0000000000007941 */ /* 0x000fea0003800000 */
.L_x_5432:
        /* <DEDUP_REMOVED lines=35> */
.L_x_5445:
        /* <DEDUP_REMOVED lines=17> */
.L_x_5451:
[----:B------:R-:W-:-:S04]  /*90c0*/  FADD.FTZ R0, -R0, R5 ;  /* 0x0000000500007221 */ /* 0x000fc80000010100 */
[----:B------:R-:W-:-:S07]  /*90d0*/  FMUL.FTZ R0, R0, 0.5 ;  /* 0x3f00000000007820 */ /* 0x000fce0000410000 */
.L_x_5452:
[----:B------:R-:W-:Y:S05]  /*90e0*/  BSYNC B4 ;  /* 0x0000000000047941 */ /* 0x000fea0003800000 */
.L_x_5450:
        /* <DEDUP_REMOVED lines=10> */
.L_x_5454:
[----:B------:R-:W-:-:S04]  /*9190*/  FADD.FTZ R3, -R3, R4 ;  /* 0x0000000403037221 */ /* 0x000fc80000010100 */
[----:B------:R-:W-:-:S07]  /*91a0*/  FMUL.FTZ R3, R3, 0.5 ;  /* 0x3f00000003037820 */ /* 0x000fce0000410000 */
.L_x_5455:
[----:B------:R-:W-:Y:S05]  /*91b0*/  BSYNC B4 ;  /* 0x0000000000047941 */ /* 0x000fea0003800000 */
.L_x_5453:
[----:B------:R-:W-:Y:S01]  /*91c0*/  FADD.FTZ R3, R3, R0 ;  /* 0x0000000003037221 */ /* 0x000fe20000010000 */
[----:B------:R-:W-:-:S04]  /*91d0*/  FADD.FTZ R34, R11, R34 ;  /* 0x000000220b227221 */ /* 0x000fc80000010000 */
[----:B------:R-:W-:-:S06]  /*91e0*/  FMUL.FTZ R34, R34, R3 ;  /* 0x0000000322227220 */ /* 0x000fcc0000410000 */
[----:B------:R-:W2:Y:S01]  /*91f0*/  MUFU.SQRT R34, R34 ;  /* 0x0000002200227308 */ /* 0x000ea20000002000 */
[----:B------:R-:W-:Y:S05]  /*9200*/  BRA `(.L_x_5456) ;  /* 0x0000000000487947 */ /* 0x000fea0003800000 */
.L_x_5449:
        /* <DEDUP_REMOVED lines=12> */
.L_x_5448:
[----:B------:R-:W-:Y:S01]  /*92d0*/  FADD.FTZ R0, R34, 1 ;  /* 0x3f80000022007421 */ /* 0x000fe20000010000 */
[----:B------:R-:W-:Y:S01]  /*92e0*/  MUFU.SQRT R3, R10 ;  /* 0x0000000a00037308 */ /* 0x000fe20000002000 */
[----:B------:R-:W-:Y:S02]  /*92f0*/  MOV R11, 0x3f800000 ;  /* 0x3f800000000b7802 */ /* 0x000fe40000000f00 */
[----:B------:R-:W-:-:S06]  /*9300*/  FMUL.FTZ R0, R0, 0.5 ;  /* 0x3f00000000007820 */ /* 0x000fcc0000410000 */
[----:B------:R-:W2:Y:S02]  /*9310*/  MUFU.SQRT R0, R0 ;  /* 0x0000000000007308 */ /* 0x000ea40000002000 */
[----:B--2---:R-:W-:-:S07]  /*9320*/  FMUL.FTZ R34, R3, R0 ;  /* 0x0000000003227220 */ /* 0x004fce0000410000 */
.L_x_5456:
[----:B------:R-:W-:Y:S05]  /*9330*/  BSYNC B1 ;  /* 0x0000000000017941 */ /* 0x000fea0003800000 */
.L_x_5447:
[----:B------:R-:W-:Y:S05]  /*9340*/  BRA `(.L_x_5457) ;  /* 0x0000000000087947 */ /* 0x000fea0003800000 */
.L_x_5444:
[----:B------:R-:W-:Y:S01]  /*9350*/  FMUL.FTZ R34, R34, 16777216 ;  /* 0x4b80000022227820 */ /* 0x000fe20000410000 */
[----:B------:R-:W-:-:S07]  /*9360*/  FMUL.FTZ R11, R11, 16777216 ;  /* 0x4b8000000b0b7820 */ /* 0x000fce0000410000 */
.L_x_5457:
[----:B------:R-:W-:Y:S05]  /*9370*/  BSYNC B0 ;  /* 0x0000000000007941 */ /* 0x000fea0003800000 */
.L_x_5443:
        /* <DEDUP_REMOVED lines=16> */
.L_x_5459:
[----:B------:R-:W-:Y:S05]  /*9480*/  BSYNC B4 ;  /* 0x0000000000047941 */ /* 0x000fea0003800000 */
.L_x_5458:
        /* <DEDUP_REMOVED lines=18> */
.L_x_5461:
[----:B------:R-:W-:Y:S02]  /*95b0*/  ISETP.GE.AND P0, PT, R34, RZ, PT ;  /* 0x000000ff2200720c */ /* 0x000fe40003f06270 */
[----:B------:R-:W-:-:S11]  /*95c0*/  MOV R3, 0x3fd774eb ;  /* 0x3fd774eb00037802 */ /* 0x000fd60000000f00 */
[----:B------:R-:W-:-:S04]  /*95d0*/  @P0 FFMA.FTZ R0, R3, 0.93318945169448852539, -R0 ;  /* 0x3f6ee58103000823 */ /* 0x000fc80000010800 */
[----:B------:R-:W-:-:S07]  /*95e0*/  @!P0 FFMA.FTZ R0, R3, 0.93318945169448852539, R0 ;  /* 0x3f6ee58103008823 */ /* 0x000fce0000010000 */
.L_x_5462:
[----:B------:R-:W-:Y:S05]  /*95f0*/  BSYNC B0 ;  /* 0x0000000000007941 */ /* 0x000fea0003800000 */
.L_x_5460:
        /* <DEDUP_REMOVED lines=10> */
.L_x_5446:
[----:B------:R-:W-:Y:S05]  /*96a0*/  BSYNC B3 ;  /* 0x0000000000037941 */ /* 0x000fea0003800000 */
.L_x_5442:
[----:B------:R-:W-:Y:S02]  /*96b0*/  LOP3.LUT R28, R3, 0x80000000, R28, 0xb8, !PT ;  /* 0x80000000031c7812 */ /* 0x000fe400078eb81c */
[----:B-1----:R-:W-:Y:S01]  /*96c0*/  LOP3.LUT R25, R32, 0x80000000, R25, 0xb8, !PT ;  /* 0x8000000020197812 */ /* 0x002fe200078eb819 */
[----:B------:R-:W-:Y:S06]  /*96d0*/  BRA `(.L_x_5431) ;  /* 0x0000001400b47947 */ /* 0x000fec0003800000 */
.L_x_5430:
        /* <DEDUP_REMOVED lines=29> */
.L_x_5468:
[----:B------:R-:W-:Y:S05]  /*98b0*/  BSYNC B4 ;  /* 0x0000000000047941 */ /* 0x000fea0003800000 */
.L_x_5467:
        /* <DEDUP_REMOVED lines=18> */
.L_x_5470:
[----:B------:R-:W-:Y:S02]  /*99e0*/  ISETP.GE.AND P0, PT, R26, RZ, PT ;  /* 0x000000ff1a00720c */ /* 0x000fe40003f06270 */
[----:B------:R-:W-:-:S11]  /*99f0*/  MOV R3, 0x3fd774eb ;  /* 0x3fd774eb00037802 */ /* 0x000fd60000000f00 */
[----:B------:R-:W-:-:S04]  /*9a00*/  @P0 FFMA.FTZ R0, R3, 0.93318945169448852539, -R0 ;  /* 0x3f6ee58103000823 */ /* 0x000fc80000010800 */
[----:B------:R-:W-:-:S07]  /*9a10*/  @!P0 FFMA.FTZ R0, R3, 0.93318945169448852539, R0 ;  /* 0x3f6ee58103008823 */ /* 0x000fce0000010000 */
.L_x_5471:
[----:B------:R-:W-:Y:S05]  /*9a20*/  BSYNC B0 ;  /* 0x0000000000007941 */ /* 0x000fea0003800000 */
.L_x_5469:
        /* <DEDUP_REMOVED lines=13> */
.L_x_5466:
        /* <DEDUP_REMOVED lines=11> */
.L_x_5474:
[----:B------:R-:W-:Y:S05]  /*9bb0*/  BSYNC B4 ;  /* 0x0000000000047941 */ /* 0x000fea0003800000 */
.L_x_5473:
        /* <DEDUP_REMOVED lines=18> */
.L_x_5476:
[----:B------:R-:W-:Y:S02]  /*9ce0*/  ISETP.GE.AND P0, PT, R26, RZ, PT ;  /* 0x000000ff1a00720c */ /* 0x000fe40003f06270 */
[----:B------:R-:W-:-:S11]  /*9cf0*/  MOV R3, 0x3fd774eb ;  /* 0x3fd774eb00037802 */ /* 0x000fd60000000f00 */
[----:B------:R-:W-:-:S04]  /*9d00*/  @P0 FFMA.FTZ R0, R3, 0.93318945169448852539, -R0 ;  /* 0x3f6ee58103000823 */ /* 0x000fc80000010800 */
[----:B------:R-:W-:-:S07]  /*9d10*/  @!P0 FFMA.FTZ R0, R3, 0.93318945169448852539, R0 ;  /* 0x3f6ee58103008823 */ /* 0x000fce0000010000 */
.L_x_5477:
[----:B------:R-:W-:Y:S05]  /*9d20*/  BSYNC B0 ;  /* 0x0000000000007941 */ /* 0x000fea0003800000 */
.L_x_5475:
        /* <DEDUP_REMOVED lines=27> */
.L_x_5465:
        /* <DEDUP_REMOVED lines=32> */
.L_x_5479:
[----:B------:R-:W-:Y:S05]  /*a0e0*/  BSYNC B4 ;  /* 0x0000000000047941 */ /* 0x000fea0003800000 */
.L_x_5478:
        /* <DEDUP_REMOVED lines=18> */
.L_x_5481:
[----:B------:R-:W-:Y:S02]  /*a210*/  ISETP.GE.AND P0, PT, R26, RZ, PT ;  /* 0x000000ff1a00720c */ /* 0x000fe40003f06270 */
[----:B------:R-:W-:-:S11]  /*a220*/  MOV R3, 0x3fd774eb ;  /* 0x3fd774eb00037802 */ /* 0x000fd60000000f00 */
[----:B------:R-:W-:-:S04]  /*a230*/  @P0 FFMA.FTZ R0, R3, 0.93318945169448852539, -R0 ;  /* 0x3f6ee58103000823 */ /* 0x000fc80000010800 */
[----:B------:R-:W-:-:S07]  /*a240*/  @!P0 FFMA.FTZ R0, R3, 0.93318945169448852539, R0 ;  /* 0x3f6ee58103008823 */ /* 0x000fce0000010000 */
.L_x_5482:
[----:B------:R-:W-:Y:S05]  /*a250*/  BSYNC B0 ;  /* 0x0000000000007941 */ /* 0x000fea0003800000 */
.L_x_5480:
        /* <DEDUP_REMOVED lines=11> */
.L_x_5464:
        /* <DEDUP_REMOVED lines=22> */
.L_x_5486:
[----:B------:R-:W-:Y:S05]  /*a470*/  BSYNC B4 ;  /* 0x0000000000047941 */ /* 0x000fea0003800000 */
.L_x_5485:
        /* <DEDUP_REMOVED lines=24> */
.L_x_5484:
        /* <DEDUP_REMOVED lines=11> */
.L_x_5488:
[----:B------:R-:W-:Y:S05]  /*a6b0*/  BSYNC B4 ;  /* 0x0000000000047941 */ /* 0x000fea0003800000 */
.L_x_5487:
        /* <DEDUP_REMOVED lines=38> */
.L_x_5483:
        /* <DEDUP_REMOVED lines=32> */
.L_x_5490:
[----:B------:R-:W-:Y:S05]  /*ab20*/  BSYNC B4 ;  /* 0x0000000000047941 */ /* 0x000fea0003800000 */
.L_x_5489:
        /* <DEDUP_REMOVED lines=21> */
.L_x_5472:
[----:B------:R-:W-:Y:S05]  /*ac80*/  BSYNC B3 ;  /* 0x0000000000037941 */ /* 0x000fea0003800000 */
.L_x_5463:
[----:B------:R-:W-:Y:S01]  /*ac90*/  FADD.FTZ R10, R10, 0.69314718246459960938 ;  /* 0x3f3172180a0a7421 */ /* 0x000fe20000010000 */
[----:B------:R-:W-:-:S04]  /*aca0*/  LOP3.LUT R28, R3, 0x80000000, R28, 0xb8, !PT ;  /* 0x80000000031c7812 */ /* 0x000fc800078eb81c */
[----:B------:R-:W-:Y:S01]  /*acb0*/  LOP3.LUT R25, R10, 0x80000000, R25, 0xb8, !PT ;  /* 0x800000000a197812 */ /* 0x000fe200078eb819 */
[----:B------:R-:W-:Y:S06]  /*acc0*/  BRA `(.L_x_5431) ;  /* 0x0000000000387947 */ /* 0x000fec0003800000 */
.L_x_5429:
        /* <DEDUP_REMOVED lines=14> */
.L_x_5431:
[----:B------:R-:W-:Y:S05]  /*adb0*/  BSYNC B2 ;  /* 0x0000000000027941 */ /* 0x000fea0003800000 */
.L_x_5428:
[----:B------:R-:W-:Y:S05]  /*adc0*/  WARPSYNC.ALL ;  /* 0x0000000000007948 */ /* 0x000fea0003800000 */
[--C-:B0----5:R-:W-:Y:S01]  /*add0*/  HADD2.F32 R10, -RZ, R12.reuse.H1_H1 ;  /* 0x3000000cff0a7230 */ /* 0x121fe20000004100 */
[----:B------:R-:W-:Y:S01]  /*ade0*/  BSSY B2, `(.L_x_5491) ;  /* 0x00002b0000027945 */ /* 0x000fe20003800000 */
        /* <DEDUP_REMOVED lines=108> */
.L_x_5498:
        /* <DEDUP_REMOVED lines=10> */
.L_x_5500:
[----:B------:R-:W-:-:S04]  /*b550*/  FADD.FTZ R6, -R0, R5 ;  /* 0x0000000500067221 */ /* 0x000fc80000010100 */
[----:B------:R-:W-:-:S07]  /*b560*/  FMUL.FTZ R6, R6, 0.5 ;  /* 0x3f00000006067820 */ /* 0x000fce0000410000 */
.L_x_5501:
[----:B------:R-:W-:Y:S05]  /*b570*/  BSYNC B1 ;  /* 0x0000000000017941 */ /* 0x000fea0003800000 */
.L_x_5499:
        /* <DEDUP_REMOVED lines=11> */
.L_x_5503:
[----:B------:R-:W-:-:S04]  /*b630*/  FADD.FTZ R7, R4, -R7 ;  /* 0x8000000704077221 */ /* 0x000fc80000010000 */
[----:B------:R-:W-:-:S07]  /*b640*/  FMUL.FTZ R7, R7, 0.5 ;  /* 0x3f00000007077820 */ /* 0x000fce0000410000 */
.L_x_5504:
[----:B------:R-:W-:Y:S05]  /*b650*/  BSYNC B1 ;  /* 0x0000000000017941 */ /* 0x000fea0003800000 */
.L_x_5502:
        /* <DEDUP_REMOVED lines=35> */
.L_x_5497:
[----:B------:R0:W1:Y:S02]  /*b890*/  MUFU.SQRT R27, R12 ;  /* 0x0000000c001b7308 */ /* 0x0000640000002000 */
.L_x_5496:
[----:B------:R-:W-:Y:S05]  /*b8a0*/  BSYNC B0 ;  /* 0x0000000000007941 */ /* 0x000fea0003800000 */
.L_x_5495:
        /* <DEDUP_REMOVED lines=35> */
.L_x_5508:
        /* <DEDUP_REMOVED lines=17> */
.L_x_5514:
[----:B------:R-:W-:-:S04]  /*bbf0*/  FADD.FTZ R0, -R0, R5 ;  /* 0x0000000500007221 */ /* 0x000fc80000010100 */
[----:B------:R-:W-:-:S07]  /*bc00*/  FMUL.FTZ R0, R0, 0.5 ;  /* 0x3f00000000007820 */ /* 0x000fce0000410000 */
.L_x_5515:
[----:B------:R-:W-:Y:S05]  /*bc10*/  BSYNC B4 ;  /* 0x0000000000047941 */ /* 0x000fea0003800000 */
.L_x_5513:
        /* <DEDUP_REMOVED lines=10> */
.L_x_5517:
[----:B------:R-:W-:-:S04]  /*bcc0*/  FADD.FTZ R3, -R3, R4 ;  /* 0x0000000403037221 */ /* 0x000fc80000010100 */
[----:B------:R-:W-:-:S07]  /*bcd0*/  FMUL.FTZ R3, R3, 0.5 ;  /* 0x3f00000003037820 */ /* 0x000fce0000410000 */
.L_x_5518:
[----:B------:R-:W-:Y:S05]  /*bce0*/  BSYNC B4 ;  /* 0x0000000000047941 */ /* 0x000fea0003800000 */
.L_x_5516:
[----:B------:R-:W-:Y:S01]  /*bcf0*/  FADD.FTZ R3, R3, R0 ;  /* 0x0000000003037221 */ /* 0x000fe20000010000 */
[----:B------:R-:W-:-:S04]  /*bd00*/  FADD.FTZ R26, R23, R26 ;  /* 0x0000001a171a7221 */ /* 0x000fc80000010000 */
[----:B------:R-:W-:-:S06]  /*bd10*/  FMUL.FTZ R26, R26, R3 ;  /* 0x000000031a1a7220 */ /* 0x000fcc0000410000 */
[----:B------:R-:W2:Y:S01]  /*bd20*/  MUFU.SQRT R26, R26 ;  /* 0x0000001a001a7308 */ /* 0x000ea20000002000 */
[----:B------:R-:W-:Y:S05]  /*bd30*/  BRA `(.L_x_5519) ;  /* 0x0000000000487947 */ /* 0x000fea0003800000 */
.L_x_5512:
        /* <DEDUP_REMOVED lines=12> */
.L_x_5511:
[----:B------:R-:W-:Y:S01]  /*be00*/  FADD.FTZ R0, R26, 1 ;  /* 0x3f8000001a007421 */ /* 0x000fe20000010000 */
[----:B------:R-:W-:Y:S01]  /*be10*/  MUFU.SQRT R3, R12 ;  /* 0x0000000c00037308 */ /* 0x000fe20000002000 */
[----:B------:R-:W-:Y:S02]  /*be20*/  MOV R23, 0x3f800000 ;  /* 0x3f80000000177802 */ /* 0x000fe40000000f00 */
[----:B------:R-:W-:-:S06]  /*be30*/  FMUL.FTZ R0, R0, 0.5 ;  /* 0x3f00000000007820 */ /* 0x000fcc0000410000 */
[----:B------:R-:W2:Y:S02]  /*be40*/  MUFU.SQRT R0, R0 ;  /* 0x0000000000007308 */ /* 0x000ea40000002000 */
[----:B--2---:R-:W-:-:S07]  /*be50*/  FMUL.FTZ R26, R3, R0 ;  /* 0x00000000031a7220 */ /* 0x004fce0000410000 */
.L_x_5519:
[----:B------:R-:W-:Y:S05]  /*be60*/  BSYNC B1 ;  /* 0x0000000000017941 */ /* 0x000fea0003800000 */
.L_x_5510:
[----:B------:R-:W-:Y:S05]  /*be70*/  BRA `(.L_x_5520) ;  /* 0x0000000000087947 */ /* 0x000fea0003800000 */
.L_x_5507:
[----:B------:R-:W-:Y:S01]  /*be80*/  FMUL.FTZ R26, R26, 16777216 ;  /* 0x4b8000001a1a7820 */ /* 0x000fe20000410000 */
[----:B------:R-:W-:-:S07]  /*be90*/  FMUL.FTZ R23, R23, 16777216 ;  /* 0x4b80000017177820 */ /* 0x000fce0000410000 */
.L_x_5520:
[----:B------:R-:W-:Y:S05]  /*bea0*/  BSYNC B0 ;  /* 0x0000000000007941 */ /* 0x000fea0003800000 */
.L_x_5506:
        /* <DEDUP_REMOVED lines=15> */
[----:B01----:R-:W-:Y:S05]  /*bfa0*/  CALL.REL.NOINC `($__internal_5_$__cuda_sm3x_div_rn_ftz_f32_slowpath) ;  /* 0x0000020000387944 */ /* 0x003fea0003c00000 */
.L_x_5522:
[----:B------:R-:W-:Y:S05]  /*bfb0*/  BSYNC B4 ;  /* 0x0000000000047941 */ /* 0x000fea0003800000 */
.L_x_5521:
        /* <DEDUP_REMOVED lines=18> */
.L_x_5524:
[----:B------:R-:W-:Y:S02]  /*c0e0*/  ISETP.GE.AND P0, PT, R26, RZ, PT ;  /* 0x000000ff1a00720c */ /* 0x000fe40003f06270 */
[----:B------:R-:W-:-:S11]  /*c0f0*/  MOV R3, 0x3fd774eb ;  /* 0x3fd774eb00037802 */ /* 0x000fd60000000f00 */
[----:B------:R-:W-:-:S04]  /*c100*/  @P0 FFMA.FTZ R0, R3, 0.93318945169448852539, -R0 ;  /* 0x3f6ee58103000823 */ /* 0x000fc80000010800 */
[----:B------:R-:W-:-:S07]  /*c110*/  @!P0 FFMA.FTZ R0, R3, 0.93318945169448852539, R0 ;  /* 0x3f6ee58103008823 */ /* 0x000fce0000010000 */
.L_x_5525:
[----:B------:R-:W-:Y:S05]  /*c120*/  BSYNC B0 ;  /* 0x0000000000007941 */ /* 0x000fea0003800000 */
.L_x_5523:
        /* <DEDUP_REMOVED lines=10> */
.L_x_5509:
[----:B------:R-:W-:Y:S05]  /*c1d0*/  BSYNC B3 ;  /* 0x0000000000037941 */ /* 0x000fea0003800000 */
.L_x_5505:
[----:B------:R-:W-:Y:S02]  /*c1e0*/  LOP3.LUT R11, R0, 0x80000000, R11, 0xb8, !PT ;  /* 0x80000000000b7812 */ /* 0x000fe400078eb80b */
[----:B-1----:R-:W-:Y:S01]  /*c1f0*/  LOP3.LUT R10, R27, 0x80000000, R10, 0xb8, !PT ;  /* 0x800000001b0a7812 */ /* 0x002fe200078eb80a */
[----:B------:R-:W-:Y:S06]  /*c200*/  BRA `(.L_x_5494) ;  /* 0x0000001400b47947 */ /* 0x000fec0003800000 */
.L_x_5493:
        /* <DEDUP_REMOVED lines=28> */
[----:B------:R-:W-:Y:S05]  /*c3d0*/  CALL.REL.NOINC `($__internal_5_$__cuda_sm3x_div_rn_ftz_f32_slowpath) ;  /* 0x000001fc002c7944 */ /* 0x000fea0003c00000 */
.L_x_5531:
[----:B------:R-:W-:Y:S05]  /*c3e0*/  BSYNC B4 ;  /* 0x0000000000047941 */ /* 0x000fea0003800000 */
.L_x_5530:
        /* <DEDUP_REMOVED lines=18> */
.L_x_5533:
[----:B------:R-:W-:Y:S02]  /*c510*/  ISETP.GE.AND P0, PT, R26, RZ, PT ;  /* 0x000000ff1a00720c */ /* 0x000fe40003f06270 */
[----:B------:R-:W-:-:S11]  /*c520*/  MOV R3, 0x3fd774eb ;  /* 0x3fd774eb00037802 */ /* 0x000fd60000000f00 */
[----:B------:R-:W-:-:S04]  /*c530*/  @P0 FFMA.FTZ R0, R3, 0.93318945169448852539, -R0 ;  /* 0x3f6ee58103000823 */ /* 0x000fc80000010800 */
[----:B------:R-:W-:-:S07]  /*c540*/  @!P0 FFMA.FTZ R0, R3, 0.93318945169448852539, R0 ;  /* 0x3f6ee58103008823 */ /* 0x000fce0000010000 */
.L_x_5534:
[----:B------:R-:W-:Y:S05]  /*c550*/  BSYNC B0 ;  /* 0x0000000000007941 */ /* 0x000fea0003800000 */
.L_x_5532:
        /* <DEDUP_REMOVED lines=13> */
.L_x_5529:
        /* <DEDUP_REMOVED lines=11> */
.L_x_5537:
[----:B------:R-:W-:Y:S05]  /*c6e0*/  BSYNC B4 ;  /* 0x0000000000047941 */ /* 0x000fea0003800000 */
.L_x_5536:
        /* <DEDUP_REMOVED lines=18> */
.L_x_5539:
[----:B------:R-:W-:Y:S02]  /*c810*/  ISETP.GE.AND P0, PT, R26, RZ, PT ;  /* 0x000000ff1a00720c */ /* 0x000fe40003f06270 */
[----:B------:R-:W-:-:S11]  /*c820*/  MOV R3, 0x3fd774eb ;  /* 0x3fd774eb00037802 */ /* 0x000fd60000000f00 */
[----:B------:R-:W-:-:S04]  /*c830*/  @P0 FFMA.FTZ R0, R3, 0.93318945169448852539, -R0 ;  /* 0x3f6ee58103000823 */ /* 0x000fc80000010800 */
[----:B------:R-:W-:-:S07]  /*c840*/  @!P0 FFMA.FTZ R0, R3, 0.93318945169448852539, R0 ;  /* 0x3f6ee58103008823 */ /* 0x000fce0000010000 */
.L_x_5540:
[----:B------:R-:W-:Y:S05]  /*c850*/  BSYNC B0 ;  /* 0x0000000000007941 */ /* 0x000fea0003800000 */
.L_x_5538:
        /* <DEDUP_REMOVED lines=27> */
.L_x_5528:
        /* <DEDUP_REMOVED lines=31> */
[----:B------:R-:W-:Y:S05]  /*cc00*/  CALL.REL.NOINC `($__internal_5_$__cuda_sm3x_div_rn_ftz_f32_slowpath) ;  /* 0x000001f400207944 */ /* 0x000fea0003c00000 */
.L_x_5542:
[----:B------:R-:W-:Y:S05]  /*cc10*/  BSYNC B4 ;  /* 0x0000000000047941 */ /* 0x000fea0003800000 */
.L_x_5541:
        /* <DEDUP_REMOVED lines=18> */
.L_x_5544:
[----:B------:R-:W-:Y:S02]  /*cd40*/  ISETP.GE.AND P0, PT, R26, RZ, PT ;  /* 0x000000ff1a00720c */ /* 0x000fe40003f06270 */
[----:B------:R-:W-:-:S11]  /*cd50*/  MOV R3, 0x3fd774eb ;  /* 0x3fd774eb00037802 */ /* 0x000fd60000000f00 */
[----:B------:R-:W-:-:S04]  /*cd60*/  @P0 FFMA.FTZ R0, R3, 0.93318945169448852539, -R0 ;  /* 0x3f6ee58103000823 */ /* 0x000fc80000010800 */
[----:B------:R-:W-:-:S07]  /*cd70*/  @!P0 FFMA.FTZ R0, R3, 0.93318945169448852539, R0 ;  /* 0x3f6ee58103008823 */ /* 0x000fce0000010000 */
.L_x_5545:
[----:B------:R-:W-:Y:S05]  /*cd80*/  BSYNC B0 ;  /* 0x0000000000007941 */ /* 0x000fea0003800000 */
.L_x_5543:
        /* <DEDUP_REMOVED lines=11> */
.L_x_5527:
        /* <DEDUP_REMOVED lines=21> */
[----:B------:R-:W-:Y:S05]  /*cf90*/  CALL.REL.NOINC `($__internal_5_$__cuda_sm3x_div_rn_ftz_f32_slowpath) ;  /* 0x000001f0003c7944 */ /* 0x000fea0003c00000 */
.L_x_5549:
[----:B------:R-:W-:Y:S05]  /*cfa0*/  BSYNC B4 ;  /* 0x0000000000047941 */ /* 0x000fea0003800000 */
.L_x_5548:
        /* <DEDUP_REMOVED lines=24> */
.L_x_5547:
        /* <DEDUP_REMOVED lines=11> */
.L_x_5551:
[----:B------:R-:W-:Y:S05]  /*d1e0*/  BSYNC B4 ;  /* 0x0000000000047941 */ /* 0x000fea0003800000 */
.L_x_5550:
        /* <DEDUP_REMOVED lines=38> */
.L_x_5546:
        /* <DEDUP_REMOVED lines=32> */
.L_x_5553:
[----:B------:R-:W-:Y:S05]  /*d650*/  BSYNC B4 ;  /* 0x0000000000047941 */ /* 0x000fea0003800000 */
.L_x_5552:
        /* <DEDUP_REMOVED lines=21> */
.L_x_5535:
[----:B------:R-:W-:Y:S05]  /*d7b0*/  BSYNC B3 ;  /* 0x0000000000037941 */ /* 0x000fea0003800000 */
.L_x_5526:
[----:B------:R-:W-:Y:S01]  /*d7c0*/  FADD.FTZ R3, R12, 0.69314718246459960938 ;  /* 0x3f3172180c037421 */ /* 0x000fe20000010000 */
[----:B------:R-:W-:-:S04]  /*d7d0*/  LOP3.LUT R11, R0, 0x80000000, R11, 0xb8, !PT ;  /* 0x80000000000b7812 */ /* 0x000fc800078eb80b */
[----:B------:R-:W-:Y:S01]  /*d7e0*/  LOP3.LUT R10, R3, 0x80000000, R10, 0xb8, !PT ;  /* 0x80000000030a7812 */ /* 0x000fe200078eb80a */
[----:B------:R-:W-:Y:S06]  /*d7f0*/  BRA `(.L_x_5494) ;  /* 0x0000000000387947 */ /* 0x000fec0003800000 */
.L_x_5492:
        /* <DEDUP_REMOVED lines=14> */
.L_x_5494:
[----:B------:R-:W-:Y:S05]  /*d8e0*/  BSYNC B2 ;  /* 0x0000000000027941 */ /* 0x000fea0003800000 */
.L_x_5491:
[----:B------:R-:W-:Y:S05]  /*d8f0*/  WARPSYNC.ALL ;  /* 0x0000000000007948 */ /* 0x000fea0003800000 */
[--C-:B------:R-:W-:Y:S01]  /*d900*/  HADD2.F32 R27, -RZ, R13.reuse.H1_H1 ;  /* 0x3000000dff1b7230 */ /* 0x100fe20000004100 */
[----:B------:R-:W-:Y:S01]  /*d910*/  BSSY B2, `(.L_x_5554) ;  /* 0x00002b1000027945 */ /* 0x000fe20003800000 */
[----:B------:R-:W-:-:S03]  /*d920*/  HADD2.F32 R13, -RZ, R13.H0_H0 ;  /* 0x2000000dff0d7230 */ /* 0x000fc60000004100 */
[----:B------:R-:W-:Y:S02]  /*d930*/  FSETP.GTU.FTZ.AND P0, PT, |R27|, +INF , PT ;  /* 0x7f8000001b00780b */ /* 0x000fe40003f1c200 */
[C---:B------:R-:W-:Y:S01]  /*d940*/  FSETP.GTU.FTZ.AND P1, PT, |R13|.reuse, +INF , PT ;  /* 0x7f8000000d00780b */ /* 0x040fe20003f3c200 */
[----:B------:R-:W-:Y:S01]  /*d950*/  FADD.FTZ R26, |R13|, -RZ ;  /* 0x800000ff0d1a7221 */ /* 0x000fe20000010200 */
[----:B0-----:R-:W-:Y:S02]  /*d960*/  MOV R12, R27 ;  /* 0x0000001b000c7202 */ /* 0x001fe40000000f00 */
        /* <DEDUP_REMOVED lines=104> */
.L_x_5561:
        /* <DEDUP_REMOVED lines=10> */
.L_x_5563:
[----:B------:R-:W-:-:S04]  /*e090*/  FADD.FTZ R6, -R0, R5 ;  /* 0x0000000500067221 */ /* 0x000fc80000010100 */
[----:B------:R-:W-:-:S07]  /*e0a0*/  FMUL.FTZ R6, R6, 0.5 ;  /* 0x3f00000006067820 */ /* 0x000fce0000410000 */
.L_x_5564:
[----:B------:R-:W-:Y:S05]  /*e0b0*/  BSYNC B1 ;  /* 0x0000000000017941 */ /* 0x000fea0003800000 */
.L_x_5562:
        /* <DEDUP_REMOVED lines=11> */
.L_x_5566:
[----:B------:R-:W-:-:S04]  /*e170*/  FADD.FTZ R7, R4, -R7 ;  /* 0x8000000704077221 */ /* 0x000fc80000010000 */
[----:B------:R-:W-:-:S07]  /*e180*/  FMUL.FTZ R7, R7, 0.5 ;  /* 0x3f00000007077820 */ /* 0x000fce0000410000 */
.L_x_5567:
[----:B------:R-:W-:Y:S05]  /*e190*/  BSYNC B1 ;  /* 0x0000000000017941 */ /* 0x000fea0003800000 */
.L_x_5565:
        /* <DEDUP_REMOVED lines=35> */
.L_x_5560:
[----:B------:R0:W1:Y:S02]  /*e3d0*/  MUFU.SQRT R29, R23 ;  /* 0x00000017001d7308 */ /* 0x0000640000002000 */
.L_x_5559:
[----:B------:R-:W-:Y:S05]  /*e3e0*/  BSYNC B0 ;  /* 0x0000000000007941 */ /* 0x000fea0003800000 */
.L_x_5558:
        /* <DEDUP_REMOVED lines=35> */
.L_x_5571:
        /* <DEDUP_REMOVED lines=17> */
.L_x_5577:
[----:B------:R-:W-:-:S04]  /*e730*/  FADD.FTZ R0, -R0, R5 ;  /* 0x0000000500007221 */ /* 0x000fc80000010100 */
[----:B------:R-:W-:-:S07]  /*e740*/  FMUL.FTZ R0, R0, 0.5 ;  /* 0x3f00000000007820 */ /* 0x000fce0000410000 */
.L_x_5578:
[----:B------:R-:W-:Y:S05]  /*e750*/  BSYNC B4 ;  /* 0x0000000000047941 */ /* 0x000fea0003800000 */
.L_x_5576:
        /* <DEDUP_REMOVED lines=10> */
.L_x_5580:
[----:B------:R-:W-:-:S04]  /*e800*/  FADD.FTZ R3, -R3, R4 ;  /* 0x0000000403037221 */ /* 0x000fc80000010100 */
[----:B------:R-:W-:-:S07]  /*e810*/  FMUL.FTZ R3, R3, 0.5 ;  /* 0x3f00000003037820 */ /* 0x000fce0000410000 */
.L_x_5581:
[----:B------:R-:W-:Y:S05]  /*e820*/  BSYNC B4 ;  /* 0x0000000000047941 */ /* 0x000fea0003800000 */
.L_x_5579:
[----:B------:R-:W-:Y:S01]  /*e830*/  FADD.FTZ R0, R3, R0 ;  /* 0x0000000003007221 */ /* 0x000fe20000010000 */
[----:B------:R-:W-:-:S04]  /*e840*/  FADD.FTZ R31, R26, R31 ;  /* 0x0000001f1a1f7221 */ /* 0x000fc80000010000 */
[----:B------:R-:W-:-:S06]  /*e850*/  FMUL.FTZ R31, R31, R0 ;  /* 0x000000001f1f7220 */ /* 0x000fcc0000410000 */
[----:B------:R-:W2:Y:S01]  /*e860*/  MUFU.SQRT R31, R31 ;  /* 0x0000001f001f7308 */ /* 0x000ea20000002000 */
[----:B------:R-:W-:Y:S05]  /*e870*/  BRA `(.L_x_5582) ;  /* 0x0000000000487947 */ /* 0x000fea0003800000 */
.L_x_5575:
        /* <DEDUP_REMOVED lines=12> */
.L_x_5574:
[----:B------:R-:W-:Y:S01]  /*e940*/  FADD.FTZ R0, R31, 1 ;  /* 0x3f8000001f007421 */ /* 0x000fe20000010000 */
[----:B0-----:R-:W-:Y:S01]  /*e950*/  MUFU.SQRT R23, R23 ;  /* 0x0000001700177308 */ /* 0x001fe20000002000 */
[----:B------:R-:W-:Y:S02]  /*e960*/  MOV R26, 0x3f800000 ;  /* 0x3f800000001a7802 */ /* 0x000fe40000000f00 */
[----:B------:R-:W-:-:S06]  /*e970*/  FMUL.FTZ R0, R0, 0.5 ;  /* 0x3f00000000007820 */ /* 0x000fcc0000410000 */
[----:B------:R-:W0:Y:S02]  /*e980*/  MUFU.SQRT R0, R0 ;  /* 0x0000000000007308 */ /* 0x000e240000002000 */
[----:B0-----:R-:W-:-:S07]  /*e990*/  FMUL.FTZ R31, R23, R0 ;  /* 0x00000000171f7220 */ /* 0x001fce0000410000 */
.L_x_5582:
[----:B------:R-:W-:Y:S05]  /*e9a0*/  BSYNC B1 ;  /* 0x0000000000017941 */ /* 0x000fea0003800000 */
.L_x_5573:
[----:B------:R-:W-:Y:S05]  /*e9b0*/  BRA `(.L_x_5583) ;  /* 0x0000000000087947 */ /* 0x000fea0003800000 */
.L_x_5570:
[----:B------:R-:W-:Y:S01]  /*e9c0*/  FMUL.FTZ R31, R31, 16777216 ;  /* 0x4b8000001f1f7820 */ /* 0x000fe20000410000 */
[----:B------:R-:W-:-:S07]  /*e9d0*/  FMUL.FTZ R26, R26, 16777216 ;  /* 0x4b8000001a1a7820 */ /* 0x000fce0000410000 */
.L_x_5583:
[----:B------:R-:W-:Y:S05]  /*e9e0*/  BSYNC B0 ;  /* 0x0000000000007941 */ /* 0x000fea0003800000 */
.L_x_5569:
        /* <DEDUP_REMOVED lines=16> */
.L_x_5585:
[----:B------:R-:W-:Y:S05]  /*eaf0*/  BSYNC B4 ;  /* 0x0000000000047941 */ /* 0x000fea0003800000 */
.L_x_5584:
        /* <DEDUP_REMOVED lines=18> */
.L_x_5587:
[----:B------:R-:W-:Y:S02]  /*ec20*/  ISETP.GE.AND P0, PT, R31, RZ, PT ;  /* 0x000000ff1f00720c */ /* 0x000fe40003f06270 */
[----:B------:R-:W-:-:S11]  /*ec30*/  MOV R3, 0x3fd774eb ;  /* 0x3fd774eb00037802 */ /* 0x000fd60000000f00 */
[----:B------:R-:W-:-:S04]  /*ec40*/  @P0 FFMA.FTZ R0, R3, 0.93318945169448852539, -R0 ;  /* 0x3f6ee58103000823 */ /* 0x000fc80000010800 */
[----:B------:R-:W-:-:S07]  /*ec50*/  @!P0 FFMA.FTZ R0, R3, 0.93318945169448852539, R0 ;  /* 0x3f6ee58103008823 */ /* 0x000fce0000010000 */
.L_x_5588:
[----:B------:R-:W-:Y:S05]  /*ec60*/  BSYNC B0 ;  /* 0x0000000000007941 */ /* 0x000fea0003800000 */
.L_x_5586:
        /* <DEDUP_REMOVED lines=10> */
.L_x_5572:
[----:B------:R-:W-:Y:S05]  /*ed10*/  BSYNC B3 ;  /* 0x0000000000037941 */ /* 0x000fea0003800000 */
.L_x_5568:
[----:B------:R-:W-:Y:S02]  /*ed20*/  LOP3.LUT R13, R0, 0x80000000, R13, 0xb8, !PT ;  /* 0x80000000000d7812 */ /* 0x000fe400078eb80d */
[----:B-1----:R-:W-:Y:S01]  /*ed30*/  LOP3.LUT R12, R29, 0x80000000, R12, 0xb8, !PT ;  /* 0x800000001d0c7812 */ /* 0x002fe200078eb80c */
[----:B------:R-:W-:Y:S06]  /*ed40*/  BRA `(.L_x_5557) ;  /* 0x0000001400b47947 */ /* 0x000fec0003800000 */
.L_x_5556:
        /* <DEDUP_REMOVED lines=29> */
.L_x_5594:
[----:B------:R-:W-:Y:S05]  /*ef20*/  BSYNC B4 ;  /* 0x0000000000047941 */ /* 0x000fea0003800000 */
.L_x_5593:
        /* <DEDUP_REMOVED lines=18> */
.L_x_5596:
[----:B------:R-:W-:Y:S02]  /*f050*/  ISETP.GE.AND P0, PT, R27, RZ, PT ;  /* 0x000000ff1b00720c */ /* 0x000fe40003f06270 */
[----:B------:R-:W-:-:S11]  /*f060*/  MOV R3, 0x3fd774eb ;  /* 0x3fd774eb00037802 */ /* 0x000fd60000000f00 */
[----:B------:R-:W-:-:S04]  /*f070*/  @P0 FFMA.FTZ R0, R3, 0.93318945169448852539, -R0 ;  /* 0x3f6ee58103000823 */ /* 0x000fc80000010800 */
[----:B------:R-:W-:-:S07]  /*f080*/  @!P0 FFMA.FTZ R0, R3, 0.93318945169448852539, R0 ;  /* 0x3f6ee58103008823 */ /* 0x000fce0000010000 */
.L_x_5597:
[----:B------:R-:W-:Y:S05]  /*f090*/  BSYNC B0 ;  /* 0x0000000000007941 */ /* 0x000fea0003800000 */
.L_x_5595:
        /* <DEDUP_REMOVED lines=13> */
.L_x_5592:
        /* <DEDUP_REMOVED lines=11> */
.L_x_5600:
[----:B------:R-:W-:Y:S05]  /*f220*/  BSYNC B4 ;  /* 0x0000000000047941 */ /* 0x000fea0003800000 */
.L_x_5599:
        /* <DEDUP_REMOVED lines=18> */
.L_x_5602:
[----:B------:R-:W-:Y:S02]  /*f350*/  ISETP.GE.AND P0, PT, R27, RZ, PT ;  /* 0x000000ff1b00720c */ /* 0x000fe40003f06270 */
[----:B------:R-:W-:-:S11]  /*f360*/  MOV R3, 0x3fd774eb ;  /* 0x3fd774eb00037802 */ /* 0x000fd60000000f00 */
[----:B------:R-:W-:-:S04]  /*f370*/  @P0 FFMA.FTZ R0, R3, 0.93318945169448852539, -R0 ;  /* 0x3f6ee58103000823 */ /* 0x000fc80000010800 */
[----:B------:R-:W-:-:S07]  /*f380*/  @!P0 FFMA.FTZ R0, R3, 0.93318945169448852539, R0 ;  /* 0x3f6ee58103008823 */ /* 0x000fce0000010000 */
.L_x_5603:
[----:B------:R-:W-:Y:S05]  /*f390*/  BSYNC B0 ;  /* 0x0000000000007941 */ /* 0x000fea0003800000 */
.L_x_5601:
        /* <DEDUP_REMOVED lines=27> */
.L_x_5591:
        /* <DEDUP_REMOVED lines=32> */
.L_x_5605:
[----:B------:R-:W-:Y:S05]  /*f750*/  BSYNC B4 ;  /* 0x0000000000047941 */ /* 0x000fea0003800000 */
.L_x_5604:
        /* <DEDUP_REMOVED lines=18> */
.L_x_5607:
[----:B------:R-:W-:Y:S02]  /*f880*/  ISETP.GE.AND P0, PT, R27, RZ, PT ;  /* 0x000000ff1b00720c */ /* 0x000fe40003f06270 */
[----:B------:R-:W-:-:S11]  /*f890*/  MOV R3, 0x3fd774eb ;  /* 0x3fd774eb00037802 */ /* 0x000fd60000000f00 */
[----:B------:R-:W-:-:S04]  /*f8a0*/  @P0 FFMA.FTZ R0, R3, 0.93318945169448852539, -R0 ;  /* 0x3f6ee58103000823 */ /* 0x000fc80000010800 */
[----:B------:R-:W-:-:S07]  /*f8b0*/  @!P0 FFMA.FTZ R0, R3, 0.93318945169448852539, R0 ;  /* 0x3f6ee58103008823 */ /* 0x000fce0000010000 */
.L_x_5608:
[----:B------:R-:W-:Y:S05]  /*f8c0*/  BSYNC B0 ;  /* 0x0000000000007941 */ /* 0x000fea0003800000 */
.L_x_5606:
        /* <DEDUP_REMOVED lines=11> */
.L_x_5590:
        /* <DEDUP_REMOVED lines=22> */
.L_x_5612:
[----:B------:R-:W-:Y:S05]  /*fae0*/  BSYNC B4 ;  /* 0x0000000000047941 */ /* 0x000fea0003800000 */
.L_x_5611:
        /* <DEDUP_REMOVED lines=24> */
.L_x_5610:
        /* <DEDUP_REMOVED lines=11> */
.L_x_5614:
[----:B------:R-:W-:Y:S05]  /*fd20*/  BSYNC B4 ;  /* 0x0000000000047941 */ /* 0x000fea0003800000 */
.L_x_5613:
        /* <DEDUP_REMOVED lines=38> */
.L_x_5609:
        /* <DEDUP_REMOVED lines=32> */
.L_x_5616:
[----:B------:R-:W-:Y:S05]  /*10190*/  BSYNC B4 ;  /* 0x0000000000047941 */ /* 0x000fea0003800000 */
.L_x_5615:
        /* <DEDUP_REMOVED lines=21> */
.L_x_5598:
[----:B------:R-:W-:Y:S05]  /*102f0*/  BSYNC B3 ;  /* 0x0000000000037941 */ /* 0x000fea0003800000 */
.L_x_5589:
[----:B------:R-:W-:Y:S01]  /*10300*/  FADD.FTZ R23, R23, 0.69314718246459960938 ;  /* 0x3f31721817177421 */ /* 0x000fe20000010000 */
[----:B------:R-:W-:-:S04]  /*10310*/  LOP3.LUT R13, R0, 0x80000000, R13, 0xb8, !PT ;  /* 0x80000000000d7812 */ /* 0x000fc800078eb80d */
[----:B------:R-:W-:Y:S01]  /*10320*/  LOP3.LUT R12, R23, 0x80000000, R12, 0xb8, !PT ;  /* 0x80000000170c7812 */ /* 0x000fe200078eb80c */
[----:B------:R-:W-:Y:S06]  /*10330*/  BRA `(.L_x_5557) ;  /* 0x0000000000387947 */ /* 0x000fec0003800000 */
.L_x_5555:
        /* <DEDUP_REMOVED lines=14> */
.L_x_5557:
[----:B------:R-:W-:Y:S05]  /*10420*/  BSYNC B2 ;  /* 0x0000000000027941 */ /* 0x000fea0003800000 */
.L_x_5554:
        /* <DEDUP_REMOVED lines=112> */
.L_x_5624:
        /* <DEDUP_REMOVED lines=10> */
.L_x_5626:
[----:B------:R-:W-:-:S04]  /*10bd0*/  FADD.FTZ R6, -R0, R5 ;  /* 0x0000000500067221 */ /* 0x000fc80000010100 */
[----:B------:R-:W-:-:S07]  /*10be0*/  FMUL.FTZ R6, R6, 0.5 ;  /* 0x3f00000006067820 */ /* 0x000fce0000410000 */
.L_x_5627:
[----:B------:R-:W-:Y:S05]  /*10bf0*/  BSYNC B1 ;  /* 0x0000000000017941 */ /* 0x000fea0003800000 */
.L_x_5625:
        /* <DEDUP_REMOVED lines=11> */
.L_x_5629:
[----:B------:R-:W-:-:S04]  /*10cb0*/  FADD.FTZ R7, R4, -R7 ;  /* 0x8000000704077221 */ /* 0x000fc80000010000 */
[----:B------:R-:W-:-:S07]  /*10cc0*/  FMUL.FTZ R7, R7, 0.5 ;  /* 0x3f00000007077820 */ /* 0x000fce0000410000 */
.L_x_5630:
[----:B------:R-:W-:Y:S05]  /*10cd0*/  BSYNC B1 ;  /* 0x0000000000017941 */ /* 0x000fea0003800000 */
.L_x_5628:
        /* <DEDUP_REMOVED lines=35> */
.L_x_5623:
[----:B------:R0:W1:Y:S02]  /*10f10*/  MUFU.SQRT R29, R26 ;  /* 0x0000001a001d7308 */ /* 0x0000640000002000 */
.L_x_5622:
[----:B------:R-:W-:Y:S05]  /*10f20*/  BSYNC B0 ;  /* 0x0000000000007941 */ /* 0x000fea0003800000 */
.L_x_5621:
        /* <DEDUP_REMOVED lines=35> */
.L_x_5634:
        /* <DEDUP_REMOVED lines=17> */
.L_x_5640:
[----:B------:R-:W-:-:S04]  /*11270*/  FADD.FTZ R0, -R0, R5 ;  /* 0x0000000500007221 */ /* 0x000fc80000010100 */
[----:B------:R-:W-:-:S07]  /*11280*/  FMUL.FTZ R0, R0, 0.5 ;  /* 0x3f00000000007820 */ /* 0x000fce0000410000 */
.L_x_5641:
[----:B------:R-:W-:Y:S05]  /*11290*/  BSYNC B4 ;  /* 0x0000000000047941 */ /* 0x000fea0003800000 */
.L_x_5639:
        /* <DEDUP_REMOVED lines=10> */
.L_x_5643:
[----:B------:R-:W-:-:S04]  /*11340*/  FADD.FTZ R3, -R3, R4 ;  /* 0x0000000403037221 */ /* 0x000fc80000010100 */
[----:B------:R-:W-:-:S07]  /*11350*/  FMUL.FTZ R3, R3, 0.5 ;  /* 0x3f00000003037820 */ /* 0x000fce0000410000 */
.L_x_5644:
[----:B------:R-:W-:Y:S05]  /*11360*/  BSYNC B4 ;  /* 0x0000000000047941 */ /* 0x000fea0003800000 */
.L_x_5642:
[----:B------:R-:W-:Y:S01]  /*11370*/  FADD.FTZ R3, R3, R0 ;  /* 0x0000000003037221 */ /* 0x000fe20000010000 */
[----:B------:R-:W-:-:S04]  /*11380*/  FADD.FTZ R34, R27, R34 ;  /* 0x000000221b227221 */ /* 0x000fc80000010000 */
[----:B------:R-:W-:-:S06]  /*11390*/  FMUL.FTZ R34, R34, R3 ;  /* 0x0000000322227220 */ /* 0x000fcc0000410000 */
[----:B------:R-:W2:Y:S01]  /*113a0*/  MUFU.SQRT R34, R34 ;  /* 0x0000002200227308 */ /* 0x000ea20000002000 */
[----:B------:R-:W-:Y:S05]  /*113b0*/  BRA `(.L_x_5645) ;  /* 0x0000000000487947 */ /* 0x000fea0003800000 */
.L_x_5638:
        /* <DEDUP_REMOVED lines=12> */
.L_x_5637:
[----:B------:R-:W-:Y:S01]  /*11480*/  FADD.FTZ R0, R34, 1 ;  /* 0x3f80000022007421 */ /* 0x000fe20000010000 */
[----:B------:R-:W-:Y:S01]  /*11490*/  MUFU.SQRT R3, R26 ;  /* 0x0000001a00037308 */ /* 0x000fe20000002000 */
[----:B------:R-:W-:Y:S02]  /*114a0*/  MOV R27, 0x3f800000 ;  /* 0x3f800000001b7802 */ /* 0x000fe40000000f00 */
[----:B------:R-:W-:-:S06]  /*114b0*/  FMUL.FTZ R0, R0, 0.5 ;  /* 0x3f00000000007820 */ /* 0x000fcc0000410000 */
[----:B------:R-:W2:Y:S02]  /*114c0*/  MUFU.SQRT R0, R0 ;  /* 0x0000000000007308 */ /* 0x000ea40000002000 */
[----:B--2---:R-:W-:-:S07]  /*114d0*/  FMUL.FTZ R34, R3, R0 ;  /* 0x0000000003227220 */ /* 0x004fce0000410000 */
.L_x_5645:
[----:B------:R-:W-:Y:S05]  /*114e0*/  BSYNC B1 ;  /* 0x0000000000017941 */ /* 0x000fea0003800000 */
.L_x_5636:
[----:B------:R-:W-:Y:S05]  /*114f0*/  BRA `(.L_x_5646) ;  /* 0x0000000000087947 */ /* 0x000fea0003800000 */
.L_x_5633:
[----:B------:R-:W-:Y:S01]  /*11500*/  FMUL.FTZ R34, R34, 16777216 ;  /* 0x4b80000022227820 */ /* 0x000fe20000410000 */
[----:B------:R-:W-:-:S07]  /*11510*/  FMUL.FTZ R27, R27, 16777216 ;  /* 0x4b8000001b1b7820 */ /* 0x000fce0000410000 */
.L_x_5646:
[----:B------:R-:W-:Y:S05]  /*11520*/  BSYNC B0 ;  /* 0x0000000000007941 */ /* 0x000fea0003800000 */
.L_x_5632:
        /* <DEDUP_REMOVED lines=16> */
.L_x_5648:
[----:B------:R-:W-:Y:S05]  /*11630*/  BSYNC B4 ;  /* 0x0000000000047941 */ /* 0x000fea0003800000 */
.L_x_5647:
        /* <DEDUP_REMOVED lines=18> */
.L_x_5650:
[----:B------:R-:W-:Y:S02]  /*11760*/  ISETP.GE.AND P0, PT, R34, RZ, PT ;  /* 0x000000ff2200720c */ /* 0x000fe40003f06270 */
[----:B------:R-:W-:-:S11]  /*11770*/  MOV R3, 0x3fd774eb ;  /* 0x3fd774eb00037802 */ /* 0x000fd60000000f00 */
[----:B------:R-:W-:-:S04]  /*11780*/  @P0 FFMA.FTZ R0, R3, 0.93318945169448852539, -R0 ;  /* 0x3f6ee58103000823 */ /* 0x000fc80000010800 */
[----:B------:R-:W-:-:S07]  /*11790*/  @!P0 FFMA.FTZ R0, R3, 0.93318945169448852539, R0 ;  /* 0x3f6ee58103008823 */ /* 0x000fce0000010000 */
.L_x_5651:
[----:B------:R-:W-:Y:S05]  /*117a0*/  BSYNC B0 ;  /* 0x0000000000007941 */ /* 0x000fea0003800000 */
.L_x_5649:
        /* <DEDUP_REMOVED lines=10> */
.L_x_5635:
[----:B------:R-:W-:Y:S05]  /*11850*/  BSYNC B3 ;  /* 0x0000000000037941 */ /* 0x000fea0003800000 */
.L_x_5631:
[----:B------:R-:W-:Y:S02]  /*11860*/  LOP3.LUT R23, R0, 0x80000000, R23, 0xb8, !PT ;  /* 0x8000000000177812 */ /* 0x000fe400078eb817 */
[----:B-1----:R-:W-:Y:S01]  /*11870*/  LOP3.LUT R14, R29, 0x80000000, R14, 0xb8, !PT ;  /* 0x800000001d0e7812 */ /* 0x002fe200078eb80e */
[----:B------:R-:W-:Y:S06]  /*11880*/  BRA `(.L_x_5620) ;  /* 0x0000001400b47947 */ /* 0x000fec0003800000 */
.L_x_5619:
        /* <DEDUP_REMOVED lines=29> */
.L_x_5657:
[----:B------:R-:W-:Y:S05]  /*11a60*/  BSYNC B4 ;  /* 0x0000000000047941 */ /* 0x000fea0003800000 */
.L_x_5656:
        /* <DEDUP_REMOVED lines=18> */
.L_x_5659:
[----:B------:R-:W-:Y:S02]  /*11b90*/  ISETP.GE.AND P0, PT, R32, RZ, PT ;  /* 0x000000ff2000720c */ /* 0x000fe40003f06270 */
[----:B------:R-:W-:-:S11]  /*11ba0*/  MOV R3, 0x3fd774eb ;  /* 0x3fd774eb00037802 */ /* 0x000fd60000000f00 */
[----:B------:R-:W-:-:S04]  /*11bb0*/  @P0 FFMA.FTZ R0, R3, 0.93318945169448852539, -R0 ;  /* 0x3f6ee58103000823 */ /* 0x000fc80000010800 */
[----:B------:R-:W-:-:S07]  /*11bc0*/  @!P0 FFMA.FTZ R0, R3, 0.93318945169448852539, R0 ;  /* 0x3f6ee58103008823 */ /* 0x000fce0000010000 */
.L_x_5660:
[----:B------:R-:W-:Y:S05]  /*11bd0*/  BSYNC B0 ;  /* 0x0000000000007941 */ /* 0x000fea0003800000 */
.L_x_5658:
        /* <DEDUP_REMOVED lines=13> */
.L_x_5655:
        /* <DEDUP_REMOVED lines=11> */
.L_x_5663:
[----:B------:R-:W-:Y:S05]  /*11d60*/  BSYNC B4 ;  /* 0x0000000000047941 */ /* 0x000fea0003800000 */
.L_x_5662:
        /* <DEDUP_REMOVED lines=18> */
.L_x_5665:
[----:B------:R-:W-:Y:S02]  /*11e90*/  ISETP.GE.AND P0, PT, R32, RZ, PT ;  /* 0x000000ff2000720c */ /* 0x000fe40003f06270 */
[----:B------:R-:W-:-:S11]  /*11ea0*/  MOV R3, 0x3fd774eb ;  /* 0x3fd774eb00037802 */ /* 0x000fd60000000f00 */
[----:B------:R-:W-:-:S04]  /*11eb0*/  @P0 FFMA.FTZ R0, R3, 0.93318945169448852539, -R0 ;  /* 0x3f6ee58103000823 */ /* 0x000fc80000010800 */
[----:B------:R-:W-:-:S07]  /*11ec0*/  @!P0 FFMA.FTZ R0, R3, 0.93318945169448852539, R0 ;  /* 0x3f6ee58103008823 */ /* 0x000fce0000010000 */
.L_x_5666:
[----:B------:R-:W-:Y:S05]  /*11ed0*/  BSYNC B0 ;  /* 0x0000000000007941 */ /* 0x000fea0003800000 */
.L_x_5664:
        /* <DEDUP_REMOVED lines=27> */
.L_x_5654:
        /* <DEDUP_REMOVED lines=32> */
.L_x_5668:
[----:B------:R-:W-:Y:S05]  /*12290*/  BSYNC B4 ;  /* 0x0000000000047941 */ /* 0x000fea0003800000 */
.L_x_5667:
        /* <DEDUP_REMOVED lines=18> */
.L_x_5670:
[----:B------:R-:W-:Y:S02]  /*123c0*/  ISETP.GE.AND P0, PT, R32, RZ, PT ;  /* 0x000000ff2000720c */ /* 0x000fe40003f06270 */
[----:B------:R-:W-:-:S11]  /*123d0*/  MOV R3, 0x3fd774eb ;  /* 0x3fd774eb00037802 */ /* 0x000fd60000000f00 */
[----:B------:R-:W-:-:S04]  /*123e0*/  @P0 FFMA.FTZ R0, R3, 0.93318945169448852539, -R0 ;  /* 0x3f6ee58103000823 */ /* 0x000fc80000010800 */
[----:B------:R-:W-:-:S07]  /*123f0*/  @!P0 FFMA.FTZ R0, R3, 0.93318945169448852539, R0 ;  /* 0x3f6ee58103008823 */ /* 0x000fce0000010000 */
.L_x_5671:
[----:B------:R-:W-:Y:S05]  /*12400*/  BSYNC B0 ;  /* 0x0000000000007941 */ /* 0x000fea0003800000 */
.L_x_5669:
        /* <DEDUP_REMOVED lines=11> */
.L_x_5653:
        /* <DEDUP_REMOVED lines=22> */
.L_x_5675:
[----:B------:R-:W-:Y:S05]  /*12620*/  BSYNC B4 ;  /* 0x0000000000047941 */ /* 0x000fea0003800000 */
.L_x_5674:
        /* <DEDUP_REMOVED lines=24> */
.L_x_5673:
        /* <DEDUP_REMOVED lines=11> */
.L_x_5677:
[----:B------:R-:W-:Y:S05]  /*12860*/  BSYNC B4 ;  /* 0x0000000000047941 */ /* 0x000fea0003800000 */
.L_x_5676:
        /* <DEDUP_REMOVED lines=38> */
.L_x_5672:
        /* <DEDUP_REMOVED lines=32> */
.L_x_5679:
[----:B------:R-:W-:Y:S05]  /*12cd0*/  BSYNC B4 ;  /* 0x0000000000047941 */ /* 0x000fea0003800000 */
.L_x_5678:
        /* <DEDUP_REMOVED lines=21> */
.L_x_5661:
[----:B------:R-:W-:Y:S05]  /*12e30*/  BSYNC B3 ;  /* 0x0000000000037941 */ /* 0x000fea0003800000 */
.L_x_5652:
[----:B------:R-:W-:Y:S01]  /*12e40*/  FADD.FTZ R3, R26, 0.69314718246459960938 ;  /* 0x3f3172181a037421 */ /* 0x000fe20000010000 */
[----:B------:R-:W-:-:S04]  /*12e50*/  LOP3.LUT R23, R0, 0x80000000, R23, 0xb8, !PT ;  /* 0x8000000000177812 */ /* 0x000fc800078eb817 */
[----:B------:R-:W-:Y:S01]  /*12e60*/  LOP3.LUT R14, R3, 0x80000000, R14, 0xb8, !PT ;  /* 0x80000000030e7812 */ /* 0x000fe200078eb80e */
[----:B------:R-:W-:Y:S06]  /*12e70*/  BRA `(.L_x_5620) ;  /* 0x0000000000387947 */ /* 0x000fec0003800000 */
.L_x_5618:
        /* <DEDUP_REMOVED lines=14> */
.L_x_5620:
[----:B------:R-:W-:Y:S05]  /*12f60*/  BSYNC B2 ;  /* 0x0000000000027941 */ /* 0x000fea0003800000 */
.L_x_5617:
        /* <DEDUP_REMOVED lines=39> */
[----:B------:R-:W-:Y:S02]  /*131e0*/  IADD3 R6, -R30, 0x7e800000, RZ ;  /* 0x7e8000001e067810 */ /* 0x000fe40007ffe1ff */
[C---:B------:R-:W-:Y:S01]  /*131f0*/  FSETP.NEU.FTZ.AND P2, PT, R27.reuse, RZ, PT ;  /* 0x000000ff1b00720b */ /* 0x040fe20003f5d000 */
        /* <DEDUP_REMOVED lines=71> */
.L_x_5687:
        /* <DEDUP_REMOVED lines=10> */
.L_x_5689:
[----:B------:R-:W-:-:S04]  /*13710*/  FADD.FTZ R5, -R0, R7 ;  /* 0x0000000700057221 */ /* 0x000fc80000010100 */
[----:B------:R-:W-:-:S07]  /*13720*/  FMUL.FTZ R5, R5, 0.5 ;  /* 0x3f00000005057820 */ /* 0x000fce0000410000 */
.L_x_5690:
[----:B------:R-:W-:Y:S05]  /*13730*/  BSYNC B1 ;  /* 0x0000000000017941 */ /* 0x000fea0003800000 */
.L_x_5688:
        /* <DEDUP_REMOVED lines=11> */
.L_x_5692:
[----:B------:R-:W-:-:S04]  /*137f0*/  FADD.FTZ R6, R4, -R17 ;  /* 0x8000001104067221 */ /* 0x000fc80000010000 */
[----:B------:R-:W-:-:S07]  /*13800*/  FMUL.FTZ R6, R6, 0.5 ;  /* 0x3f00000006067820 */ /* 0x000fce0000410000 */
.L_x_5693:
[----:B------:R-:W-:Y:S05]  /*13810*/  BSYNC B1 ;  /* 0x0000000000017941 */ /* 0x000fea0003800000 */
.L_x_5691:
        /* <DEDUP_REMOVED lines=35> */
.L_x_5686:
[----:B------:R0:W1:Y:S02]  /*13a50*/  MUFU.SQRT R36, R34 ;  /* 0x0000002200247308 */ /* 0x0000640000002000 */
.L_x_5685:
[----:B------:R-:W-:Y:S05]  /*13a60*/  BSYNC B0 ;  /* 0x0000000000007941 */ /* 0x000fea0003800000 */
.L_x_5684:
        /* <DEDUP_REMOVED lines=35> */
.L_x_5697:
        /* <DEDUP_REMOVED lines=17> */
.L_x_5703:
[----:B------:R-:W-:-:S04]  /*13db0*/  FADD.FTZ R0, -R0, R7 ;  /* 0x0000000700007221 */ /* 0x000fc80000010100 */
[----:B------:R-:W-:-:S07]  /*13dc0*/  FMUL.FTZ R0, R0, 0.5 ;  /* 0x3f00000000007820 */ /* 0x000fce0000410000 */
.L_x_5704:
[----:B------:R-:W-:Y:S05]  /*13dd0*/  BSYNC B4 ;  /* 0x0000000000047941 */ /* 0x000fea0003800000 */
.L_x_5702:
        /* <DEDUP_REMOVED lines=10> */
.L_x_5706:
[----:B------:R-:W-:-:S04]  /*13e80*/  FADD.FTZ R3, -R3, R4 ;  /* 0x0000000403037221 */ /* 0x000fc80000010100 */
[----:B------:R-:W-:-:S07]  /*13e90*/  FMUL.FTZ R3, R3, 0.5 ;  /* 0x3f00000003037820 */ /* 0x000fce0000410000 */
.L_x_5707:
[----:B------:R-:W-:Y:S05]  /*13ea0*/  BSYNC B4 ;  /* 0x0000000000047941 */ /* 0x000fea0003800000 */
.L_x_5705:
[----:B------:R-:W-:Y:S01]  /*13eb0*/  FADD.FTZ R3, R3, R0 ;  /* 0x0000000003037221 */ /* 0x000fe20000010000 */
[----:B------:R-:W-:-:S04]  /*13ec0*/  FADD.FTZ R38, R29, R38 ;  /* 0x000000261d267221 */ /* 0x000fc80000010000 */
[----:B------:R-:W-:-:S06]  /*13ed0*/  FMUL.FTZ R38, R38, R3 ;  /* 0x0000000326267220 */ /* 0x000fcc0000410000 */
[----:B------:R-:W2:Y:S01]  /*13ee0*/  MUFU.SQRT R38, R38 ;  /* 0x0000002600267308 */ /* 0x000ea20000002000 */
[----:B------:R-:W-:Y:S05]  /*13ef0*/  BRA `(.L_x_5708) ;  /* 0x0000000000487947 */ /* 0x000fea0003800000 */
.L_x_5701:
        /* <DEDUP_REMOVED lines=12> */
.L_x_5700:
[----:B------:R-:W-:Y:S01]  /*13fc0*/  FADD.FTZ R0, R38, 1 ;  /* 0x3f80000026007421 */ /* 0x000fe20000010000 */
[----:B------:R-:W-:Y:S01]  /*13fd0*/  MUFU.SQRT R3, R34 ;  /* 0x0000002200037308 */ /* 0x000fe20000002000 */
[----:B------:R-:W-:Y:S02]  /*13fe0*/  MOV R29, 0x3f800000 ;  /* 0x3f800000001d7802 */ /* 0x000fe40000000f00 */
[----:B------:R-:W-:-:S06]  /*13ff0*/  FMUL.FTZ R0, R0, 0.5 ;  /* 0x3f00000000007820 */ /* 0x000fcc0000410000 */
[----:B------:R-:W2:Y:S02]  /*14000*/  MUFU.SQRT R0, R0 ;  /* 0x0000000000007308 */ /* 0x000ea40000002000 */
[----:B--2---:R-:W-:-:S07]  /*14010*/  FMUL.FTZ R38, R3, R0 ;  /* 0x0000000003267220 */ /* 0x004fce0000410000 */
.L_x_5708:
[----:B------:R-:W-:Y:S05]  /*14020*/  BSYNC B1 ;  /* 0x0000000000017941 */ /* 0x000fea0003800000 */
.L_x_5699:
[----:B------:R-:W-:Y:S05]  /*14030*/  BRA `(.L_x_5709) ;  /* 0x0000000000087947 */ /* 0x000fea0003800000 */
.L_x_5696:
[----:B------:R-:W-:Y:S01]  /*14040*/  FMUL.FTZ R38, R38, 16777216 ;  /* 0x4b80000026267820 */ /* 0x000fe20000410000 */
[----:B------:R-:W-:-:S07]  /*14050*/  FMUL.FTZ R29, R29, 16777216 ;  /* 0x4b8000001d1d7820 */ /* 0x000fce0000410000 */
.L_x_5709:
[----:B------:R-:W-:Y:S05]  /*14060*/  BSYNC B0 ;  /* 0x0000000000007941 */ /* 0x000fea0003800000 */
.L_x_5695:
        /* <DEDUP_REMOVED lines=16> */
.L_x_5711:
[----:B------:R-:W-:Y:S05]  /*14170*/  BSYNC B4 ;  /* 0x0000000000047941 */ /* 0x000fea0003800000 */
.L_x_5710:
        /* <DEDUP_REMOVED lines=18> */
.L_x_5713:
[----:B------:R-:W-:Y:S02]  /*142a0*/  ISETP.GE.AND P0, PT, R38, RZ, PT ;  /* 0x000000ff2600720c */ /* 0x000fe40003f06270 */
[----:B------:R-:W-:-:S11]  /*142b0*/  MOV R3, 0x3fd774eb ;  /* 0x3fd774eb00037802 */ /* 0x000fd60000000f00 */
[----:B------:R-:W-:-:S04]  /*142c0*/  @P0 FFMA.FTZ R0, R3, 0.93318945169448852539, -R0 ;  /* 0x3f6ee58103000823 */ /* 0x000fc80000010800 */
[----:B------:R-:W-:-:S07]  /*142d0*/  @!P0 FFMA.FTZ R0, R3, 0.93318945169448852539, R0 ;  /* 0x3f6ee58103008823 */ /* 0x000fce0000010000 */
.L_x_5714:
[----:B------:R-:W-:Y:S05]  /*142e0*/  BSYNC B0 ;  /* 0x0000000000007941 */ /* 0x000fea0003800000 */
.L_x_5712:
        /* <DEDUP_REMOVED lines=10> */
.L_x_5698:
[----:B------:R-:W-:Y:S05]  /*14390*/  BSYNC B3 ;  /* 0x0000000000037941 */ /* 0x000fea0003800000 */
.L_x_5694:
[----:B------:R-:W-:Y:S02]  /*143a0*/  LOP3.LUT R26, R5, 0x80000000, R26, 0xb8, !PT ;  /* 0x80000000051a7812 */ /* 0x000fe400078eb81a */
[----:B-1----:R-:W-:Y:S01]  /*143b0*/  LOP3.LUT R15, R36, 0x80000000, R15, 0xb8, !PT ;  /* 0x80000000240f7812 */ /* 0x002fe200078eb80f */
[----:B------:R-:W-:Y:S06]  /*143c0*/  BRA `(.L_x_5683) ;  /* 0x0000001400b47947 */ /* 0x000fec0003800000 */
.L_x_5682:
        /* <DEDUP_REMOVED lines=29> */
.L_x_5720:
[----:B------:R-:W-:Y:S05]  /*145a0*/  BSYNC B4 ;  /* 0x0000000000047941 */ /* 0x000fea0003800000 */
.L_x_5719:
        /* <DEDUP_REMOVED lines=18> */
.L_x_5722:
[----:B------:R-:W-:Y:S02]  /*146d0*/  ISETP.GE.AND P0, PT, R34, RZ, PT ;  /* 0x000000ff2200720c */ /* 0x000fe40003f06270 */
[----:B------:R-:W-:-:S11]  /*146e0*/  MOV R3, 0x3fd774eb ;  /* 0x3fd774eb00037802 */ /* 0x000fd60000000f00 */
[----:B------:R-:W-:-:S04]  /*146f0*/  @P0 FFMA.FTZ R0, R3, 0.93318945169448852539, -R0 ;  /* 0x3f6ee58103000823 */ /* 0x000fc80000010800 */
[----:B------:R-:W-:-:S07]  /*14700*/  @!P0 FFMA.FTZ R0, R3, 0.93318945169448852539, R0 ;  /* 0x3f6ee58103008823 */ /* 0x000fce0000010000 */
.L_x_5723:
[----:B------:R-:W-:Y:S05]  /*14710*/  BSYNC B0 ;  /* 0x0000000000007941 */ /* 0x000fea0003800000 */
.L_x_5721:
        /* <DEDUP_REMOVED lines=13> */
.L_x_5718:
        /* <DEDUP_REMOVED lines=11> */
.L_x_5726:
[----:B------:R-:W-:Y:S05]  /*148a0*/  BSYNC B4 ;  /* 0x0000000000047941 */ /* 0x000fea0003800000 */
.L_x_5725:
        /* <DEDUP_REMOVED lines=18> */
.L_x_5728:
[----:B------:R-:W-:Y:S02]  /*149d0*/  ISETP.GE.AND P0, PT, R34, RZ, PT ;  /* 0x000000ff2200720c */ /* 0x000fe40003f06270 */
[----:B------:R-:W-:-:S11]  /*149e0*/  MOV R3, 0x3fd774eb ;  /* 0x3fd774eb00037802 */ /* 0x000fd60000000f00 */
[----:B------:R-:W-:-:S04]  /*149f0*/  @P0 FFMA.FTZ R0, R3, 0.93318945169448852539, -R0 ;  /* 0x3f6ee58103000823 */ /* 0x000fc80000010800 */
[----:B------:R-:W-:-:S07]  /*14a00*/  @!P0 FFMA.FTZ R0, R3, 0.93318945169448852539, R0 ;  /* 0x3f6ee58103008823 */ /* 0x000fce0000010000 */
.L_x_5729:
[----:B------:R-:W-:Y:S05]  /*14a10*/  BSYNC B0 ;  /* 0x0000000000007941 */ /* 0x000fea0003800000 */
.L_x_5727:
        /* <DEDUP_REMOVED lines=27> */
.L_x_5717:
        /* <DEDUP_REMOVED lines=32> */
.L_x_5731:
[----:B------:R-:W-:Y:S05]  /*14dd0*/  BSYNC B4 ;  /* 0x0000000000047941 */ /* 0x000fea0003800000 */
.L_x_5730:
        /* <DEDUP_REMOVED lines=18> */
.L_x_5733:
[----:B------:R-:W-:Y:S02]  /*14f00*/  ISETP.GE.AND P0, PT, R34, RZ, PT ;  /* 0x000000ff2200720c */ /* 0x000fe40003f06270 */
[----:B------:R-:W-:-:S11]  /*14f10*/  MOV R3, 0x3fd774eb ;  /* 0x3fd774eb00037802 */ /* 0x000fd60000000f00 */
[----:B------:R-:W-:-:S04]  /*14f20*/  @P0 FFMA.FTZ R0, R3, 0.93318945169448852539, -R0 ;  /* 0x3f6ee58103000823 */ /* 0x000fc80000010800 */
[----:B------:R-:W-:-:S07]  /*14f30*/  @!P0 FFMA.FTZ R0, R3, 0.93318945169448852539, R0 ;  /* 0x3f6ee58103008823 */ /* 0x000fce0000010000 */
.L_x_5734:
[----:B------:R-:W-:Y:S05]  /*14f40*/  BSYNC B0 ;  /* 0x0000000000007941 */ /* 0x000fea0003800000 */
.L_x_5732:
        /* <DEDUP_REMOVED lines=11> */
.L_x_5716:
        /* <DEDUP_REMOVED lines=22> */
.L_x_5738:
[----:B------:R-:W-:Y:S05]  /*15160*/  BSYNC B4 ;  /* 0x0000000000047941 */ /* 0x000fea0003800000 */
.L_x_5737:
        /* <DEDUP_REMOVED lines=24> */
.L_x_5736:
        /* <DEDUP_REMOVED lines=11> */
.L_x_5740:
[----:B------:R-:W-:Y:S05]  /*153a0*/  BSYNC B4 ;  /* 0x0000000000047941 */ /* 0x000fea0003800000 */
.L_x_5739:
        /* <DEDUP_REMOVED lines=38> */
.L_x_5735:
        /* <DEDUP_REMOVED lines=32> */
.L_x_5742:
[----:B------:R-:W-:Y:S05]  /*15810*/  BSYNC B4 ;  /* 0x0000000000047941 */ /* 0x000fea0003800000 */
.L_x_5741:
        /* <DEDUP_REMOVED lines=21> */
.L_x_5724:
[----:B------:R-:W-:Y:S05]  /*15970*/  BSYNC B3 ;  /* 0x0000000000037941 */ /* 0x000fea0003800000 */
.L_x_5715:
[----:B------:R-:W-:Y:S01]  /*15980*/  FADD.FTZ R0, R27, 0.69314718246459960938 ;  /* 0x3f3172181b007421 */ /* 0x000fe20000010000 */
[----:B------:R-:W-:-:S04]  /*15990*/  LOP3.LUT R26, R3, 0x80000000, R26, 0xb8, !PT ;  /* 0x80000000031a7812 */ /* 0x000fc800078eb81a */
[----:B------:R-:W-:Y:S01]  /*159a0*/  LOP3.LUT R15, R0, 0x80000000, R15, 0xb8, !PT ;  /* 0x80000000000f7812 */ /* 0x000fe200078eb80f */
[----:B------:R-:W-:Y:S06]  /*159b0*/  BRA `(.L_x_5683) ;  /* 0x0000000000387947 */ /* 0x000fec0003800000 */
.L_x_5681:
        /* <DEDUP_REMOVED lines=14> */
.L_x_5683:
[----:B------:R-:W-:Y:S05]  /*15aa0*/  BSYNC B2 ;  /* 0x0000000000027941 */ /* 0x000fea0003800000 */
.L_x_5680:
[----:B------:R-:W-:Y:S05]  /*15ab0*/  WARPSYNC.ALL ;  /* 0x0000000000007948 */ /* 0x000fea0003800000 */
[----:B------:R-:W1:Y:S01]  /*15ac0*/  LDC.64 R4, c[0x0][0x218] ;  /* 0x00008600ff047b82 */ /* 0x000e620000000a00 */
[----:B------:R-:W-:Y:S02]  /*15ad0*/  F2FP.F16.F32.PACK_AB R13, R12, R13 ;  /* 0x0000000d0c0d723e */ /* 0x000fe400000000ff */
[----:B------:R-:W-:Y:S02]  /*15ae0*/  F2FP.F16.F32.PACK_AB R7, R25, R28 ;  /* 0x0000001c1907723e */ /* 0x000fe400000000ff */
[----:B------:R-:W-:-:S02]  /*15af0*/  F2FP.F16.F32.PACK_AB R6, R21, R24 ;  /* 0x000000181506723e */ /* 0x000fc400000000ff */
[----:B------:R-:W-:Y:S02]  /*15b00*/  F2FP.F16.F32.PACK_AB R14, R14, R23 ;  /* 0x000000170e0e723e */ /* 0x000fe400000000ff */
[----:B------:R-:W-:Y:S02]  /*15b10*/  F2FP.F16.F32.PACK_AB R12, R10, R11 ;  /* 0x0000000b0a0c723e */ /* 0x000fe400000000ff */
[----:B------:R-:W-:Y:S01]  /*15b20*/  F2FP.F16.F32.PACK_AB R15, R15, R26 ;  /* 0x0000001a0f0f723e */ /* 0x000fe200000000ff */
[----:B-1----:R-:W-:Y:S01]  /*15b30*/  IMAD.WIDE.U32 R2, R2, 0x4, R4 ;  /* 0x0000000402027825 */ /* 0x002fe200078e0004 */
[----:B------:R-:W-:Y:S02]  /*15b40*/  F2FP.F16.F32.PACK_AB R5, R9, R22 ;  /* 0x000000160905723e */ /* 0x000fe400000000ff */
[----:B------:R-:W-:Y:S01]  /*15b50*/  F2FP.F16.F32.PACK_AB R4, R19, R20 ;  /* 0x000000141304723e */ /* 0x000fe200000000ff */
[----:B------:R-:W-:-:S05]  /*15b60*/  IMAD.WIDE R2, R18, 0x10, R2 ;  /* 0x0000001012027825 */ /* 0x000fca00078e0202 */
[----:B------:R-:W-:Y:S04]  /*15b70*/  STG.E.128 desc[UR4][R2.64], R4 ;  /* 0x0000000402007986 */ /* 0x000fe8000c101d04 */
[----:B------:R-:W-:Y:S01]  /*15b80*/  STG.E.128 desc[UR4][R2.64+0x800], R12 ;  /* 0x0008000c02007986 */ /* 0x000fe2000c101d04 */
[----:B------:R-:W-:Y:S05]  /*15b90*/  EXIT ;  /* 0x000000000000794d */ /* 0x000fea0003800000 */
.L_x_5238:
        /* <DEDUP_REMOVED lines=36> */
[----:B------:R-:W3:Y:S02]  /*15de0*/  @!P5 LDG.E R16, desc[UR4][R16.64] ;  /* 0x000000041010d981 */ /* 0x000ee4000c1e1900 */
[----:B----4-:R-:W-:Y:S02]  /*15df0*/  @!P3 IMAD.WIDE.U32 R12, R27, 0x4, R12 ;  /* 0x000000041b0cb825 */ /* 0x010fe400078e000c */
[----:B------:R0:W4:Y:S02]  /*15e00*/  @!P4 LDG.E R21, desc[UR4][R20.64] ;  /* 0x000000041415c981 */ /* 0x000124000c1e1900 */
[----:B-----5:R-:W-:Y:S02]  /*15e10*/  @!P2 IMAD.WIDE.U32 R10, R29, 0x4, R10 ;  /* 0x000000041d0aa825 */ /* 0x020fe400078e000a */
[----:B------:R1:W5:Y:S04]  /*15e20*/  @!P3 LDG.E R12, desc[UR4][R12.64] ;  /* 0x000000040c0cb981 */ /* 0x000368000c1e1900 */
[----:B------:R-:W5:Y:S01]  /*15e30*/  @!P2 LDG.E R10, desc[UR4][R10.64] ;  /* 0x000000040a0aa981 */ /* 0x000f62000c1e1900 */
[----:B------:R-:W-:-:S06]  /*15e40*/  @!P1 IMAD.WIDE.U32 R6, R31, 0x4, R6 ;  /* 0x000000041f069825 */ /* 0x000fcc00078e0006 */
[----:B------:R-:W5:Y:S01]  /*15e50*/  @!P1 LDG.E R6, desc[UR4][R6.64] ;  /* 0x0000000406069981 */ /* 0x000f62000c1e1900 */
[----:B--2---:R-:W-:-:S04]  /*15e60*/  @!P6 PRMT R19, R19, 0x5410, R4 ;  /* 0x000054101313e816 */ /* 0x004fc80000000004 */
[----:B------:R-:W-:Y:S02]  /*15e70*/  @!P6 PRMT R19, R4, 0x7632, R19 ;  /* 0x000076320413e816 */ /* 0x000fe40000000013 */
[----:B------:R-:W-:-:S13]  /*15e80*/  ISETP.GE.AND P6, PT, R0, R9, PT ;  /* 0x000000090000720c */ /* 0x000fda0003fc6270 */
[----:B------:R-:W2:Y:S01]  /*15e90*/  @!P6 LDC.64 R4, c[0x0][0x220] ;  /* 0x00008800ff04eb82 */ /* 0x000ea20000000a00 */
[----:B------:R-:W-:-:S05]  /*15ea0*/  @!P6 IADD3 R3, R2, R0, RZ ;  /* 0x000000000203e210 */ /* 0x000fca0007ffe0ff */
[----:B--2---:R-:W-:-:S06]  /*15eb0*/  @!P6 IMAD.WIDE.U32 R4, R3, 0x4, R4 ;  /* 0x000000040304e825 */ /* 0x004fcc00078e0004 */
[----:B------:R-:W2:Y:S01]  /*15ec0*/  @!P6 LDG.E R4, desc[UR4][R4.64] ;  /* 0x000000040404e981 */ /* 0x000ea2000c1e1900 */
[----:B0-----:R-:W-:Y:S02]  /*15ed0*/  PRMT R20, RZ, 0x5410, RZ ;  /* 0x00005410ff147816 */ /* 0x001fe400000000ff */
[----:B------:R-:W-:Y:S02]  /*15ee0*/  PRMT R22, RZ, 0x5410, RZ ;  /* 0x00005410ff167816 */ /* 0x000fe400000000ff */
[----:B------:R-:W-:Y:S02]  /*15ef0*/  PRMT R24, RZ, 0x5410, RZ ;  /* 0x00005410ff187816 */ /* 0x000fe400000000ff */
[----:B------:R-:W-:Y:S02]  /*15f00*/  PRMT R26, RZ, 0x5410, RZ ;  /* 0x00005410ff1a7816 */ /* 0x000fe400000000ff */
[----:B------:R-:W-:Y:S02]  /*15f10*/  PRMT R31, RZ, 0x5410, RZ ;  /* 0x00005410ff1f7816 */ /* 0x000fe400000000ff */
[----:B------:R-:W-:Y:S01]  /*15f20*/  PRMT R28, RZ, 0x5410, RZ ;  /* 0x00005410ff1c7816 */ /* 0x000fe200000000ff */
[----:B------:R-:W-:Y:S01]  /*15f30*/  BSSY B2, `(.L_x_5743) ;  /* 0x00002c9000027945 */ /* 0x000fe20003800000 */
[----:B-1----:R-:W-:-:S02]  /*15f40*/  PRMT R13, RZ, 0x7610, R13 ;  /* 0x00007610ff0d7816 */ /* 0x002fc4000000000d */
[----:B------:R-:W-:Y:S02]  /*15f50*/  PRMT R14, RZ, 0x7610, R14 ;  /* 0x00007610ff0e7816 */ /* 0x000fe4000000000e */
[C---:B---3--:R-:W-:Y:S02]  /*15f60*/  @!P0 PRMT R13, R15.reuse, 0x7610, R13 ;  /* 0x000076100f0d8816 */ /* 0x048fe4000000000d */
[----:B------:R-:W-:Y:S02]  /*15f70*/  @!P0 PRMT R14, R15, 0x7632, R14 ;  /* 0x000076320f0e8816 */ /* 0x000fe4000000000e */
[----:B------:R-:W-:Y:S02]  /*15f80*/  @!P5 PRMT R20, R20, 0x5410, R16 ;  /* 0x000054101414d816 */ /* 0x000fe40000000010 */
[----:B----4-:R-:W-:Y:S02]  /*15f90*/  @!P4 PRMT R22, R22, 0x5410, R21 ;  /* 0x000054101616c816 */ /* 0x010fe40000000015 */
[----:B-----5:R-:W-:-:S02]  /*15fa0*/  @!P3 PRMT R24, R24, 0x5410, R12 ;  /* 0x000054101818b816 */ /* 0x020fc4000000000c */
        /* <DEDUP_REMOVED lines=31> */
[----:B------:R-:W-:Y:S01]  /*161a0*/  FADD.FTZ R0, |R13|, 1 ;  /* 0x3f8000000d007421 */ /* 0x000fe20000010200 */
[----:B------:R-:W-:Y:S01]  /*161b0*/  FADD.FTZ R7, |R15|, -RZ ;  /* 0x800000ff0f077221 */ /* 0x000fe20000010200 */
[----:B------:R-:W-:Y:S01]  /*161c0*/  FADD.FTZ R3, |R13|, -1 ;  /* 0xbf8000000d037421 */ /* 0x000fe20000010200 */
        /* <DEDUP_REMOVED lines=88> */
.L_x_5750:
        /* <DEDUP_REMOVED lines=10> */
.L_x_5752:
[----:B------:R-:W-:-:S04]  /*167f0*/  FADD.FTZ R6, -R0, R5 ;  /* 0x0000000500067221 */ /* 0x000fc80000010100 */
[----:B------:R-:W-:-:S07]  /*16800*/  FMUL.FTZ R6, R6, 0.5 ;  /* 0x3f00000006067820 */ /* 0x000fce0000410000 */
.L_x_5753:
[----:B------:R-:W-:Y:S05]  /*16810*/  BSYNC B1 ;  /* 0x0000000000017941 */ /* 0x000fea0003800000 */
.L_x_5751:
        /* <DEDUP_REMOVED lines=11> */
.L_x_5755:
[----:B------:R-:W-:-:S04]  /*168d0*/  FADD.FTZ R8, R4, -R13 ;  /* 0x8000000d04087221 */ /* 0x000fc80000010000 */
[----:B------:R-:W-:-:S07]  /*168e0*/  FMUL.FTZ R13, R8, 0.5 ;  /* 0x3f000000080d7820 */ /* 0x000fce0000410000 */
.L_x_5756:
[----:B------:R-:W-:Y:S05]  /*168f0*/  BSYNC B1 ;  /* 0x0000000000017941 */ /* 0x000fea0003800000 */
.L_x_5754:
        /* <DEDUP_REMOVED lines=35> */
.L_x_5749:
[----:B------:R0:W1:Y:S02]  /*16b30*/  MUFU.SQRT R18, R15 ;  /* 0x0000000f00127308 */ /* 0x0000640000002000 */
.L_x_5748:
[----:B------:R-:W-:Y:S05]  /*16b40*/  BSYNC B0 ;  /* 0x0000000000007941 */ /* 0x000fea0003800000 */
.L_x_5747:
        /* <DEDUP_REMOVED lines=35> */
.L_x_5760:
        /* <DEDUP_REMOVED lines=18> */
.L_x_5766:
[----:B------:R-:W-:-:S04]  /*16ea0*/  FADD.FTZ R0, -R0, R5 ;  /* 0x0000000500007221 */ /* 0x000fc80000010100 */
[----:B------:R-:W-:-:S07]  /*16eb0*/  FMUL.FTZ R0, R0, 0.5 ;  /* 0x3f00000000007820 */ /* 0x000fce0000410000 */
.L_x_5767:
[----:B------:R-:W-:Y:S05]  /*16ec0*/  BSYNC B4 ;  /* 0x0000000000047941 */ /* 0x000fea0003800000 */
.L_x_5765:
        /* <DEDUP_REMOVED lines=10> */
.L_x_5769:
[----:B------:R-:W-:-:S04]  /*16f70*/  FADD.FTZ R3, -R3, R4 ;  /* 0x0000000403037221 */ /* 0x000fc80000010100 */
[----:B------:R-:W-:-:S07]  /*16f80*/  FMUL.FTZ R3, R3, 0.5 ;  /* 0x3f00000003037820 */ /* 0x000fce0000410000 */
.L_x_5770:
[----:B------:R-:W-:Y:S05]  /*16f90*/  BSYNC B4 ;  /* 0x0000000000047941 */ /* 0x000fea0003800000 */
.L_x_5768:
[----:B------:R-:W-:Y:S01]  /*16fa0*/  FADD.FTZ R0, R3, R0 ;  /* 0x0000000003007221 */ /* 0x000fe20000010000 */
[C---:B------:R-:W-:Y:S01]  /*16fb0*/  FADD.FTZ R7, |R10|.reuse, R7 ;  /* 0x000000070a077221 */ /* 0x040fe20000010200 */
[----:B------:R-:W-:-:S03]  /*16fc0*/  FADD.FTZ R12, |R10|, -RZ ;  /* 0x800000ff0a0c7221 */ /* 0x000fc60000010200 */
[----:B------:R-:W-:-:S04]  /*16fd0*/  FMUL.FTZ R0, R7, R0 ;  /* 0x0000000007007220 */ /* 0x000fc80000410000 */
[----:B------:R2:W3:Y:S01]  /*16fe0*/  MUFU.SQRT R13, R0 ;  /* 0x00000000000d7308 */ /* 0x0004e20000002000 */
[----:B------:R-:W-:Y:S05]  /*16ff0*/  BRA `(.L_x_5771) ;  /* 0x0000000000507947 */ /* 0x000fea0003800000 */
.L_x_5764:
[----:B------:R-:W-:-:S13]  /*17000*/  FSETP.GT.FTZ.AND P0, PT, |R10|, 1, PT ;  /* 0x3f8000000a00780b */ /* 0x000fda0003f14200 */
[----:B------:R-:W-:Y:S01]  /*17010*/  @P0 FMUL.FTZ R5, R0, R3 ;  /* 0x0000000300050220 */ /* 0x000fe20000410000 */
[----:B------:R-:W-:-:S03]  /*17020*/  @!P0 FADD.FTZ R12, |R10|, -RZ ;  /* 0x800000ff0a0c8221 */ /* 0x000fc60000010200 */
[----:B------:R-:W2:Y:S01]  /*17030*/  @P0 MUFU.SQRT R4, R5 ;  /* 0x0000000500040308 */ /* 0x000ea20000002000 */
[----:B------:R-:W-:Y:S01]  /*17040*/  @!P0 FADD.FTZ R3, -R12, 1 ;  /* 0x3f8000000c038421 */ /* 0x000fe20000010100 */
[----:B------:R-:W-:-:S03]  /*17050*/  @P0 FMUL.FTZ R12, |R10|, 2.81474976710656000000e+14 ;  /* 0x578000000a0c0820 */ /* 0x000fc60000410200 */
[----:B------:R-:W-:Y:S01]  /*17060*/  @!P0 FMUL.FTZ R0, R0, R3 ;  /* 0x0000000300008220 */ /* 0x000fe20000410000 */
[----:B------:R-:W-:-:S03]  /*17070*/  @P0 FMUL.FTZ R3, |R11|, 2.81474976710656000000e+14 ;  /* 0x578000000b030820 */ /* 0x000fc60000410200 */
[----:B------:R-:W-:Y:S01]  /*17080*/  @!P0 MUFU.SQRT R13, R0 ;  /* 0x00000000000d8308 */ /* 0x000fe20000002000 */
[----:B------:R-:W-:-:S07]  /*17090*/  @P0 FMUL.FTZ R3, |R10|, R3 ;  /* 0x000000030a030220 */ /* 0x000fce0000410200 */
[----:B--2---:R-:W2:Y:S02]  /*170a0*/  @P0 MUFU.RCP R4, R4 ;  /* 0x0000000400040308 */ /* 0x004ea40000001000 */
[----:B--2---:R-:W-:Y:S01]  /*170b0*/  @P0 FMUL.FTZ R13, R3, R4 ;  /* 0x00000004030d0220 */ /* 0x004fe20000410000 */
[----:B------:R-:W-:Y:S06]  /*170c0*/  BRA `(.L_x_5771) ;  /* 0x00000000001c7947 */ /* 0x000fec0003800000 */
.L_x_5763:
[----:B------:R-:W-:Y:S01]  /*170d0*/  FADD.FTZ R3, R7, 1 ;  /* 0x3f80000007037421 */ /* 0x000fe20000010000 */
[----:B------:R-:W-:Y:S01]  /*170e0*/  FADD.FTZ R0, |R11|, -RZ ;  /* 0x800000ff0b007221 */ /* 0x000fe20000010200 */
[----:B------:R-:W-:Y:S02]  /*170f0*/  MOV R12, 0x3f800000 ;  /* 0x3f800000000c7802 */ /* 0x000fe40000000f00 */
[----:B------:R-:W-:-:S03]  /*17100*/  FMUL.FTZ R3, R3, 0.5 ;  /* 0x3f00000003037820 */ /* 0x000fc60000410000 */
[----:B------:R-:W-:Y:S08]  /*17110*/  MUFU.SQRT R0, R0 ;  /* 0x0000000000007308 */ /* 0x000ff00000002000 */
[----:B------:R-:W2:Y:S02]  /*17120*/  MUFU.SQRT R3, R3 ;  /* 0x0000000300037308 */ /* 0x000ea40000002000 */
[----:B--2---:R-:W-:-:S07]  /*17130*/  FMUL.FTZ R13, R0, R3 ;  /* 0x00000003000d7220 */ /* 0x004fce0000410000 */
.L_x_5771:
[----:B------:R-:W-:Y:S05]  /*17140*/  BSYNC B1 ;  /* 0x0000000000017941 */ /* 0x000fea0003800000 */
.L_x_5762:
[----:B------:R-:W-:Y:S05]  /*17150*/  BRA `(.L_x_5772) ;  /* 0x0000000000087947 */ /* 0x000fea0003800000 */
.L_x_5759:
[----:B------:R-:W-:Y:S01]  /*17160*/  FMUL.FTZ R13, R7, 16777216 ;  /* 0x4b800000070d7820 */ /* 0x000fe20000410000 */
[----:B------:R-:W-:-:S07]  /*17170*/  FMUL.FTZ R12, |R10|, 16777216 ;  /* 0x4b8000000a0c7820 */ /* 0x000fce0000410200 */
.L_x_5772:
[----:B------:R-:W-:Y:S05]  /*17180*/  BSYNC B0 ;  /* 0x0000000000007941 */ /* 0x000fea0003800000 */
.L_x_5758:
[C---:B------:R-:W-:Y:S01]  /*17190*/  FADD.FTZ R17, |R12|.reuse, -RZ ;  /* 0x800000ff0c117221 */ /* 0x040fe20000010200 */
[----:B--23--:R-:W-:Y:S01]  /*171a0*/  FADD.FTZ R0, |R13|, -RZ ;  /* 0x800000ff0d007221 */ /* 0x00cfe20000010200 */
        /* <DEDUP_REMOVED lines=14> */
.L_x_5774:
[----:B------:R-:W-:Y:S05]  /*17290*/  BSYNC B4 ;  /* 0x0000000000047941 */ /* 0x000fea0003800000 */
.L_x_5773:
        /* <DEDUP_REMOVED lines=18> */
.L_x_5776:
[----:B------:R-:W-:Y:S02]  /*173c0*/  ISETP.GE.AND P0, PT, R13, RZ, PT ;  /* 0x000000ff0d00720c */ /* 0x000fe40003f06270 */
[----:B------:R-:W-:-:S11]  /*173d0*/  MOV R3, 0x3fd774eb ;  /* 0x3fd774eb00037802 */ /* 0x000fd60000000f00 */
[----:B------:R-:W-:-:S04]  /*173e0*/  @P0 FFMA.FTZ R0, R3, 0.93318945169448852539, -R0 ;  /* 0x3f6ee58103000823 */ /* 0x000fc80000010800 */
[----:B------:R-:W-:-:S07]  /*173f0*/  @!P0 FFMA.FTZ R0, R3, 0.93318945169448852539, R0 ;  /* 0x3f6ee58103008823 */ /* 0x000fce0000010000 */
.L_x_5777:
[----:B------:R-:W-:Y:S05]  /*17400*/  BSYNC B0 ;  /* 0x0000000000007941 */ /* 0x000fea0003800000 */
.L_x_5775:
        /* <DEDUP_REMOVED lines=10> */
.L_x_5761:
[----:B------:R-:W-:Y:S05]  /*174b0*/  BSYNC B3 ;  /* 0x0000000000037941 */ /* 0x000fea0003800000 */
.L_x_5757:
[----:B------:R-:W-:Y:S02]  /*174c0*/  LOP3.LUT R10, R3, 0x80000000, R10, 0xb8, !PT ;  /* 0x80000000030a7812 */ /* 0x000fe400078eb80a */
[----:B-1----:R-:W-:Y:S01]  /*174d0*/  LOP3.LUT R11, R18, 0x80000000, R11, 0xb8, !PT ;  /* 0x80000000120b7812 */ /* 0x002fe200078eb80b */
[----:B------:R-:W-:Y:S06]  /*174e0*/  BRA `(.L_x_5744) ;  /* 0x0000001400b47947 */ /* 0x000fec0003800000 */
.L_x_5746:
        /* <DEDUP_REMOVED lines=29> */
.L_x_5783:
[----:B------:R-:W-:Y:S05]  /*176c0*/  BSYNC B4 ;  /* 0x0000000000047941 */ /* 0x000fea0003800000 */
.L_x_5782:
        /* <DEDUP_REMOVED lines=18> */
.L_x_5785:
[----:B------:R-:W-:Y:S02]  /*177f0*/  ISETP.GE.AND P0, PT, R14, RZ, PT ;  /* 0x000000ff0e00720c */ /* 0x000fe40003f06270 */
[----:B------:R-:W-:-:S11]  /*17800*/  MOV R3, 0x3fd774eb ;  /* 0x3fd774eb00037802 */ /* 0x000fd60000000f00 */
[----:B------:R-:W-:-:S04]  /*17810*/  @P0 FFMA.FTZ R0, R3, 0.93318945169448852539, -R0 ;  /* 0x3f6ee58103000823 */ /* 0x000fc80000010800 */
[----:B------:R-:W-:-:S07]  /*17820*/  @!P0 FFMA.FTZ R0, R3, 0.93318945169448852539, R0 ;  /* 0x3f6ee58103008823 */ /* 0x000fce0000010000 */
.L_x_5786:
[----:B------:R-:W-:Y:S05]  /*17830*/  BSYNC B0 ;  /* 0x0000000000007941 */ /* 0x000fea0003800000 */
.L_x_5784:
        /* <DEDUP_REMOVED lines=13> */
.L_x_5781:
        /* <DEDUP_REMOVED lines=11> */
.L_x_5789:
[----:B------:R-:W-:Y:S05]  /*179c0*/  BSYNC B4 ;  /* 0x0000000000047941 */ /* 0x000fea0003800000 */
.L_x_5788:
        /* <DEDUP_REMOVED lines=18> */
.L_x_5791:
[----:B------:R-:W-:Y:S02]  /*17af0*/  ISETP.GE.AND P0, PT, R14, RZ, PT ;  /* 0x000000ff0e00720c */ /* 0x000fe40003f06270 */
[----:B------:R-:W-:-:S11]  /*17b00*/  MOV R3, 0x3fd774eb ;  /* 0x3fd774eb00037802 */ /* 0x000fd60000000f00 */
[----:B------:R-:W-:-:S04]  /*17b10*/  @P0 FFMA.FTZ R0, R3, 0.93318945169448852539, -R0 ;  /* 0x3f6ee58103000823 */ /* 0x000fc80000010800 */
[----:B------:R-:W-:-:S07]  /*17b20*/  @!P0 FFMA.FTZ R0, R3, 0.93318945169448852539, R0 ;  /* 0x3f6ee58103008823 */ /* 0x000fce0000010000 */
.L_x_5792:
[----:B------:R-:W-:Y:S05]  /*17b30*/  BSYNC B0 ;  /* 0x0000000000007941 */ /* 0x000fea0003800000 */
.L_x_5790:
        /* <DEDUP_REMOVED lines=27> */
.L_x_5780:
        /* <DEDUP_REMOVED lines=32> */
.L_x_5794:
[----:B------:R-:W-:Y:S05]  /*17ef0*/  BSYNC B4 ;  /* 0x0000000000047941 */ /* 0x000fea0003800000 */
.L_x_5793:
        /* <DEDUP_REMOVED lines=18> */
.L_x_5796:
[----:B------:R-:W-:Y:S02]  /*18020*/  ISETP.GE.AND P0, PT, R14, RZ, PT ;  /* 0x000000ff0e00720c */ /* 0x000fe40003f06270 */
[----:B------:R-:W-:-:S11]  /*18030*/  MOV R3, 0x3fd774eb ;  /* 0x3fd774eb00037802 */ /* 0x000fd60000000f00 */
[----:B------:R-:W-:-:S04]  /*18040*/  @P0 FFMA.FTZ R0, R3, 0.93318945169448852539, -R0 ;  /* 0x3f6ee58103000823 */ /* 0x000fc80000010800 */
[----:B------:R-:W-:-:S07]  /*18050*/  @!P0 FFMA.FTZ R0, R3, 0.93318945169448852539, R0 ;  /* 0x3f6ee58103008823 */ /* 0x000fce0000010000 */
.L_x_5797:
[----:B------:R-:W-:Y:S05]  /*18060*/  BSYNC B0 ;  /* 0x0000000000007941 */ /* 0x000fea0003800000 */
.L_x_5795:
        /* <DEDUP_REMOVED lines=11> */
.L_x_5779:
        /* <DEDUP_REMOVED lines=22> */
.L_x_5801:
[----:B------:R-:W-:Y:S05]  /*18280*/  BSYNC B4 ;  /* 0x0000000000047941 */ /* 0x000fea0003800000 */
.L_x_5800:
        /* <DEDUP_REMOVED lines=15> */
[----:B------:R-:W-:-:S03]  /*18380*/  FADD.FTZ R4, |R13|, |R14| ;  /* 0x4000000e0d047221 */ /* 0x000fc60000010200 */
        /* <DEDUP_REMOVED lines=8> */
.L_x_5799:
        /* <DEDUP_REMOVED lines=11> */
.L_x_5803:
[----:B------:R-:W-:Y:S05]  /*184c0*/  BSYNC B4 ;  /* 0x0000000000047941 */ /* 0x000fea0003800000 */
.L_x_5802:
        /* <DEDUP_REMOVED lines=22> */
[----:B------:R-:W-:Y:S01]  /*18630*/  FADD.FTZ R4, |R13|, |R14| ;  /* 0x4000000e0d047221 */ /* 0x000fe20000010200 */
[----:B0-----:R-:W-:Y:S01]  /*18640*/  @P0 FMUL.FTZ R5, R6, R7 ;  /* 0x0000000706050220 */ /* 0x001fe20000410000 */
[----:B------:R-:W-:Y:S01]  /*18650*/  FSETP.NEU.FTZ.AND P0, PT, R12, +INF , PT ;  /* 0x7f8000000c00780b */ /* 0x000fe20003f1d000 */
[----:B------:R-:W-:Y:S01]  /*18660*/  FFMA.FTZ R0, R3, R0, R0 ;  /* 0x0000000003007223 */ /* 0x000fe20000010000 */
[----:B------:R-:W-:Y:S02]  /*18670*/  @!P6 MOV R7, 0x3fd774eb ;  /* 0x3fd774eb0007e802 */ /* 0x000fe40000000f00 */
        /* <DEDUP_REMOVED lines=11> */
.L_x_5798:
        /* <DEDUP_REMOVED lines=32> */
.L_x_5805:
[----:B------:R-:W-:Y:S05]  /*18930*/  BSYNC B4 ;  /* 0x0000000000047941 */ /* 0x000fea0003800000 */
.L_x_5804:
        /* <DEDUP_REMOVED lines=20> */
[----:B------:R-:W-:-:S07]  /*18a80*/  FSEL R3, R4, R3, P0 ;  /* 0x0000000304037208 */ /* 0x000fce0000000000 */
.L_x_5787:
[----:B------:R-:W-:Y:S05]  /*18a90*/  BSYNC B3 ;  /* 0x0000000000037941 */ /* 0x000fea0003800000 */
.L_x_5778:
[----:B------:R-:W-:Y:S01]  /*18aa0*/  FADD.FTZ R12, R12, 0.69314718246459960938 ;  /* 0x3f3172180c0c7421 */ /* 0x000fe20000010000 */
[----:B------:R-:W-:-:S04]  /*18ab0*/  LOP3.LUT R10, R3, 0x80000000, R10, 0xb8, !PT ;  /* 0x80000000030a7812 */ /* 0x000fc800078eb80a */
[----:B------:R-:W-:Y:S01]  /*18ac0*/  LOP3.LUT R11, R12, 0x80000000, R11, 0xb8, !PT ;  /* 0x800000000c0b7812 */ /* 0x000fe200078eb80b */
[----:B------:R-:W-:Y:S06]  /*18ad0*/  BRA `(.L_x_5744) ;  /* 0x0000000000387947 */ /* 0x000fec0003800000 */
.L_x_5745:
        /* <DEDUP_REMOVED lines=14> */
.L_x_5744:
[----:B------:R-:W-:Y:S05]  /*18bc0*/  BSYNC B2 ;  /* 0x0000000000027941 */ /* 0x000fea0003800000 */
.L_x_5743:
        /* <DEDUP_REMOVED lines=115> */
.L_x_5813:
        /* <DEDUP_REMOVED lines=10> */
.L_x_5815:
[----:B------:R-:W-:-:S04]  /*193a0*/  FADD.FTZ R6, -R0, R5 ;  /* 0x0000000500067221 */ /* 0x000fc80000010100 */
[----:B------:R-:W-:-:S07]  /*193b0*/  FMUL.FTZ R6, R6, 0.5 ;  /* 0x3f00000006067820 */ /* 0x000fce0000410000 */
.L_x_5816:
[----:B------:R-:W-:Y:S05]  /*193c0*/  BSYNC B1 ;  /* 0x0000000000017941 */ /* 0x000fea0003800000 */
.L_x_5814:
        /* <DEDUP_REMOVED lines=11> */
.L_x_5818:
[----:B------:R-:W-:-:S04]  /*19480*/  FADD.FTZ R8, R4, -R15 ;  /* 0x8000000f04087221 */ /* 0x000fc80000010000 */
[----:B------:R-:W-:-:S07]  /*19490*/  FMUL.FTZ R15, R8, 0.5 ;  /* 0x3f000000080f7820 */ /* 0x000fce0000410000 */
.L_x_5819:
[----:B------:R-:W-:Y:S05]  /*194a0*/  BSYNC B1 ;  /* 0x0000000000017941 */ /* 0x000fea0003800000 */
.L_x_5817:
        /* <DEDUP_REMOVED lines=35> */
.L_x_5812:
[----:B------:R0:W1:Y:S02]  /*196e0*/  MUFU.SQRT R18, R15 ;  /* 0x0000000f00127308 */ /* 0x0000640000002000 */
.L_x_5811:
[----:B------:R-:W-:Y:S05]  /*196f0*/  BSYNC B0 ;  /* 0x0000000000007941 */ /* 0x000fea0003800000 */
.L_x_5810:
        /* <DEDUP_REMOVED lines=35> */
.L_x_5823:
        /* <DEDUP_REMOVED lines=18> */
.L_x_5829:
[----:B------:R-:W-:-:S04]  /*19a50*/  FADD.FTZ R0, -R0, R5 ;  /* 0x0000000500007221 */ /* 0x000fc80000010100 */
[----:B------:R-:W-:-:S07]  /*19a60*/  FMUL.FTZ R0, R0, 0.5 ;  /* 0x3f00000000007820 */ /* 0x000fce0000410000 */
.L_x_5830:
[----:B------:R-:W-:Y:S05]  /*19a70*/  BSYNC B4 ;  /* 0x0000000000047941 */ /* 0x000fea0003800000 */
.L_x_5828:
        /* <DEDUP_REMOVED lines=10> */
.L_x_5832:
[----:B------:R-:W-:-:S04]  /*19b20*/  FADD.FTZ R3, -R3, R4 ;  /* 0x0000000403037221 */ /* 0x000fc80000010100 */
[----:B------:R-:W-:-:S07]  /*19b30*/  FMUL.FTZ R3, R3, 0.5 ;  /* 0x3f00000003037820 */ /* 0x000fce0000410000 */
.L_x_5833:
[----:B------:R-:W-:Y:S05]  /*19b40*/  BSYNC B4 ;  /* 0x0000000000047941 */ /* 0x000fea0003800000 */
.L_x_5831:
[----:B------:R-:W-:Y:S01]  /*19b50*/  FADD.FTZ R0, R3, R0 ;  /* 0x0000000003007221 */ /* 0x000fe20000010000 */
[----:B------:R-:W-:-:S04]  /*19b60*/  FADD.FTZ R7, R14, R7 ;  /* 0x000000070e077221 */ /* 0x000fc80000010000 */
[----:B------:R-:W-:-:S04]  /*19b70*/  FMUL.FTZ R0, R7, R0 ;  /* 0x0000000007007220 */ /* 0x000fc80000410000 */
[----:B------:R0:W2:Y:S01]  /*19b80*/  MUFU.SQRT R15, R0 ;  /* 0x00000000000f7308 */ /* 0x0000a20000002000 */
[----:B------:R-:W-:Y:S05]  /*19b90*/  BRA `(.L_x_5834) ;  /* 0x00000000004c7947 */ /* 0x000fea0003800000 */
.L_x_5827:
        /* <DEDUP_REMOVED lines=12> */
.L_x_5826:
[----:B------:R-:W-:Y:S01]  /*19c60*/  FADD.FTZ R3, R7, 1 ;  /* 0x3f80000007037421 */ /* 0x000fe20000010000 */
[----:B------:R-:W-:Y:S01]  /*19c70*/  FADD.FTZ R0, |R13|, -RZ ;  /* 0x800000ff0d007221 */ /* 0x000fe20000010200 */
[----:B------:R-:W-:Y:S02]  /*19c80*/  MOV R14, 0x3f800000 ;  /* 0x3f800000000e7802 */ /* 0x000fe40000000f00 */
[----:B------:R-:W-:-:S03]  /*19c90*/  FMUL.FTZ R3, R3, 0.5 ;  /* 0x3f00000003037820 */ /* 0x000fc60000410000 */
[----:B------:R-:W-:Y:S08]  /*19ca0*/  MUFU.SQRT R0, R0 ;  /* 0x0000000000007308 */ /* 0x000ff00000002000 */
[----:B------:R-:W0:Y:S02]  /*19cb0*/  MUFU.SQRT R3, R3 ;  /* 0x0000000300037308 */ /* 0x000e240000002000 */
[----:B0-----:R-:W-:-:S07]  /*19cc0*/  FMUL.FTZ R15, R0, R3 ;  /* 0x00000003000f7220 */ /* 0x001fce0000410000 */
.L_x_5834:
[----:B------:R-:W-:Y:S05]  /*19cd0*/  BSYNC B1 ;  /* 0x0000000000017941 */ /* 0x000fea0003800000 */
.L_x_5825:
[----:B------:R-:W-:Y:S05]  /*19ce0*/  BRA `(.L_x_5835) ;  /* 0x0000000000087947 */ /* 0x000fea0003800000 */
.L_x_5822:
[----:B0-----:R-:W-:Y:S01]  /*19cf0*/  FMUL.FTZ R15, R7, 16777216 ;  /* 0x4b800000070f7820 */ /* 0x001fe20000410000 */
[----:B------:R-:W-:-:S07]  /*19d00*/  FMUL.FTZ R14, R14, 16777216 ;  /* 0x4b8000000e0e7820 */ /* 0x000fce0000410000 */
.L_x_5835:
[----:B------:R-:W-:Y:S05]  /*19d10*/  BSYNC B0 ;  /* 0x0000000000007941 */ /* 0x000fea0003800000 */
.L_x_5821:
        /* <DEDUP_REMOVED lines=15> */
[----:B-1----:R-:W-:Y:S05]  /*19e10*/  CALL.REL.NOINC `($__internal_5_$__cuda_sm3x_div_rn_ftz_f32_slowpath) ;  /* 0x00000120009c7944 */ /* 0x002fea0003c00000 */
.L_x_5837:
[----:B------:R-:W-:Y:S05]  /*19e20*/  BSYNC B4 ;  /* 0x0000000000047941 */ /* 0x000fea0003800000 */
.L_x_5836:
        /* <DEDUP_REMOVED lines=18> */
.L_x_5839:
[----:B------:R-:W-:Y:S02]  /*19f50*/  ISETP.GE.AND P0, PT, R15, RZ, PT ;  /* 0x000000ff0f00720c */ /* 0x000fe40003f06270 */
[----:B------:R-:W-:-:S11]  /*19f60*/  MOV R3, 0x3fd774eb ;  /* 0x3fd774eb00037802 */ /* 0x000fd60000000f00 */
[----:B------:R-:W-:-:S04]  /*19f70*/  @P0 FFMA.FTZ R0, R3, 0.93318945169448852539, -R0 ;  /* 0x3f6ee58103000823 */ /* 0x000fc80000010800 */
[----:B------:R-:W-:-:S07]  /*19f80*/  @!P0 FFMA.FTZ R0, R3, 0.93318945169448852539, R0 ;  /* 0x3f6ee58103008823 */ /* 0x000fce0000010000 */
.L_x_5840:
[----:B------:R-:W-:Y:S05]  /*19f90*/  BSYNC B0 ;  /* 0x0000000000007941 */ /* 0x000fea0003800000 */
.L_x_5838:
        /* <DEDUP_REMOVED lines=10> */
.L_x_5824:
[----:B------:R-:W-:Y:S05]  /*1a040*/  BSYNC B3 ;  /* 0x0000000000037941 */ /* 0x000fea0003800000 */
.L_x_5820:
[----:B------:R-:W-:Y:S02]  /*1a050*/  LOP3.LUT R12, R3, 0x80000000, R12, 0xb8, !PT ;  /* 0x80000000030c7812 */ /* 0x000fe400078eb80c */
[----:B-1----:R-:W-:Y:S01]  /*1a060*/  LOP3.LUT R13, R18, 0x80000000, R13, 0xb8, !PT ;  /* 0x80000000120d7812 */ /* 0x002fe200078eb80d */
[----:B------:R-:W-:Y:S06]  /*1a070*/  BRA `(.L_x_5807) ;  /* 0x0000001400b47947 */ /* 0x000fec0003800000 */
.L_x_5809:
        /* <DEDUP_REMOVED lines=29> */
.L_x_5846:
[----:B------:R-:W-:Y:S05]  /*1a250*/  BSYNC B4 ;  /* 0x0000000000047941 */ /* 0x000fea0003800000 */
.L_x_5845:
        /* <DEDUP_REMOVED lines=18> */
.L_x_5848:
[----:B------:R-:W-:Y:S02]  /*1a380*/  ISETP.GE.AND P0, PT, R18, RZ, PT ;  /* 0x000000ff1200720c */ /* 0x000fe40003f06270 */
[----:B------:R-:W-:-:S11]  /*1a390*/  MOV R3, 0x3fd774eb ;  /* 0x3fd774eb00037802 */ /* 0x000fd60000000f00 */
[----:B------:R-:W-:-:S04]  /*1a3a0*/  @P0 FFMA.FTZ R0, R3, 0.93318945169448852539, -R0 ;  /* 0x3f6ee58103000823 */ /* 0x000fc80000010800 */
[----:B------:R-:W-:-:S07]  /*1a3b0*/  @!P0 FFMA.FTZ R0, R3, 0.93318945169448852539, R0 ;  /* 0x3f6ee58103008823 */ /* 0x000fce0000010000 */
.L_x_5849:
[----:B------:R-:W-:Y:S05]  /*1a3c0*/  BSYNC B0 ;  /* 0x0000000000007941 */ /* 0x000fea0003800000 */
.L_x_5847:
        /* <DEDUP_REMOVED lines=13> */
.L_x_5844:
        /* <DEDUP_REMOVED lines=11> */
.L_x_5852:
[----:B------:R-:W-:Y:S05]  /*1a550*/  BSYNC B4 ;  /* 0x0000000000047941 */ /* 0x000fea0003800000 */
.L_x_5851:
        /* <DEDUP_REMOVED lines=18> */
.L_x_5854:
[----:B------:R-:W-:Y:S02]  /*1a680*/  ISETP.GE.AND P0, PT, R18, RZ, PT ;  /* 0x000000ff1200720c */ /* 0x000fe40003f06270 */
[----:B------:R-:W-:-:S11]  /*1a690*/  MOV R3, 0x3fd774eb ;  /* 0x3fd774eb00037802 */ /* 0x000fd60000000f00 */
[----:B------:R-:W-:-:S04]  /*1a6a0*/  @P0 FFMA.FTZ R0, R3, 0.93318945169448852539, -R0 ;  /* 0x3f6ee58103000823 */ /* 0x000fc80000010800 */
[----:B------:R-:W-:-:S07]  /*1a6b0*/  @!P0 FFMA.FTZ R0, R3, 0.93318945169448852539, R0 ;  /* 0x3f6ee58103008823 */ /* 0x000fce0000010000 */
.L_x_5855:
[----:B------:R-:W-:Y:S05]  /*1a6c0*/  BSYNC B0 ;  /* 0x0000000000007941 */ /* 0x000fea0003800000 */
.L_x_5853:
        /* <DEDUP_REMOVED lines=27> */
.L_x_5843:
        /* <DEDUP_REMOVED lines=32> */
.L_x_5857:
[----:B------:R-:W-:Y:S05]  /*1aa80*/  BSYNC B4 ;  /* 0x0000000000047941 */ /* 0x000fea0003800000 */
.L_x_5856:
        /* <DEDUP_REMOVED lines=18> */
.L_x_5859:
[----:B------:R-:W-:Y:S02]  /*1abb0*/  ISETP.GE.AND P0, PT, R18, RZ, PT ;  /* 0x000000ff1200720c */ /* 0x000fe40003f06270 */
[----:B------:R-:W-:-:S11]  /*1abc0*/  MOV R3, 0x3fd774eb ;  /* 0x3fd774eb00037802 */ /* 0x000fd60000000f00 */
[----:B------:R-:W-:-:S04]  /*1abd0*/  @P0 FFMA.FTZ R0, R3, 0.93318945169448852539, -R0 ;  /* 0x3f6ee58103000823 */ /* 0x000fc80000010800 */
[----:B------:R-:W-:-:S07]  /*1abe0*/  @!P0 FFMA.FTZ R0, R3, 0.93318945169448852539, R0 ;  /* 0x3f6ee58103008823 */ /* 0x000fce0000010000 */
.L_x_5860:
[----:B------:R-:W-:Y:S05]  /*1abf0*/  BSYNC B0 ;  /* 0x0000000000007941 */ /* 0x000fea0003800000 */
.L_x_5858:
        /* <DEDUP_REMOVED lines=11> */
.L_x_5842:
        /* <DEDUP_REMOVED lines=22> */
.L_x_5864:
[----:B------:R-:W-:Y:S05]  /*1ae10*/  BSYNC B4 ;  /* 0x0000000000047941 */ /* 0x000fea0003800000 */
.L_x_5863:
        /* <DEDUP_REMOVED lines=24> */
.L_x_5862:
        /* <DEDUP_REMOVED lines=11> */
.L_x_5866:
[----:B------:R-:W-:Y:S05]  /*1b050*/  BSYNC B4 ;  /* 0x0000000000047941 */ /* 0x000fea0003800000 */
.L_x_5865:
        /* <DEDUP_REMOVED lines=38> */
.L_x_5861:
        /* <DEDUP_REMOVED lines=32> */
.L_x_5868:
[----:B------:R-:W-:Y:S05]  /*1b4c0*/  BSYNC B4 ;  /* 0x0000000000047941 */ /* 0x000fea0003800000 */
.L_x_5867:
        /* <DEDUP_REMOVED lines=21> */
.L_x_5850:
[----:B------:R-:W-:Y:S05]  /*1b620*/  BSYNC B3 ;  /* 0x0000000000037941 */ /* 0x000fea0003800000 */
.L_x_5841:
[----:B------:R-:W-:Y:S01]  /*1b630*/  FADD.FTZ R0, R19, 0.69314718246459960938 ;  /* 0x3f31721813007421 */ /* 0x000fe20000010000 */
[----:B------:R-:W-:-:S04]  /*1b640*/  LOP3.LUT R12, R3, 0x80000000, R12, 0xb8, !PT ;  /* 0x80000000030c7812 */ /* 0x000fc800078eb80c */
[----:B------:R-:W-:Y:S01]  /*1b650*/  LOP3.LUT R13, R0, 0x80000000, R13, 0xb8, !PT ;  /* 0x80000000000d7812 */ /* 0x000fe200078eb80d */
[----:B------:R-:W-:Y:S06]  /*1b660*/  BRA `(.L_x_5807) ;  /* 0x0000000000387947 */ /* 0x000fec0003800000 */
.L_x_5808:
        /* <DEDUP_REMOVED lines=14> */
.L_x_5807:
[----:B------:R-:W-:Y:S05]  /*1b750*/  BSYNC B2 ;  /* 0x0000000000027941 */ /* 0x000fea0003800000 */
.L_x_5806:
        /* <DEDUP_REMOVED lines=115> */
.L_x_5876:
        /* <DEDUP_REMOVED lines=10> */
.L_x_5878:
[----:B------:R-:W-:-:S04]  /*1bf30*/  FADD.FTZ R6, -R0, R5 ;  /* 0x0000000500067221 */ /* 0x000fc80000010100 */
[----:B------:R-:W-:-:S07]  /*1bf40*/  FMUL.FTZ R6, R6, 0.5 ;  /* 0x3f00000006067820 */ /* 0x000fce0000410000 */
.L_x_5879:
[----:B------:R-:W-:Y:S05]  /*1bf50*/  BSYNC B1 ;  /* 0x0000000000017941 */ /* 0x000fea0003800000 */
.L_x_5877:
        /* <DEDUP_REMOVED lines=11> */
.L_x_5881:
[----:B------:R-:W-:-:S04]  /*1c010*/  FADD.FTZ R7, R4, -R7 ;  /* 0x8000000704077221 */ /* 0x000fc80000010000 */
[----:B------:R-:W-:-:S07]  /*1c020*/  FMUL.FTZ R7, R7, 0.5 ;  /* 0x3f00000007077820 */ /* 0x000fce0000410000 */
.L_x_5882:
[----:B------:R-:W-:Y:S05]  /*1c030*/  BSYNC B1 ;  /* 0x0000000000017941 */ /* 0x000fea0003800000 */
.L_x_5880:
        /* <DEDUP_REMOVED lines=35> */
.L_x_5875:
[----:B------:R0:W1:Y:S02]  /*1c270*/  MUFU.SQRT R20, R19 ;  /* 0x0000001300147308 */ /* 0x0000640000002000 */
.L_x_5874:
[----:B------:R-:W-:Y:S05]  /*1c280*/  BSYNC B0 ;  /* 0x0000000000007941 */ /* 0x000fea0003800000 */
.L_x_5873:
        /* <DEDUP_REMOVED lines=35> */
.L_x_5886:
        /* <DEDUP_REMOVED lines=17> */
.L_x_5892:
[----:B------:R-:W-:-:S04]  /*1c5d0*/  FADD.FTZ R0, -R0, R5 ;  /* 0x0000000500007221 */ /* 0x000fc80000010100 */
[----:B------:R-:W-:-:S07]  /*1c5e0*/  FMUL.FTZ R0, R0, 0.5 ;  /* 0x3f00000000007820 */ /* 0x000fce0000410000 */
.L_x_5893:
[----:B------:R-:W-:Y:S05]  /*1c5f0*/  BSYNC B4 ;  /* 0x0000000000047941 */ /* 0x000fea0003800000 */
.L_x_5891:
        /* <DEDUP_REMOVED lines=10> */
.L_x_5895:
[----:B------:R-:W-:-:S04]  /*1c6a0*/  FADD.FTZ R3, -R3, R4 ;  /* 0x0000000403037221 */ /* 0x000fc80000010100 */
[----:B------:R-:W-:-:S07]  /*1c6b0*/  FMUL.FTZ R3, R3, 0.5 ;  /* 0x3f00000003037820 */ /* 0x000fce0000410000 */
.L_x_5896:
[----:B------:R-:W-:Y:S05]  /*1c6c0*/  BSYNC B4 ;  /* 0x0000000000047941 */ /* 0x000fea0003800000 */
.L_x_5894:
[----:B------:R-:W-:Y:S01]  /*1c6d0*/  FADD.FTZ R0, R3, R0 ;  /* 0x0000000003007221 */ /* 0x000fe20000010000 */
[----:B------:R-:W-:-:S04]  /*1c6e0*/  FADD.FTZ R21, R18, R21 ;  /* 0x0000001512157221 */ /* 0x000fc80000010000 */
[----:B------:R-:W-:-:S06]  /*1c6f0*/  FMUL.FTZ R21, R21, R0 ;  /* 0x0000000015157220 */ /* 0x000fcc0000410000 */
[----:B------:R-:W2:Y:S01]  /*1c700*/  MUFU.SQRT R21, R21 ;  /* 0x0000001500157308 */ /* 0x000ea20000002000 */
[----:B------:R-:W-:Y:S05]  /*1c710*/  BRA `(.L_x_5897) ;  /* 0x0000000000487947 */ /* 0x000fea0003800000 */
.L_x_5890:
        /* <DEDUP_REMOVED lines=12> */
.L_x_5889:
[----:B------:R-:W-:Y:S01]  /*1c7e0*/  FADD.FTZ R0, R21, 1 ;  /* 0x3f80000015007421 */ /* 0x000fe20000010000 */
[----:B0-----:R-:W-:Y:S01]  /*1c7f0*/  MUFU.SQRT R19, R19 ;  /* 0x0000001300137308 */ /* 0x001fe20000002000 */
[----:B------:R-:W-:Y:S02]  /*1c800*/  MOV R18, 0x3f800000 ;  /* 0x3f80000000127802 */ /* 0x000fe40000000f00 */
[----:B------:R-:W-:-:S06]  /*1c810*/  FMUL.FTZ R0, R0, 0.5 ;  /* 0x3f00000000007820 */ /* 0x000fcc0000410000 */
[----:B------:R-:W0:Y:S02]  /*1c820*/  MUFU.SQRT R0, R0 ;  /* 0x0000000000007308 */ /* 0x000e240000002000 */
[----:B0-----:R-:W-:-:S07]  /*1c830*/  FMUL.FTZ R21, R19, R0 ;  /* 0x0000000013157220 */ /* 0x001fce0000410000 */
.L_x_5897:
[----:B------:R-:W-:Y:S05]  /*1c840*/  BSYNC B1 ;  /* 0x0000000000017941 */ /* 0x000fea0003800000 */
.L_x_5888:
[----:B------:R-:W-:Y:S05]  /*1c850*/  BRA `(.L_x_5898) ;  /* 0x0000000000087947 */ /* 0x000fea0003800000 */
.L_x_5885:
[----:B------:R-:W-:Y:S01]  /*1c860*/  FMUL.FTZ R21, R21, 16777216 ;  /* 0x4b80000015157820 */ /* 0x000fe20000410000 */
[----:B------:R-:W-:-:S07]  /*1c870*/  FMUL.FTZ R18, R18, 16777216 ;  /* 0x4b80000012127820 */ /* 0x000fce0000410000 */
.L_x_5898:
[----:B------:R-:W-:Y:S05]  /*1c880*/  BSYNC B0 ;  /* 0x0000000000007941 */ /* 0x000fea0003800000 */
.L_x_5884:
        /* <DEDUP_REMOVED lines=16> */
.L_x_5900:
[----:B------:R-:W-:Y:S05]  /*1c990*/  BSYNC B4 ;  /* 0x0000000000047941 */ /* 0x000fea0003800000 */
.L_x_5899:
        /* <DEDUP_REMOVED lines=18> */
.L_x_5902:
[----:B------:R-:W-:Y:S02]  /*1cac0*/  ISETP.GE.AND P0, PT, R21, RZ, PT ;  /* 0x000000ff1500720c */ /* 0x000fe40003f06270 */
[----:B------:R-:W-:-:S11]  /*1cad0*/  MOV R3, 0x3fd774eb ;  /* 0x3fd774eb00037802 */ /* 0x000fd60000000f00 */
[----:B------:R-:W-:-:S04]  /*1cae0*/  @P0 FFMA.FTZ R0, R3, 0.93318945169448852539, -R0 ;  /* 0x3f6ee58103000823 */ /* 0x000fc80000010800 */
[----:B------:R-:W-:-:S07]  /*1caf0*/  @!P0 FFMA.FTZ R0, R3, 0.93318945169448852539, R0 ;  /* 0x3f6ee58103008823 */ /* 0x000fce0000010000 */
.L_x_5903:
[----:B------:R-:W-:Y:S05]  /*1cb00*/  BSYNC B0 ;  /* 0x0000000000007941 */ /* 0x000fea0003800000 */
.L_x_5901:
        /* <DEDUP_REMOVED lines=10> */
.L_x_5887:
[----:B------:R-:W-:Y:S05]  /*1cbb0*/  BSYNC B3 ;  /* 0x0000000000037941 */ /* 0x000fea0003800000 */
.L_x_5883:
[----:B------:R-:W-:Y:S02]  /*1cbc0*/  LOP3.LUT R14, R5, 0x80000000, R14, 0xb8, !PT ;  /* 0x80000000050e7812 */ /* 0x000fe400078eb80e */
[----:B-1----:R-:W-:Y:S01]  /*1cbd0*/  LOP3.LUT R15, R20, 0x80000000, R15, 0xb8, !PT ;  /* 0x80000000140f7812 */ /* 0x002fe200078eb80f */
[----:B------:R-:W-:Y:S06]  /*1cbe0*/  BRA `(.L_x_5870) ;  /* 0x0000001400b47947 */ /* 0x000fec0003800000 */
.L_x_5872:
        /* <DEDUP_REMOVED lines=29> */
.L_x_5909:
[----:B------:R-:W-:Y:S05]  /*1cdc0*/  BSYNC B4 ;  /* 0x0000000000047941 */ /* 0x000fea0003800000 */
.L_x_5908:
        /* <DEDUP_REMOVED lines=18> */
.L_x_5911:
[----:B------:R-:W-:Y:S02]  /*1cef0*/  ISETP.GE.AND P0, PT, R20, RZ, PT ;  /* 0x000000ff1400720c */ /* 0x000fe40003f06270 */
[----:B------:R-:W-:-:S11]  /*1cf00*/  MOV R3, 0x3fd774eb ;  /* 0x3fd774eb00037802 */ /* 0x000fd60000000f00 */
[----:B------:R-:W-:-:S04]  /*1cf10*/  @P0 FFMA.FTZ R0, R3, 0.93318945169448852539, -R0 ;  /* 0x3f6ee58103000823 */ /* 0x000fc80000010800 */
[----:B------:R-:W-:-:S07]  /*1cf20*/  @!P0 FFMA.FTZ R0, R3, 0.93318945169448852539, R0 ;  /* 0x3f6ee58103008823 */ /* 0x000fce0000010000 */
.L_x_5912:
[----:B------:R-:W-:Y:S05]  /*1cf30*/  BSYNC B0 ;  /* 0x0000000000007941 */ /* 0x000fea0003800000 */
.L_x_5910:
        /* <DEDUP_REMOVED lines=13> */
.L_x_5907:
        /* <DEDUP_REMOVED lines=11> */
.L_x_5915:
[----:B------:R-:W-:Y:S05]  /*1d0c0*/  BSYNC B4 ;  /* 0x0000000000047941 */ /* 0x000fea0003800000 */
.L_x_5914:
        /* <DEDUP_REMOVED lines=18> */
.L_x_5917:
[----:B------:R-:W-:Y:S02]  /*1d1f0*/  ISETP.GE.AND P0, PT, R20, RZ, PT ;  /* 0x000000ff1400720c */ /* 0x000fe40003f06270 */
[----:B------:R-:W-:-:S11]  /*1d200*/  MOV R3, 0x3fd774eb ;  /* 0x3fd774eb00037802 */ /* 0x000fd60000000f00 */
[----:B------:R-:W-:-:S04]  /*1d210*/  @P0 FFMA.FTZ R0, R3, 0.93318945169448852539, -R0 ;  /* 0x3f6ee58103000823 */ /* 0x000fc80000010800 */
[----:B------:R-:W-:-:S07]  /*1d220*/  @!P0 FFMA.FTZ R0, R3, 0.93318945169448852539, R0 ;  /* 0x3f6ee58103008823 */ /* 0x000fce0000010000 */
.L_x_5918:
[----:B------:R-:W-:Y:S05]  /*1d230*/  BSYNC B0 ;  /* 0x0000000000007941 */ /* 0x000fea0003800000 */
.L_x_5916:
        /* <DEDUP_REMOVED lines=27> */
.L_x_5906:
        /* <DEDUP_REMOVED lines=32> */
.L_x_5920:
[----:B------:R-:W-:Y:S05]  /*1d5f0*/  BSYNC B4 ;  /* 0x0000000000047941 */ /* 0x000fea0003800000 */
.L_x_5919:
        /* <DEDUP_REMOVED lines=18> */
.L_x_5922:
[----:B------:R-:W-:Y:S02]  /*1d720*/  ISETP.GE.AND P0, PT, R20, RZ, PT ;  /* 0x000000ff1400720c */ /* 0x000fe40003f06270 */
[----:B------:R-:W-:-:S11]  /*1d730*/  MOV R3, 0x3fd774eb ;  /* 0x3fd774eb00037802 */ /* 0x000fd60000000f00 */
[----:B------:R-:W-:-:S04]  /*1d740*/  @P0 FFMA.FTZ R0, R3, 0.93318945169448852539, -R0 ;  /* 0x3f6ee58103000823 */ /* 0x000fc80000010800 */
[----:B------:R-:W-:-:S07]  /*1d750*/  @!P0 FFMA.FTZ R0, R3, 0.93318945169448852539, R0 ;  /* 0x3f6ee58103008823 */ /* 0x000fce0000010000 */
.L_x_5923:
[----:B------:R-:W-:Y:S05]  /*1d760*/  BSYNC B0 ;  /* 0x0000000000007941 */ /* 0x000fea0003800000 */
.L_x_5921:
        /* <DEDUP_REMOVED lines=11> */
.L_x_5905:
        /* <DEDUP_REMOVED lines=22> */
.L_x_5927:
[----:B------:R-:W-:Y:S05]  /*1d980*/  BSYNC B4 ;  /* 0x0000000000047941 */ /* 0x000fea0003800000 */
.L_x_5926:
        /* <DEDUP_REMOVED lines=24> */
.L_x_5925:
        /* <DEDUP_REMOVED lines=11> */
.L_x_5929:
[----:B------:R-:W-:Y:S05]  /*1dbc0*/  BSYNC B4 ;  /* 0x0000000000047941 */ /* 0x000fea0003800000 */
.L_x_5928:
        /* <DEDUP_REMOVED lines=38> */
.L_x_5924:
        /* <DEDUP_REMOVED lines=32> */
.L_x_5931:
[----:B------:R-:W-:Y:S05]  /*1e030*/  BSYNC B4 ;  /* 0x0000000000047941 */ /* 0x000fea0003800000 */
.L_x_5930:
        /* <DEDUP_REMOVED lines=21> */
.L_x_5913:
[----:B------:R-:W-:Y:S05]  /*1e190*/  BSYNC B3 ;  /* 0x0000000000037941 */ /* 0x000fea0003800000 */
.L_x_5904:
[----:B------:R-:W-:Y:S01]  /*1e1a0*/  FADD.FTZ R0, R21, 0.69314718246459960938 ;  /* 0x3f31721815007421 */ /* 0x000fe20000010000 */
[----:B------:R-:W-:-:S04]  /*1e1b0*/  LOP3.LUT R14, R3, 0x80000000, R14, 0xb8, !PT ;  /* 0x80000000030e7812 */ /* 0x000fc800078eb80e */
[----:B------:R-:W-:Y:S01]  /*1e1c0*/  LOP3.LUT R15, R0, 0x80000000, R15, 0xb8, !PT ;  /* 0x80000000000f7812 */ /* 0x000fe200078eb80f */
[----:B------:R-:W-:Y:S06]  /*1e1d0*/  BRA `(.L_x_5870) ;  /* 0x0000000000387947 */ /* 0x000fec0003800000 */
.L_x_5871:
        /* <DEDUP_REMOVED lines=14> */
.L_x_5870:
[----:B------:R-:W-:Y:S05]  /*1e2c0*/  BSYNC B2 ;  /* 0x0000000000027941 */ /* 0x000fea0003800000 */
.L_x_5869:
        /* <DEDUP_REMOVED lines=115> */
.L_x_5939:
        /* <DEDUP_REMOVED lines=10> */
.L_x_5941:
[----:B------:R-:W-:-:S04]  /*1eaa0*/  FADD.FTZ R6, -R0, R5 ;  /* 0x0000000500067221 */ /* 0x000fc80000010100 */
[----:B------:R-:W-:-:S07]  /*1eab0*/  FMUL.FTZ R6, R6, 0.5 ;  /* 0x3f00000006067820 */ /* 0x000fce0000410000 */
.L_x_5942:
[----:B------:R-:W-:Y:S05]  /*1eac0*/  BSYNC B1 ;  /* 0x0000000000017941 */ /* 0x000fea0003800000 */
.L_x_5940:
        /* <DEDUP_REMOVED lines=11> */
.L_x_5944:
[----:B------:R-:W-:-:S04]  /*1eb80*/  FADD.FTZ R7, R4, -R7 ;  /* 0x8000000704077221 */ /* 0x000fc80000010000 */
[----:B------:R-:W-:-:S07]  /*1eb90*/  FMUL.FTZ R7, R7, 0.5 ;  /* 0x3f00000007077820 */ /* 0x000fce0000410000 */
.L_x_5945:
[----:B------:R-:W-:Y:S05]  /*1eba0*/  BSYNC B1 ;  /* 0x0000000000017941 */ /* 0x000fea0003800000 */
.L_x_5943:
        /* <DEDUP_REMOVED lines=35> */
.L_x_5938:
[----:B------:R0:W1:Y:S02]  /*1ede0*/  MUFU.SQRT R22, R21 ;  /* 0x0000001500167308 */ /* 0x0000640000002000 */
.L_x_5937:
[----:B------:R-:W-:Y:S05]  /*1edf0*/  BSYNC B0 ;  /* 0x0000000000007941 */ /* 0x000fea0003800000 */
.L_x_5936:
        /* <DEDUP_REMOVED lines=35> */
.L_x_5949:
        /* <DEDUP_REMOVED lines=17> */
.L_x_5955:
[----:B------:R-:W-:-:S04]  /*1f140*/  FADD.FTZ R0, -R0, R5 ;  /* 0x0000000500007221 */ /* 0x000fc80000010100 */
[----:B------:R-:W-:-:S07]  /*1f150*/  FMUL.FTZ R0, R0, 0.5 ;  /* 0x3f00000000007820 */ /* 0x000fce0000410000 */
.L_x_5956:
[----:B------:R-:W-:Y:S05]  /*1f160*/  BSYNC B4 ;  /* 0x0000000000047941 */ /* 0x000fea0003800000 */
.L_x_5954:
        /* <DEDUP_REMOVED lines=10> */
.L_x_5958:
[----:B------:R-:W-:-:S04]  /*1f210*/  FADD.FTZ R3, -R3, R4 ;  /* 0x0000000403037221 */ /* 0x000fc80000010100 */
[----:B------:R-:W-:-:S07]  /*1f220*/  FMUL.FTZ R3, R3, 0.5 ;  /* 0x3f00000003037820 */ /* 0x000fce0000410000 */
.L_x_5959:
[----:B------:R-:W-:Y:S05]  /*1f230*/  BSYNC B4 ;  /* 0x0000000000047941 */ /* 0x000fea0003800000 */
.L_x_5957:
[----:B------:R-:W-:Y:S01]  /*1f240*/  FADD.FTZ R0, R3, R0 ;  /* 0x0000000003007221 */ /* 0x000fe20000010000 */
[----:B------:R-:W-:-:S04]  /*1f250*/  FADD.FTZ R23, R20, R23 ;  /* 0x0000001714177221 */ /* 0x000fc80000010000 */
[----:B------:R-:W-:-:S06]  /*1f260*/  FMUL.FTZ R23, R23, R0 ;  /* 0x0000000017177220 */ /* 0x000fcc0000410000 */
[----:B------:R-:W2:Y:S01]  /*1f270*/  MUFU.SQRT R23, R23 ;  /* 0x0000001700177308 */ /* 0x000ea20000002000 */
[----:B------:R-:W-:Y:S05]  /*1f280*/  BRA `(.L_x_5960) ;  /* 0x0000000000487947 */ /* 0x000fea0003800000 */
.L_x_5953:
        /* <DEDUP_REMOVED lines=12> */
.L_x_5952:
[----:B------:R-:W-:Y:S01]  /*1f350*/  FADD.FTZ R0, R23, 1 ;  /* 0x3f80000017007421 */ /* 0x000fe20000010000 */
[----:B0-----:R-:W-:Y:S01]  /*1f360*/  MUFU.SQRT R21, R21 ;  /* 0x0000001500157308 */ /* 0x001fe20000002000 */
[----:B------:R-:W-:Y:S02]  /*1f370*/  MOV R20, 0x3f800000 ;  /* 0x3f80000000147802 */ /* 0x000fe40000000f00 */
[----:B------:R-:W-:-:S06]  /*1f380*/  FMUL.FTZ R0, R0, 0.5 ;  /* 0x3f00000000007820 */ /* 0x000fcc0000410000 */
[----:B------:R-:W0:Y:S02]  /*1f390*/  MUFU.SQRT R0, R0 ;  /* 0x0000000000007308 */ /* 0x000e240000002000 */
[----:B0-----:R-:W-:-:S07]  /*1f3a0*/  FMUL.FTZ R23, R21, R0 ;  /* 0x0000000015177220 */ /* 0x001fce0000410000 */
.L_x_5960:
[----:B------:R-:W-:Y:S05]  /*1f3b0*/  BSYNC B1 ;  /* 0x0000000000017941 */ /* 0x000fea0003800000 */
.L_x_5951:
[----:B------:R-:W-:Y:S05]  /*1f3c0*/  BRA `(.L_x_5961) ;  /* 0x0000000000087947 */ /* 0x000fea0003800000 */
.L_x_5948:
[----:B------:R-:W-:Y:S01]  /*1f3d0*/  FMUL.FTZ R23, R23, 16777216 ;  /* 0x4b80000017177820 */ /* 0x000fe20000410000 */
[----:B------:R-:W-:-:S07]  /*1f3e0*/  FMUL.FTZ R20, R20, 16777216 ;  /* 0x4b80000014147820 */ /* 0x000fce0000410000 */
.L_x_5961:
[----:B------:R-:W-:Y:S05]  /*1f3f0*/  BSYNC B0 ;  /* 0x0000000000007941 */ /* 0x000fea0003800000 */
.L_x_5947:
        /* <DEDUP_REMOVED lines=16> */
.L_x_5963:
[----:B------:R-:W-:Y:S05]  /*1f500*/  BSYNC B4 ;  /* 0x0000000000047941 */ /* 0x000fea0003800000 */
.L_x_5962:
        /* <DEDUP_REMOVED lines=18> */
.L_x_5965:
[----:B------:R-:W-:Y:S02]  /*1f630*/  ISETP.GE.AND P0, PT, R23, RZ, PT ;  /* 0x000000ff1700720c */ /* 0x000fe40003f06270 */
[----:B------:R-:W-:-:S11]  /*1f640*/  MOV R3, 0x3fd774eb ;  /* 0x3fd774eb00037802 */ /* 0x000fd60000000f00 */
[----:B------:R-:W-:-:S04]  /*1f650*/  @P0 FFMA.FTZ R0, R3, 0.93318945169448852539, -R0 ;  /* 0x3f6ee58103000823 */ /* 0x000fc80000010800 */
[----:B------:R-:W-:-:S07]  /*1f660*/  @!P0 FFMA.FTZ R0, R3, 0.93318945169448852539, R0 ;  /* 0x3f6ee58103008823 */ /* 0x000fce0000010000 */
.L_x_5966:
[----:B------:R-:W-:Y:S05]  /*1f670*/  BSYNC B0 ;  /* 0x0000000000007941 */ /* 0x000fea0003800000 */
.L_x_5964:
        /* <DEDUP_REMOVED lines=10> */
.L_x_5950:
[----:B------:R-:W-:Y:S05]  /*1f720*/  BSYNC B3 ;  /* 0x0000000000037941 */ /* 0x000fea0003800000 */
.L_x_5946:
[----:B------:R-:W-:Y:S02]  /*1f730*/  LOP3.LUT R18, R5, 0x80000000, R18, 0xb8, !PT ;  /* 0x8000000005127812 */ /* 0x000fe400078eb812 */
[----:B-1----:R-:W-:Y:S01]  /*1f740*/  LOP3.LUT R19, R22, 0x80000000, R19, 0xb8, !PT ;  /* 0x8000000016137812 */ /* 0x002fe200078eb813 */
[----:B------:R-:W-:Y:S06]  /*1f750*/  BRA `(.L_x_5933) ;  /* 0x0000001400b47947 */ /* 0x000fec0003800000 */
.L_x_5935:
        /* <DEDUP_REMOVED lines=29> */
.L_x_5972:
[----:B------:R-:W-:Y:S05]  /*1f930*/  BSYNC B4 ;  /* 0x0000000000047941 */ /* 0x000fea0003800000 */
.L_x_5971:
        /* <DEDUP_REMOVED lines=18> */
.L_x_5974:
[----:B------:R-:W-:Y:S02]  /*1fa60*/  ISETP.GE.AND P0, PT, R22, RZ, PT ;  /* 0x000000ff1600720c */ /* 0x000fe40003f06270 */
[----:B------:R-:W-:-:S11]  /*1fa70*/  MOV R3, 0x3fd774eb ;  /* 0x3fd774eb00037802 */ /* 0x000fd60000000f00 */
[----:B------:R-:W-:-:S04]  /*1fa80*/  @P0 FFMA.FTZ R0, R3, 0.93318945169448852539, -R0 ;  /* 0x3f6ee58103000823 */ /* 0x000fc80000010800 */
[----:B------:R-:W-:-:S07]  /*1fa90*/  @!P0 FFMA.FTZ R0, R3, 0.93318945169448852539, R0 ;  /* 0x3f6ee58103008823 */ /* 0x000fce0000010000 */
.L_x_5975:
[----:B------:R-:W-:Y:S05]  /*1faa0*/  BSYNC B0 ;  /* 0x0000000000007941 */ /* 0x000fea0003800000 */
.L_x_5973:
        /* <DEDUP_REMOVED lines=13> */
.L_x_5970:
        /* <DEDUP_REMOVED lines=11> */
.L_x_5978:
[----:B------:R-:W-:Y:S05]  /*1fc30*/  BSYNC B4 ;  /* 0x0000000000047941 */ /* 0x000fea0003800000 */
.L_x_5977:
        /* <DEDUP_REMOVED lines=18> */
.L_x_5980:
[----:B------:R-:W-:Y:S02]  /*1fd60*/  ISETP.GE.AND P0, PT, R22, RZ, PT ;  /* 0x000000ff1600720c */ /* 0x000fe40003f06270 */
[----:B------:R-:W-:-:S11]  /*1fd70*/  MOV R3, 0x3fd774eb ;  /* 0x3fd774eb00037802 */ /* 0x000fd60000000f00 */
[----:B------:R-:W-:-:S04]  /*1fd80*/  @P0 FFMA.FTZ R0, R3, 0.93318945169448852539, -R0 ;  /* 0x3f6ee58103000823 */ /* 0x000fc80000010800 */
[----:B------:R-:W-:-:S07]  /*1fd90*/  @!P0 FFMA.FTZ R0, R3, 0.93318945169448852539, R0 ;  /* 0x3f6ee58103008823 */ /* 0x000fce0000010000 */
.L_x_5981:
[----:B------:R-:W-:Y:S05]  /*1fda0*/  BSYNC B0 ;  /* 0x0000000000007941 */ /* 0x000fea0003800000 */
.L_x_5979:
        /* <DEDUP_REMOVED lines=27> */
.L_x_5969:
        /* <DEDUP_REMOVED lines=32> */
.L_x_5983:
[----:B------:R-:W-:Y:S05]  /*20160*/  BSYNC B4 ;  /* 0x0000000000047941 */ /* 0x000fea0003800000 */
.L_x_5982:
        /* <DEDUP_REMOVED lines=18> */
.L_x_5985:
[----:B------:R-:W-:Y:S02]  /*20290*/  ISETP.GE.AND P0, PT, R22, RZ, PT ;  /* 0x000000ff1600720c */ /* 0x000fe40003f06270 */
[----:B------:R-:W-:-:S11]  /*202a0*/  MOV R3, 0x3fd774eb ;  /* 0x3fd774eb00037802 */ /* 0x000fd60000000f00 */
[----:B------:R-:W-:-:S04]  /*202b0*/  @P0 FFMA.FTZ R0, R3, 0.93318945169448852539, -R0 ;  /* 0x3f6ee58103000823 */ /* 0x000fc80000010800 */
[----:B------:R-:W-:-:S07]  /*202c0*/  @!P0 FFMA.FTZ R0, R3, 0.93318945169448852539, R0 ;  /* 0x3f6ee58103008823 */ /* 0x000fce0000010000 */
.L_x_5986:
[----:B------:R-:W-:Y:S05]  /*202d0*/  BSYNC B0 ;  /* 0x0000000000007941 */ /* 0x000fea0003800000 */
.L_x_5984:
        /* <DEDUP_REMOVED lines=11> */
.L_x_5968:
        /* <DEDUP_REMOVED lines=22> */
.L_x_5990:
[----:B------:R-:W-:Y:S05]  /*204f0*/  BSYNC B4 ;  /* 0x0000000000047941 */ /* 0x000fea0003800000 */
.L_x_5989:
        /* <DEDUP_REMOVED lines=24> */
.L_x_5988:
        /* <DEDUP_REMOVED lines=11> */
.L_x_5992:
[----:B------:R-:W-:Y:S05]  /*20730*/  BSYNC B4 ;  /* 0x0000000000047941 */ /* 0x000fea0003800000 */
.L_x_5991:
        /* <DEDUP_REMOVED lines=38> */
.L_x_5987:
        /* <DEDUP_REMOVED lines=32> */
.L_x_5994:
[----:B------:R-:W-:Y:S05]  /*20ba0*/  BSYNC B4 ;  /* 0x0000000000047941 */ /* 0x000fea0003800000 */
.L_x_5993:
        /* <DEDUP_REMOVED lines=21> */
.L_x_5976:
[----:B------:R-:W-:Y:S05]  /*20d00*/  BSYNC B3 ;  /* 0x0000000000037941 */ /* 0x000fea0003800000 */
.L_x_5967:
[----:B------:R-:W-:Y:S01]  /*20d10*/  FADD.FTZ R0, R23, 0.69314718246459960938 ;  /* 0x3f31721817007421 */ /* 0x000fe20000010000 */
[----:B------:R-:W-:-:S04]  /*20d20*/  LOP3.LUT R18, R3, 0x80000000, R18, 0xb8, !PT ;  /* 0x8000000003127812 */ /* 0x000fc800078eb812 */
[----:B------:R-:W-:Y:S01]  /*20d30*/  LOP3.LUT R19, R0, 0x80000000, R19, 0xb8, !PT ;  /* 0x8000000000137812 */ /* 0x000fe200078eb813 */
[----:B------:R-:W-:Y:S06]  /*20d40*/  BRA `(.L_x_5933) ;  /* 0x0000000000387947 */ /* 0x000fec0003800000 */
.L_x_5934:
        /* <DEDUP_REMOVED lines=14> */
.L_x_5933:
[----:B------:R-:W-:Y:S05]  /*20e30*/  BSYNC B2 ;  /* 0x0000000000027941 */ /* 0x000fea0003800000 */
.L_x_5932:
        /* <DEDUP_REMOVED lines=115> */
.L_x_6002:
        /* <DEDUP_REMOVED lines=10> */
.L_x_6004:
[----:B------:R-:W-:-:S04]  /*21610*/  FADD.FTZ R6, -R0, R5 ;  /* 0x0000000500067221 */ /* 0x000fc80000010100 */
[----:B------:R-:W-:-:S07]  /*21620*/  FMUL.FTZ R6, R6, 0.5 ;  /* 0x3f00000006067820 */ /* 0x000fce0000410000 */
.L_x_6005:
[----:B------:R-:W-:Y:S05]  /*21630*/  BSYNC B1 ;  /* 0x0000000000017941 */ /* 0x000fea0003800000 */
.L_x_6003:
        /* <DEDUP_REMOVED lines=11> */
.L_x_6007:
[----:B------:R-:W-:-:S04]  /*216f0*/  FADD.FTZ R7, R4, -R7 ;  /* 0x8000000704077221 */ /* 0x000fc80000010000 */
[----:B------:R-:W-:-:S07]  /*21700*/  FMUL.FTZ R7, R7, 0.5 ;  /* 0x3f00000007077820 */ /* 0x000fce0000410000 */
.L_x_6008:
[----:B------:R-:W-:Y:S05]  /*21710*/  BSYNC B1 ;  /* 0x0000000000017941 */ /* 0x000fea0003800000 */
.L_x_6006:
        /* <DEDUP_REMOVED lines=35> */
.L_x_6001:
[----:B------:R0:W1:Y:S02]  /*21950*/  MUFU.SQRT R24, R23 ;  /* 0x0000001700187308 */ /* 0x0000640000002000 */
.L_x_6000:
[----:B------:R-:W-:Y:S05]  /*21960*/  BSYNC B0 ;  /* 0x0000000000007941 */ /* 0x000fea0003800000 */
.L_x_5999:
        /* <DEDUP_REMOVED lines=35> */
.L_x_6012:
        /* <DEDUP_REMOVED lines=17> */
.L_x_6018:
[----:B------:R-:W-:-:S04]  /*21cb0*/  FADD.FTZ R0, -R0, R5 ;  /* 0x0000000500007221 */ /* 0x000fc80000010100 */
[----:B------:R-:W-:-:S07]  /*21cc0*/  FMUL.FTZ R0, R0, 0.5 ;  /* 0x3f00000000007820 */ /* 0x000fce0000410000 */
.L_x_6019:
[----:B------:R-:W-:Y:S05]  /*21cd0*/  BSYNC B4 ;  /* 0x0000000000047941 */ /* 0x000fea0003800000 */
.L_x_6017:
        /* <DEDUP_REMOVED lines=10> */
.L_x_6021:
[----:B------:R-:W-:-:S04]  /*21d80*/  FADD.FTZ R3, -R3, R4 ;  /* 0x0000000403037221 */ /* 0x000fc80000010100 */
[----:B------:R-:W-:-:S07]  /*21d90*/  FMUL.FTZ R3, R3, 0.5 ;  /* 0x3f00000003037820 */ /* 0x000fce0000410000 */
.L_x_6022:
[----:B------:R-:W-:Y:S05]  /*21da0*/  BSYNC B4 ;  /* 0x0000000000047941 */ /* 0x000fea0003800000 */
.L_x_6020:
[----:B------:R-:W-:Y:S01]  /*21db0*/  FADD.FTZ R0, R3, R0 ;  /* 0x0000000003007221 */ /* 0x000fe20000010000 */
[----:B------:R-:W-:-:S04]  /*21dc0*/  FADD.FTZ R25, R22, R25 ;  /* 0x0000001916197221 */ /* 0x000fc80000010000 */
[----:B------:R-:W-:-:S06]  /*21dd0*/  FMUL.FTZ R25, R25, R0 ;  /* 0x0000000019197220 */ /* 0x000fcc0000410000 */
[----:B------:R-:W2:Y:S01]  /*21de0*/  MUFU.SQRT R25, R25 ;  /* 0x0000001900197308 */ /* 0x000ea20000002000 */
[----:B------:R-:W-:Y:S05]  /*21df0*/  BRA `(.L_x_6023) ;  /* 0x0000000000487947 */ /* 0x000fea0003800000 */
.L_x_6016:
        /* <DEDUP_REMOVED lines=12> */
.L_x_6015:
[----:B------:R-:W-:Y:S01]  /*21ec0*/  FADD.FTZ R0, R25, 1 ;  /* 0x3f80000019007421 */ /* 0x000fe20000010000 */
[----:B0-----:R-:W-:Y:S01]  /*21ed0*/  MUFU.SQRT R23, R23 ;  /* 0x0000001700177308 */ /* 0x001fe20000002000 */
[----:B------:R-:W-:Y:S02]  /*21ee0*/  MOV R22, 0x3f800000 ;  /* 0x3f80000000167802 */ /* 0x000fe40000000f00 */
[----:B------:R-:W-:-:S06]  /*21ef0*/  FMUL.FTZ R0, R0, 0.5 ;  /* 0x3f00000000007820 */ /* 0x000fcc0000410000 */
[----:B------:R-:W0:Y:S02]  /*21f00*/  MUFU.SQRT R0, R0 ;  /* 0x0000000000007308 */ /* 0x000e240000002000 */
[----:B0-----:R-:W-:-:S07]  /*21f10*/  FMUL.FTZ R25, R23, R0 ;  /* 0x0000000017197220 */ /* 0x001fce0000410000 */
.L_x_6023:
[----:B------:R-:W-:Y:S05]  /*21f20*/  BSYNC B1 ;  /* 0x0000000000017941 */ /* 0x000fea0003800000 */
.L_x_6014:
[----:B------:R-:W-:Y:S05]  /*21f30*/  BRA `(.L_x_6024) ;  /* 0x0000000000087947 */ /* 0x000fea0003800000 */
.L_x_6011:
[----:B------:R-:W-:Y:S01]  /*21f40*/  FMUL.FTZ R25, R25, 16777216 ;  /* 0x4b80000019197820 */ /* 0x000fe20000410000 */
[----:B------:R-:W-:-:S07]  /*21f50*/  FMUL.FTZ R22, R22, 16777216 ;  /* 0x4b80000016167820 */ /* 0x000fce0000410000 */
.L_x_6024:
[----:B------:R-:W-:Y:S05]  /*21f60*/  BSYNC B0 ;  /* 0x0000000000007941 */ /* 0x000fea0003800000 */
.L_x_6010:
        /* <DEDUP_REMOVED lines=16> */
.L_x_6026:
[----:B------:R-:W-:Y:S05]  /*22070*/  BSYNC B4 ;  /* 0x0000000000047941 */ /* 0x000fea0003800000 */
.L_x_6025:
        /* <DEDUP_REMOVED lines=18> */
.L_x_6028:
[----:B------:R-:W-:Y:S02]  /*221a0*/  ISETP.GE.AND P0, PT, R25, RZ, PT ;  /* 0x000000ff1900720c */ /* 0x000fe40003f06270 */
[----:B------:R-:W-:-:S11]  /*221b0*/  MOV R3, 0x3fd774eb ;  /* 0x3fd774eb00037802 */ /* 0x000fd60000000f00 */
[----:B------:R-:W-:-:S04]  /*221c0*/  @P0 FFMA.FTZ R0, R3, 0.93318945169448852539, -R0 ;  /* 0x3f6ee58103000823 */ /* 0x000fc80000010800 */
[----:B------:R-:W-:-:S07]  /*221d0*/  @!P0 FFMA.FTZ R0, R3, 0.93318945169448852539, R0 ;  /* 0x3f6ee58103008823 */ /* 0x000fce0000010000 */
.L_x_6029:
[----:B------:R-:W-:Y:S05]  /*221e0*/  BSYNC B0 ;  /* 0x0000000000007941 */ /* 0x000fea0003800000 */
.L_x_6027:
        /* <DEDUP_REMOVED lines=10> */
.L_x_6013:
[----:B------:R-:W-:Y:S05]  /*22290*/  BSYNC B3 ;  /* 0x0000000000037941 */ /* 0x000fea0003800000 */
.L_x_6009:
[----:B------:R-:W-:Y:S02]  /*222a0*/  LOP3.LUT R20, R5, 0x80000000, R20, 0xb8, !PT ;  /* 0x8000000005147812 */ /* 0x000fe400078eb814 */
[----:B-1----:R-:W-:Y:S01]  /*222b0*/  LOP3.LUT R21, R24, 0x80000000, R21, 0xb8, !PT ;  /* 0x8000000018157812 */ /* 0x002fe200078eb815 */
[----:B------:R-:W-:Y:S06]  /*222c0*/  BRA `(.L_x_5996) ;  /* 0x0000001400b47947 */ /* 0x000fec0003800000 */
.L_x_5998:
        /* <DEDUP_REMOVED lines=29> */
.L_x_6035:
[----:B------:R-:W-:Y:S05]  /*224a0*/  BSYNC B4 ;  /* 0x0000000000047941 */ /* 0x000fea0003800000 */
.L_x_6034:
        /* <DEDUP_REMOVED lines=18> */
.L_x_6037:
[----:B------:R-:W-:Y:S02]  /*225d0*/  ISETP.GE.AND P0, PT, R24, RZ, PT ;  /* 0x000000ff1800720c */ /* 0x000fe40003f06270 */
[----:B------:R-:W-:-:S11]  /*225e0*/  MOV R3, 0x3fd774eb ;  /* 0x3fd774eb00037802 */ /* 0x000fd60000000f00 */
[----:B------:R-:W-:-:S04]  /*225f0*/  @P0 FFMA.FTZ R0, R3, 0.93318945169448852539, -R0 ;  /* 0x3f6ee58103000823 */ /* 0x000fc80000010800 */
[----:B------:R-:W-:-:S07]  /*22600*/  @!P0 FFMA.FTZ R0, R3, 0.93318945169448852539, R0 ;  /* 0x3f6ee58103008823 */ /* 0x000fce0000010000 */
.L_x_6038:
[----:B------:R-:W-:Y:S05]  /*22610*/  BSYNC B0 ;  /* 0x0000000000007941 */ /* 0x000fea0003800000 */
.L_x_6036:
        /* <DEDUP_REMOVED lines=13> */
.L_x_6033:
        /* <DEDUP_REMOVED lines=11> */
.L_x_6041:
[----:B------:R-:W-:Y:S05]  /*227a0*/  BSYNC B4 ;  /* 0x0000000000047941 */ /* 0x000fea0003800000 */
.L_x_6040:
        /* <DEDUP_REMOVED lines=18> */
.L_x_6043:
[----:B------:R-:W-:Y:S02]  /*228d0*/  ISETP.GE.AND P0, PT, R24, RZ, PT ;  /* 0x000000ff1800720c */ /* 0x000fe40003f06270 */
[----:B------:R-:W-:-:S11]  /*228e0*/  MOV R3, 0x3fd774eb ;  /* 0x3fd774eb00037802 */ /* 0x000fd60000000f00 */
[----:B------:R-:W-:-:S04]  /*228f0*/  @P0 FFMA.FTZ R0, R3, 0.93318945169448852539, -R0 ;  /* 0x3f6ee58103000823 */ /* 0x000fc80000010800 */
[----:B------:R-:W-:-:S07]  /*22900*/  @!P0 FFMA.FTZ R0, R3, 0.93318945169448852539, R0 ;  /* 0x3f6ee58103008823 */ /* 0x000fce0000010000 */
.L_x_6044:
[----:B------:R-:W-:Y:S05]  /*22910*/  BSYNC B0 ;  /* 0x0000000000007941 */ /* 0x000fea0003800000 */
.L_x_6042:
        /* <DEDUP_REMOVED lines=27> */
.L_x_6032:
        /* <DEDUP_REMOVED lines=32> */
.L_x_6046:
[----:B------:R-:W-:Y:S05]  /*22cd0*/  BSYNC B4 ;  /* 0x0000000000047941 */ /* 0x000fea0003800000 */
.L_x_6045:
        /* <DEDUP_REMOVED lines=18> */
.L_x_6048:
[----:B------:R-:W-:Y:S02]  /*22e00*/  ISETP.GE.AND P0, PT, R24, RZ, PT ;  /* 0x000000ff1800720c */ /* 0x000fe40003f06270 */
[----:B------:R-:W-:-:S11]  /*22e10*/  MOV R3, 0x3fd774eb ;  /* 0x3fd774eb00037802 */ /* 0x000fd60000000f00 */
[----:B------:R-:W-:-:S04]  /*22e20*/  @P0 FFMA.FTZ R0, R3, 0.93318945169448852539, -R0 ;  /* 0x3f6ee58103000823 */ /* 0x000fc80000010800 */
[----:B------:R-:W-:-:S07]  /*22e30*/  @!P0 FFMA.FTZ R0, R3, 0.93318945169448852539, R0 ;  /* 0x3f6ee58103008823 */ /* 0x000fce0000010000 */
.L_x_6049:
[----:B------:R-:W-:Y:S05]  /*22e40*/  BSYNC B0 ;  /* 0x0000000000007941 */ /* 0x000fea0003800000 */
.L_x_6047:
        /* <DEDUP_REMOVED lines=11> */
.L_x_6031:
        /* <DEDUP_REMOVED lines=22> */
.L_x_6053:
[----:B------:R-:W-:Y:S05]  /*23060*/  BSYNC B4 ;  /* 0x0000000000047941 */ /* 0x000fea0003800000 */
.L_x_6052:
        /* <DEDUP_REMOVED lines=24> */
.L_x_6051:
        /* <DEDUP_REMOVED lines=11> */
.L_x_6055:
[----:B------:R-:W-:Y:S05]  /*232a0*/  BSYNC B4 ;  /* 0x0000000000047941 */ /* 0x000fea0003800000 */
.L_x_6054:
        /* <DEDUP_REMOVED lines=38> */
.L_x_6050:
        /* <DEDUP_REMOVED lines=32> */
.L_x_6057:
[----:B------:R-:W-:Y:S05]  /*23710*/  BSYNC B4 ;  /* 0x0000000000047941 */ /* 0x000fea0003800000 */
.L_x_6056:
        /* <DEDUP_REMOVED lines=21> */
.L_x_6039:
[----:B------:R-:W-:Y:S05]  /*23870*/  BSYNC B3 ;  /* 0x0000000000037941 */ /* 0x000fea0003800000 */
.L_x_6030:
[----:B------:R-:W-:Y:S01]  /*23880*/  FADD.FTZ R0, R25, 0.69314718246459960938 ;  /* 0x3f31721819007421 */ /* 0x000fe20000010000 */
[----:B------:R-:W-:-:S04]  /*23890*/  LOP3.LUT R20, R3, 0x80000000, R20, 0xb8, !PT ;  /* 0x8000000003147812 */ /* 0x000fc800078eb814 */
[----:B------:R-:W-:Y:S01]  /*238a0*/  LOP3.LUT R21, R0, 0x80000000, R21, 0xb8, !PT ;  /* 0x8000000000157812 */ /* 0x000fe200078eb815 */
[----:B------:R-:W-:Y:S06]  /*238b0*/  BRA `(.L_x_5996) ;  /* 0x0000000000387947 */ /* 0x000fec0003800000 */
.L_x_5997:
        /* <DEDUP_REMOVED lines=14> */
.L_x_5996:
[----:B------:R-:W-:Y:S05]  /*239a0*/  BSYNC B2 ;  /* 0x0000000000027941 */ /* 0x000fea0003800000 */
.L_x_5995:
        /* <DEDUP_REMOVED lines=115> */
.L_x_6065:
        /* <DEDUP_REMOVED lines=10> */
.L_x_6067:
[----:B------:R-:W-:-:S04]  /*24180*/  FADD.FTZ R6, -R0, R5 ;  /* 0x0000000500067221 */ /* 0x000fc80000010100 */
[----:B------:R-:W-:-:S07]  /*24190*/  FMUL.FTZ R6, R6, 0.5 ;  /* 0x3f00000006067820 */ /* 0x000fce0000410000 */
.L_x_6068:
[----:B------:R-:W-:Y:S05]  /*241a0*/  BSYNC B1 ;  /* 0x0000000000017941 */ /* 0x000fea0003800000 */
.L_x_6066:
        /* <DEDUP_REMOVED lines=11> */
.L_x_6070:
[----:B------:R-:W-:-:S04]  /*24260*/  FADD.FTZ R7, R4, -R7 ;  /* 0x8000000704077221 */ /* 0x000fc80000010000 */
[----:B------:R-:W-:-:S07]  /*24270*/  FMUL.FTZ R7, R7, 0.5 ;  /* 0x3f00000007077820 */ /* 0x000fce0000410000 */
.L_x_6071:
[----:B------:R-:W-:Y:S05]  /*24280*/  BSYNC B1 ;  /* 0x0000000000017941 */ /* 0x000fea0003800000 */
.L_x_6069:
        /* <DEDUP_REMOVED lines=35> */
.L_x_6064:
[----:B------:R0:W1:Y:S02]  /*244c0*/  MUFU.SQRT R26, R25 ;  /* 0x00000019001a7308 */ /* 0x0000640000002000 */
.L_x_6063:
[----:B------:R-:W-:Y:S05]  /*244d0*/  BSYNC B0 ;  /* 0x0000000000007941 */ /* 0x000fea0003800000 */
.L_x_6062:
        /* <DEDUP_REMOVED lines=35> */
.L_x_6075:
        /* <DEDUP_REMOVED lines=17> */
.L_x_6081:
[----:B------:R-:W-:-:S04]  /*24820*/  FADD.FTZ R0, -R0, R5 ;  /* 0x0000000500007221 */ /* 0x000fc80000010100 */
[----:B------:R-:W-:-:S07]  /*24830*/  FMUL.FTZ R0, R0, 0.5 ;  /* 0x3f00000000007820 */ /* 0x000fce0000410000 */
.L_x_6082:
[----:B------:R-:W-:Y:S05]  /*24840*/  BSYNC B4 ;  /* 0x0000000000047941 */ /* 0x000fea0003800000 */
.L_x_6080:
        /* <DEDUP_REMOVED lines=10> */
.L_x_6084:
[----:B------:R-:W-:-:S04]  /*248f0*/  FADD.FTZ R3, -R3, R4 ;  /* 0x0000000403037221 */ /* 0x000fc80000010100 */
[----:B------:R-:W-:-:S07]  /*24900*/  FMUL.FTZ R3, R3, 0.5 ;  /* 0x3f00000003037820 */ /* 0x000fce0000410000 */
.L_x_6085:
[----:B------:R-:W-:Y:S05]  /*24910*/  BSYNC B4 ;  /* 0x0000000000047941 */ /* 0x000fea0003800000 */
.L_x_6083:
[----:B------:R-:W-:Y:S01]  /*24920*/  FADD.FTZ R0, R3, R0 ;  /* 0x0000000003007221 */ /* 0x000fe20000010000 */
[----:B------:R-:W-:-:S04]  /*24930*/  FADD.FTZ R27, R24, R27 ;  /* 0x0000001b181b7221 */ /* 0x000fc80000010000 */
[----:B------:R-:W-:-:S06]  /*24940*/  FMUL.FTZ R27, R27, R0 ;  /* 0x000000001b1b7220 */ /* 0x000fcc0000410000 */
[----:B------:R-:W2:Y:S01]  /*24950*/  MUFU.SQRT R27, R27 ;  /* 0x0000001b001b7308 */ /* 0x000ea20000002000 */
[----:B------:R-:W-:Y:S05]  /*24960*/  BRA `(.L_x_6086) ;  /* 0x0000000000487947 */ /* 0x000fea0003800000 */
.L_x_6079:
        /* <DEDUP_REMOVED lines=12> */
.L_x_6078:
[----:B------:R-:W-:Y:S01]  /*24a30*/  FADD.FTZ R0, R27, 1 ;  /* 0x3f8000001b007421 */ /* 0x000fe20000010000 */
[----:B0-----:R-:W-:Y:S01]  /*24a40*/  MUFU.SQRT R25, R25 ;  /* 0x0000001900197308 */ /* 0x001fe20000002000 */
[----:B------:R-:W-:Y:S02]  /*24a50*/  MOV R24, 0x3f800000 ;  /* 0x3f80000000187802 */ /* 0x000fe40000000f00 */
[----:B------:R-:W-:-:S06]  /*24a60*/  FMUL.FTZ R0, R0, 0.5 ;  /* 0x3f00000000007820 */ /* 0x000fcc0000410000 */
[----:B------:R-:W0:Y:S02]  /*24a70*/  MUFU.SQRT R0, R0 ;  /* 0x0000000000007308 */ /* 0x000e240000002000 */
[----:B0-----:R-:W-:-:S07]  /*24a80*/  FMUL.FTZ R27, R25, R0 ;  /* 0x00000000191b7220 */ /* 0x001fce0000410000 */
.L_x_6086:
[----:B------:R-:W-:Y:S05]  /*24a90*/  BSYNC B1 ;  /* 0x0000000000017941 */ /* 0x000fea0003800000 */
.L_x_6077:
[----:B------:R-:W-:Y:S05]  /*24aa0*/  BRA `(.L_x_6087) ;  /* 0x0000000000087947 */ /* 0x000fea0003800000 */
.L_x_6074:
[----:B------:R-:W-:Y:S01]  /*24ab0*/  FMUL.FTZ R27, R27, 16777216 ;  /* 0x4b8000001b1b7820 */ /* 0x000fe20000410000 */
[----:B------:R-:W-:-:S07]  /*24ac0*/  FMUL.FTZ R24, R24, 16777216 ;  /* 0x4b80000018187820 */ /* 0x000fce0000410000 */
.L_x_6087:
[----:B------:R-:W-:Y:S05]  /*24ad0*/  BSYNC B0 ;  /* 0x0000000000007941 */ /* 0x000fea0003800000 */
.L_x_6073:
        /* <DEDUP_REMOVED lines=16> */
.L_x_6089:
[----:B------:R-:W-:Y:S05]  /*24be0*/  BSYNC B4 ;  /* 0x0000000000047941 */ /* 0x000fea0003800000 */
.L_x_6088:
        /* <DEDUP_REMOVED lines=18> */
.L_x_6091:
[----:B------:R-:W-:Y:S02]  /*24d10*/  ISETP.GE.AND P0, PT, R27, RZ, PT ;  /* 0x000000ff1b00720c */ /* 0x000fe40003f06270 */
[----:B------:R-:W-:-:S11]  /*24d20*/  MOV R3, 0x3fd774eb ;  /* 0x3fd774eb00037802 */ /* 0x000fd60000000f00 */
[----:B------:R-:W-:-:S04]  /*24d30*/  @P0 FFMA.FTZ R0, R3, 0.93318945169448852539, -R0 ;  /* 0x3f6ee58103000823 */ /* 0x000fc80000010800 */
[----:B------:R-:W-:-:S07]  /*24d40*/  @!P0 FFMA.FTZ R0, R3, 0.93318945169448852539, R0 ;  /* 0x3f6ee58103008823 */ /* 0x000fce0000010000 */
.L_x_6092:
[----:B------:R-:W-:Y:S05]  /*24d50*/  BSYNC B0 ;  /* 0x0000000000007941 */ /* 0x000fea0003800000 */
.L_x_6090:
        /* <DEDUP_REMOVED lines=10> */
.L_x_6076:
[----:B------:R-:W-:Y:S05]  /*24e00*/  BSYNC B3 ;  /* 0x0000000000037941 */ /* 0x000fea0003800000 */
.L_x_6072:
[----:B------:R-:W-:Y:S02]  /*24e10*/  LOP3.LUT R22, R5, 0x80000000, R22, 0xb8, !PT ;  /* 0x8000000005167812 */ /* 0x000fe400078eb816 */
[----:B-1----:R-:W-:Y:S01]  /*24e20*/  LOP3.LUT R23, R26, 0x80000000, R23, 0xb8, !PT ;  /* 0x800000001a177812 */ /* 0x002fe200078eb817 */
[----:B------:R-:W-:Y:S06]  /*24e30*/  BRA `(.L_x_6059) ;  /* 0x0000001400b47947 */ /* 0x000fec0003800000 */
.L_x_6061:
        /* <DEDUP_REMOVED lines=29> */
.L_x_6098:
[----:B------:R-:W-:Y:S05]  /*25010*/  BSYNC B4 ;  /* 0x0000000000047941 */ /* 0x000fea0003800000 */
.L_x_6097:
        /* <DEDUP_REMOVED lines=18> */
.L_x_6100:
[----:B------:R-:W-:Y:S02]  /*25140*/  ISETP.GE.AND P0, PT, R26, RZ, PT ;  /* 0x000000ff1a00720c */ /* 0x000fe40003f06270 */
[----:B------:R-:W-:-:S11]  /*25150*/  MOV R3, 0x3fd774eb ;  /* 0x3fd774eb00037802 */ /* 0x000fd60000000f00 */
[----:B------:R-:W-:-:S04]  /*25160*/  @P0 FFMA.FTZ R0, R3, 0.93318945169448852539, -R0 ;  /* 0x3f6ee58103000823 */ /* 0x000fc80000010800 */
[----:B------:R-:W-:-:S07]  /*25170*/  @!P0 FFMA.FTZ R0, R3, 0.93318945169448852539, R0 ;  /* 0x3f6ee58103008823 */ /* 0x000fce0000010000 */
.L_x_6101:
[----:B------:R-:W-:Y:S05]  /*25180*/  BSYNC B0 ;  /* 0x0000000000007941 */ /* 0x000fea0003800000 */
.L_x_6099:
        /* <DEDUP_REMOVED lines=13> */
.L_x_6096:
        /* <DEDUP_REMOVED lines=11> */
.L_x_6104:
[----:B------:R-:W-:Y:S05]  /*25310*/  BSYNC B4 ;  /* 0x0000000000047941 */ /* 0x000fea0003800000 */
.L_x_6103:
        /* <DEDUP_REMOVED lines=18> */
.L_x_6106:
[----:B------:R-:W-:Y:S02]  /*25440*/  ISETP.GE.AND P0, PT, R26, RZ, PT ;  /* 0x000000ff1a00720c */ /* 0x000fe40003f06270 */
[----:B------:R-:W-:-:S11]  /*25450*/  MOV R3, 0x3fd774eb ;  /* 0x3fd774eb00037802 */ /* 0x000fd60000000f00 */
[----:B------:R-:W-:-:S04]  /*25460*/  @P0 FFMA.FTZ R0, R3, 0.93318945169448852539, -R0 ;  /* 0x3f6ee58103000823 */ /* 0x000fc80000010800 */
[----:B------:R-:W-:-:S07]  /*25470*/  @!P0 FFMA.FTZ R0, R3, 0.93318945169448852539, R0 ;  /* 0x3f6ee58103008823 */ /* 0x000fce0000010000 */
.L_x_6107:
[----:B------:R-:W-:Y:S05]  /*25480*/  BSYNC B0 ;  /* 0x0000000000007941 */ /* 0x000fea0003800000 */
.L_x_6105:
        /* <DEDUP_REMOVED lines=27> */
.L_x_6095:
        /* <DEDUP_REMOVED lines=32> */
.L_x_6109:
[----:B------:R-:W-:Y:S05]  /*25840*/  BSYNC B4 ;  /* 0x0000000000047941 */ /* 0x000fea0003800000 */
.L_x_6108:
        /* <DEDUP_REMOVED lines=18> */
.L_x_6111:
[----:B------:R-:W-:Y:S02]  /*25970*/  ISETP.GE.AND P0, PT, R26, RZ, PT ;  /* 0x000000ff1a00720c */ /* 0x000fe40003f06270 */
[----:B------:R-:W-:-:S11]  /*25980*/  MOV R3, 0x3fd774eb ;  /* 0x3fd774eb00037802 */ /* 0x000fd60000000f00 */
[----:B------:R-:W-:-:S04]  /*25990*/  @P0 FFMA.FTZ R0, R3, 0.93318945169448852539, -R0 ;  /* 0x3f6ee58103000823 */ /* 0x000fc80000010800 */
[----:B------:R-:W-:-:S07]  /*259a0*/  @!P0 FFMA.FTZ R0, R3, 0.93318945169448852539, R0 ;  /* 0x3f6ee58103008823 */ /* 0x000fce0000010000 */
.L_x_6112:
[----:B------:R-:W-:Y:S05]  /*259b0*/  BSYNC B0 ;  /* 0x0000000000007941 */ /* 0x000fea0003800000 */
.L_x_6110:
        /* <DEDUP_REMOVED lines=11> */
.L_x_6094:
        /* <DEDUP_REMOVED lines=22> */
.L_x_6116:
[----:B------:R-:W-:Y:S05]  /*25bd0*/  BSYNC B4 ;  /* 0x0000000000047941 */ /* 0x000fea0003800000 */
.L_x_6115:
        /* <DEDUP_REMOVED lines=24> */
.L_x_6114:
        /* <DEDUP_REMOVED lines=11> */
.L_x_6118:
[----:B------:R-:W-:Y:S05]  /*25e10*/  BSYNC B4 ;  /* 0x0000000000047941 */ /* 0x000fea0003800000 */
.L_x_6117:
        /* <DEDUP_REMOVED lines=38> */
.L_x_6113:
        /* <DEDUP_REMOVED lines=32> */
.L_x_6120:
[----:B------:R-:W-:Y:S05]  /*26280*/  BSYNC B4 ;  /* 0x0000000000047941 */ /* 0x000fea0003800000 */
.L_x_6119:
        /* <DEDUP_REMOVED lines=21> */
.L_x_6102:
[----:B------:R-:W-:Y:S05]  /*263e0*/  BSYNC B3 ;  /* 0x0000000000037941 */ /* 0x000fea0003800000 */
.L_x_6093:
[----:B------:R-:W-:Y:S01]  /*263f0*/  FADD.FTZ R0, R27, 0.69314718246459960938 ;  /* 0x3f3172181b007421 */ /* 0x000fe20000010000 */
[----:B------:R-:W-:-:S04]  /*26400*/  LOP3.LUT R22, R3, 0x80000000, R22, 0xb8, !PT ;  /* 0x8000000003167812 */ /* 0x000fc800078eb816 */
[----:B------:R-:W-:Y:S01]  /*26410*/  LOP3.LUT R23, R0, 0x80000000, R23, 0xb8, !PT ;  /* 0x8000000000177812 */ /* 0x000fe200078eb817 */
[----:B------:R-:W-:Y:S06]  /*26420*/  BRA `(.L_x_6059) ;  /* 0x0000000000387947 */ /* 0x000fec0003800000 */
.L_x_6060:
        /* <DEDUP_REMOVED lines=14> */
.L_x_6059:
[----:B------:R-:W-:Y:S05]  /*26510*/  BSYNC B2 ;  /* 0x0000000000027941 */ /* 0x000fea0003800000 */
.L_x_6058:
        /* <DEDUP_REMOVED lines=115> */
.L_x_6128:
        /* <DEDUP_REMOVED lines=10> */
.L_x_6130:
[----:B------:R-:W-:-:S04]  /*26cf0*/  FADD.FTZ R6, -R0, R5 ;  /* 0x0000000500067221 */ /* 0x000fc80000010100 */
[----:B------:R-:W-:-:S07]  /*26d00*/  FMUL.FTZ R6, R6, 0.5 ;  /* 0x3f00000006067820 */ /* 0x000fce0000410000 */
.L_x_6131:
[----:B------:R-:W-:Y:S05]  /*26d10*/  BSYNC B1 ;  /* 0x0000000000017941 */ /* 0x000fea0003800000 */
.L_x_6129:
        /* <DEDUP_REMOVED lines=11> */
.L_x_6133:
[----:B------:R-:W-:-:S04]  /*26dd0*/  FADD.FTZ R7, R4, -R7 ;  /* 0x8000000704077221 */ /* 0x000fc80000010000 */
[----:B------:R-:W-:-:S07]  /*26de0*/  FMUL.FTZ R7, R7, 0.5 ;  /* 0x3f00000007077820 */ /* 0x000fce0000410000 */
.L_x_6134:
[----:B------:R-:W-:Y:S05]  /*26df0*/  BSYNC B1 ;  /* 0x0000000000017941 */ /* 0x000fea0003800000 */
.L_x_6132:
        /* <DEDUP_REMOVED lines=35> */
.L_x_6127:
[----:B------:R0:W1:Y:S02]  /*27030*/  MUFU.SQRT R28, R27 ;  /* 0x0000001b001c7308 */ /* 0x0000640000002000 */
.L_x_6126:
[----:B------:R-:W-:Y:S05]  /*27040*/  BSYNC B0 ;  /* 0x0000000000007941 */ /* 0x000fea0003800000 */
.L_x_6125:
        /* <DEDUP_REMOVED lines=35> */
.L_x_6138:
        /* <DEDUP_REMOVED lines=17> */
.L_x_6144:
[----:B------:R-:W-:-:S04]  /*27390*/  FADD.FTZ R0, -R0, R5 ;  /* 0x0000000500007221 */ /* 0x000fc80000010100 */
[----:B------:R-:W-:-:S07]  /*273a0*/  FMUL.FTZ R0, R0, 0.5 ;  /* 0x3f00000000007820 */ /* 0x000fce0000410000 */
.L_x_6145:
[----:B------:R-:W-:Y:S05]  /*273b0*/  BSYNC B4 ;  /* 0x0000000000047941 */ /* 0x000fea0003800000 */
.L_x_6143:
        /* <DEDUP_REMOVED lines=10> */
.L_x_6147:
[----:B------:R-:W-:-:S04]  /*27460*/  FADD.FTZ R3, -R3, R4 ;  /* 0x0000000403037221 */ /* 0x000fc80000010100 */
[----:B------:R-:W-:-:S07]  /*27470*/  FMUL.FTZ R3, R3, 0.5 ;  /* 0x3f00000003037820 */ /* 0x000fce0000410000 */
.L_x_6148:
[----:B------:R-:W-:Y:S05]  /*27480*/  BSYNC B4 ;  /* 0x0000000000047941 */ /* 0x000fea0003800000 */
.L_x_6146:
[----:B------:R-:W-:Y:S01]  /*27490*/  FADD.FTZ R0, R3, R0 ;  /* 0x0000000003007221 */ /* 0x000fe20000010000 */
[----:B------:R-:W-:-:S04]  /*274a0*/  FADD.FTZ R29, R26, R29 ;  /* 0x0000001d1a1d7221 */ /* 0x000fc80000010000 */
[----:B------:R-:W-:-:S06]  /*274b0*/  FMUL.FTZ R29, R29, R0 ;  /* 0x000000001d1d7220 */ /* 0x000fcc0000410000 */
[----:B------:R-:W2:Y:S01]  /*274c0*/  MUFU.SQRT R29, R29 ;  /* 0x0000001d001d7308 */ /* 0x000ea20000002000 */
[----:B------:R-:W-:Y:S05]  /*274d0*/  BRA `(.L_x_6149) ;  /* 0x0000000000487947 */ /* 0x000fea0003800000 */
.L_x_6142:
        /* <DEDUP_REMOVED lines=12> */
.L_x_6141:
[----:B------:R-:W-:Y:S01]  /*275a0*/  FADD.FTZ R0, R29, 1 ;  /* 0x3f8000001d007421 */ /* 0x000fe20000010000 */
[----:B0-----:R-:W-:Y:S01]  /*275b0*/  MUFU.SQRT R27, R27 ;  /* 0x0000001b001b7308 */ /* 0x001fe20000002000 */
[----:B------:R-:W-:Y:S02]  /*275c0*/  MOV R26, 0x3f800000 ;  /* 0x3f800000001a7802 */ /* 0x000fe40000000f00 */
[----:B------:R-:W-:-:S06]  /*275d0*/  FMUL.FTZ R0, R0, 0.5 ;  /* 0x3f00000000007820 */ /* 0x000fcc0000410000 */
[----:B------:R-:W0:Y:S02]  /*275e0*/  MUFU.SQRT R0, R0 ;  /* 0x0000000000007308 */ /* 0x000e240000002000 */
[----:B0-----:R-:W-:-:S07]  /*275f0*/  FMUL.FTZ R29, R27, R0 ;  /* 0x000000001b1d7220 */ /* 0x001fce0000410000 */
.L_x_6149:
[----:B------:R-:W-:Y:S05]  /*27600*/  BSYNC B1 ;  /* 0x0000000000017941 */ /* 0x000fea0003800000 */
.L_x_6140:
[----:B------:R-:W-:Y:S05]  /*27610*/  BRA `(.L_x_6150) ;  /* 0x0000000000087947 */ /* 0x000fea0003800000 */
.L_x_6137:
[----:B------:R-:W-:Y:S01]  /*27620*/  FMUL.FTZ R29, R29, 16777216 ;  /* 0x4b8000001d1d7820 */ /* 0x000fe20000410000 */
[----:B------:R-:W-:-:S07]  /*27630*/  FMUL.FTZ R26, R26, 16777216 ;  /* 0x4b8000001a1a7820 */ /* 0x000fce0000410000 */
.L_x_6150:
[----:B------:R-:W-:Y:S05]  /*27640*/  BSYNC B0 ;  /* 0x0000000000007941 */ /* 0x000fea0003800000 */
.L_x_6136:
        /* <DEDUP_REMOVED lines=16> */
.L_x_6152:
[----:B------:R-:W-:Y:S05]  /*27750*/  BSYNC B4 ;  /* 0x0000000000047941 */ /* 0x000fea0003800000 */
.L_x_6151:
        /* <DEDUP_REMOVED lines=18> */
.L_x_6154:
[----:B------:R-:W-:Y:S02]  /*27880*/  ISETP.GE.AND P0, PT, R29, RZ, PT ;  /* 0x000000ff1d00720c */ /* 0x000fe40003f06270 */
[----:B------:R-:W-:-:S11]  /*27890*/  MOV R3, 0x3fd774eb ;  /* 0x3fd774eb00037802 */ /* 0x000fd60000000f00 */
[----:B------:R-:W-:-:S04]  /*278a0*/  @P0 FFMA.FTZ R0, R3, 0.93318945169448852539, -R0 ;  /* 0x3f6ee58103000823 */ /* 0x000fc80000010800 */
[----:B------:R-:W-:-:S07]  /*278b0*/  @!P0 FFMA.FTZ R0, R3, 0.93318945169448852539, R0 ;  /* 0x3f6ee58103008823 */ /* 0x000fce0000010000 */
.L_x_6155:
[----:B------:R-:W-:Y:S05]  /*278c0*/  BSYNC B0 ;  /* 0x0000000000007941 */ /* 0x000fea0003800000 */
.L_x_6153:
        /* <DEDUP_REMOVED lines=10> */
.L_x_6139:
[----:B------:R-:W-:Y:S05]  /*27970*/  BSYNC B3 ;  /* 0x0000000000037941 */ /* 0x000fea0003800000 */
.L_x_6135:
[----:B------:R-:W-:Y:S02]  /*27980*/  LOP3.LUT R24, R5, 0x80000000, R24, 0xb8, !PT ;  /* 0x8000000005187812 */ /* 0x000fe400078eb818 */
[----:B-1----:R-:W-:Y:S01]  /*27990*/  LOP3.LUT R25, R28, 0x80000000, R25, 0xb8, !PT ;  /* 0x800000001c197812 */ /* 0x002fe200078eb819 */
[----:B------:R-:W-:Y:S06]  /*279a0*/  BRA `(.L_x_6122) ;  /* 0x0000001400b47947 */ /* 0x000fec0003800000 */
.L_x_6124:
        /* <DEDUP_REMOVED lines=29> */
.L_x_6161:
[----:B------:R-:W-:Y:S05]  /*27b80*/  BSYNC B4 ;  /* 0x0000000000047941 */ /* 0x000fea0003800000 */
.L_x_6160:
        /* <DEDUP_REMOVED lines=18> */
.L_x_6163:
[----:B------:R-:W-:Y:S02]  /*27cb0*/  ISETP.GE.AND P0, PT, R28, RZ, PT ;  /* 0x000000ff1c00720c */ /* 0x000fe40003f06270 */
[----:B------:R-:W-:-:S11]  /*27cc0*/  MOV R3, 0x3fd774eb ;  /* 0x3fd774eb00037802 */ /* 0x000fd60000000f00 */
[----:B------:R-:W-:-:S04]  /*27cd0*/  @P0 FFMA.FTZ R0, R3, 0.93318945169448852539, -R0 ;  /* 0x3f6ee58103000823 */ /* 0x000fc80000010800 */
[----:B------:R-:W-:-:S07]  /*27ce0*/  @!P0 FFMA.FTZ R0, R3, 0.93318945169448852539, R0 ;  /* 0x3f6ee58103008823 */ /* 0x000fce0000010000 */
.L_x_6164:
[----:B------:R-:W-:Y:S05]  /*27cf0*/  BSYNC B0 ;  /* 0x0000000000007941 */ /* 0x000fea0003800000 */
.L_x_6162:
        /* <DEDUP_REMOVED lines=13> */
.L_x_6159:
        /* <DEDUP_REMOVED lines=11> */
.L_x_6167:
[----:B------:R-:W-:Y:S05]  /*27e80*/  BSYNC B4 ;  /* 0x0000000000047941 */ /* 0x000fea0003800000 */
.L_x_6166:
        /* <DEDUP_REMOVED lines=18> */
.L_x_6169:
[----:B------:R-:W-:Y:S02]  /*27fb0*/  ISETP.GE.AND P0, PT, R28, RZ, PT ;  /* 0x000000ff1c00720c */ /* 0x000fe40003f06270 */
[----:B------:R-:W-:-:S11]  /*27fc0*/  MOV R3, 0x3fd774eb ;  /* 0x3fd774eb00037802 */ /* 0x000fd60000000f00 */
[----:B------:R-:W-:-:S04]  /*27fd0*/  @P0 FFMA.FTZ R0, R3, 0.93318945169448852539, -R0 ;  /* 0x3f6ee58103000823 */ /* 0x000fc80000010800 */
[----:B------:R-:W-:-:S07]  /*27fe0*/  @!P0 FFMA.FTZ R0, R3, 0.93318945169448852539, R0 ;  /* 0x3f6ee58103008823 */ /* 0x000fce0000010000 */
.L_x_6170:
[----:B------:R-:W-:Y:S05]  /*27ff0*/  BSYNC B0 ;  /* 0x0000000000007941 */ /* 0x000fea0003800000 */
.L_x_6168:
        /* <DEDUP_REMOVED lines=27> */
.L_x_6158:
        /* <DEDUP_REMOVED lines=32> */
.L_x_6172:
[----:B------:R-:W-:Y:S05]  /*283b0*/  BSYNC B4 ;  /* 0x0000000000047941 */ /* 0x000fea0003800000 */
.L_x_6171:
        /* <DEDUP_REMOVED lines=18> */
.L_x_6174:
[----:B------:R-:W-:Y:S02]  /*284e0*/  ISETP.GE.AND P0, PT, R28, RZ, PT ;  /* 0x000000ff1c00720c */ /* 0x000fe40003f06270 */
[----:B------:R-:W-:-:S11]  /*284f0*/  MOV R3, 0x3fd774eb ;  /* 0x3fd774eb00037802 */ /* 0x000fd60000000f00 */
[----:B------:R-:W-:-:S04]  /*28500*/  @P0 FFMA.FTZ R0, R3, 0.93318945169448852539, -R0 ;  /* 0x3f6ee58103000823 */ /* 0x000fc80000010800 */
[----:B------:R-:W-:-:S07]  /*28510*/  @!P0 FFMA.FTZ R0, R3, 0.93318945169448852539, R0 ;  /* 0x3f6ee58103008823 */ /* 0x000fce0000010000 */
.L_x_6175:
[----:B------:R-:W-:Y:S05]  /*28520*/  BSYNC B0 ;  /* 0x0000000000007941 */ /* 0x000fea0003800000 */
.L_x_6173:
        /* <DEDUP_REMOVED lines=11> */
.L_x_6157:
        /* <DEDUP_REMOVED lines=22> */
.L_x_6179:
[----:B------:R-:W-:Y:S05]  /*28740*/  BSYNC B4 ;  /* 0x0000000000047941 */ /* 0x000fea0003800000 */
.L_x_6178:
        /* <DEDUP_REMOVED lines=24> */
.L_x_6177:
        /* <DEDUP_REMOVED lines=11> */
.L_x_6181:
[----:B------:R-:W-:Y:S05]  /*28980*/  BSYNC B4 ;  /* 0x0000000000047941 */ /* 0x000fea0003800000 */
.L_x_6180:
        /* <DEDUP_REMOVED lines=38> */
.L_x_6176:
        /* <DEDUP_REMOVED lines=32> */
.L_x_6183:
[----:B------:R-:W-:Y:S05]  /*28df0*/  BSYNC B4 ;  /* 0x0000000000047941 */ /* 0x000fea0003800000 */
.L_x_6182:
        /* <DEDUP_REMOVED lines=21> */
.L_x_6165:
[----:B------:R-:W-:Y:S05]  /*28f50*/  BSYNC B3 ;  /* 0x0000000000037941 */ /* 0x000fea0003800000 */
.L_x_6156:
[----:B------:R-:W-:Y:S01]  /*28f60*/  FADD.FTZ R0, R29, 0.69314718246459960938 ;  /* 0x3f3172181d007421 */ /* 0x000fe20000010000 */
[----:B------:R-:W-:-:S04]  /*28f70*/  LOP3.LUT R24, R3, 0x80000000, R24, 0xb8, !PT ;  /* 0x8000000003187812 */ /* 0x000fc800078eb818 */
[----:B------:R-:W-:Y:S01]  /*28f80*/  LOP3.LUT R25, R0, 0x80000000, R25, 0xb8, !PT ;  /* 0x8000000000197812 */ /* 0x000fe200078eb819 */
[----:B------:R-:W-:Y:S06]  /*28f90*/  BRA `(.L_x_6122) ;  /* 0x0000000000387947 */ /* 0x000fec0003800000 */
.L_x_6123:
        /* <DEDUP_REMOVED lines=14> */
.L_x_6122:
[----:B------:R-:W-:Y:S05]  /*29080*/  BSYNC B2 ;  /* 0x0000000000027941 */ /* 0x000fea0003800000 */
.L_x_6121:
        /* <DEDUP_REMOVED lines=115> */
.L_x_6191:
        /* <DEDUP_REMOVED lines=10> */
.L_x_6193:
[----:B------:R-:W-:-:S04]  /*29860*/  FADD.FTZ R5, -R0, R7 ;  /* 0x0000000700057221 */ /* 0x000fc80000010100 */
[----:B------:R-:W-:-:S07]  /*29870*/  FMUL.FTZ R5, R5, 0.5 ;  /* 0x3f00000005057820 */ /* 0x000fce0000410000 */
.L_x_6194:
[----:B------:R-:W-:Y:S05]  /*29880*/  BSYNC B1 ;  /* 0x0000000000017941 */ /* 0x000fea0003800000 */
.L_x_6192:
        /* <DEDUP_REMOVED lines=11> */
.L_x_6196:
[----:B------:R-:W-:-:S04]  /*29940*/  FADD.FTZ R6, R4, -R17 ;  /* 0x8000001104067221 */ /* 0x000fc80000010000 */
[----:B------:R-:W-:-:S07]  /*29950*/  FMUL.FTZ R6, R6, 0.5 ;  /* 0x3f00000006067820 */ /* 0x000fce0000410000 */
.L_x_6197:
[----:B------:R-:W-:Y:S05]  /*29960*/  BSYNC B1 ;  /* 0x0000000000017941 */ /* 0x000fea0003800000 */
.L_x_6195:
        /* <DEDUP_REMOVED lines=35> */
.L_x_6190:
[----:B------:R0:W1:Y:S02]  /*29ba0*/  MUFU.SQRT R32, R31 ;  /* 0x0000001f00207308 */ /* 0x0000640000002000 */
.L_x_6189:
[----:B------:R-:W-:Y:S05]  /*29bb0*/  BSYNC B0 ;  /* 0x0000000000007941 */ /* 0x000fea0003800000 */
.L_x_6188:
        /* <DEDUP_REMOVED lines=35> */
.L_x_6201:
        /* <DEDUP_REMOVED lines=17> */
.L_x_6207:
[----:B------:R-:W-:-:S04]  /*29f00*/  FADD.FTZ R0, -R0, R7 ;  /* 0x0000000700007221 */ /* 0x000fc80000010100 */
[----:B------:R-:W-:-:S07]  /*29f10*/  FMUL.FTZ R0, R0, 0.5 ;  /* 0x3f00000000007820 */ /* 0x000fce0000410000 */
.L_x_6208:
[----:B------:R-:W-:Y:S05]  /*29f20*/  BSYNC B4 ;  /* 0x0000000000047941 */ /* 0x000fea0003800000 */
.L_x_6206:
        /* <DEDUP_REMOVED lines=10> */
.L_x_6210:
[----:B------:R-:W-:-:S04]  /*29fd0*/  FADD.FTZ R3, -R3, R4 ;  /* 0x0000000403037221 */ /* 0x000fc80000010100 */
[----:B------:R-:W-:-:S07]  /*29fe0*/  FMUL.FTZ R3, R3, 0.5 ;  /* 0x3f00000003037820 */ /* 0x000fce0000410000 */
.L_x_6211:
[----:B------:R-:W-:Y:S05]  /*29ff0*/  BSYNC B4 ;  /* 0x0000000000047941 */ /* 0x000fea0003800000 */
.L_x_6209:
[----:B------:R-:W-:Y:S01]  /*2a000*/  FADD.FTZ R0, R3, R0 ;  /* 0x0000000003007221 */ /* 0x000fe20000010000 */
[----:B------:R-:W-:-:S04]  /*2a010*/  FADD.FTZ R29, R28, R29 ;  /* 0x0000001d1c1d7221 */ /* 0x000fc80000010000 */
[----:B------:R-:W-:-:S06]  /*2a020*/  FMUL.FTZ R29, R29, R0 ;  /* 0x000000001d1d7220 */ /* 0x000fcc0000410000 */
[----:B------:R-:W2:Y:S01]  /*2a030*/  MUFU.SQRT R29, R29 ;  /* 0x0000001d001d7308 */ /* 0x000ea20000002000 */
[----:B------:R-:W-:Y:S05]  /*2a040*/  BRA `(.L_x_6212) ;  /* 0x0000000000487947 */ /* 0x000fea0003800000 */
.L_x_6205:
        /* <DEDUP_REMOVED lines=12> */
.L_x_6204:
[----:B------:R-:W-:Y:S01]  /*2a110*/  FADD.FTZ R0, R29, 1 ;  /* 0x3f8000001d007421 */ /* 0x000fe20000010000 */
[----:B0-----:R-:W-:Y:S01]  /*2a120*/  MUFU.SQRT R31, R31 ;  /* 0x0000001f001f7308 */ /* 0x001fe20000002000 */
[----:B------:R-:W-:Y:S02]  /*2a130*/  MOV R28, 0x3f800000 ;  /* 0x3f800000001c7802 */ /* 0x000fe40000000f00 */
[----:B------:R-:W-:-:S06]  /*2a140*/  FMUL.FTZ R0, R0, 0.5 ;  /* 0x3f00000000007820 */ /* 0x000fcc0000410000 */
[----:B------:R-:W0:Y:S02]  /*2a150*/  MUFU.SQRT R0, R0 ;  /* 0x0000000000007308 */ /* 0x000e240000002000 */
[----:B0-----:R-:W-:-:S07]  /*2a160*/  FMUL.FTZ R29, R31, R0 ;  /* 0x000000001f1d7220 */ /* 0x001fce0000410000 */
.L_x_6212:
[----:B------:R-:W-:Y:S05]  /*2a170*/  BSYNC B1 ;  /* 0x0000000000017941 */ /* 0x000fea0003800000 */
.L_x_6203:
[----:B------:R-:W-:Y:S05]  /*2a180*/  BRA `(.L_x_6213) ;  /* 0x0000000000087947 */ /* 0x000fea0003800000 */
.L_x_6200:
[----:B------:R-:W-:Y:S01]  /*2a190*/  FMUL.FTZ R29, R29, 16777216 ;  /* 0x4b8000001d1d7820 */ /* 0x000fe20000410000 */
[----:B------:R-:W-:-:S07]  /*2a1a0*/  FMUL.FTZ R28, R28, 16777216 ;  /* 0x4b8000001c1c7820 */ /* 0x000fce0000410000 */
.L_x_6213:
[----:B------:R-:W-:Y:S05]  /*2a1b0*/  BSYNC B0 ;  /* 0x0000000000007941 */ /* 0x000fea0003800000 */
.L_x_6199:
        /* <DEDUP_REMOVED lines=16> */
.L_x_6215:
[----:B------:R-:W-:Y:S05]  /*2a2c0*/  BSYNC B4 ;  /* 0x0000000000047941 */ /* 0x000fea0003800000 */
.L_x_6214:
        /* <DEDUP_REMOVED lines=18> */
.L_x_6217:
[----:B------:R-:W-:Y:S02]  /*2a3f0*/  ISETP.GE.AND P0, PT, R29, RZ, PT ;  /* 0x000000ff1d00720c */ /* 0x000fe40003f06270 */
[----:B------:R-:W-:-:S11]  /*2a400*/  MOV R3, 0x3fd774eb ;  /* 0x3fd774eb00037802 */ /* 0x000fd60000000f00 */
[----:B------:R-:W-:-:S04]  /*2a410*/  @P0 FFMA.FTZ R0, R3, 0.93318945169448852539, -R0 ;  /* 0x3f6ee58103000823 */ /* 0x000fc80000010800 */
[----:B------:R-:W-:-:S07]  /*2a420*/  @!P0 FFMA.FTZ R0, R3, 0.93318945169448852539, R0 ;  /* 0x3f6ee58103008823 */ /* 0x000fce0000010000 */
.L_x_6218:
[----:B------:R-:W-:Y:S05]  /*2a430*/  BSYNC B0 ;  /* 0x0000000000007941 */ /* 0x000fea0003800000 */
.L_x_6216:
        /* <DEDUP_REMOVED lines=10> */
.L_x_6202:
[----:B------:R-:W-:Y:S05]  /*2a4e0*/  BSYNC B3 ;  /* 0x0000000000037941 */ /* 0x000fea0003800000 */
.L_x_6198:
[----:B------:R-:W-:Y:S02]  /*2a4f0*/  LOP3.LUT R26, R5, 0x80000000, R26, 0xb8, !PT ;  /* 0x80000000051a7812 */ /* 0x000fe400078eb81a */
[----:B-1----:R-:W-:Y:S01]  /*2a500*/  LOP3.LUT R27, R32, 0x80000000, R27, 0xb8, !PT ;  /* 0x80000000201b7812 */ /* 0x002fe200078eb81b */
[----:B------:R-:W-:Y:S06]  /*2a510*/  BRA `(.L_x_6185) ;  /* 0x0000001400c07947 */ /* 0x000fec0003800000 */
.L_x_6187:
        /* <DEDUP_REMOVED lines=29> */
.L_x_6224:
[----:B------:R-:W-:Y:S05]  /*2a6f0*/  BSYNC B4 ;  /* 0x0000000000047941 */ /* 0x000fea0003800000 */
.L_x_6223:
        /* <DEDUP_REMOVED lines=18> */
.L_x_6226:
[----:B------:R-:W-:Y:S02]  /*2a820*/  ISETP.GE.AND P0, PT, R29, RZ, PT ;  /* 0x000000ff1d00720c */ /* 0x000fe40003f06270 */
[----:B------:R-:W-:-:S11]  /*2a830*/  MOV R3, 0x3fd774eb ;  /* 0x3fd774eb00037802 */ /* 0x000fd60000000f00 */
[----:B------:R-:W-:-:S04]  /*2a840*/  @P0 FFMA.FTZ R0, R3, 0.93318945169448852539, -R0 ;  /* 0x3f6ee58103000823 */ /* 0x000fc80000010800 */
[----:B------:R-:W-:-:S07]  /*2a850*/  @!P0 FFMA.FTZ R0, R3, 0.93318945169448852539, R0 ;  /* 0x3f6ee58103008823 */ /* 0x000fce0000010000 */
.L_x_6227:
[----:B------:R-:W-:Y:S05]  /*2a860*/  BSYNC B0 ;  /* 0x0000000000007941 */ /* 0x000fea0003800000 */
.L_x_6225:
        /* <DEDUP_REMOVED lines=13> */
.L_x_6222:
        /* <DEDUP_REMOVED lines=11> */
.L_x_6230:
[----:B------:R-:W-:Y:S05]  /*2a9f0*/  BSYNC B4 ;  /* 0x0000000000047941 */ /* 0x000fea0003800000 */
.L_x_6229:
        /* <DEDUP_REMOVED lines=18> */
.L_x_6232:
[----:B------:R-:W-:Y:S02]  /*2ab20*/  ISETP.GE.AND P0, PT, R29, RZ, PT ;  /* 0x000000ff1d00720c */ /* 0x000fe40003f06270 */
[----:B------:R-:W-:-:S11]  /*2ab30*/  MOV R3, 0x3fd774eb ;  /* 0x3fd774eb00037802 */ /* 0x000fd60000000f00 */
[----:B------:R-:W-:-:S04]  /*2ab40*/  @P0 FFMA.FTZ R0, R3, 0.93318945169448852539, -R0 ;  /* 0x3f6ee58103000823 */ /* 0x000fc80000010800 */
[----:B------:R-:W-:-:S07]  /*2ab50*/  @!P0 FFMA.FTZ R0, R3, 0.93318945169448852539, R0 ;  /* 0x3f6ee58103008823 */ /* 0x000fce0000010000 */
.L_x_6233:
[----:B------:R-:W-:Y:S05]  /*2ab60*/  BSYNC B0 ;  /* 0x0000000000007941 */ /* 0x000fea0003800000 */
.L_x_6231:
        /* <DEDUP_REMOVED lines=27> */
.L_x_6221:
        /* <DEDUP_REMOVED lines=32> */
.L_x_6235:
[----:B------:R-:W-:Y:S05]  /*2af20*/  BSYNC B4 ;  /* 0x0000000000047941 */ /* 0x000fea0003800000 */
.L_x_6234:
        /* <DEDUP_REMOVED lines=18> */
.L_x_6237:
[----:B------:R-:W-:Y:S02]  /*2b050*/  ISETP.GE.AND P0, PT, R29, RZ, PT ;  /* 0x000000ff1d00720c */ /* 0x000fe40003f06270 */
[----:B------:R-:W-:-:S11]  /*2b060*/  MOV R3, 0x3fd774eb ;  /* 0x3fd774eb00037802 */ /* 0x000fd60000000f00 */
[----:B------:R-:W-:-:S04]  /*2b070*/  @P0 FFMA.FTZ R0, R3, 0.93318945169448852539, -R0 ;  /* 0x3f6ee58103000823 */ /* 0x000fc80000010800 */
[----:B------:R-:W-:-:S07]  /*2b080*/  @!P0 FFMA.FTZ R0, R3, 0.93318945169448852539, R0 ;  /* 0x3f6ee58103008823 */ /* 0x000fce0000010000 */
.L_x_6238:
[----:B------:R-:W-:Y:S05]  /*2b090*/  BSYNC B0 ;  /* 0x0000000000007941 */ /* 0x000fea0003800000 */
.L_x_6236:
        /* <DEDUP_REMOVED lines=11> */
.L_x_6220:
        /* <DEDUP_REMOVED lines=22> */
[----:B------:R-:W-:Y:S05]  /*2b2b0*/  CALL.REL.NOINC `($__internal_5_$__cuda_sm3x_div_rn_ftz_f32_slowpath) ;  /* 0x0000000c00747944 */ /* 0x000fea0003c00000 */
.L_x_6242:
[----:B------:R-:W-:Y:S05]  /*2b2c0*/  BSYNC B4 ;  /* 0x0000000000047941 */ /* 0x000fea0003800000 */
.L_x_6241:
        /* <DEDUP_REMOVED lines=24> */
.L_x_6240:
        /* <DEDUP_REMOVED lines=12> */
.L_x_6244:
[----:B------:R-:W-:Y:S05]  /*2b510*/  BSYNC B4 ;  /* 0x0000000000047941 */ /* 0x000fea0003800000 */
.L_x_6243:
        /* <DEDUP_REMOVED lines=38> */
.L_x_6239:
        /* <DEDUP_REMOVED lines=30> */
[----:B------:R-:W-:Y:S02]  /*2b960*/  MOV R30, R29 ;  /* 0x0000001d001e7202 */ /* 0x000fe40000000f00 */
[----:B------:R-:W-:-:S07]  /*2b970*/  MOV R4, 0x2b990 ;  /* 0x0002b99000047802 */ /* 0x000fce0000000f00 */
[----:B------:R-:W-:Y:S05]  /*2b980*/  CALL.REL.NOINC `($__internal_5_$__cuda_sm3x_div_rn_ftz_f32_slowpath) ;  /* 0x0000000400c07944 */ /* 0x000fea0003c00000 */
.L_x_6246:
[----:B------:R-:W-:Y:S05]  /*2b990*/  BSYNC B4 ;  /* 0x0000000000047941 */ /* 0x000fea0003800000 */
.L_x_6245:
        /* <DEDUP_REMOVED lines=21> */
.L_x_6228:
[----:B------:R-:W-:Y:S05]  /*2baf0*/  BSYNC B3 ;  /* 0x0000000000037941 */ /* 0x000fea0003800000 */
.L_x_6219:
[----:B------:R-:W-:Y:S01]  /*2bb00*/  FADD.FTZ R0, R31, 0.69314718246459960938 ;  /* 0x3f3172181f007421 */ /* 0x000fe20000010000 */
[----:B------:R-:W-:-:S04]  /*2bb10*/  LOP3.LUT R26, R3, 0x80000000, R26, 0xb8, !PT ;  /* 0x80000000031a7812 */ /* 0x000fc800078eb81a */
[----:B------:R-:W-:Y:S01]  /*2bb20*/  LOP3.LUT R27, R0, 0x80000000, R27, 0xb8, !PT ;  /* 0x80000000001b7812 */ /* 0x000fe200078eb81b */
[----:B------:R-:W-:Y:S06]  /*2bb30*/  BRA `(.L_x_6185) ;  /* 0x0000000000387947 */ /* 0x000fec0003800000 */
.L_x_6186:
        /* <DEDUP_REMOVED lines=14> */
.L_x_6185:
[----:B------:R-:W-:Y:S05]  /*2bc20*/  BSYNC B2 ;  /* 0x0000000000027941 */ /* 0x000fea0003800000 */
.L_x_6184:
[----:B------:R-:W-:Y:S05]  /*2bc30*/  WARPSYNC.ALL ;  /* 0x0000000000007948 */ /* 0x000fea0003800000 */
[----:B------:R-:W1:Y:S01]  /*2bc40*/  S2R R0, SR_TID.X ;  /* 0x0000000000007919 */ /* 0x000e620000002100 */
[----:B------:R-:W-:Y:S04]  /*2bc50*/  BSSY B0, `(.L_x_6247) ;  /* 0x000003a000007945 */ /* 0x000fe80003800000 */
[----:B------:R-:W-:Y:S01]  /*2bc60*/  BSSY B1, `(.L_x_6248) ;  /* 0x0000031000017945 */ /* 0x000fe20003800000 */
[----:B-1----:R-:W-:-:S13]  /*2bc70*/  ISETP.GE.AND P0, PT, R0, R9, PT ;  /* 0x000000090000720c */ /* 0x002fda0003f06270 */
[----:B------:R-:W1:Y:S01]  /*2bc80*/  @!P0 LDC.64 R4, c[0x0][0x218] ;  /* 0x00008600ff048b82 */ /* 0x000e620000000a00 */
[----:B------:R-:W-:Y:S02]  /*2bc90*/  @!P0 IADD3 R3, R2, R0, RZ ;  /* 0x0000000002038210 */ /* 0x000fe40007ffe0ff */
[----:B------:R-:W-:Y:S02]  /*2bca0*/  @!P0 F2FP.F16.F32.PACK_AB R11, R11, R10 ;  /* 0x0000000a0b0b823e */ /* 0x000fe400000000ff */
[----:B------:R-:W-:Y:S01]  /*2bcb0*/  @!P0 IADD3 R0, R0, 0x80, RZ ;  /* 0x0000008000008810 */ /* 0x000fe20007ffe0ff */
[----:B-1----:R-:W-:-:S05]  /*2bcc0*/  @!P0 IMAD.WIDE.U32 R4, R3, 0x4, R4 ;  /* 0x0000000403048825 */ /* 0x002fca00078e0004 */
[----:B------:R1:W-:Y:S01]  /*2bcd0*/  @!P0 STG.E desc[UR4][R4.64], R11 ;  /* 0x0000000b04008986 */ /* 0x0003e2000c101904 */
        /* <DEDUP_REMOVED lines=12> */
[----:B0-----:R-:W-:Y:S02]  /*2bda0*/  F2FP.F16.F32.PACK_AB R15, R15, R14 ;  /* 0x0000000e0f0f723e */ /* 0x001fe400000000ff */
[----:B------:R-:W-:Y:S01]  /*2bdb0*/  IADD3 R0, R0, 0x80, RZ ;  /* 0x0000008000007810 */ /* 0x000fe20007ffe0ff */
[----:B-1----:R-:W-:-:S05]  /*2bdc0*/  IMAD.WIDE.U32 R4, R3, 0x4, R4 ;  /* 0x0000000403047825 */ /* 0x002fca00078e0004 */
[----:B------:R1:W-:Y:S02]  /*2bdd0*/  STG.E desc[UR4][R4.64], R15 ;  /* 0x0000000f04007986 */ /* 0x0003e4000c101904 */
.L_x_6249:
[----:B------:R-:W-:-:S13]  /*2bde0*/  ISETP.GE.AND P0, PT, R0, R9, PT ;  /* 0x000000090000720c */ /* 0x000fda0003f06270 */
[----:B------:R-:W-:Y:S05]  /*2bdf0*/  @P0 BRA `(.L_x_6251) ;  /* 0x0000000000380947 */ /* 0x000fea0003800000 */
[----:B-1----:R-:W1:Y:S01]  /*2be00*/  LDC.64 R4, c[0x0][0x218] ;  /* 0x00008600ff047b82 */ /* 0x002e620000000a00 */
[----:B------:R-:W-:Y:S02]  /*2be10*/  IADD3 R3, R2, R0, RZ ;  /* 0x0000000002037210 */ /* 0x000fe40007ffe0ff */
[----:B0-----:R-:W-:Y:S02]  /*2be20*/  F2FP.F16.F32.PACK_AB R19, R19, R18 ;  /* 0x000000121313723e */ /* 0x001fe400000000ff */
[----:B------:R-:W-:Y:S01]  /*2be30*/  IADD3 R0, R0, 0x80, RZ ;  /* 0x0000008000007810 */ /* 0x000fe20007ffe0ff */
[----:B-1----:R-:W-:-:S05]  /*2be40*/  IMAD.WIDE.U32 R4, R3, 0x4, R4 ;  /* 0x0000000403047825 */ /* 0x002fca00078e0004 */
[----:B------:R2:W-:Y:S02]  /*2be50*/  STG.E desc[UR4][R4.64], R19 ;  /* 0x0000001304007986 */ /* 0x0005e4000c101904 */
.L_x_6250:
[----:B------:R-:W-:-:S13]  /*2be60*/  ISETP.GE.AND P0, PT, R0, R9, PT ;  /* 0x000000090000720c */ /* 0x000fda0003f06270 */
[----:B------:R-:W-:Y:S05]  /*2be70*/  @P0 BRA `(.L_x_6252) ;  /* 0x00000000003c0947 */ /* 0x000fea0003800000 */
[----:B-12---:R-:W1:Y:S01]  /*2be80*/  LDC.64 R4, c[0x0][0x218] ;  /* 0x00008600ff047b82 */ /* 0x006e620000000a00 */
[----:B------:R-:W-:Y:S02]  /*2be90*/  IADD3 R3, R2, R0, RZ ;  /* 0x0000000002037210 */ /* 0x000fe40007ffe0ff */
[----:B0-----:R-:W-:Y:S02]  /*2bea0*/  F2FP.F16.F32.PACK_AB R21, R21, R20 ;  /* 0x000000141515723e */ /* 0x001fe400000000ff */
[----:B------:R-:W-:Y:S01]  /*2beb0*/  IADD3 R0, R0, 0x80, RZ ;  /* 0x0000008000007810 */ /* 0x000fe20007ffe0ff */
[----:B-1----:R-:W-:-:S05]  /*2bec0*/  IMAD.WIDE.U32 R4, R3, 0x4, R4 ;  /* 0x0000000403047825 */ /* 0x002fca00078e0004 */
[----:B------:R2:W-:Y:S02]  /*2bed0*/  STG.E desc[UR4][R4.64], R21 ;  /* 0x0000001504007986 */ /* 0x0005e4000c101904 */
.L_x_6251:
[----:B------:R-:W-:-:S13]  /*2bee0*/  ISETP.GE.AND P0, PT, R0, R9, PT ;  /* 0x000000090000720c */ /* 0x000fda0003f06270 */
[----:B------:R-:W-:Y:S05]  /*2bef0*/  @P0 BREAK B1 ;  /* 0x0000000000010942 */ /* 0x000fea0003800000 */
[----:B------:R-:W-:Y:S05]  /*2bf00*/  @P0 BRA `(.L_x_6253) ;  /* 0x0000000000380947 */ /* 0x000fea0003800000 */
[----:B-12---:R-:W1:Y:S01]  /*2bf10*/  LDC.64 R4, c[0x0][0x218] ;  /* 0x00008600ff047b82 */ /* 0x006e620000000a00 */
[----:B------:R-:W-:Y:S02]  /*2bf20*/  IADD3 R3, R2, R0, RZ ;  /* 0x0000000002037210 */ /* 0x000fe40007ffe0ff */
[----:B0-----:R-:W-:Y:S02]  /*2bf30*/  F2FP.F16.F32.PACK_AB R23, R23, R22 ;  /* 0x000000161717723e */ /* 0x001fe400000000ff */
[----:B------:R-:W-:Y:S01]  /*2bf40*/  IADD3 R0, R0, 0x80, RZ ;  /* 0x0000008000007810 */ /* 0x000fe20007ffe0ff */
[----:B-1----:R-:W-:-:S05]  /*2bf50*/  IMAD.WIDE.U32 R4, R3, 0x4, R4 ;  /* 0x0000000403047825 */ /* 0x002fca00078e0004 */
[----:B------:R3:W-:Y:S02]  /*2bf60*/  STG.E desc[UR4][R4.64], R23 ;  /* 0x0000001704007986 */ /* 0x0007e4000c101904 */
.L_x_6252:
[----:B------:R-:W-:Y:S05]  /*2bf70*/  BSYNC B1 ;  /* 0x0000000000017941 */ /* 0x000fea0003800000 */
.L_x_6248:
[----:B------:R-:W-:-:S13]  /*2bf80*/  ISETP.GE.AND P0, PT, R0, R9, PT ;  /* 0x000000090000720c */ /* 0x000fda0003f06270 */
[----:B-123--:R-:W1:Y:S01]  /*2bf90*/  @!P0 LDC.64 R4, c[0x0][0x218] ;  /* 0x00008600ff048b82 */ /* 0x00ee620000000a00 */
[----:B------:R-:W-:Y:S02]  /*2bfa0*/  @!P0 IADD3 R3, R2, R0, RZ ;  /* 0x0000000002038210 */ /* 0x000fe40007ffe0ff */
[----:B0-----:R-:W-:Y:S02]  /*2bfb0*/  @!P0 F2FP.F16.F32.PACK_AB R25, R25, R24 ;  /* 0x000000181919823e */ /* 0x001fe400000000ff */
[----:B------:R-:W-:Y:S01]  /*2bfc0*/  @!P0 IADD3 R0, R0, 0x80, RZ ;  /* 0x0000008000008810 */ /* 0x000fe20007ffe0ff */
[----:B-1----:R-:W-:-:S05]  /*2bfd0*/  @!P0 IMAD.WIDE.U32 R4, R3, 0x4, R4 ;  /* 0x0000000403048825 */ /* 0x002fca00078e0004 */
[----:B------:R3:W-:Y:S02]  /*2bfe0*/  @!P0 STG.E desc[UR4][R4.64], R25 ;  /* 0x0000001904008986 */ /* 0x0007e4000c101904 */
.L_x_6253:
[----:B------:R-:W-:Y:S05]  /*2bff0*/  BSYNC B0 ;  /* 0x0000000000007941 */ /* 0x000fea0003800000 */
.L_x_6247:
[----:B------:R-:W-:Y:S05]  /*2c000*/  WARPSYNC.ALL ;  /* 0x0000000000007948 */ /* 0x000fea0003800000 */
[----:B------:R-:W-:-:S13]  /*2c010*/  ISETP.GE.AND P0, PT, R0, R9, PT ;  /* 0x000000090000720c */ /* 0x000fda0003f06270 */
[----:B------:R-:W-:Y:S05]  /*2c020*/  @P0 EXIT ;  /* 0x000000000000094d */ /* 0x000fea0003800000 */
[----:B-123--:R-:W1:Y:S01]  /*2c030*/  LDC.64 R4, c[0x0][0x218] ;  /* 0x00008600ff047b82 */ /* 0x00ee620000000a00 */
[----:B------:R-:W-:Y:S02]  /*2c040*/  IADD3 R3, R2, R0, RZ ;  /* 0x0000000002037210 */ /* 0x000fe40007ffe0ff */
[----:B0-----:R-:W-:-:S03]  /*2c050*/  F2FP.F16.F32.PACK_AB R27, R27, R26 ;  /* 0x0000001a1b1b723e */ /* 0x001fc600000000ff */
[----:B-1----:R-:W-:-:S05]  /*2c060*/  IMAD.WIDE.U32 R2, R3, 0x4, R4 ;  /* 0x0000000403027825 */ /* 0x002fca00078e0004 */
[----:B------:R-:W-:Y:S01]  /*2c070*/  STG.E desc[UR4][R2.64], R27 ;  /* 0x0000001b02007986 */ /* 0x000fe2000c101904 */
[----:B------:R-:W-:Y:S05]  /*2c080*/  EXIT ;  /* 0x000000000000794d */ /* 0x000fea0003800000 */
        .weak           $__internal_5_$__cuda_sm3x_div_rn_ftz_f32_slowpath
        .type           $__internal_5_$__cuda_sm3x_div_rn_ftz_f32_slowpath,@function
        .size           $__internal_5_$__cuda_sm3x_div_rn_ftz_f32_slowpath,(.L_x_20801 - $__internal_5_$__cuda_sm3x_div_rn_ftz_f32_slowpath)
$__internal_5_$__cuda_sm3x_div_rn_ftz_f32_slowpath:
        /* <DEDUP_REMOVED lines=32> */
.L_x_6256:
[----:B------:R-:W-:Y:S05]  /*2c290*/  BSYNC B1 ;  /* 0x0000000000017941 */ /* 0x000fea0003800000 */
.L_x_6255:
        /* <DEDUP_REMOVED lines=27> */
.L_x_6262:
[----:B------:R-:W-:-:S07]  /*2c450*/  LEA R0, R3, R0, 0x17 ;  /* 0x0000000003007211 */ /* 0x000fce00078eb8ff */
.L_x_6263:
[----:B------:R-:W-:Y:S05]  /*2c460*/  BSYNC B1 ;  /* 0x0000000000017941 */ /* 0x000fea0003800000 */
.L_x_6261:
[----:B------:R-:W-:Y:S05]  /*2c470*/  BRA `(.L_x_6264) ;  /* 0x0000000000207947 */ /* 0x000fea0003800000 */
.L_x_6260:
[----:B------:R-:W-:-:S04]  /*2c480*/  LOP3.LUT R0, R30, 0x80000000, R17, 0x48, !PT ;  /* 0x800000001e007812 */ /* 0x000fc800078e4811 */
[----:B------:R-:W-:Y:S01]  /*2c490*/  LOP3.LUT R0, R0, 0x7f800000, RZ, 0xfc, !PT ;  /* 0x7f80000000007812 */ /* 0x000fe200078efcff */
[----:B------:R-:W-:Y:S06]  /*2c4a0*/  BRA `(.L_x_6264) ;  /* 0x0000000000147947 */ /* 0x000fec0003800000 */
.L_x_6259:
[----:B------:R-:W-:Y:S01]  /*2c4b0*/  LOP3.LUT R0, R30, 0x80000000, R17, 0x48, !PT ;  /* 0x800000001e007812 */ /* 0x000fe200078e4811 */
[----:B------:R-:W-:Y:S06]  /*2c4c0*/  BRA `(.L_x_6264) ;  /* 0x00000000000c7947 */ /* 0x000fec0003800000 */
.L_x_6258:
[----:B------:R-:W0:Y:S01]  /*2c4d0*/  MUFU.RSQ R0, -QNAN ;  /* 0xffc0000000007908 */ /* 0x000e220000001400 */
[----:B------:R-:W-:Y:S05]  /*2c4e0*/  BRA `(.L_x_6264) ;  /* 0x0000000000047947 */ /* 0x000fea0003800000 */
.L_x_6257:
[----:B------:R-:W-:-:S07]  /*2c4f0*/  FADD.FTZ R0, R17, R30 ;  /* 0x0000001e11007221 */ /* 0x000fce0000010000 */
.L_x_6264:
[----:B------:R-:W-:Y:S05]  /*2c500*/  BSYNC B0 ;  /* 0x0000000000007941 */ /* 0x000fea0003800000 */
.L_x_6254:
[----:B------:R-:W-:-:S06]  /*2c510*/  HFMA2.MMA R5, -RZ, RZ, 0, 0 ;  /* 0x00000000ff057435 */ /* 0x000fcc00000001ff */
[----:B0-----:R-:W-:Y:S05]  /*2c520*/  RET.REL.NODEC R4 `(_ZN2at6native29vectorized_elementwise_kernelILi4EZZZNS0_16asin_kernel_cudaERNS_18TensorIteratorBaseEENKUlvE_clEvENKUlvE1_clEvEUlN3c107complexINS6_4HalfEEEE_St5arrayIPcLm2EEEEviT0_T1_) ;  /* 0xfffffd3804b47950 */ /* 0x001fea0003c3ffff */
.L_x_6265:
        /* <DEDUP_REMOVED lines=13> */
.L_x_20801:


//--------------------- .text._ZN2at6native29vectorized_elementwise_kernelILi8EZZZNS0_16asin_kernel_cudaERNS_18TensorIteratorBaseEENKUlvE_clEvENKUlvE1_clEvEUlN3c107complexINS6_4HalfEEEE_St5arrayIPcLm2EEEEviT0_T1_ --------------------------
	.section	.text._ZN2at6native29vectorized_elementwise_kernelILi8EZZZNS0_16asin_kernel_cudaERNS_18TensorIteratorBaseEENKUlvE_clEvENKUlvE1_clEvEUlN3c107complexINS6_4HalfEEEE_St5arrayIPcLm2EEEEviT0_T1_,"ax",@progbits
	.align	128
        .global         _ZN2at6native29vectorized_elementwise_kernelILi8EZZZNS0_16asin_kernel_cudaERNS_18TensorIteratorBaseEENKUlvE_clEvENKUlvE1_clEvEUlN3c107complexINS6_4HalfEEEE_St5arrayIPcLm2EEEEviT0_T1_
        .type           _ZN2at6native29vectorized_elementwise_kernelILi8EZZZNS0_16asin_kernel_cudaERNS_18TensorIteratorBaseEENKUlvE_clEvENKUlvE1_clEvEUlN3c107complexINS6_4HalfEEEE_St5arrayIPcLm2EEEEviT0_T1_,@function
        .size           _ZN2at6native29vectorized_elementwise_kernelILi8EZZZNS0_16asin_kernel_cudaERNS_18TensorIteratorBaseEENKUlvE_clEvENKUlvE1_clEvEUlN3c107complexINS6_4HalfEEEE_St5arrayIPcLm2EEEEviT0_T1_,(.L_x_20802 - _ZN2at6native29vectorized_elementwise_kernelILi8EZZZNS0_16asin_kernel_cudaERNS_18TensorIteratorBaseEENKUlvE_clEvENKUlvE1_clEvEUlN3c107complexINS6_4HalfEEEE_St5arrayIPcLm2EEEEviT0_T1_)
        .other          _ZN2at6native29vectorized_elementwise_kernelILi8EZZZNS0_16asin_kernel_cudaERNS_18TensorIteratorBaseEENKUlvE_clEvENKUlvE1_clEvEUlN3c107complexINS6_4HalfEEEE_St5arrayIPcLm2EEEEviT0_T1_,@"STO_CUDA_ENTRY STV_DEFAULT"
_ZN2at6native29vectorized_elementwise_kernelILi8EZZZNS0_16asin_kernel_cudaERNS_18TensorIteratorBaseEENKUlvE_clEvENKUlvE1_clEvEUlN3c107complexINS6_4HalfEEEE_St5arrayIPcLm2EEEEviT0_T1_:
.text._ZN2at6native29vectorized_elementwise_kernelILi8EZZZNS0_16asin_kernel_cudaERNS_18TensorIteratorBaseEENKUlvE_clEvENKUlvE1_clEvEUlN3c107complexINS6_4HalfEEEE_St5arrayIPcLm2EEEEviT0_T1_:
        /* <DEDUP_REMOVED lines=124> */
.L_x_6274:
        /* <DEDUP_REMOVED lines=10> */
.L_x_6276:
[----:B------:R-:W-:-:S04]  /*0860*/  FADD.FTZ R6, -R0, R5 ;  /* 0x0000000500067221 */ /* 0x000fc80000010100 */
[----:B------:R-:W-:-:S07]  /*0870*/  FMUL.FTZ R6, R6, 0.5 ;  /* 0x3f00000006067820 */ /* 0x000fce0000410000 */
.L_x_6277:
[----:B------:R-:W-:Y:S05]  /*0880*/  BSYNC B1 ;  /* 0x0000000000017941 */ /* 0x000fea0003800000 */
.L_x_6275:
        /* <DEDUP_REMOVED lines=11> */
.L_x_6279:
[----:B------:R-:W-:-:S04]  /*0940*/  FADD.FTZ R7, R4, -R7 ;  /* 0x8000000704077221 */ /* 0x000fc80000010000 */
[----:B------:R-:W-:-:S07]  /*0950*/  FMUL.FTZ R7, R7, 0.5 ;  /* 0x3f00000007077820 */ /* 0x000fce0000410000 */
.L_x_6280:
[----:B------:R-:W-:Y:S05]  /*0960*/  BSYNC B1 ;  /* 0x0000000000017941 */ /* 0x000fea0003800000 */
.L_x_6278:
        /* <DEDUP_REMOVED lines=35> */
.L_x_6273:
[----:B------:R0:W1:Y:S02]  /*0ba0*/  MUFU.SQRT R24, R21 ;  /* 0x0000001500187308 */ /* 0x0000640000002000 */
.L_x_6272:
[----:B------:R-:W-:Y:S05]  /*0bb0*/  BSYNC B0 ;  /* 0x0000000000007941 */ /* 0x000fea0003800000 */
.L_x_6271:
        /* <DEDUP_REMOVED lines=35> */
.L_x_6284:
        /* <DEDUP_REMOVED lines=17> */
.L_x_6290:
[----:B------:R-:W-:-:S04]  /*0f00*/  FADD.FTZ R0, -R0, R5 ;  /* 0x0000000500007221 */ /* 0x000fc80000010100 */
[----:B------:R-:W-:-:S07]  /*0f10*/  FMUL.FTZ R0, R0, 0.5 ;  /* 0x3f00000000007820 */ /* 0x000fce0000410000 */
.L_x_6291:
[----:B------:R-:W-:Y:S05]  /*0f20*/  BSYNC B4 ;  /* 0x0000000000047941 */ /* 0x000fea0003800000 */
.L_x_6289:
        /* <DEDUP_REMOVED lines=10> */
.L_x_6293:
[----:B------:R-:W-:-:S04]  /*0fd0*/  FADD.FTZ R3, -R3, R4 ;  /* 0x0000000403037221 */ /* 0x000fc80000010100 */
[----:B------:R-:W-:-:S07]  /*0fe0*/  FMUL.FTZ R3, R3, 0.5 ;  /* 0x3f00000003037820 */ /* 0x000fce0000410000 */
.L_x_6294:
[----:B------:R-:W-:Y:S05]  /*0ff0*/  BSYNC B4 ;  /* 0x0000000000047941 */ /* 0x000fea0003800000 */
.L_x_6292:
[----:B------:R-:W-:Y:S01]  /*1000*/  FADD.FTZ R0, R3, R0 ;  /* 0x0000000003007221 */ /* 0x000fe20000010000 */
[----:B------:R-:W-:-:S04]  /*1010*/  FADD.FTZ R23, R22, R23 ;  /* 0x0000001716177221 */ /* 0x000fc80000010000 */
[----:B------:R-:W-:-:S06]  /*1020*/  FMUL.FTZ R23, R23, R0 ;  /* 0x0000000017177220 */ /* 0x000fcc0000410000 */
[----:B------:R-:W2:Y:S01]  /*1030*/  MUFU.SQRT R23, R23 ;  /* 0x0000001700177308 */ /* 0x000ea20000002000 */
[----:B------:R-:W-:Y:S05]  /*1040*/  BRA `(.L_x_6295) ;  /* 0x0000000000487947 */ /* 0x000fea0003800000 */
.L_x_6288:
        /* <DEDUP_REMOVED lines=12> */
.L_x_6287:
[----:B------:R-:W-:Y:S01]  /*1110*/  FADD.FTZ R0, R23, 1 ;  /* 0x3f80000017007421 */ /* 0x000fe20000010000 */
[----:B0-----:R-:W-:Y:S01]  /*1120*/  MUFU.SQRT R21, R21 ;  /* 0x0000001500157308 */ /* 0x001fe20000002000 */
[----:B------:R-:W-:Y:S02]  /*1130*/  MOV R22, 0x3f800000 ;  /* 0x3f80000000167802 */ /* 0x000fe40000000f00 */
[----:B------:R-:W-:-:S06]  /*1140*/  FMUL.FTZ R0, R0, 0.5 ;  /* 0x3f00000000007820 */ /* 0x000fcc0000410000 */
[----:B------:R-:W0:Y:S02]  /*1150*/  MUFU.SQRT R0, R0 ;  /* 0x0000000000007308 */ /* 0x000e240000002000 */
[----:B0-----:R-:W-:-:S07]  /*1160*/  FMUL.FTZ R23, R21, R0 ;  /* 0x0000000015177220 */ /* 0x001fce0000410000 */
.L_x_6295:
[----:B------:R-:W-:Y:S05]  /*1170*/  BSYNC B1 ;  /* 0x0000000000017941 */ /* 0x000fea0003800000 */
.L_x_6286:
[----:B------:R-:W-:Y:S05]  /*1180*/  BRA `(.L_x_6296) ;  /* 0x0000000000087947 */ /* 0x000fea0003800000 */
.L_x_6283:
[----:B------:R-:W-:Y:S01]  /*1190*/  FMUL.FTZ R23, R23, 16777216 ;  /* 0x4b80000017177820 */ /* 0x000fe20000410000 */
[----:B------:R-:W-:-:S07]  /*11a0*/  FMUL.FTZ R22, R22, 16777216 ;  /* 0x4b80000016167820 */ /* 0x000fce0000410000 */
.L_x_6296:
[----:B------:R-:W-:Y:S05]  /*11b0*/  BSYNC B0 ;  /* 0x0000000000007941 */ /* 0x000fea0003800000 */
.L_x_6282:
        /* <DEDUP_REMOVED lines=15> */
[----:B01---5:R-:W-:Y:S05]  /*12b0*/  CALL.REL.NOINC `($__internal_6_$__cuda_sm3x_div_rn_ftz_f32_slowpath) ;  /* 0x000002ac00747944 */ /* 0x023fea0003c00000 */
.L_x_6298:
[----:B------:R-:W-:Y:S05]  /*12c0*/  BSYNC B4 ;  /* 0x0000000000047941 */ /* 0x000fea0003800000 */
.L_x_6297:
        /* <DEDUP_REMOVED lines=18> */
.L_x_6300:
[----:B------:R-:W-:Y:S02]  /*13f0*/  ISETP.GE.AND P0, PT, R23, RZ, PT ;  /* 0x000000ff1700720c */ /* 0x000fe40003f06270 */
[----:B------:R-:W-:-:S11]  /*1400*/  MOV R3, 0x3fd774eb ;  /* 0x3fd774eb00037802 */ /* 0x000fd60000000f00 */
[----:B------:R-:W-:-:S04]  /*1410*/  @P0 FFMA.FTZ R0, R3, 0.93318945169448852539, -R0 ;  /* 0x3f6ee58103000823 */ /* 0x000fc80000010800 */
[----:B------:R-:W-:-:S07]  /*1420*/  @!P0 FFMA.FTZ R0, R3, 0.93318945169448852539, R0 ;  /* 0x3f6ee58103008823 */ /* 0x000fce0000010000 */
.L_x_6301:
[----:B------:R-:W-:Y:S05]  /*1430*/  BSYNC B0 ;  /* 0x0000000000007941 */ /* 0x000fea0003800000 */
.L_x_6299:
        /* <DEDUP_REMOVED lines=10> */
.L_x_6285:
[----:B------:R-:W-:Y:S05]  /*14e0*/  BSYNC B3 ;  /* 0x0000000000037941 */ /* 0x000fea0003800000 */
.L_x_6281:
[----:B------:R-:W-:Y:S02]  /*14f0*/  LOP3.LUT R20, R3, 0x80000000, R20, 0xb8, !PT ;  /* 0x8000000003147812 */ /* 0x000fe400078eb814 */
[----:B-1----:R-:W-:Y:S01]  /*1500*/  LOP3.LUT R19, R24, 0x80000000, R19, 0xb8, !PT ;  /* 0x8000000018137812 */ /* 0x002fe200078eb813 */
[----:B------:R-:W-:Y:S06]  /*1510*/  BRA `(.L_x_6270) ;  /* 0x0000001400b47947 */ /* 0x000fec0003800000 */
.L_x_6269:
        /* <DEDUP_REMOVED lines=28> */
[----:B-----5:R-:W-:Y:S05]  /*16e0*/  CALL.REL.NOINC `($__internal_6_$__cuda_sm3x_div_rn_ftz_f32_slowpath) ;  /* 0x000002a800687944 */ /* 0x020fea0003c00000 */
.L_x_6307:
[----:B------:R-:W-:Y:S05]  /*16f0*/  BSYNC B4 ;  /* 0x0000000000047941 */ /* 0x000fea0003800000 */
.L_x_6306:
        /* <DEDUP_REMOVED lines=18> */
.L_x_6309:
[----:B------:R-:W-:Y:S02]  /*1820*/  ISETP.GE.AND P0, PT, R23, RZ, PT ;  /* 0x000000ff1700720c */ /* 0x000fe40003f06270 */
[----:B------:R-:W-:-:S11]  /*1830*/  MOV R3, 0x3fd774eb ;  /* 0x3fd774eb00037802 */ /* 0x000fd60000000f00 */
[----:B------:R-:W-:-:S04]  /*1840*/  @P0 FFMA.FTZ R0, R3, 0.93318945169448852539, -R0 ;  /* 0x3f6ee58103000823 */ /* 0x000fc80000010800 */
[----:B------:R-:W-:-:S07]  /*1850*/  @!P0 FFMA.FTZ R0, R3, 0.93318945169448852539, R0 ;  /* 0x3f6ee58103008823 */ /* 0x000fce0000010000 */
.L_x_6310:
[----:B------:R-:W-:Y:S05]  /*1860*/  BSYNC B0 ;  /* 0x0000000000007941 */ /* 0x000fea0003800000 */
.L_x_6308:
        /* <DEDUP_REMOVED lines=13> */
.L_x_6305:
        /* <DEDUP_REMOVED lines=10> */
[----:B-----5:R-:W-:Y:S05]  /*19e0*/  CALL.REL.NOINC `($__internal_6_$__cuda_sm3x_div_rn_ftz_f32_slowpath) ;  /* 0x000002a400a87944 */ /* 0x020fea0003c00000 */
.L_x_6313:
[----:B------:R-:W-:Y:S05]  /*19f0*/  BSYNC B4 ;  /* 0x0000000000047941 */ /* 0x000fea0003800000 */
.L_x_6312:
        /* <DEDUP_REMOVED lines=18> */
.L_x_6315:
[----:B------:R-:W-:Y:S02]  /*1b20*/  ISETP.GE.AND P0, PT, R23, RZ, PT ;  /* 0x000000ff1700720c */ /* 0x000fe40003f06270 */
[----:B------:R-:W-:-:S11]  /*1b30*/  MOV R3, 0x3fd774eb ;  /* 0x3fd774eb00037802 */ /* 0x000fd60000000f00 */
[----:B------:R-:W-:-:S04]  /*1b40*/  @P0 FFMA.FTZ R0, R3, 0.93318945169448852539, -R0 ;  /* 0x3f6ee58103000823 */ /* 0x000fc80000010800 */
[----:B------:R-:W-:-:S07]  /*1b50*/  @!P0 FFMA.FTZ R0, R3, 0.93318945169448852539, R0 ;  /* 0x3f6ee58103008823 */ /* 0x000fce0000010000 */
.L_x_6316:
[----:B------:R-:W-:Y:S05]  /*1b60*/  BSYNC B0 ;  /* 0x0000000000007941 */ /* 0x000fea0003800000 */
.L_x_6314:
        /* <DEDUP_REMOVED lines=27> */
.L_x_6304:
        /* <DEDUP_REMOVED lines=31> */
[----:B-----5:R-:W-:Y:S05]  /*1f10*/  CALL.REL.NOINC `($__internal_6_$__cuda_sm3x_div_rn_ftz_f32_slowpath) ;  /* 0x000002a0005c7944 */ /* 0x020fea0003c00000 */
.L_x_6318:
[----:B------:R-:W-:Y:S05]  /*1f20*/  BSYNC B4 ;  /* 0x0000000000047941 */ /* 0x000fea0003800000 */
.L_x_6317:
        /* <DEDUP_REMOVED lines=18> */
.L_x_6320:
[----:B------:R-:W-:Y:S02]  /*2050*/  ISETP.GE.AND P0, PT, R23, RZ, PT ;  /* 0x000000ff1700720c */ /* 0x000fe40003f06270 */
[----:B------:R-:W-:-:S11]  /*2060*/  MOV R3, 0x3fd774eb ;  /* 0x3fd774eb00037802 */ /* 0x000fd60000000f00 */
[----:B------:R-:W-:-:S04]  /*2070*/  @P0 FFMA.FTZ R0, R3, 0.93318945169448852539, -R0 ;  /* 0x3f6ee58103000823 */ /* 0x000fc80000010800 */
[----:B------:R-:W-:-:S07]  /*2080*/  @!P0 FFMA.FTZ R0, R3, 0.93318945169448852539, R0 ;  /* 0x3f6ee58103008823 */ /* 0x000fce0000010000 */
.L_x_6321:
[----:B------:R-:W-:Y:S05]  /*2090*/  BSYNC B0 ;  /* 0x0000000000007941 */ /* 0x000fea0003800000 */
.L_x_6319:
        /* <DEDUP_REMOVED lines=11> */
.L_x_6303:
        /* <DEDUP_REMOVED lines=22> */
.L_x_6325:
[----:B------:R-:W-:Y:S05]  /*22b0*/  BSYNC B4 ;  /* 0x0000000000047941 */ /* 0x000fea0003800000 */
.L_x_6324:
        /* <DEDUP_REMOVED lines=24> */
.L_x_6323:
        /* <DEDUP_REMOVED lines=11> */
.L_x_6327:
[----:B------:R-:W-:Y:S05]  /*24f0*/  BSYNC B4 ;  /* 0x0000000000047941 */ /* 0x000fea0003800000 */
.L_x_6326:
        /* <DEDUP_REMOVED lines=38> */
.L_x_6322:
        /* <DEDUP_REMOVED lines=32> */
.L_x_6329:
[----:B------:R-:W-:Y:S05]  /*2960*/  BSYNC B4 ;  /* 0x0000000000047941 */ /* 0x000fea0003800000 */
.L_x_6328:
        /* <DEDUP_REMOVED lines=21> */
.L_x_6311:
[----:B------:R-:W-:Y:S05]  /*2ac0*/  BSYNC B3 ;  /* 0x0000000000037941 */ /* 0x000fea0003800000 */
.L_x_6302:
[----:B------:R-:W-:Y:S01]  /*2ad0*/  FADD.FTZ R0, R21, 0.69314718246459960938 ;  /* 0x3f31721815007421 */ /* 0x000fe20000010000 */
[----:B------:R-:W-:-:S04]  /*2ae0*/  LOP3.LUT R20, R3, 0x80000000, R20, 0xb8, !PT ;  /* 0x8000000003147812 */ /* 0x000fc800078eb814 */
[----:B------:R-:W-:Y:S01]  /*2af0*/  LOP3.LUT R19, R0, 0x80000000, R19, 0xb8, !PT ;  /* 0x8000000000137812 */ /* 0x000fe200078eb813 */
[----:B------:R-:W-:Y:S06]  /*2b00*/  BRA `(.L_x_6270) ;  /* 0x0000000000387947 */ /* 0x000fec0003800000 */
.L_x_6268:
        /* <DEDUP_REMOVED lines=14> */
.L_x_6270:
[----:B------:R-:W-:Y:S05]  /*2bf0*/  BSYNC B2 ;  /* 0x0000000000027941 */ /* 0x000fea0003800000 */
.L_x_6267:
        /* <DEDUP_REMOVED lines=112> */
.L_x_6337:
        /* <DEDUP_REMOVED lines=10> */
.L_x_6339:
[----:B------:R-:W-:-:S04]  /*33a0*/  FADD.FTZ R6, -R0, R5 ;  /* 0x0000000500067221 */ /* 0x000fc80000010100 */
[----:B------:R-:W-:-:S07]  /*33b0*/  FMUL.FTZ R6, R6, 0.5 ;  /* 0x3f00000006067820 */ /* 0x000fce0000410000 */
.L_x_6340:
[----:B------:R-:W-:Y:S05]  /*33c0*/  BSYNC B1 ;  /* 0x0000000000017941 */ /* 0x000fea0003800000 */
.L_x_6338:
        /* <DEDUP_REMOVED lines=11> */
.L_x_6342:
[----:B------:R-:W-:-:S04]  /*3480*/  FADD.FTZ R7, R4, -R7 ;  /* 0x8000000704077221 */ /* 0x000fc80000010000 */
[----:B------:R-:W-:-:S07]  /*3490*/  FMUL.FTZ R7, R7, 0.5 ;  /* 0x3f00000007077820 */ /* 0x000fce0000410000 */
.L_x_6343:
[----:B------:R-:W-:Y:S05]  /*34a0*/  BSYNC B1 ;  /* 0x0000000000017941 */ /* 0x000fea0003800000 */
.L_x_6341:
        /* <DEDUP_REMOVED lines=35> */
.L_x_6336:
[----:B------:R0:W1:Y:S02]  /*36e0*/  MUFU.SQRT R28, R26 ;  /* 0x0000001a001c7308 */ /* 0x0000640000002000 */
.L_x_6335:
[----:B------:R-:W-:Y:S05]  /*36f0*/  BSYNC B0 ;  /* 0x0000000000007941 */ /* 0x000fea0003800000 */
.L_x_6334:
        /* <DEDUP_REMOVED lines=35> */
.L_x_6347:
        /* <DEDUP_REMOVED lines=17> */
.L_x_6353:
[----:B------:R-:W-:-:S04]  /*3a40*/  FADD.FTZ R0, -R0, R5 ;  /* 0x0000000500007221 */ /* 0x000fc80000010100 */
[----:B------:R-:W-:-:S07]  /*3a50*/  FMUL.FTZ R0, R0, 0.5 ;  /* 0x3f00000000007820 */ /* 0x000fce0000410000 */
.L_x_6354:
[----:B------:R-:W-:Y:S05]  /*3a60*/  BSYNC B4 ;  /* 0x0000000000047941 */ /* 0x000fea0003800000 */
.L_x_6352:
        /* <DEDUP_REMOVED lines=10> */
.L_x_6356:
[----:B------:R-:W-:-:S04]  /*3b10*/  FADD.FTZ R3, -R3, R4 ;  /* 0x0000000403037221 */ /* 0x000fc80000010100 */
[----:B------:R-:W-:-:S07]  /*3b20*/  FMUL.FTZ R3, R3, 0.5 ;  /* 0x3f00000003037820 */ /* 0x000fce0000410000 */
.L_x_6357:
[----:B------:R-:W-:Y:S05]  /*3b30*/  BSYNC B4 ;  /* 0x0000000000047941 */ /* 0x000fea0003800000 */
.L_x_6355:
[----:B------:R-:W-:Y:S01]  /*3b40*/  FADD.FTZ R3, R3, R0 ;  /* 0x0000000003037221 */ /* 0x000fe20000010000 */
[----:B------:R-:W-:-:S04]  /*3b50*/  FADD.FTZ R32, R23, R32 ;  /* 0x0000002017207221 */ /* 0x000fc80000010000 */
[----:B------:R-:W-:-:S06]  /*3b60*/  FMUL.FTZ R32, R32, R3 ;  /* 0x0000000320207220 */ /* 0x000fcc0000410000 */
[----:B------:R-:W2:Y:S01]  /*3b70*/  MUFU.SQRT R32, R32 ;  /* 0x0000002000207308 */ /* 0x000ea20000002000 */
[----:B------:R-:W-:Y:S05]  /*3b80*/  BRA `(.L_x_6358) ;  /* 0x0000000000487947 */ /* 0x000fea0003800000 */
.L_x_6351:
        /* <DEDUP_REMOVED lines=12> */
.L_x_6350:
[----:B------:R-:W-:Y:S01]  /*3c50*/  FADD.FTZ R0, R32, 1 ;  /* 0x3f80000020007421 */ /* 0x000fe20000010000 */
[----:B------:R-:W-:Y:S01]  /*3c60*/  MUFU.SQRT R3, R26 ;  /* 0x0000001a00037308 */ /* 0x000fe20000002000 */
[----:B------:R-:W-:Y:S02]  /*3c70*/  MOV R23, 0x3f800000 ;  /* 0x3f80000000177802 */ /* 0x000fe40000000f00 */
[----:B------:R-:W-:-:S06]  /*3c80*/  FMUL.FTZ R0, R0, 0.5 ;  /* 0x3f00000000007820 */ /* 0x000fcc0000410000 */
[----:B------:R-:W2:Y:S02]  /*3c90*/  MUFU.SQRT R0, R0 ;  /* 0x0000000000007308 */ /* 0x000ea40000002000 */
[----:B--2---:R-:W-:-:S07]  /*3ca0*/  FMUL.FTZ R32, R3, R0 ;  /* 0x0000000003207220 */ /* 0x004fce0000410000 */
.L_x_6358:
[----:B------:R-:W-:Y:S05]  /*3cb0*/  BSYNC B1 ;  /* 0x0000000000017941 */ /* 0x000fea0003800000 */
.L_x_6349:
[----:B------:R-:W-:Y:S05]  /*3cc0*/  BRA `(.L_x_6359) ;  /* 0x0000000000087947 */ /* 0x000fea0003800000 */
.L_x_6346:
[----:B------:R-:W-:Y:S01]  /*3cd0*/  FMUL.FTZ R32, R32, 16777216 ;  /* 0x4b80000020207820 */ /* 0x000fe20000410000 */
[----:B------:R-:W-:-:S07]  /*3ce0*/  FMUL.FTZ R23, R23, 16777216 ;  /* 0x4b80000017177820 */ /* 0x000fce0000410000 */
.L_x_6359:
[----:B------:R-:W-:Y:S05]  /*3cf0*/  BSYNC B0 ;  /* 0x0000000000007941 */ /* 0x000fea0003800000 */
.L_x_6345:
        /* <DEDUP_REMOVED lines=16> */
.L_x_6361:
[----:B------:R-:W-:Y:S05]  /*3e00*/  BSYNC B4 ;  /* 0x0000000000047941 */ /* 0x000fea0003800000 */
.L_x_6360:
        /* <DEDUP_REMOVED lines=18> */
.L_x_6363:
[----:B------:R-:W-:Y:S02]  /*3f30*/  ISETP.GE.AND P0, PT, R32, RZ, PT ;  /* 0x000000ff2000720c */ /* 0x000fe40003f06270 */
[----:B------:R-:W-:-:S11]  /*3f40*/  MOV R3, 0x3fd774eb ;  /* 0x3fd774eb00037802 */ /* 0x000fd60000000f00 */
[----:B------:R-:W-:-:S04]  /*3f50*/  @P0 FFMA.FTZ R0, R3, 0.93318945169448852539, -R0 ;  /* 0x3f6ee58103000823 */ /* 0x000fc80000010800 */
[----:B------:R-:W-:-:S07]  /*3f60*/  @!P0 FFMA.FTZ R0, R3, 0.93318945169448852539, R0 ;  /* 0x3f6ee58103008823 */ /* 0x000fce0000010000 */
.L_x_6364:
[----:B------:R-:W-:Y:S05]  /*3f70*/  BSYNC B0 ;  /* 0x0000000000007941 */ /* 0x000fea0003800000 */
.L_x_6362:
        /* <DEDUP_REMOVED lines=10> */
.L_x_6348:
[----:B------:R-:W-:Y:S05]  /*4020*/  BSYNC B3 ;  /* 0x0000000000037941 */ /* 0x000fea0003800000 */
.L_x_6344:
[----:B------:R-:W-:Y:S02]  /*4030*/  LOP3.LUT R22, R3, 0x80000000, R22, 0xb8, !PT ;  /* 0x8000000003167812 */ /* 0x000fe400078eb816 */
[----:B-1----:R-:W-:Y:S01]  /*4040*/  LOP3.LUT R9, R28, 0x80000000, R9, 0xb8, !PT ;  /* 0x800000001c097812 */ /* 0x002fe200078eb809 */
[----:B------:R-:W-:Y:S06]  /*4050*/  BRA `(.L_x_6333) ;  /* 0x0000001400b47947 */ /* 0x000fec0003800000 */
.L_x_6332:
        /* <DEDUP_REMOVED lines=29> */
.L_x_6370:
[----:B------:R-:W-:Y:S05]  /*4230*/  BSYNC B4 ;  /* 0x0000000000047941 */ /* 0x000fea0003800000 */
.L_x_6369:
        /* <DEDUP_REMOVED lines=18> */
.L_x_6372:
[----:B------:R-:W-:Y:S02]  /*4360*/  ISETP.GE.AND P0, PT, R26, RZ, PT ;  /* 0x000000ff1a00720c */ /* 0x000fe40003f06270 */
[----:B------:R-:W-:-:S11]  /*4370*/  MOV R3, 0x3fd774eb ;  /* 0x3fd774eb00037802 */ /* 0x000fd60000000f00 */
[----:B------:R-:W-:-:S04]  /*4380*/  @P0 FFMA.FTZ R0, R3, 0.93318945169448852539, -R0 ;  /* 0x3f6ee58103000823 */ /* 0x000fc80000010800 */
[----:B------:R-:W-:-:S07]  /*4390*/  @!P0 FFMA.FTZ R0, R3, 0.93318945169448852539, R0 ;  /* 0x3f6ee58103008823 */ /* 0x000fce0000010000 */
.L_x_6373:
[----:B------:R-:W-:Y:S05]  /*43a0*/  BSYNC B0 ;  /* 0x0000000000007941 */ /* 0x000fea0003800000 */
.L_x_6371:
        /* <DEDUP_REMOVED lines=13> */
.L_x_6368:
        /* <DEDUP_REMOVED lines=11> */
.L_x_6376:
[----:B------:R-:W-:Y:S05]  /*4530*/  BSYNC B4 ;  /* 0x0000000000047941 */ /* 0x000fea0003800000 */
.L_x_6375:
        /* <DEDUP_REMOVED lines=18> */
.L_x_6378:
[----:B------:R-:W-:Y:S02]  /*4660*/  ISETP.GE.AND P0, PT, R26, RZ, PT ;  /* 0x000000ff1a00720c */ /* 0x000fe40003f06270 */
[----:B------:R-:W-:-:S11]  /*4670*/  MOV R3, 0x3fd774eb ;  /* 0x3fd774eb00037802 */ /* 0x000fd60000000f00 */
[----:B------:R-:W-:-:S04]  /*4680*/  @P0 FFMA.FTZ R0, R3, 0.93318945169448852539, -R0 ;  /* 0x3f6ee58103000823 */ /* 0x000fc80000010800 */
[----:B------:R-:W-:-:S07]  /*4690*/  @!P0 FFMA.FTZ R0, R3, 0.93318945169448852539, R0 ;  /* 0x3f6ee58103008823 */ /* 0x000fce0000010000 */
.L_x_6379:
[----:B------:R-:W-:Y:S05]  /*46a0*/  BSYNC B0 ;  /* 0x0000000000007941 */ /* 0x000fea0003800000 */
.L_x_6377:
        /* <DEDUP_REMOVED lines=27> */
.L_x_6367:
        /* <DEDUP_REMOVED lines=32> */
.L_x_6381:
[----:B------:R-:W-:Y:S05]  /*4a60*/  BSYNC B4 ;  /* 0x0000000000047941 */ /* 0x000fea0003800000 */
.L_x_6380:
        /* <DEDUP_REMOVED lines=18> */
.L_x_6383:
[----:B------:R-:W-:Y:S02]  /*4b90*/  ISETP.GE.AND P0, PT, R26, RZ, PT ;  /* 0x000000ff1a00720c */ /* 0x000fe40003f06270 */
[----:B------:R-:W-:-:S11]  /*4ba0*/  MOV R3, 0x3fd774eb ;  /* 0x3fd774eb00037802 */ /* 0x000fd60000000f00 */
[----:B------:R-:W-:-:S04]  /*4bb0*/  @P0 FFMA.FTZ R0, R3, 0.93318945169448852539, -R0 ;  /* 0x3f6ee58103000823 */ /* 0x000fc80000010800 */
[----:B------:R-:W-:-:S07]  /*4bc0*/  @!P0 FFMA.FTZ R0, R3, 0.93318945169448852539, R0 ;  /* 0x3f6ee58103008823 */ /* 0x000fce0000010000 */
.L_x_6384:
[----:B------:R-:W-:Y:S05]  /*4bd0*/  BSYNC B0 ;  /* 0x0000000000007941 */ /* 0x000fea0003800000 */
.L_x_6382:
        /* <DEDUP_REMOVED lines=11> */
.L_x_6366:
        /* <DEDUP_REMOVED lines=21> */
[----:B0----5:R-:W-:Y:S05]  /*4de0*/  CALL.REL.NOINC `($__internal_6_$__cuda_sm3x_div_rn_ftz_f32_slowpath) ;  /* 0x0000027000a87944 */ /* 0x021fea0003c00000 */
.L_x_6388:
[----:B------:R-:W-:Y:S05]  /*4df0*/  BSYNC B4 ;  /* 0x0000000000047941 */ /* 0x000fea0003800000 */
.L_x_6387:
        /* <DEDUP_REMOVED lines=24> */
.L_x_6386:
        /* <DEDUP_REMOVED lines=11> */
.L_x_6390:
[----:B------:R-:W-:Y:S05]  /*5030*/  BSYNC B4 ;  /* 0x0000000000047941 */ /* 0x000fea0003800000 */
.L_x_6389:
        /* <DEDUP_REMOVED lines=38> */
.L_x_6385:
        /* <DEDUP_REMOVED lines=32> */
.L_x_6392:
[----:B------:R-:W-:Y:S05]  /*54a0*/  BSYNC B4 ;  /* 0x0000000000047941 */ /* 0x000fea0003800000 */
.L_x_6391:
        /* <DEDUP_REMOVED lines=21> */
.L_x_6374:
[----:B------:R-:W-:Y:S05]  /*5600*/  BSYNC B3 ;  /* 0x0000000000037941 */ /* 0x000fea0003800000 */
.L_x_6365:
[----:B------:R-:W-:Y:S01]  /*5610*/  FADD.FTZ R0, R21, 0.69314718246459960938 ;  /* 0x3f31721815007421 */ /* 0x000fe20000010000 */
[----:B------:R-:W-:-:S04]  /*5620*/  LOP3.LUT R22, R3, 0x80000000, R22, 0xb8, !PT ;  /* 0x8000000003167812 */ /* 0x000fc800078eb816 */
[----:B------:R-:W-:Y:S01]  /*5630*/  LOP3.LUT R9, R0, 0x80000000, R9, 0xb8, !PT ;  /* 0x8000000000097812 */ /* 0x000fe200078eb809 */
[----:B------:R-:W-:Y:S06]  /*5640*/  BRA `(.L_x_6333) ;  /* 0x0000000000387947 */ /* 0x000fec0003800000 */
.L_x_6331:
        /* <DEDUP_REMOVED lines=14> */
.L_x_6333:
[----:B------:R-:W-:Y:S05]  /*5730*/  BSYNC B2 ;  /* 0x0000000000027941 */ /* 0x000fea0003800000 */
.L_x_6330:
        /* <DEDUP_REMOVED lines=112> */
.L_x_6400:
        /* <DEDUP_REMOVED lines=10> */
.L_x_6402:
[----:B------:R-:W-:-:S04]  /*5ee0*/  FADD.FTZ R6, -R0, R5 ;  /* 0x0000000500067221 */ /* 0x000fc80000010100 */
[----:B------:R-:W-:-:S07]  /*5ef0*/  FMUL.FTZ R6, R6, 0.5 ;  /* 0x3f00000006067820 */ /* 0x000fce0000410000 */
.L_x_6403:
[----:B------:R-:W-:Y:S05]  /*5f00*/  BSYNC B1 ;  /* 0x0000000000017941 */ /* 0x000fea0003800000 */
.L_x_6401:
        /* <DEDUP_REMOVED lines=11> */
.L_x_6405:
[----:B------:R-:W-:-:S04]  /*5fc0*/  FADD.FTZ R7, R4, -R7 ;  /* 0x8000000704077221 */ /* 0x000fc80000010000 */
[----:B------:R-:W-:-:S07]  /*5fd0*/  FMUL.FTZ R7, R7, 0.5 ;  /* 0x3f00000007077820 */ /* 0x000fce0000410000 */
.L_x_6406:
[----:B------:R-:W-:Y:S05]  /*5fe0*/  BSYNC B1 ;  /* 0x0000000000017941 */ /* 0x000fea0003800000 */
.L_x_6404:
        /* <DEDUP_REMOVED lines=35> */
.L_x_6399:
[----:B------:R0:W1:Y:S02]  /*6220*/  MUFU.SQRT R28, R10 ;  /* 0x0000000a001c7308 */ /* 0x0000640000002000 */
.L_x_6398:
[----:B------:R-:W-:Y:S05]  /*6230*/  BSYNC B0 ;  /* 0x0000000000007941 */ /* 0x000fea0003800000 */
.L_x_6397:
        /* <DEDUP_REMOVED lines=35> */
.L_x_6410:
        /* <DEDUP_REMOVED lines=17> */
.L_x_6416:
[----:B------:R-:W-:-:S04]  /*6580*/  FADD.FTZ R0, -R0, R5 ;  /* 0x0000000500007221 */ /* 0x000fc80000010100 */
[----:B------:R-:W-:-:S07]  /*6590*/  FMUL.FTZ R0, R0, 0.5 ;  /* 0x3f00000000007820 */ /* 0x000fce0000410000 */
.L_x_6417:
[----:B------:R-:W-:Y:S05]  /*65a0*/  BSYNC B4 ;  /* 0x0000000000047941 */ /* 0x000fea0003800000 */
.L_x_6415:
        /* <DEDUP_REMOVED lines=10> */
.L_x_6419:
[----:B------:R-:W-:-:S04]  /*6650*/  FADD.FTZ R3, -R3, R4 ;  /* 0x0000000403037221 */ /* 0x000fc80000010100 */
[----:B------:R-:W-:-:S07]  /*6660*/  FMUL.FTZ R3, R3, 0.5 ;  /* 0x3f00000003037820 */ /* 0x000fce0000410000 */
.L_x_6420:
[----:B------:R-:W-:Y:S05]  /*6670*/  BSYNC B4 ;  /* 0x0000000000047941 */ /* 0x000fea0003800000 */
.L_x_6418:
[----:B------:R-:W-:Y:S01]  /*6680*/  FADD.FTZ R3, R3, R0 ;  /* 0x0000000003037221 */ /* 0x000fe20000010000 */
[----:B------:R-:W-:-:S04]  /*6690*/  FADD.FTZ R32, R23, R32 ;  /* 0x0000002017207221 */ /* 0x000fc80000010000 */
[----:B------:R-:W-:-:S06]  /*66a0*/  FMUL.FTZ R32, R32, R3 ;  /* 0x0000000320207220 */ /* 0x000fcc0000410000 */
[----:B------:R-:W2:Y:S01]  /*66b0*/  MUFU.SQRT R32, R32 ;  /* 0x0000002000207308 */ /* 0x000ea20000002000 */
[----:B------:R-:W-:Y:S05]  /*66c0*/  BRA `(.L_x_6421) ;  /* 0x0000000000487947 */ /* 0x000fea0003800000 */
.L_x_6414:
        /* <DEDUP_REMOVED lines=12> */
.L_x_6413:
[----:B------:R-:W-:Y:S01]  /*6790*/  FADD.FTZ R0, R32, 1 ;  /* 0x3f80000020007421 */ /* 0x000fe20000010000 */
[----:B------:R-:W-:Y:S01]  /*67a0*/  MUFU.SQRT R3, R10 ;  /* 0x0000000a00037308 */ /* 0x000fe20000002000 */
[----:B------:R-:W-:Y:S02]  /*67b0*/  MOV R23, 0x3f800000 ;  /* 0x3f80000000177802 */ /* 0x000fe40000000f00 */
[----:B------:R-:W-:-:S06]  /*67c0*/  FMUL.FTZ R0, R0, 0.5 ;  /* 0x3f00000000007820 */ /* 0x000fcc0000410000 */
[----:B------:R-:W2:Y:S02]  /*67d0*/  MUFU.SQRT R0, R0 ;  /* 0x0000000000007308 */ /* 0x000ea40000002000 */
[----:B--2---:R-:W-:-:S07]  /*67e0*/  FMUL.FTZ R32, R3, R0 ;  /* 0x0000000003207220 */ /* 0x004fce0000410000 */
.L_x_6421:
[----:B------:R-:W-:Y:S05]  /*67f0*/  BSYNC B1 ;  /* 0x0000000000017941 */ /* 0x000fea0003800000 */
.L_x_6412:
[----:B------:R-:W-:Y:S05]  /*6800*/  BRA `(.L_x_6422) ;  /* 0x0000000000087947 */ /* 0x000fea0003800000 */
.L_x_6409:
[----:B------:R-:W-:Y:S01]  /*6810*/  FMUL.FTZ R32, R32, 16777216 ;  /* 0x4b80000020207820 */ /* 0x000fe20000410000 */
[----:B------:R-:W-:-:S07]  /*6820*/  FMUL.FTZ R23, R23, 16777216 ;  /* 0x4b80000017177820 */ /* 0x000fce0000410000 */
.L_x_6422:
[----:B------:R-:W-:Y:S05]  /*6830*/  BSYNC B0 ;  /* 0x0000000000007941 */ /* 0x000fea0003800000 */
.L_x_6408:
        /* <DEDUP_REMOVED lines=16> */
.L_x_6424:
[----:B------:R-:W-:Y:S05]  /*6940*/  BSYNC B4 ;  /* 0x0000000000047941 */ /* 0x000fea0003800000 */
.L_x_6423:
        /* <DEDUP_REMOVED lines=18> */
.L_x_6426:
[----:B------:R-:W-:Y:S02]  /*6a70*/  ISETP.GE.AND P0, PT, R32, RZ, PT ;  /* 0x000000ff2000720c */ /* 0x000fe40003f06270 */
[----:B------:R-:W-:-:S11]  /*6a80*/  MOV R3, 0x3fd774eb ;  /* 0x3fd774eb00037802 */ /* 0x000fd60000000f00 */
[----:B------:R-:W-:-:S04]  /*6a90*/  @P0 FFMA.FTZ R0, R3, 0.93318945169448852539, -R0 ;  /* 0x3f6ee58103000823 */ /* 0x000fc80000010800 */
[----:B------:R-:W-:-:S07]  /*6aa0*/  @!P0 FFMA.FTZ R0, R3, 0.93318945169448852539, R0 ;  /* 0x3f6ee58103008823 */ /* 0x000fce0000010000 */
.L_x_6427:
[----:B------:R-:W-:Y:S05]  /*6ab0*/  BSYNC B0 ;  /* 0x0000000000007941 */ /* 0x000fea0003800000 */
.L_x_6425:
        /* <DEDUP_REMOVED lines=10> */
.L_x_6411:
[----:B------:R-:W-:Y:S05]  /*6b60*/  BSYNC B3 ;  /* 0x0000000000037941 */ /* 0x000fea0003800000 */
.L_x_6407:
[----:B------:R-:W-:Y:S02]  /*6b70*/  LOP3.LUT R24, R3, 0x80000000, R24, 0xb8, !PT ;  /* 0x8000000003187812 */ /* 0x000fe400078eb818 */
[----:B-1----:R-:W-:Y:S01]  /*6b80*/  LOP3.LUT R21, R28, 0x80000000, R21, 0xb8, !PT ;  /* 0x800000001c157812 */ /* 0x002fe200078eb815 */
[----:B------:R-:W-:Y:S06]  /*6b90*/  BRA `(.L_x_6396) ;  /* 0x0000001400b47947 */ /* 0x000fec0003800000 */
.L_x_6395:
        /* <DEDUP_REMOVED lines=29> */
.L_x_6433:
[----:B------:R-:W-:Y:S05]  /*6d70*/  BSYNC B4 ;  /* 0x0000000000047941 */ /* 0x000fea0003800000 */
.L_x_6432:
        /* <DEDUP_REMOVED lines=18> */
.L_x_6435:
[----:B------:R-:W-:Y:S02]  /*6ea0*/  ISETP.GE.AND P0, PT, R26, RZ, PT ;  /* 0x000000ff1a00720c */ /* 0x000fe40003f06270 */
[----:B------:R-:W-:-:S11]  /*6eb0*/  MOV R3, 0x3fd774eb ;  /* 0x3fd774eb00037802 */ /* 0x000fd60000000f00 */
[----:B------:R-:W-:-:S04]  /*6ec0*/  @P0 FFMA.FTZ R0, R3, 0.93318945169448852539, -R0 ;  /* 0x3f6ee58103000823 */ /* 0x000fc80000010800 */
[----:B------:R-:W-:-:S07]  /*6ed0*/  @!P0 FFMA.FTZ R0, R3, 0.93318945169448852539, R0 ;  /* 0x3f6ee58103008823 */ /* 0x000fce0000010000 */
.L_x_6436:
[----:B------:R-:W-:Y:S05]  /*6ee0*/  BSYNC B0 ;  /* 0x0000000000007941 */ /* 0x000fea0003800000 */
.L_x_6434:
        /* <DEDUP_REMOVED lines=13> */
.L_x_6431:
        /* <DEDUP_REMOVED lines=11> */
.L_x_6439:
[----:B------:R-:W-:Y:S05]  /*7070*/  BSYNC B4 ;  /* 0x0000000000047941 */ /* 0x000fea0003800000 */
.L_x_6438:
        /* <DEDUP_REMOVED lines=18> */
.L_x_6441:
[----:B------:R-:W-:Y:S02]  /*71a0*/  ISETP.GE.AND P0, PT, R26, RZ, PT ;  /* 0x000000ff1a00720c */ /* 0x000fe40003f06270 */
[----:B------:R-:W-:-:S11]  /*71b0*/  MOV R3, 0x3fd774eb ;  /* 0x3fd774eb00037802 */ /* 0x000fd60000000f00 */
[----:B------:R-:W-:-:S04]  /*71c0*/  @P0 FFMA.FTZ R0, R3, 0.93318945169448852539, -R0 ;  /* 0x3f6ee58103000823 */ /* 0x000fc80000010800 */
[----:B------:R-:W-:-:S07]  /*71d0*/  @!P0 FFMA.FTZ R0, R3, 0.93318945169448852539, R0 ;  /* 0x3f6ee58103008823 */ /* 0x000fce0000010000 */
.L_x_6442:
[----:B------:R-:W-:Y:S05]  /*71e0*/  BSYNC B0 ;  /* 0x0000000000007941 */ /* 0x000fea0003800000 */
.L_x_6440:
        /* <DEDUP_REMOVED lines=27> */
.L_x_6430:
        /* <DEDUP_REMOVED lines=32> */
.L_x_6444:
[----:B------:R-:W-:Y:S05]  /*75a0*/  BSYNC B4 ;  /* 0x0000000000047941 */ /* 0x000fea0003800000 */
.L_x_6443:
        /* <DEDUP_REMOVED lines=18> */
.L_x_6446:
[----:B------:R-:W-:Y:S02]  /*76d0*/  ISETP.GE.AND P0, PT, R26, RZ, PT ;  /* 0x000000ff1a00720c */ /* 0x000fe40003f06270 */
[----:B------:R-:W-:-:S11]  /*76e0*/  MOV R3, 0x3fd774eb ;  /* 0x3fd774eb00037802 */ /* 0x000fd60000000f00 */
[----:B------:R-:W-:-:S04]  /*76f0*/  @P0 FFMA.FTZ R0, R3, 0.93318945169448852539, -R0 ;  /* 0x3f6ee58103000823 */ /* 0x000fc80000010800 */
[----:B------:R-:W-:-:S07]  /*7700*/  @!P0 FFMA.FTZ R0, R3, 0.93318945169448852539, R0 ;  /* 0x3f6ee58103008823 */ /* 0x000fce0000010000 */
.L_x_6447:
[----:B------:R-:W-:Y:S05]  /*7710*/  BSYNC B0 ;  /* 0x0000000000007941 */ /* 0x000fea0003800000 */
.L_x_6445:
        /* <DEDUP_REMOVED lines=11> */
.L_x_6429:
        /* <DEDUP_REMOVED lines=22> */
.L_x_6451:
[----:B------:R-:W-:Y:S05]  /*7930*/  BSYNC B4 ;  /* 0x0000000000047941 */ /* 0x000fea0003800000 */
.L_x_6450:
        /* <DEDUP_REMOVED lines=24> */
.L_x_6449:
        /* <DEDUP_REMOVED lines=11> */
.L_x_6453:
[----:B------:R-:W-:Y:S05]  /*7b70*/  BSYNC B4 ;  /* 0x0000000000047941 */ /* 0x000fea0003800000 */
.L_x_6452:
        /* <DEDUP_REMOVED lines=38> */
.L_x_6448:
        /* <DEDUP_REMOVED lines=32> */
.L_x_6455:
[----:B------:R-:W-:Y:S05]  /*7fe0*/  BSYNC B4 ;  /* 0x0000000000047941 */ /* 0x000fea0003800000 */
.L_x_6454:
        /* <DEDUP_REMOVED lines=21> */
.L_x_6437:
[----:B------:R-:W-:Y:S05]  /*8140*/  BSYNC B3 ;  /* 0x0000000000037941 */ /* 0x000fea0003800000 */
.L_x_6428:
[----:B------:R-:W-:Y:S01]  /*8150*/  FADD.FTZ R10, R10, 0.69314718246459960938 ;  /* 0x3f3172180a0a7421 */ /* 0x000fe20000010000 */
[----:B------:R-:W-:-:S04]  /*8160*/  LOP3.LUT R24, R3, 0x80000000, R24, 0xb8, !PT ;  /* 0x8000000003187812 */ /* 0x000fc800078eb818 */
[----:B------:R-:W-:Y:S01]  /*8170*/  LOP3.LUT R21, R10, 0x80000000, R21, 0xb8, !PT ;  /* 0x800000000a157812 */ /* 0x000fe200078eb815 */
[----:B------:R-:W-:Y:S06]  /*8180*/  BRA `(.L_x_6396) ;  /* 0x0000000000387947 */ /* 0x000fec0003800000 */
.L_x_6394:
        /* <DEDUP_REMOVED lines=14> */
.L_x_6396:
[----:B------:R-:W-:Y:S05]  /*8270*/  BSYNC B2 ;  /* 0x0000000000027941 */ /* 0x000fea0003800000 */
.L_x_6393:
        /* <DEDUP_REMOVED lines=112> */
.L_x_6463:
        /* <DEDUP_REMOVED lines=10> */
.L_x_6465:
[----:B------:R-:W-:-:S04]  /*8a20*/  FADD.FTZ R6, -R0, R5 ;  /* 0x0000000500067221 */ /* 0x000fc80000010100 */
[----:B------:R-:W-:-:S07]  /*8a30*/  FMUL.FTZ R6, R6, 0.5 ;  /* 0x3f00000006067820 */ /* 0x000fce0000410000 */
.L_x_6466:
[----:B------:R-:W-:Y:S05]  /*8a40*/  BSYNC B1 ;  /* 0x0000000000017941 */ /* 0x000fea0003800000 */
.L_x_6464:
        /* <DEDUP_REMOVED lines=11> */
.L_x_6468:
[----:B------:R-:W-:-:S04]  /*8b00*/  FADD.FTZ R7, R4, -R7 ;  /* 0x8000000704077221 */ /* 0x000fc80000010000 */
[----:B------:R-:W-:-:S07]  /*8b10*/  FMUL.FTZ R7, R7, 0.5 ;  /* 0x3f00000007077820 */ /* 0x000fce0000410000 */
.L_x_6469:
[----:B------:R-:W-:Y:S05]  /*8b20*/  BSYNC B1 ;  /* 0x0000000000017941 */ /* 0x000fea0003800000 */
.L_x_6467:
        /* <DEDUP_REMOVED lines=35> */
.L_x_6462:
[----:B------:R0:W1:Y:S02]  /*8d60*/  MUFU.SQRT R32, R10 ;  /* 0x0000000a00207308 */ /* 0x0000640000002000 */
.L_x_6461:
[----:B------:R-:W-:Y:S05]  /*8d70*/  BSYNC B0 ;  /* 0x0000000000007941 */ /* 0x000fea0003800000 */
.L_x_6460:
        /* <DEDUP_REMOVED lines=35> */
.L_x_6473:
        /* <DEDUP_REMOVED lines=17> */
.L_x_6479:
[----:B------:R-:W-:-:S04]  /*90c0*/  FADD.FTZ R0, -R0, R5 ;  /* 0x0000000500007221 */ /* 0x000fc80000010100 */
[----:B------:R-:W-:-:S07]  /*90d0*/  FMUL.FTZ R0, R0, 0.5 ;  /* 0x3f00000000007820 */ /* 0x000fce0000410000 */
.L_x_6480:
[----:B------:R-:W-:Y:S05]  /*90e0*/  BSYNC B4 ;  /* 0x0000000000047941 */ /* 0x000fea0003800000 */
.L_x_6478:
        /* <DEDUP_REMOVED lines=10> */
.L_x_6482:
[----:B------:R-:W-:-:S04]  /*9190*/  FADD.FTZ R3, -R3, R4 ;  /* 0x0000000403037221 */ /* 0x000fc80000010100 */
[----:B------:R-:W-:-:S07]  /*91a0*/  FMUL.FTZ R3, R3, 0.5 ;  /* 0x3f00000003037820 */ /* 0x000fce0000410000 */
.L_x_6483:
[----:B------:R-:W-:Y:S05]  /*91b0*/  BSYNC B4 ;  /* 0x0000000000047941 */ /* 0x000fea0003800000 */
.L_x_6481:
[----:B------:R-:W-:Y:S01]  /*91c0*/  FADD.FTZ R3, R3, R0 ;  /* 0x0000000003037221 */ /* 0x000fe20000010000 */
[----:B------:R-:W-:-:S04]  /*91d0*/  FADD.FTZ R34, R11, R34 ;  /* 0x000000220b227221 */ /* 0x000fc80000010000 */
[----:B------:R-:W-:-:S06]  /*91e0*/  FMUL.FTZ R34, R34, R3 ;  /* 0x0000000322227220 */ /* 0x000fcc0000410000 */
[----:B------:R-:W2:Y:S01]  /*91f0*/  MUFU.SQRT R34, R34 ;  /* 0x0000002200227308 */ /* 0x000ea20000002000 */
[----:B------:R-:W-:Y:S05]  /*9200*/  BRA `(.L_x_6484) ;  /* 0x0000000000487947 */ /* 0x000fea0003800000 */
.L_x_6477:
        /* <DEDUP_REMOVED lines=12> */
.L_x_6476:
[----:B------:R-:W-:Y:S01]  /*92d0*/  FADD.FTZ R0, R34, 1 ;  /* 0x3f80000022007421 */ /* 0x000fe20000010000 */
[----:B------:R-:W-:Y:S01]  /*92e0*/  MUFU.SQRT R3, R10 ;  /* 0x0000000a00037308 */ /* 0x000fe20000002000 */
[----:B------:R-:W-:Y:S02]  /*92f0*/  MOV R11, 0x3f800000 ;  /* 0x3f800000000b7802 */ /* 0x000fe40000000f00 */
[----:B------:R-:W-:-:S06]  /*9300*/  FMUL.FTZ R0, R0, 0.5 ;  /* 0x3f00000000007820 */ /* 0x000fcc0000410000 */
[----:B------:R-:W2:Y:S02]  /*9310*/  MUFU.SQRT R0, R0 ;  /* 0x0000000000007308 */ /* 0x000ea40000002000 */
[----:B--2---:R-:W-:-:S07]  /*9320*/  FMUL.FTZ R34, R3, R0 ;  /* 0x0000000003227220 */ /* 0x004fce0000410000 */
.L_x_6484:
[----:B------:R-:W-:Y:S05]  /*9330*/  BSYNC B1 ;  /* 0x0000000000017941 */ /* 0x000fea0003800000 */
.L_x_6475:
[----:B------:R-:W-:Y:S05]  /*9340*/  BRA `(.L_x_6485) ;  /* 0x0000000000087947 */ /* 0x000fea0003800000 */
.L_x_6472:
[----:B------:R-:W-:Y:S01]  /*9350*/  FMUL.FTZ R34, R34, 16777216 ;  /* 0x4b80000022227820 */ /* 0x000fe20000410000 */
[----:B------:R-:W-:-:S07]  /*9360*/  FMUL.FTZ R11, R11, 16777216 ;  /* 0x4b8000000b0b7820 */ /* 0x000fce0000410000 */
.L_x_6485:
[----:B------:R-:W-:Y:S05]  /*9370*/  BSYNC B0 ;  /* 0x0000000000007941 */ /* 0x000fea0003800000 */
.L_x_6471:
        /* <DEDUP_REMOVED lines=16> */
.L_x_6487:
[----:B------:R-:W-:Y:S05]  /*9480*/  BSYNC B4 ;  /* 0x0000000000047941 */ /* 0x000fea0003800000 */
.L_x_6486:
        /* <DEDUP_REMOVED lines=18> */
.L_x_6489:
[----:B------:R-:W-:Y:S02]  /*95b0*/  ISETP.GE.AND P0, PT, R34, RZ, PT ;  /* 0x000000ff2200720c */ /* 0x000fe40003f06270 */
[----:B------:R-:W-:-:S11]  /*95c0*/  MOV R3, 0x3fd774eb ;  /* 0x3fd774eb00037802 */ /* 0x000fd60000000f00 */
[----:B------:R-:W-:-:S04]  /*95d0*/  @P0 FFMA.FTZ R0, R3, 0.93318945169448852539, -R0 ;  /* 0x3f6ee58103000823 */ /* 0x000fc80000010800 */
[----:B------:R-:W-:-:S07]  /*95e0*/  @!P0 FFMA.FTZ R0, R3, 0.93318945169448852539, R0 ;  /* 0x3f6ee58103008823 */ /* 0x000fce0000010000 */
.L_x_6490:
[----:B------:R-:W-:Y:S05]  /*95f0*/  BSYNC B0 ;  /* 0x0000000000007941 */ /* 0x000fea0003800000 */
.L_x_6488:
        /* <DEDUP_REMOVED lines=10> */
.L_x_6474:
[----:B------:R-:W-:Y:S05]  /*96a0*/  BSYNC B3 ;  /* 0x0000000000037941 */ /* 0x000fea0003800000 */
.L_x_6470:
[----:B------:R-:W-:Y:S02]  /*96b0*/  LOP3.LUT R28, R3, 0x80000000, R28, 0xb8, !PT ;  /* 0x80000000031c7812 */ /* 0x000fe400078eb81c */
[----:B-1----:R-:W-:Y:S01]  /*96c0*/  LOP3.LUT R25, R32, 0x80000000, R25, 0xb8, !PT ;  /* 0x8000000020197812 */ /* 0x002fe200078eb819 */
[----:B------:R-:W-:Y:S06]  /*96d0*/  BRA `(.L_x_6459) ;  /* 0x0000001400b47947 */ /* 0x000fec0003800000 */
.L_x_6458:
        /* <DEDUP_REMOVED lines=29> */
.L_x_6496:
[----:B------:R-:W-:Y:S05]  /*98b0*/  BSYNC B4 ;  /* 0x0000000000047941 */ /* 0x000fea0003800000 */
.L_x_6495:
        /* <DEDUP_REMOVED lines=18> */
.L_x_6498:
[----:B------:R-:W-:Y:S02]  /*99e0*/  ISETP.GE.AND P0, PT, R26, RZ, PT ;  /* 0x000000ff1a00720c */ /* 0x000fe40003f06270 */
[----:B------:R-:W-:-:S11]  /*99f0*/  MOV R3, 0x3fd774eb ;  /* 0x3fd774eb00037802 */ /* 0x000fd60000000f00 */
[----:B------:R-:W-:-:S04]  /*9a00*/  @P0 FFMA.FTZ R0, R3, 0.93318945169448852539, -R0 ;  /* 0x3f6ee58103000823 */ /* 0x000fc80000010800 */
[----:B------:R-:W-:-:S07]  /*9a10*/  @!P0 FFMA.FTZ R0, R3, 0.93318945169448852539, R0 ;  /* 0x3f6ee58103008823 */ /* 0x000fce0000010000 */
.L_x_6499:
[----:B------:R-:W-:Y:S05]  /*9a20*/  BSYNC B0 ;  /* 0x0000000000007941 */ /* 0x000fea0003800000 */
.L_x_6497:
        /* <DEDUP_REMOVED lines=13> */
.L_x_6494:
        /* <DEDUP_REMOVED lines=11> */
.L_x_6502:
[----:B------:R-:W-:Y:S05]  /*9bb0*/  BSYNC B4 ;  /* 0x0000000000047941 */ /* 0x000fea0003800000 */
.L_x_6501:
        /* <DEDUP_REMOVED lines=18> */
.L_x_6504:
[----:B------:R-:W-:Y:S02]  /*9ce0*/  ISETP.GE.AND P0, PT, R26, RZ, PT ;  /* 0x000000ff1a00720c */ /* 0x000fe40003f06270 */
[----:B------:R-:W-:-:S11]  /*9cf0*/  MOV R3, 0x3fd774eb ;  /* 0x3fd774eb00037802 */ /* 0x000fd60000000f00 */
[----:B------:R-:W-:-:S04]  /*9d00*/  @P0 FFMA.FTZ R0, R3, 0.93318945169448852539, -R0 ;  /* 0x3f6ee58103000823 */ /* 0x000fc80000010800 */
[----:B------:R-:W-:-:S07]  /*9d10*/  @!P0 FFMA.FTZ R0, R3, 0.93318945169448852539, R0 ;  /* 0x3f6ee58103008823 */ /* 0x000fce0000010000 */
.L_x_6505:
[----:B------:R-:W-:Y:S05]  /*9d20*/  BSYNC B0 ;  /* 0x0000000000007941 */ /* 0x000fea0003800000 */
.L_x_6503:
        /* <DEDUP_REMOVED lines=27> */
.L_x_6493:
        /* <DEDUP_REMOVED lines=32> */
.L_x_6507:
[----:B------:R-:W-:Y:S05]  /*a0e0*/  BSYNC B4 ;  /* 0x0000000000047941 */ /* 0x000fea0003800000 */
.L_x_6506:
        /* <DEDUP_REMOVED lines=18> */
.L_x_6509:
[----:B------:R-:W-:Y:S02]  /*a210*/  ISETP.GE.AND P0, PT, R26, RZ, PT ;  /* 0x000000ff1a00720c */ /* 0x000fe40003f06270 */
[----:B------:R-:W-:-:S11]  /*a220*/  MOV R3, 0x3fd774eb ;  /* 0x3fd774eb00037802 */ /* 0x000fd60000000f00 */
[----:B------:R-:W-:-:S04]  /*a230*/  @P0 FFMA.FTZ R0, R3, 0.93318945169448852539, -R0 ;  /* 0x3f6ee58103000823 */ /* 0x000fc80000010800 */
[----:B------:R-:W-:-:S07]  /*a240*/  @!P0 FFMA.FTZ R0, R3, 0.93318945169448852539, R0 ;  /* 0x3f6ee58103008823 */ /* 0x000fce0000010000 */
.L_x_6510:
[----:B------:R-:W-:Y:S05]  /*a250*/  BSYNC B0 ;  /* 0x0000000000007941 */ /* 0x000fea0003800000 */
.L_x_6508:
        /* <DEDUP_REMOVED lines=11> */
.L_x_6492:
        /* <DEDUP_REMOVED lines=22> */
.L_x_6514:
[----:B------:R-:W-:Y:S05]  /*a470*/  BSYNC B4 ;  /* 0x0000000000047941 */ /* 0x000fea0003800000 */
.L_x_6513:
        /* <DEDUP_REMOVED lines=24> */
.L_x_6512:
        /* <DEDUP_REMOVED lines=11> */
.L_x_6516:
[----:B------:R-:W-:Y:S05]  /*a6b0*/  BSYNC B4 ;  /* 0x0000000000047941 */ /* 0x000fea0003800000 */
.L_x_6515:
        /* <DEDUP_REMOVED lines=38> */
.L_x_6511:
        /* <DEDUP_REMOVED lines=32> */
.L_x_6518:
[----:B------:R-:W-:Y:S05]  /*ab20*/  BSYNC B4 ;  /* 0x0000000000047941 */ /* 0x000fea0003800000 */
.L_x_6517:
        /* <DEDUP_REMOVED lines=21> */
.L_x_6500:
[----:B------:R-:W-:Y:S05]  /*ac80*/  BSYNC B3 ;  /* 0x0000000000037941 */ /* 0x000fea0003800000 */
.L_x_6491:
[----:B------:R-:W-:Y:S01]  /*ac90*/  FADD.FTZ R10, R10, 0.69314718246459960938 ;  /* 0x3f3172180a0a7421 */ /* 0x000fe20000010000 */
[----:B------:R-:W-:-:S04]  /*aca0*/  LOP3.LUT R28, R3, 0x80000000, R28, 0xb8, !PT ;  /* 0x80000000031c7812 */ /* 0x000fc800078eb81c */
[----:B------:R-:W-:Y:S01]  /*acb0*/  LOP3.LUT R25, R10, 0x80000000, R25, 0xb8, !PT ;  /* 0x800000000a197812 */ /* 0x000fe200078eb819 */
[----:B------:R-:W-:Y:S06]  /*acc0*/  BRA `(.L_x_6459) ;  /* 0x0000000000387947 */ /* 0x000fec0003800000 */
.L_x_6457:
        /* <DEDUP_REMOVED lines=14> */
.L_x_6459:
[----:B------:R-:W-:Y:S05]  /*adb0*/  BSYNC B2 ;  /* 0x0000000000027941 */ /* 0x000fea0003800000 */
.L_x_6456:
        /* <DEDUP_REMOVED lines=111> */
.L_x_6526:
        /* <DEDUP_REMOVED lines=10> */
.L_x_6528:
[----:B------:R-:W-:-:S04]  /*b550*/  FADD.FTZ R6, -R0, R5 ;  /* 0x0000000500067221 */ /* 0x000fc80000010100 */
[----:B------:R-:W-:-:S07]  /*b560*/  FMUL.FTZ R6, R6, 0.5 ;  /* 0x3f00000006067820 */ /* 0x000fce0000410000 */
.L_x_6529:
[----:B------:R-:W-:Y:S05]  /*b570*/  BSYNC B1 ;  /* 0x0000000000017941 */ /* 0x000fea0003800000 */
.L_x_6527:
        /* <DEDUP_REMOVED lines=11> */
.L_x_6531:
[----:B------:R-:W-:-:S04]  /*b630*/  FADD.FTZ R7, R4, -R7 ;  /* 0x8000000704077221 */ /* 0x000fc80000010000 */
[----:B------:R-:W-:-:S07]  /*b640*/  FMUL.FTZ R7, R7, 0.5 ;  /* 0x3f00000007077820 */ /* 0x000fce0000410000 */
.L_x_6532:
[----:B------:R-:W-:Y:S05]  /*b650*/  BSYNC B1 ;  /* 0x0000000000017941 */ /* 0x000fea0003800000 */
.L_x_6530:
        /* <DEDUP_REMOVED lines=35> */
.L_x_6525:
[----:B------:R0:W1:Y:S02]  /*b890*/  MUFU.SQRT R27, R12 ;  /* 0x0000000c001b7308 */ /* 0x0000640000002000 */
.L_x_6524:
[----:B------:R-:W-:Y:S05]  /*b8a0*/  BSYNC B0 ;  /* 0x0000000000007941 */ /* 0x000fea0003800000 */
.L_x_6523:
        /* <DEDUP_REMOVED lines=35> */
.L_x_6536:
        /* <DEDUP_REMOVED lines=17> */
.L_x_6542:
[----:B------:R-:W-:-:S04]  /*bbf0*/  FADD.FTZ R0, -R0, R5 ;  /* 0x0000000500007221 */ /* 0x000fc80000010100 */
[----:B------:R-:W-:-:S07]  /*bc00*/  FMUL.FTZ R0, R0, 0.5 ;  /* 0x3f00000000007820 */ /* 0x000fce0000410000 */
.L_x_6543:
[----:B------:R-:W-:Y:S05]  /*bc10*/  BSYNC B4 ;  /* 0x0000000000047941 */ /* 0x000fea0003800000 */
.L_x_6541:
        /* <DEDUP_REMOVED lines=10> */
.L_x_6545:
[----:B------:R-:W-:-:S04]  /*bcc0*/  FADD.FTZ R3, -R3, R4 ;  /* 0x0000000403037221 */ /* 0x000fc80000010100 */
[----:B------:R-:W-:-:S07]  /*bcd0*/  FMUL.FTZ R3, R3, 0.5 ;  /* 0x3f00000003037820 */ /* 0x000fce0000410000 */
.L_x_6546:
[----:B------:R-:W-:Y:S05]  /*bce0*/  BSYNC B4 ;  /* 0x0000000000047941 */ /* 0x000fea0003800000 */
.L_x_6544:
[----:B------:R-:W-:Y:S01]  /*bcf0*/  FADD.FTZ R3, R3, R0 ;  /* 0x0000000003037221 */ /* 0x000fe20000010000 */
[----:B------:R-:W-:-:S04]  /*bd00*/  FADD.FTZ R26, R23, R26 ;  /* 0x0000001a171a7221 */ /* 0x000fc80000010000 */
[----:B------:R-:W-:-:S06]  /*bd10*/  FMUL.FTZ R26, R26, R3 ;  /* 0x000000031a1a7220 */ /* 0x000fcc0000410000 */
[----:B------:R-:W2:Y:S01]  /*bd20*/  MUFU.SQRT R26, R26 ;  /* 0x0000001a001a7308 */ /* 0x000ea20000002000 */
[----:B------:R-:W-:Y:S05]  /*bd30*/  BRA `(.L_x_6547) ;  /* 0x0000000000487947 */ /* 0x000fea0003800000 */
.L_x_6540:
        /* <DEDUP_REMOVED lines=12> */
.L_x_6539:
[----:B------:R-:W-:Y:S01]  /*be00*/  FADD.FTZ R0, R26, 1 ;  /* 0x3f8000001a007421 */ /* 0x000fe20000010000 */
[----:B------:R-:W-:Y:S01]  /*be10*/  MUFU.SQRT R3, R12 ;  /* 0x0000000c00037308 */ /* 0x000fe20000002000 */
[----:B------:R-:W-:Y:S02]  /*be20*/  MOV R23, 0x3f800000 ;  /* 0x3f80000000177802 */ /* 0x000fe40000000f00 */
[----:B------:R-:W-:-:S06]  /*be30*/  FMUL.FTZ R0, R0, 0.5 ;  /* 0x3f00000000007820 */ /* 0x000fcc0000410000 */
[----:B------:R-:W2:Y:S02]  /*be40*/  MUFU.SQRT R0, R0 ;  /* 0x0000000000007308 */ /* 0x000ea40000002000 */
[----:B--2---:R-:W-:-:S07]  /*be50*/  FMUL.FTZ R26, R3, R0 ;  /* 0x00000000031a7220 */ /* 0x004fce0000410000 */
.L_x_6547:
[----:B------:R-:W-:Y:S05]  /*be60*/  BSYNC B1 ;  /* 0x0000000000017941 */ /* 0x000fea0003800000 */
.L_x_6538:
[----:B------:R-:W-:Y:S05]  /*be70*/  BRA `(.L_x_6548) ;  /* 0x0000000000087947 */ /* 0x000fea0003800000 */
.L_x_6535:
[----:B------:R-:W-:Y:S01]  /*be80*/  FMUL.FTZ R26, R26, 16777216 ;  /* 0x4b8000001a1a7820 */ /* 0x000fe20000410000 */
[----:B------:R-:W-:-:S07]  /*be90*/  FMUL.FTZ R23, R23, 16777216 ;  /* 0x4b80000017177820 */ /* 0x000fce0000410000 */
.L_x_6548:
[----:B------:R-:W-:Y:S05]  /*bea0*/  BSYNC B0 ;  /* 0x0000000000007941 */ /* 0x000fea0003800000 */
.L_x_6534:
        /* <DEDUP_REMOVED lines=15> */
[----:B01----:R-:W-:Y:S05]  /*bfa0*/  CALL.REL.NOINC `($__internal_6_$__cuda_sm3x_div_rn_ftz_f32_slowpath) ;  /* 0x0000020000387944 */ /* 0x003fea0003c00000 */
.L_x_6550:
[----:B------:R-:W-:Y:S05]  /*bfb0*/  BSYNC B4 ;  /* 0x0000000000047941 */ /* 0x000fea0003800000 */
.L_x_6549:
        /* <DEDUP_REMOVED lines=18> */
.L_x_6552:
[----:B------:R-:W-:Y:S02]  /*c0e0*/  ISETP.GE.AND P0, PT, R26, RZ, PT ;  /* 0x000000ff1a00720c */ /* 0x000fe40003f06270 */
[----:B------:R-:W-:-:S11]  /*c0f0*/  MOV R3, 0x3fd774eb ;  /* 0x3fd774eb00037802 */ /* 0x000fd60000000f00 */
[----:B------:R-:W-:-:S04]  /*c100*/  @P0 FFMA.FTZ R0, R3, 0.93318945169448852539, -R0 ;  /* 0x3f6ee58103000823 */ /* 0x000fc80000010800 */
[----:B------:R-:W-:-:S07]  /*c110*/  @!P0 FFMA.FTZ R0, R3, 0.93318945169448852539, R0 ;  /* 0x3f6ee58103008823 */ /* 0x000fce0000010000 */
.L_x_6553:
[----:B------:R-:W-:Y:S05]  /*c120*/  BSYNC B0 ;  /* 0x0000000000007941 */ /* 0x000fea0003800000 */
.L_x_6551:
        /* <DEDUP_REMOVED lines=10> */
.L_x_6537:
[----:B------:R-:W-:Y:S05]  /*c1d0*/  BSYNC B3 ;  /* 0x0000000000037941 */ /* 0x000fea0003800000 */
.L_x_6533:
[----:B------:R-:W-:Y:S02]  /*c1e0*/  LOP3.LUT R11, R0, 0x80000000, R11, 0xb8, !PT ;  /* 0x80000000000b7812 */ /* 0x000fe400078eb80b */
[----:B-1----:R-:W-:Y:S01]  /*c1f0*/  LOP3.LUT R10, R27, 0x80000000, R10, 0xb8, !PT ;  /* 0x800000001b0a7812 */ /* 0x002fe200078eb80a */
[----:B------:R-:W-:Y:S06]  /*c200*/  BRA `(.L_x_6522) ;  /* 0x0000001400b47947 */ /* 0x000fec0003800000 */
.L_x_6521:
        /* <DEDUP_REMOVED lines=28> */
[----:B------:R-:W-:Y:S05]  /*c3d0*/  CALL.REL.NOINC `($__internal_6_$__cuda_sm3x_div_rn_ftz_f32_slowpath) ;  /* 0x000001fc002c7944 */ /* 0x000fea0003c00000 */
.L_x_6559:
[----:B------:R-:W-:Y:S05]  /*c3e0*/  BSYNC B4 ;  /* 0x0000000000047941 */ /* 0x000fea0003800000 */
.L_x_6558:
        /* <DEDUP_REMOVED lines=18> */
.L_x_6561:
[----:B------:R-:W-:Y:S02]  /*c510*/  ISETP.GE.AND P0, PT, R26, RZ, PT ;  /* 0x000000ff1a00720c */ /* 0x000fe40003f06270 */
[----:B------:R-:W-:-:S11]  /*c520*/  MOV R3, 0x3fd774eb ;  /* 0x3fd774eb00037802 */ /* 0x000fd60000000f00 */
[----:B------:R-:W-:-:S04]  /*c530*/  @P0 FFMA.FTZ R0, R3, 0.93318945169448852539, -R0 ;  /* 0x3f6ee58103000823 */ /* 0x000fc80000010800 */
[----:B------:R-:W-:-:S07]  /*c540*/  @!P0 FFMA.FTZ R0, R3, 0.93318945169448852539, R0 ;  /* 0x3f6ee58103008823 */ /* 0x000fce0000010000 */
.L_x_6562:
[----:B------:R-:W-:Y:S05]  /*c550*/  BSYNC B0 ;  /* 0x0000000000007941 */ /* 0x000fea0003800000 */
.L_x_6560:
        /* <DEDUP_REMOVED lines=13> */
.L_x_6557:
        /* <DEDUP_REMOVED lines=11> */
.L_x_6565:
[----:B------:R-:W-:Y:S05]  /*c6e0*/  BSYNC B4 ;  /* 0x0000000000047941 */ /* 0x000fea0003800000 */
.L_x_6564:
        /* <DEDUP_REMOVED lines=18> */
.L_x_6567:
[----:B------:R-:W-:Y:S02]  /*c810*/  ISETP.GE.AND P0, PT, R26, RZ, PT ;  /* 0x000000ff1a00720c */ /* 0x000fe40003f06270 */
[----:B------:R-:W-:-:S11]  /*c820*/  MOV R3, 0x3fd774eb ;  /* 0x3fd774eb00037802 */ /* 0x000fd60000000f00 */
[----:B------:R-:W-:-:S04]  /*c830*/  @P0 FFMA.FTZ R0, R3, 0.93318945169448852539, -R0 ;  /* 0x3f6ee58103000823 */ /* 0x000fc80000010800 */
[----:B------:R-:W-:-:S07]  /*c840*/  @!P0 FFMA.FTZ R0, R3, 0.93318945169448852539, R0 ;  /* 0x3f6ee58103008823 */ /* 0x000fce0000010000 */
.L_x_6568:
[----:B------:R-:W-:Y:S05]  /*c850*/  BSYNC B0 ;  /* 0x0000000000007941 */ /* 0x000fea0003800000 */
.L_x_6566:
        /* <DEDUP_REMOVED lines=27> */
.L_x_6556:
        /* <DEDUP_REMOVED lines=31> */
[----:B------:R-:W-:Y:S05]  /*cc00*/  CALL.REL.NOINC `($__internal_6_$__cuda_sm3x_div_rn_ftz_f32_slowpath) ;  /* 0x000001f400207944 */ /* 0x000fea0003c00000 */
.L_x_6570:
[----:B------:R-:W-:Y:S05]  /*cc10*/  BSYNC B4 ;  /* 0x0000000000047941 */ /* 0x000fea0003800000 */
.L_x_6569:
        /* <DEDUP_REMOVED lines=18> */
.L_x_6572:
[----:B------:R-:W-:Y:S02]  /*cd40*/  ISETP.GE.AND P0, PT, R26, RZ, PT ;  /* 0x000000ff1a00720c */ /* 0x000fe40003f06270 */
[----:B------:R-:W-:-:S11]  /*cd50*/  MOV R3, 0x3fd774eb ;  /* 0x3fd774eb00037802 */ /* 0x000fd60000000f00 */
[----:B------:R-:W-:-:S04]  /*cd60*/  @P0 FFMA.FTZ R0, R3, 0.93318945169448852539, -R0 ;  /* 0x3f6ee58103000823 */ /* 0x000fc80000010800 */
[----:B------:R-:W-:-:S07]  /*cd70*/  @!P0 FFMA.FTZ R0, R3, 0.93318945169448852539, R0 ;  /* 0x3f6ee58103008823 */ /* 0x000fce0000010000 */
.L_x_6573:
[----:B------:R-:W-:Y:S05]  /*cd80*/  BSYNC B0 ;  /* 0x0000000000007941 */ /* 0x000fea0003800000 */
.L_x_6571:
        /* <DEDUP_REMOVED lines=11> */
.L_x_6555:
        /* <DEDUP_REMOVED lines=21> */
[----:B------:R-:W-:Y:S05]  /*cf90*/  CALL.REL.NOINC `($__internal_6_$__cuda_sm3x_div_rn_ftz_f32_slowpath) ;  /* 0x000001f0003c7944 */ /* 0x000fea0003c00000 */
.L_x_6577:
[----:B------:R-:W-:Y:S05]  /*cfa0*/  BSYNC B4 ;  /* 0x0000000000047941 */ /* 0x000fea0003800000 */
.L_x_6576:
        /* <DEDUP_REMOVED lines=24> */
.L_x_6575:
        /* <DEDUP_REMOVED lines=11> */
.L_x_6579:
[----:B------:R-:W-:Y:S05]  /*d1e0*/  BSYNC B4 ;  /* 0x0000000000047941 */ /* 0x000fea0003800000 */
.L_x_6578:
        /* <DEDUP_REMOVED lines=38> */
.L_x_6574:
        /* <DEDUP_REMOVED lines=32> */
.L_x_6581:
[----:B------:R-:W-:Y:S05]  /*d650*/  BSYNC B4 ;  /* 0x0000000000047941 */ /* 0x000fea0003800000 */
.L_x_6580:
        /* <DEDUP_REMOVED lines=21> */
.L_x_6563:
[----:B------:R-:W-:Y:S05]  /*d7b0*/  BSYNC B3 ;  /* 0x0000000000037941 */ /* 0x000fea0003800000 */
.L_x_6554:
[----:B------:R-:W-:Y:S01]  /*d7c0*/  FADD.FTZ R3, R12, 0.69314718246459960938 ;  /* 0x3f3172180c037421 */ /* 0x000fe20000010000 */
[----:B------:R-:W-:-:S04]  /*d7d0*/  LOP3.LUT R11, R0, 0x80000000, R11, 0xb8, !PT ;  /* 0x80000000000b7812 */ /* 0x000fc800078eb80b */
[----:B------:R-:W-:Y:S01]  /*d7e0*/  LOP3.LUT R10, R3, 0x80000000, R10, 0xb8, !PT ;  /* 0x80000000030a7812 */ /* 0x000fe200078eb80a */
[----:B------:R-:W-:Y:S06]  /*d7f0*/  BRA `(.L_x_6522) ;  /* 0x0000000000387947 */ /* 0x000fec0003800000 */
.L_x_6520:
        /* <DEDUP_REMOVED lines=14> */
.L_x_6522:
[----:B------:R-:W-:Y:S05]  /*d8e0*/  BSYNC B2 ;  /* 0x0000000000027941 */ /* 0x000fea0003800000 */
.L_x_6519:
        /* <DEDUP_REMOVED lines=112> */
.L_x_6589:
        /* <DEDUP_REMOVED lines=10> */
.L_x_6591:
[----:B------:R-:W-:-:S04]  /*e090*/  FADD.FTZ R6, -R0, R5 ;  /* 0x0000000500067221 */ /* 0x000fc80000010100 */
[----:B------:R-:W-:-:S07]  /*e0a0*/  FMUL.FTZ R6, R6, 0.5 ;  /* 0x3f00000006067820 */ /* 0x000fce0000410000 */
.L_x_6592:
[----:B------:R-:W-:Y:S05]  /*e0b0*/  BSYNC B1 ;  /* 0x0000000000017941 */ /* 0x000fea0003800000 */
.L_x_6590:
        /* <DEDUP_REMOVED lines=11> */
.L_x_6594:
[----:B------:R-:W-:-:S04]  /*e170*/  FADD.FTZ R7, R4, -R7 ;  /* 0x8000000704077221 */ /* 0x000fc80000010000 */
[----:B------:R-:W-:-:S07]  /*e180*/  FMUL.FTZ R7, R7, 0.5 ;  /* 0x3f00000007077820 */ /* 0x000fce0000410000 */
.L_x_6595:
[----:B------:R-:W-:Y:S05]  /*e190*/  BSYNC B1 ;  /* 0x0000000000017941 */ /* 0x000fea0003800000 */
.L_x_6593:
        /* <DEDUP_REMOVED lines=35> */
.L_x_6588:
[----:B------:R0:W1:Y:S02]  /*e3d0*/  MUFU.SQRT R29, R23 ;  /* 0x00000017001d7308 */ /* 0x0000640000002000 */
.L_x_6587:
[----:B------:R-:W-:Y:S05]  /*e3e0*/  BSYNC B0 ;  /* 0x0000000000007941 */ /* 0x000fea0003800000 */
.L_x_6586:
        /* <DEDUP_REMOVED lines=35> */
.L_x_6599:
        /* <DEDUP_REMOVED lines=17> */
.L_x_6605:
[----:B------:R-:W-:-:S04]  /*e730*/  FADD.FTZ R0, -R0, R5 ;  /* 0x0000000500007221 */ /* 0x000fc80000010100 */
[----:B------:R-:W-:-:S07]  /*e740*/  FMUL.FTZ R0, R0, 0.5 ;  /* 0x3f00000000007820 */ /* 0x000fce0000410000 */
.L_x_6606:
[----:B------:R-:W-:Y:S05]  /*e750*/  BSYNC B4 ;  /* 0x0000000000047941 */ /* 0x000fea0003800000 */
.L_x_6604:
        /* <DEDUP_REMOVED lines=10> */
.L_x_6608:
[----:B------:R-:W-:-:S04]  /*e800*/  FADD.FTZ R3, -R3, R4 ;  /* 0x0000000403037221 */ /* 0x000fc80000010100 */
[----:B------:R-:W-:-:S07]  /*e810*/  FMUL.FTZ R3, R3, 0.5 ;  /* 0x3f00000003037820 */ /* 0x000fce0000410000 */
.L_x_6609:
[----:B------:R-:W-:Y:S05]  /*e820*/  BSYNC B4 ;  /* 0x0000000000047941 */ /* 0x000fea0003800000 */
.L_x_6607:
[----:B------:R-:W-:Y:S01]  /*e830*/  FADD.FTZ R0, R3, R0 ;  /* 0x0000000003007221 */ /* 0x000fe20000010000 */
[----:B------:R-:W-:-:S04]  /*e840*/  FADD.FTZ R31, R26, R31 ;  /* 0x0000001f1a1f7221 */ /* 0x000fc80000010000 */
[----:B------:R-:W-:-:S06]  /*e850*/  FMUL.FTZ R31, R31, R0 ;  /* 0x000000001f1f7220 */ /* 0x000fcc0000410000 */
[----:B------:R-:W2:Y:S01]  /*e860*/  MUFU.SQRT R31, R31 ;  /* 0x0000001f001f7308 */ /* 0x000ea20000002000 */
[----:B------:R-:W-:Y:S05]  /*e870*/  BRA `(.L_x_6610) ;  /* 0x0000000000487947 */ /* 0x000fea0003800000 */
.L_x_6603:
        /* <DEDUP_REMOVED lines=12> */
.L_x_6602:
[----:B------:R-:W-:Y:S01]  /*e940*/  FADD.FTZ R0, R31, 1 ;  /* 0x3f8000001f007421 */ /* 0x000fe20000010000 */
[----:B0-----:R-:W-:Y:S01]  /*e950*/  MUFU.SQRT R23, R23 ;  /* 0x0000001700177308 */ /* 0x001fe20000002000 */
[----:B------:R-:W-:Y:S02]  /*e960*/  MOV R26, 0x3f800000 ;  /* 0x3f800000001a7802 */ /* 0x000fe40000000f00 */
[----:B------:R-:W-:-:S06]  /*e970*/  FMUL.FTZ R0, R0, 0.5 ;  /* 0x3f00000000007820 */ /* 0x000fcc0000410000 */
[----:B------:R-:W0:Y:S02]  /*e980*/  MUFU.SQRT R0, R0 ;  /* 0x0000000000007308 */ /* 0x000e240000002000 */
[----:B0-----:R-:W-:-:S07]  /*e990*/  FMUL.FTZ R31, R23, R0 ;  /* 0x00000000171f7220 */ /* 0x001fce0000410000 */
.L_x_6610:
[----:B------:R-:W-:Y:S05]  /*e9a0*/  BSYNC B1 ;  /* 0x0000000000017941 */ /* 0x000fea0003800000 */
.L_x_6601:
[----:B------:R-:W-:Y:S05]  /*e9b0*/  BRA `(.L_x_6611) ;  /* 0x0000000000087947 */ /* 0x000fea0003800000 */
.L_x_6598:
[----:B------:R-:W-:Y:S01]  /*e9c0*/  FMUL.FTZ R31, R31, 16777216 ;  /* 0x4b8000001f1f7820 */ /* 0x000fe20000410000 */
[----:B------:R-:W-:-:S07]  /*e9d0*/  FMUL.FTZ R26, R26, 16777216 ;  /* 0x4b8000001a1a7820 */ /* 0x000fce0000410000 */
.L_x_6611:
[----:B------:R-:W-:Y:S05]  /*e9e0*/  BSYNC B0 ;  /* 0x0000000000007941 */ /* 0x000fea0003800000 */
.L_x_6597:
        /* <DEDUP_REMOVED lines=16> */
.L_x_6613:
[----:B------:R-:W-:Y:S05]  /*eaf0*/  BSYNC B4 ;  /* 0x0000000000047941 */ /* 0x000fea0003800000 */
.L_x_6612:
        /* <DEDUP_REMOVED lines=18> */
.L_x_6615:
[----:B------:R-:W-:Y:S02]  /*ec20*/  ISETP.GE.AND P0, PT, R31, RZ, PT ;  /* 0x000000ff1f00720c */ /* 0x000fe40003f06270 */
[----:B------:R-:W-:-:S11]  /*ec30*/  MOV R3, 0x3fd774eb ;  /* 0x3fd774eb00037802 */ /* 0x000fd60000000f00 */
[----:B------:R-:W-:-:S04]  /*ec40*/  @P0 FFMA.FTZ R0, R3, 0.93318945169448852539, -R0 ;  /* 0x3f6ee58103000823 */ /* 0x000fc80000010800 */
[----:B------:R-:W-:-:S07]  /*ec50*/  @!P0 FFMA.FTZ R0, R3, 0.93318945169448852539, R0 ;  /* 0x3f6ee58103008823 */ /* 0x000fce0000010000 */
.L_x_6616:
[----:B------:R-:W-:Y:S05]  /*ec60*/  BSYNC B0 ;  /* 0x0000000000007941 */ /* 0x000fea0003800000 */
.L_x_6614:
        /* <DEDUP_REMOVED lines=10> */
.L_x_6600:
[----:B------:R-:W-:Y:S05]  /*ed10*/  BSYNC B3 ;  /* 0x0000000000037941 */ /* 0x000fea0003800000 */
.L_x_6596:
[----:B------:R-:W-:Y:S02]  /*ed20*/  LOP3.LUT R13, R0, 0x80000000, R13, 0xb8, !PT ;  /* 0x80000000000d7812 */ /* 0x000fe400078eb80d */
[----:B-1----:R-:W-:Y:S01]  /*ed30*/  LOP3.LUT R12, R29, 0x80000000, R12, 0xb8, !PT ;  /* 0x800000001d0c7812 */ /* 0x002fe200078eb80c */
[----:B------:R-:W-:Y:S06]  /*ed40*/  BRA `(.L_x_6585) ;  /* 0x0000001400b47947 */ /* 0x000fec0003800000 */
.L_x_6584:
        /* <DEDUP_REMOVED lines=29> */
.L_x_6622:
[----:B------:R-:W-:Y:S05]  /*ef20*/  BSYNC B4 ;  /* 0x0000000000047941 */ /* 0x000fea0003800000 */
.L_x_6621:
        /* <DEDUP_REMOVED lines=18> */
.L_x_6624:
[----:B------:R-:W-:Y:S02]  /*f050*/  ISETP.GE.AND P0, PT, R27, RZ, PT ;  /* 0x000000ff1b00720c */ /* 0x000fe40003f06270 */
[----:B------:R-:W-:-:S11]  /*f060*/  MOV R3, 0x3fd774eb ;  /* 0x3fd774eb00037802 */ /* 0x000fd60000000f00 */
[----:B------:R-:W-:-:S04]  /*f070*/  @P0 FFMA.FTZ R0, R3, 0.93318945169448852539, -R0 ;  /* 0x3f6ee58103000823 */ /* 0x000fc80000010800 */
[----:B------:R-:W-:-:S07]  /*f080*/  @!P0 FFMA.FTZ R0, R3, 0.93318945169448852539, R0 ;  /* 0x3f6ee58103008823 */ /* 0x000fce0000010000 */
.L_x_6625:
[----:B------:R-:W-:Y:S05]  /*f090*/  BSYNC B0 ;  /* 0x0000000000007941 */ /* 0x000fea0003800000 */
.L_x_6623:
        /* <DEDUP_REMOVED lines=13> */
.L_x_6620:
        /* <DEDUP_REMOVED lines=11> */
.L_x_6628:
[----:B------:R-:W-:Y:S05]  /*f220*/  BSYNC B4 ;  /* 0x0000000000047941 */ /* 0x000fea0003800000 */
.L_x_6627:
        /* <DEDUP_REMOVED lines=18> */
.L_x_6630:
[----:B------:R-:W-:Y:S02]  /*f350*/  ISETP.GE.AND P0, PT, R27, RZ, PT ;  /* 0x000000ff1b00720c */ /* 0x000fe40003f06270 */
[----:B------:R-:W-:-:S11]  /*f360*/  MOV R3, 0x3fd774eb ;  /* 0x3fd774eb00037802 */ /* 0x000fd60000000f00 */
[----:B------:R-:W-:-:S04]  /*f370*/  @P0 FFMA.FTZ R0, R3, 0.93318945169448852539, -R0 ;  /* 0x3f6ee58103000823 */ /* 0x000fc80000010800 */
[----:B------:R-:W-:-:S07]  /*f380*/  @!P0 FFMA.FTZ R0, R3, 0.93318945169448852539, R0 ;  /* 0x3f6ee58103008823 */ /* 0x000fce0000010000 */
.L_x_6631:
[----:B------:R-:W-:Y:S05]  /*f390*/  BSYNC B0 ;  /* 0x0000000000007941 */ /* 0x000fea0003800000 */
.L_x_6629:
        /* <DEDUP_REMOVED lines=27> */
.L_x_6619:
        /* <DEDUP_REMOVED lines=32> */
.L_x_6633:
[----:B------:R-:W-:Y:S05]  /*f750*/  BSYNC B4 ;  /* 0x0000000000047941 */ /* 0x000fea0003800000 */
.L_x_6632:
        /* <DEDUP_REMOVED lines=18> */
.L_x_6635:
[----:B------:R-:W-:Y:S02]  /*f880*/  ISETP.GE.AND P0, PT, R27, RZ, PT ;  /* 0x000000ff1b00720c */ /* 0x000fe40003f06270 */
[----:B------:R-:W-:-:S11]  /*f890*/  MOV R3, 0x3fd774eb ;  /* 0x3fd774eb00037802 */ /* 0x000fd60000000f00 */
[----:B------:R-:W-:-:S04]  /*f8a0*/  @P0 FFMA.FTZ R0, R3, 0.93318945169448852539, -R0 ;  /* 0x3f6ee58103000823 */ /* 0x000fc80000010800 */
[----:B------:R-:W-:-:S07]  /*f8b0*/  @!P0 FFMA.FTZ R0, R3, 0.93318945169448852539, R0 ;  /* 0x3f6ee58103008823 */ /* 0x000fce0000010000 */
.L_x_6636:
[----:B------:R-:W-:Y:S05]  /*f8c0*/  BSYNC B0 ;  /* 0x0000000000007941 */ /* 0x000fea0003800000 */
.L_x_6634:
        /* <DEDUP_REMOVED lines=11> */
.L_x_6618:
        /* <DEDUP_REMOVED lines=22> */
.L_x_6640:
[----:B------:R-:W-:Y:S05]  /*fae0*/  BSYNC B4 ;  /* 0x0000000000047941 */ /* 0x000fea0003800000 */
.L_x_6639:
        /* <DEDUP_REMOVED lines=24> */
.L_x_6638:
        /* <DEDUP_REMOVED lines=11> */
.L_x_6642:
[----:B------:R-:W-:Y:S05]  /*fd20*/  BSYNC B4 ;  /* 0x0000000000047941 */ /* 0x000fea0003800000 */
.L_x_6641:
        /* <DEDUP_REMOVED lines=38> */
.L_x_6637:
        /* <DEDUP_REMOVED lines=32> */
.L_x_6644:
[----:B------:R-:W-:Y:S05]  /*10190*/  BSYNC B4 ;  /* 0x0000000000047941 */ /* 0x000fea0003800000 */
.L_x_6643:
        /* <DEDUP_REMOVED lines=21> */
.L_x_6626:
[----:B------:R-:W-:Y:S05]  /*102f0*/  BSYNC B3 ;  /* 0x0000000000037941 */ /* 0x000fea0003800000 */
.L_x_6617:
[----:B------:R-:W-:Y:S01]  /*10300*/  FADD.FTZ R23, R23, 0.69314718246459960938 ;  /* 0x3f31721817177421 */ /* 0x000fe20000010000 */
[----:B------:R-:W-:-:S04]  /*10310*/  LOP3.LUT R13, R0, 0x80000000, R13, 0xb8, !PT ;  /* 0x80000000000d7812 */ /* 0x000fc800078eb80d */
[----:B------:R-:W-:Y:S01]  /*10320*/  LOP3.LUT R12, R23, 0x80000000, R12, 0xb8, !PT ;  /* 0x80000000170c7812 */ /* 0x000fe200078eb80c */
[----:B------:R-:W-:Y:S06]  /*10330*/  BRA `(.L_x_6585) ;  /* 0x0000000000387947 */ /* 0x000fec0003800000 */
.L_x_6583:
        /* <DEDUP_REMOVED lines=14> */
.L_x_6585:
[----:B------:R-:W-:Y:S05]  /*10420*/  BSYNC B2 ;  /* 0x0000000000027941 */ /* 0x000fea0003800000 */
.L_x_6582:
        /* <DEDUP_REMOVED lines=112> */
.L_x_6652:
        /* <DEDUP_REMOVED lines=10> */
.L_x_6654:
[----:B------:R-:W-:-:S04]  /*10bd0*/  FADD.FTZ R6, -R0, R5 ;  /* 0x0000000500067221 */ /* 0x000fc80000010100 */
[----:B------:R-:W-:-:S07]  /*10be0*/  FMUL.FTZ R6, R6, 0.5 ;  /* 0x3f00000006067820 */ /* 0x000fce0000410000 */
.L_x_6655:
[----:B------:R-:W-:Y:S05]  /*10bf0*/  BSYNC B1 ;  /* 0x0000000000017941 */ /* 0x000fea0003800000 */
.L_x_6653:
        /* <DEDUP_REMOVED lines=11> */
.L_x_6657:
[----:B------:R-:W-:-:S04]  /*10cb0*/  FADD.FTZ R7, R4, -R7 ;  /* 0x8000000704077221 */ /* 0x000fc80000010000 */
[----:B------:R-:W-:-:S07]  /*10cc0*/  FMUL.FTZ R7, R7, 0.5 ;  /* 0x3f00000007077820 */ /* 0x000fce0000410000 */
.L_x_6658:
[----:B------:R-:W-:Y:S05]  /*10cd0*/  BSYNC B1 ;  /* 0x0000000000017941 */ /* 0x000fea0003800000 */
.L_x_6656:
        /* <DEDUP_REMOVED lines=35> */
.L_x_6651:
[----:B------:R0:W1:Y:S02]  /*10f10*/  MUFU.SQRT R29, R26 ;  /* 0x0000001a001d7308 */ /* 0x0000640000002000 */
.L_x_6650:
[----:B------:R-:W-:Y:S05]  /*10f20*/  BSYNC B0 ;  /* 0x0000000000007941 */ /* 0x000fea0003800000 */
.L_x_6649:
        /* <DEDUP_REMOVED lines=35> */
.L_x_6662:
        /* <DEDUP_REMOVED lines=17> */
.L_x_6668:
[----:B------:R-:W-:-:S04]  /*11270*/  FADD.FTZ R0, -R0, R5 ;  /* 0x0000000500007221 */ /* 0x000fc80000010100 */
[----:B------:R-:W-:-:S07]  /*11280*/  FMUL.FTZ R0, R0, 0.5 ;  /* 0x3f00000000007820 */ /* 0x000fce0000410000 */
.L_x_6669:
[----:B------:R-:W-:Y:S05]  /*11290*/  BSYNC B4 ;  /* 0x0000000000047941 */ /* 0x000fea0003800000 */
.L_x_6667:
        /* <DEDUP_REMOVED lines=10> */
.L_x_6671:
[----:B------:R-:W-:-:S04]  /*11340*/  FADD.FTZ R3, -R3, R4 ;  /* 0x0000000403037221 */ /* 0x000fc80000010100 */
[----:B------:R-:W-:-:S07]  /*11350*/  FMUL.FTZ R3, R3, 0.5 ;  /* 0x3f00000003037820 */ /* 0x000fce0000410000 */
.L_x_6672:
[----:B------:R-:W-:Y:S05]  /*11360*/  BSYNC B4 ;  /* 0x0000000000047941 */ /* 0x000fea0003800000 */
.L_x_6670:
[----:B------:R-:W-:Y:S01]  /*11370*/  FADD.FTZ R3, R3, R0 ;  /* 0x0000000003037221 */ /* 0x000fe20000010000 */
[----:B------:R-:W-:-:S04]  /*11380*/  FADD.FTZ R34, R27, R34 ;  /* 0x000000221b227221 */ /* 0x000fc80000010000 */
[----:B------:R-:W-:-:S06]  /*11390*/  FMUL.FTZ R34, R34, R3 ;  /* 0x0000000322227220 */ /* 0x000fcc0000410000 */
[----:B------:R-:W2:Y:S01]  /*113a0*/  MUFU.SQRT R34, R34 ;  /* 0x0000002200227308 */ /* 0x000ea20000002000 */
[----:B------:R-:W-:Y:S05]  /*113b0*/  BRA `(.L_x_6673) ;  /* 0x0000000000487947 */ /* 0x000fea0003800000 */
.L_x_6666:
        /* <DEDUP_REMOVED lines=12> */
.L_x_6665:
[----:B------:R-:W-:Y:S01]  /*11480*/  FADD.FTZ R0, R34, 1 ;  /* 0x3f80000022007421 */ /* 0x000fe20000010000 */
[----:B------:R-:W-:Y:S01]  /*11490*/  MUFU.SQRT R3, R26 ;  /* 0x0000001a00037308 */ /* 0x000fe20000002000 */
[----:B------:R-:W-:Y:S02]  /*114a0*/  MOV R27, 0x3f800000 ;  /* 0x3f800000001b7802 */ /* 0x000fe40000000f00 */
[----:B------:R-:W-:-:S06]  /*114b0*/  FMUL.FTZ R0, R0, 0.5 ;  /* 0x3f00000000007820 */ /* 0x000fcc0000410000 */
[----:B------:R-:W2:Y:S02]  /*114c0*/  MUFU.SQRT R0, R0 ;  /* 0x0000000000007308 */ /* 0x000ea40000002000 */
[----:B--2---:R-:W-:-:S07]  /*114d0*/  FMUL.FTZ R34, R3, R0 ;  /* 0x0000000003227220 */ /* 0x004fce0000410000 */
.L_x_6673:
[----:B------:R-:W-:Y:S05]  /*114e0*/  BSYNC B1 ;  /* 0x0000000000017941 */ /* 0x000fea0003800000 */
.L_x_6664:
[----:B------:R-:W-:Y:S05]  /*114f0*/  BRA `(.L_x_6674) ;  /* 0x0000000000087947 */ /* 0x000fea0003800000 */
.L_x_6661:
[----:B------:R-:W-:Y:S01]  /*11500*/  FMUL.FTZ R34, R34, 16777216 ;  /* 0x4b80000022227820 */ /* 0x000fe20000410000 */
[----:B------:R-:W-:-:S07]  /*11510*/  FMUL.FTZ R27, R27, 16777216 ;  /* 0x4b8000001b1b7820 */ /* 0x000fce0000410000 */
.L_x_6674:
[----:B------:R-:W-:Y:S05]  /*11520*/  BSYNC B0 ;  /* 0x0000000000007941 */ /* 0x000fea0003800000 */
.L_x_6660:
        /* <DEDUP_REMOVED lines=16> */
.L_x_6676:
[----:B------:R-:W-:Y:S05]  /*11630*/  BSYNC B4 ;  /* 0x0000000000047941 */ /* 0x000fea0003800000 */
.L_x_6675:
        /* <DEDUP_REMOVED lines=18> */
.L_x_6678:
[----:B------:R-:W-:Y:S02]  /*11760*/  ISETP.GE.AND P0, PT, R34, RZ, PT ;  /* 0x000000ff2200720c */ /* 0x000fe40003f06270 */
[----:B------:R-:W-:-:S11]  /*11770*/  MOV R3, 0x3fd774eb ;  /* 0x3fd774eb00037802 */ /* 0x000fd60000000f00 */
[----:B------:R-:W-:-:S04]  /*11780*/  @P0 FFMA.FTZ R0, R3, 0.93318945169448852539, -R0 ;  /* 0x3f6ee58103000823 */ /* 0x000fc80000010800 */
[----:B------:R-:W-:-:S07]  /*11790*/  @!P0 FFMA.FTZ R0, R3, 0.93318945169448852539, R0 ;  /* 0x3f6ee58103008823 */ /* 0x000fce0000010000 */
.L_x_6679:
[----:B------:R-:W-:Y:S05]  /*117a0*/  BSYNC B0 ;  /* 0x0000000000007941 */ /* 0x000fea0003800000 */
.L_x_6677:
        /* <DEDUP_REMOVED lines=10> */
.L_x_6663:
[----:B------:R-:W-:Y:S05]  /*11850*/  BSYNC B3 ;  /* 0x0000000000037941 */ /* 0x000fea0003800000 */
.L_x_6659:
[----:B------:R-:W-:Y:S02]  /*11860*/  LOP3.LUT R23, R0, 0x80000000, R23, 0xb8, !PT ;  /* 0x8000000000177812 */ /* 0x000fe400078eb817 */
[----:B-1----:R-:W-:Y:S01]  /*11870*/  LOP3.LUT R14, R29, 0x80000000, R14, 0xb8, !PT ;  /* 0x800000001d0e7812 */ /* 0x002fe200078eb80e */
[----:B------:R-:W-:Y:S06]  /*11880*/  BRA `(.L_x_6648) ;  /* 0x0000001400b47947 */ /* 0x000fec0003800000 */
.L_x_6647:
        /* <DEDUP_REMOVED lines=29> */
.L_x_6685:
[----:B------:R-:W-:Y:S05]  /*11a60*/  BSYNC B4 ;  /* 0x0000000000047941 */ /* 0x000fea0003800000 */
.L_x_6684:
        /* <DEDUP_REMOVED lines=18> */
.L_x_6687:
[----:B------:R-:W-:Y:S02]  /*11b90*/  ISETP.GE.AND P0, PT, R32, RZ, PT ;  /* 0x000000ff2000720c */ /* 0x000fe40003f06270 */
[----:B------:R-:W-:-:S11]  /*11ba0*/  MOV R3, 0x3fd774eb ;  /* 0x3fd774eb00037802 */ /* 0x000fd60000000f00 */
[----:B------:R-:W-:-:S04]  /*11bb0*/  @P0 FFMA.FTZ R0, R3, 0.93318945169448852539, -R0 ;  /* 0x3f6ee58103000823 */ /* 0x000fc80000010800 */
[----:B------:R-:W-:-:S07]  /*11bc0*/  @!P0 FFMA.FTZ R0, R3, 0.93318945169448852539, R0 ;  /* 0x3f6ee58103008823 */ /* 0x000fce0000010000 */
.L_x_6688:
[----:B------:R-:W-:Y:S05]  /*11bd0*/  BSYNC B0 ;  /* 0x0000000000007941 */ /* 0x000fea0003800000 */
.L_x_6686:
        /* <DEDUP_REMOVED lines=13> */
.L_x_6683:
        /* <DEDUP_REMOVED lines=11> */
.L_x_6691:
[----:B------:R-:W-:Y:S05]  /*11d60*/  BSYNC B4 ;  /* 0x0000000000047941 */ /* 0x000fea0003800000 */
.L_x_6690:
        /* <DEDUP_REMOVED lines=18> */
.L_x_6693:
[----:B------:R-:W-:Y:S02]  /*11e90*/  ISETP.GE.AND P0, PT, R32, RZ, PT ;  /* 0x000000ff2000720c */ /* 0x000fe40003f06270 */
[----:B------:R-:W-:-:S11]  /*11ea0*/  MOV R3, 0x3fd774eb ;  /* 0x3fd774eb00037802 */ /* 0x000fd60000000f00 */
[----:B------:R-:W-:-:S04]  /*11eb0*/  @P0 FFMA.FTZ R0, R3, 0.93318945169448852539, -R0 ;  /* 0x3f6ee58103000823 */ /* 0x000fc80000010800 */
[----:B------:R-:W-:-:S07]  /*11ec0*/  @!P0 FFMA.FTZ R0, R3, 0.93318945169448852539, R0 ;  /* 0x3f6ee58103008823 */ /* 0x000fce0000010000 */
.L_x_6694:
[----:B------:R-:W-:Y:S05]  /*11ed0*/  BSYNC B0 ;  /* 0x0000000000007941 */ /* 0x000fea0003800000 */
.L_x_6692:
        /* <DEDUP_REMOVED lines=27> */
.L_x_6682:
        /* <DEDUP_REMOVED lines=32> */
.L_x_6696:
[----:B------:R-:W-:Y:S05]  /*12290*/  BSYNC B4 ;  /* 0x0000000000047941 */ /* 0x000fea0003800000 */
.L_x_6695:
        /* <DEDUP_REMOVED lines=18> */
.L_x_6698:
[----:B------:R-:W-:Y:S02]  /*123c0*/  ISETP.GE.AND P0, PT, R32, RZ, PT ;  /* 0x000000ff2000720c */ /* 0x000fe40003f06270 */
[----:B------:R-:W-:-:S11]  /*123d0*/  MOV R3, 0x3fd774eb ;  /* 0x3fd774eb00037802 */ /* 0x000fd60000000f00 */
[----:B------:R-:W-:-:S04]  /*123e0*/  @P0 FFMA.FTZ R0, R3, 0.93318945169448852539, -R0 ;  /* 0x3f6ee58103000823 */ /* 0x000fc80000010800 */
[----:B------:R-:W-:-:S07]  /*123f0*/  @!P0 FFMA.FTZ R0, R3, 0.93318945169448852539, R0 ;  /* 0x3f6ee58103008823 */ /* 0x000fce0000010000 */
.L_x_6699:
[----:B------:R-:W-:Y:S05]  /*12400*/  BSYNC B0 ;  /* 0x0000000000007941 */ /* 0x000fea0003800000 */
.L_x_6697:
        /* <DEDUP_REMOVED lines=11> */
.L_x_6681:
        /* <DEDUP_REMOVED lines=22> */
.L_x_6703:
[----:B------:R-:W-:Y:S05]  /*12620*/  BSYNC B4 ;  /* 0x0000000000047941 */ /* 0x000fea0003800000 */
.L_x_6702:
        /* <DEDUP_REMOVED lines=24> */
.L_x_6701:
        /* <DEDUP_REMOVED lines=11> */
.L_x_6705:
[----:B------:R-:W-:Y:S05]  /*12860*/  BSYNC B4 ;  /* 0x0000000000047941 */ /* 0x000fea0003800000 */
.L_x_6704:
        /* <DEDUP_REMOVED lines=38> */
.L_x_6700:
        /* <DEDUP_REMOVED lines=32> */
.L_x_6707:
[----:B------:R-:W-:Y:S05]  /*12cd0*/  BSYNC B4 ;  /* 0x0000000000047941 */ /* 0x000fea0003800000 */
.L_x_6706:
        /* <DEDUP_REMOVED lines=21> */
.L_x_6689:
[----:B------:R-:W-:Y:S05]  /*12e30*/  BSYNC B3 ;  /* 0x0000000000037941 */ /* 0x000fea0003800000 */
.L_x_6680:
[----:B------:R-:W-:Y:S01]  /*12e40*/  FADD.FTZ R3, R26, 0.69314718246459960938 ;  /* 0x3f3172181a037421 */ /* 0x000fe20000010000 */
[----:B------:R-:W-:-:S04]  /*12e50*/  LOP3.LUT R23, R0, 0x80000000, R23, 0xb8, !PT ;  /* 0x8000000000177812 */ /* 0x000fc800078eb817 */
[----:B------:R-:W-:Y:S01]  /*12e60*/  LOP3.LUT R14, R3, 0x80000000, R14, 0xb8, !PT ;  /* 0x80000000030e7812 */ /* 0x000fe200078eb80e */
[----:B------:R-:W-:Y:S06]  /*12e70*/  BRA `(.L_x_6648) ;  /* 0x0000000000387947 */ /* 0x000fec0003800000 */
.L_x_6646:
        /* <DEDUP_REMOVED lines=14> */
.L_x_6648:
[----:B------:R-:W-:Y:S05]  /*12f60*/  BSYNC B2 ;  /* 0x0000000000027941 */ /* 0x000fea0003800000 */
.L_x_6645:
        /* <DEDUP_REMOVED lines=112> */
.L_x_6715:
        /* <DEDUP_REMOVED lines=10> */
.L_x_6717:
[----:B------:R-:W-:-:S04]  /*13710*/  FADD.FTZ R5, -R0, R7 ;  /* 0x0000000700057221 */ /* 0x000fc80000010100 */
[----:B------:R-:W-:-:S07]  /*13720*/  FMUL.FTZ R5, R5, 0.5 ;  /* 0x3f00000005057820 */ /* 0x000fce0000410000 */
.L_x_6718:
[----:B------:R-:W-:Y:S05]  /*13730*/  BSYNC B1 ;  /* 0x0000000000017941 */ /* 0x000fea0003800000 */
.L_x_6716:
        /* <DEDUP_REMOVED lines=11> */
.L_x_6720:
[----:B------:R-:W-:-:S04]  /*137f0*/  FADD.FTZ R6, R4, -R17 ;  /* 0x8000001104067221 */ /* 0x000fc80000010000 */
[----:B------:R-:W-:-:S07]  /*13800*/  FMUL.FTZ R6, R6, 0.5 ;  /* 0x3f00000006067820 */ /* 0x000fce0000410000 */
.L_x_6721:
[----:B------:R-:W-:Y:S05]  /*13810*/  BSYNC B1 ;  /* 0x0000000000017941 */ /* 0x000fea0003800000 */
.L_x_6719:
        /* <DEDUP_REMOVED lines=35> */
.L_x_6714:
[----:B------:R0:W1:Y:S02]  /*13a50*/  MUFU.SQRT R36, R34 ;  /* 0x0000002200247308 */ /* 0x0000640000002000 */
.L_x_6713:
[----:B------:R-:W-:Y:S05]  /*13a60*/  BSYNC B0 ;  /* 0x0000000000007941 */ /* 0x000fea0003800000 */
.L_x_6712:
        /* <DEDUP_REMOVED lines=35> */
.L_x_6725:
        /* <DEDUP_REMOVED lines=17> */
.L_x_6731:
[----:B------:R-:W-:-:S04]  /*13db0*/  FADD.FTZ R0, -R0, R7 ;  /* 0x0000000700007221 */ /* 0x000fc80000010100 */
[----:B------:R-:W-:-:S07]  /*13dc0*/  FMUL.FTZ R0, R0, 0.5 ;  /* 0x3f00000000007820 */ /* 0x000fce0000410000 */
.L_x_6732:
[----:B------:R-:W-:Y:S05]  /*13dd0*/  BSYNC B4 ;  /* 0x0000000000047941 */ /* 0x000fea0003800000 */
.L_x_6730:
        /* <DEDUP_REMOVED lines=10> */
.L_x_6734:
[----:B------:R-:W-:-:S04]  /*13e80*/  FADD.FTZ R3, -R3, R4 ;  /* 0x0000000403037221 */ /* 0x000fc80000010100 */
[----:B------:R-:W-:-:S07]  /*13e90*/  FMUL.FTZ R3, R3, 0.5 ;  /* 0x3f00000003037820 */ /* 0x000fce0000410000 */
.L_x_6735:
[----:B------:R-:W-:Y:S05]  /*13ea0*/  BSYNC B4 ;  /* 0x0000000000047941 */ /* 0x000fea0003800000 */
.L_x_6733:
[----:B------:R-:W-:Y:S01]  /*13eb0*/  FADD.FTZ R3, R3, R0 ;  /* 0x0000000003037221 */ /* 0x000fe20000010000 */
[----:B------:R-:W-:-:S04]  /*13ec0*/  FADD.FTZ R38, R29, R38 ;  /* 0x000000261d267221 */ /* 0x000fc80000010000 */
[----:B------:R-:W-:-:S06]  /*13ed0*/  FMUL.FTZ R38, R38, R3 ;  /* 0x0000000326267220 */ /* 0x000fcc0000410000 */
[----:B------:R-:W2:Y:S01]  /*13ee0*/  MUFU.SQRT R38, R38 ;  /* 0x0000002600267308 */ /* 0x000ea20000002000 */
[----:B------:R-:W-:Y:S05]  /*13ef0*/  BRA `(.L_x_6736) ;  /* 0x0000000000487947 */ /* 0x000fea0003800000 */
.L_x_6729:
        /* <DEDUP_REMOVED lines=12> */
.L_x_6728:
[----:B------:R-:W-:Y:S01]  /*13fc0*/  FADD.FTZ R0, R38, 1 ;  /* 0x3f80000026007421 */ /* 0x000fe20000010000 */
[----:B------:R-:W-:Y:S01]  /*13fd0*/  MUFU.SQRT R3, R34 ;  /* 0x0000002200037308 */ /* 0x000fe20000002000 */
[----:B------:R-:W-:Y:S02]  /*13fe0*/  MOV R29, 0x3f800000 ;  /* 0x3f800000001d7802 */ /* 0x000fe40000000f00 */
[----:B------:R-:W-:-:S06]  /*13ff0*/  FMUL.FTZ R0, R0, 0.5 ;  /* 0x3f00000000007820 */ /* 0x000fcc0000410000 */
[----:B------:R-:W2:Y:S02]  /*14000*/  MUFU.SQRT R0, R0 ;  /* 0x0000000000007308 */ /* 0x000ea40000002000 */
[----:B--2---:R-:W-:-:S07]  /*14010*/  FMUL.FTZ R38, R3, R0 ;  /* 0x0000000003267220 */ /* 0x004fce0000410000 */
.L_x_6736:
[----:B------:R-:W-:Y:S05]  /*14020*/  BSYNC B1 ;  /* 0x0000000000017941 */ /* 0x000fea0003800000 */
.L_x_6727:
[----:B------:R-:W-:Y:S05]  /*14030*/  BRA `(.L_x_6737) ;  /* 0x0000000000087947 */ /* 0x000fea0003800000 */
.L_x_6724:
[----:B------:R-:W-:Y:S01]  /*14040*/  FMUL.FTZ R38, R38, 16777216 ;  /* 0x4b80000026267820 */ /* 0x000fe20000410000 */
[----:B------:R-:W-:-:S07]  /*14050*/  FMUL.FTZ R29, R29, 16777216 ;  /* 0x4b8000001d1d7820 */ /* 0x000fce0000410000 */
.L_x_6737:
[----:B------:R-:W-:Y:S05]  /*14060*/  BSYNC B0 ;  /* 0x0000000000007941 */ /* 0x000fea0003800000 */
.L_x_6723:
        /* <DEDUP_REMOVED lines=16> */
.L_x_6739:
[----:B------:R-:W-:Y:S05]  /*14170*/  BSYNC B4 ;  /* 0x0000000000047941 */ /* 0x000fea0003800000 */
.L_x_6738:
        /* <DEDUP_REMOVED lines=18> */
.L_x_6741:
[----:B------:R-:W-:Y:S02]  /*142a0*/  ISETP.GE.AND P0, PT, R38, RZ, PT ;  /* 0x000000ff2600720c */ /* 0x000fe40003f06270 */
[----:B------:R-:W-:-:S11]  /*142b0*/  MOV R3, 0x3fd774eb ;  /* 0x3fd774eb00037802 */ /* 0x000fd60000000f00 */
[----:B------:R-:W-:-:S04]  /*142c0*/  @P0 FFMA.FTZ R0, R3, 0.93318945169448852539, -R0 ;  /* 0x3f6ee58103000823 */ /* 0x000fc80000010800 */
[----:B------:R-:W-:-:S07]  /*142d0*/  @!P0 FFMA.FTZ R0, R3, 0.93318945169448852539, R0 ;  /* 0x3f6ee58103008823 */ /* 0x000fce0000010000 */
.L_x_6742:
[----:B------:R-:W-:Y:S05]  /*142e0*/  BSYNC B0 ;  /* 0x0000000000007941 */ /* 0x000fea0003800000 */
.L_x_6740:
        /* <DEDUP_REMOVED lines=10> */
.L_x_6726:
[----:B------:R-:W-:Y:S05]  /*14390*/  BSYNC B3 ;  /* 0x0000000000037941 */ /* 0x000fea0003800000 */
.L_x_6722:
[----:B------:R-:W-:Y:S02]  /*143a0*/  LOP3.LUT R26, R5, 0x80000000, R26, 0xb8, !PT ;  /* 0x80000000051a7812 */ /* 0x000fe400078eb81a */
[----:B-1----:R-:W-:Y:S01]  /*143b0*/  LOP3.LUT R15, R36, 0x80000000, R15, 0xb8, !PT ;  /* 0x80000000240f7812 */ /* 0x002fe200078eb80f */
[----:B------:R-:W-:Y:S06]  /*143c0*/  BRA `(.L_x_6711) ;  /* 0x0000001400b47947 */ /* 0x000fec0003800000 */
.L_x_6710:
        /* <DEDUP_REMOVED lines=29> */
.L_x_6748:
[----:B------:R-:W-:Y:S05]  /*145a0*/  BSYNC B4 ;  /* 0x0000000000047941 */ /* 0x000fea0003800000 */
.L_x_6747:
        /* <DEDUP_REMOVED lines=18> */
.L_x_6750:
[----:B------:R-:W-:Y:S02]  /*146d0*/  ISETP.GE.AND P0, PT, R34, RZ, PT ;  /* 0x000000ff2200720c */ /* 0x000fe40003f06270 */
[----:B------:R-:W-:-:S11]  /*146e0*/  MOV R3, 0x3fd774eb ;  /* 0x3fd774eb00037802 */ /* 0x000fd60000000f00 */
[----:B------:R-:W-:-:S04]  /*146f0*/  @P0 FFMA.FTZ R0, R3, 0.93318945169448852539, -R0 ;  /* 0x3f6ee58103000823 */ /* 0x000fc80000010800 */
[----:B------:R-:W-:-:S07]  /*14700*/  @!P0 FFMA.FTZ R0, R3, 0.93318945169448852539, R0 ;  /* 0x3f6ee58103008823 */ /* 0x000fce0000010000 */
.L_x_6751:
[----:B------:R-:W-:Y:S05]  /*14710*/  BSYNC B0 ;  /* 0x0000000000007941 */ /* 0x000fea0003800000 */
.L_x_6749:
        /* <DEDUP_REMOVED lines=13> */
.L_x_6746:
        /* <DEDUP_REMOVED lines=11> */
.L_x_6754:
[----:B------:R-:W-:Y:S05]  /*148a0*/  BSYNC B4 ;  /* 0x0000000000047941 */ /* 0x000fea0003800000 */
.L_x_6753:
        /* <DEDUP_REMOVED lines=18> */
.L_x_6756:
[----:B------:R-:W-:Y:S02]  /*149d0*/  ISETP.GE.AND P0, PT, R34, RZ, PT ;  /* 0x000000ff2200720c */ /* 0x000fe40003f06270 */
[----:B------:R-:W-:-:S11]  /*149e0*/  MOV R3, 0x3fd774eb ;  /* 0x3fd774eb00037802 */ /* 0x000fd60000000f00 */
[----:B------:R-:W-:-:S04]  /*149f0*/  @P0 FFMA.FTZ R0, R3, 0.93318945169448852539, -R0 ;  /* 0x3f6ee58103000823 */ /* 0x000fc80000010800 */
[----:B------:R-:W-:-:S07]  /*14a00*/  @!P0 FFMA.FTZ R0, R3, 0.93318945169448852539, R0 ;  /* 0x3f6ee58103008823 */ /* 0x000fce0000010000 */
.L_x_6757:
[----:B------:R-:W-:Y:S05]  /*14a10*/  BSYNC B0 ;  /* 0x0000000000007941 */ /* 0x000fea0003800000 */
.L_x_6755:
        /* <DEDUP_REMOVED lines=27> */
.L_x_6745:
        /* <DEDUP_REMOVED lines=32> */
.L_x_6759:
[----:B------:R-:W-:Y:S05]  /*14dd0*/  BSYNC B4 ;  /* 0x0000000000047941 */ /* 0x000fea0003800000 */
.L_x_6758:
        /* <DEDUP_REMOVED lines=18> */
.L_x_6761:
[----:B------:R-:W-:Y:S02]  /*14f00*/  ISETP.GE.AND P0, PT, R34, RZ, PT ;  /* 0x000000ff2200720c */ /* 0x000fe40003f06270 */
[----:B------:R-:W-:-:S11]  /*14f10*/  MOV R3, 0x3fd774eb ;  /* 0x3fd774eb00037802 */ /* 0x000fd60000000f00 */
[----:B------:R-:W-:-:S04]  /*14f20*/  @P0 FFMA.FTZ R0, R3, 0.93318945169448852539, -R0 ;  /* 0x3f6ee58103000823 */ /* 0x000fc80000010800 */
[----:B------:R-:W-:-:S07]  /*14f30*/  @!P0 FFMA.FTZ R0, R3, 0.93318945169448852539, R0 ;  /* 0x3f6ee58103008823 */ /* 0x000fce0000010000 */
.L_x_6762:
[----:B------:R-:W-:Y:S05]  /*14f40*/  BSYNC B0 ;  /* 0x0000000000007941 */ /* 0x000fea0003800000 */
.L_x_6760:
        /* <DEDUP_REMOVED lines=11> */
.L_x_6744:
        /* <DEDUP_REMOVED lines=22> */
.L_x_6766:
[----:B------:R-:W-:Y:S05]  /*15160*/  BSYNC B4 ;  /* 0x0000000000047941 */ /* 0x000fea0003800000 */
.L_x_6765:
        /* <DEDUP_REMOVED lines=24> */
.L_x_6764:
        /* <DEDUP_REMOVED lines=11> */
.L_x_6768:
[----:B------:R-:W-:Y:S05]  /*153a0*/  BSYNC B4 ;  /* 0x0000000000047941 */ /* 0x000fea0003800000 */
.L_x_6767:
        /* <DEDUP_REMOVED lines=38> */
.L_x_6763:
        /* <DEDUP_REMOVED lines=32> */
.L_x_6770:
[----:B------:R-:W-:Y:S05]  /*15810*/  BSYNC B4 ;  /* 0x0000000000047941 */ /* 0x000fea0003800000 */
.L_x_6769:
        /* <DEDUP_REMOVED lines=21> */
.L_x_6752:
[----:B------:R-:W-:Y:S05]  /*15970*/  BSYNC B3 ;  /* 0x0000000000037941 */ /* 0x000fea0003800000 */
.L_x_6743:
[----:B------:R-:W-:Y:S01]  /*15980*/  FADD.FTZ R0, R27, 0.69314718246459960938 ;  /* 0x3f3172181b007421 */ /* 0x000fe20000010000 */
[----:B------:R-:W-:-:S04]  /*15990*/  LOP3.LUT R26, R3, 0x80000000, R26, 0xb8, !PT ;  /* 0x80000000031a7812 */ /* 0x000fc800078eb81a */
[----:B------:R-:W-:Y:S01]  /*159a0*/  LOP3.LUT R15, R0, 0x80000000, R15, 0xb8, !PT ;  /* 0x80000000000f7812 */ /* 0x000fe200078eb80f */
[----:B------:R-:W-:Y:S06]  /*159b0*/  BRA `(.L_x_6711) ;  /* 0x0000000000387947 */ /* 0x000fec0003800000 */
.L_x_6709:
        /* <DEDUP_REMOVED lines=14> */
.L_x_6711:
[----:B------:R-:W-:Y:S05]  /*15aa0*/  BSYNC B2 ;  /* 0x0000000000027941 */ /* 0x000fea0003800000 */
.L_x_6708:
        /* <DEDUP_REMOVED lines=15> */
.L_x_6266:
        /* <DEDUP_REMOVED lines=187> */
.L_x_6778:
        /* <DEDUP_REMOVED lines=10> */
.L_x_6780:
[----:B------:R-:W-:-:S04]  /*167f0*/  FADD.FTZ R6, -R0, R5 ;  /* 0x0000000500067221 */ /* 0x000fc80000010100 */
[----:B------:R-:W-:-:S07]  /*16800*/  FMUL.FTZ R6, R6, 0.5 ;  /* 0x3f00000006067820 */ /* 0x000fce0000410000 */
.L_x_6781:
[----:B------:R-:W-:Y:S05]  /*16810*/  BSYNC B1 ;  /* 0x0000000000017941 */ /* 0x000fea0003800000 */
.L_x_6779:
        /* <DEDUP_REMOVED lines=11> */
.L_x_6783:
[----:B------:R-:W-:-:S04]  /*168d0*/  FADD.FTZ R8, R4, -R13 ;  /* 0x8000000d04087221 */ /* 0x000fc80000010000 */
[----:B------:R-:W-:-:S07]  /*168e0*/  FMUL.FTZ R13, R8, 0.5 ;  /* 0x3f000000080d7820 */ /* 0x000fce0000410000 */
.L_x_6784:
[----:B------:R-:W-:Y:S05]  /*168f0*/  BSYNC B1 ;  /* 0x0000000000017941 */ /* 0x000fea0003800000 */
.L_x_6782:
        /* <DEDUP_REMOVED lines=35> */
.L_x_6777:
[----:B------:R0:W1:Y:S02]  /*16b30*/  MUFU.SQRT R18, R15 ;  /* 0x0000000f00127308 */ /* 0x0000640000002000 */
.L_x_6776:
[----:B------:R-:W-:Y:S05]  /*16b40*/  BSYNC B0 ;  /* 0x0000000000007941 */ /* 0x000fea0003800000 */
.L_x_6775:
        /* <DEDUP_REMOVED lines=35> */
.L_x_6788:
        /* <DEDUP_REMOVED lines=18> */
.L_x_6794:
[----:B------:R-:W-:-:S04]  /*16ea0*/  FADD.FTZ R0, -R0, R5 ;  /* 0x0000000500007221 */ /* 0x000fc80000010100 */
[----:B------:R-:W-:-:S07]  /*16eb0*/  FMUL.FTZ R0, R0, 0.5 ;  /* 0x3f00000000007820 */ /* 0x000fce0000410000 */
.L_x_6795:
[----:B------:R-:W-:Y:S05]  /*16ec0*/  BSYNC B4 ;  /* 0x0000000000047941 */ /* 0x000fea0003800000 */
.L_x_6793:
        /* <DEDUP_REMOVED lines=10> */
.L_x_6797:
[----:B------:R-:W-:-:S04]  /*16f70*/  FADD.FTZ R3, -R3, R4 ;  /* 0x0000000403037221 */ /* 0x000fc80000010100 */
[----:B------:R-:W-:-:S07]  /*16f80*/  FMUL.FTZ R3, R3, 0.5 ;  /* 0x3f00000003037820 */ /* 0x000fce0000410000 */
.L_x_6798:
[----:B------:R-:W-:Y:S05]  /*16f90*/  BSYNC B4 ;  /* 0x0000000000047941 */ /* 0x000fea0003800000 */
.L_x_6796:
[----:B------:R-:W-:Y:S01]  /*16fa0*/  FADD.FTZ R0, R3, R0 ;  /* 0x0000000003007221 */ /* 0x000fe20000010000 */
[C---:B------:R-:W-:Y:S01]  /*16fb0*/  FADD.FTZ R7, |R10|.reuse, R7 ;  /* 0x000000070a077221 */ /* 0x040fe20000010200 */
[----:B------:R-:W-:-:S03]  /*16fc0*/  FADD.FTZ R12, |R10|, -RZ ;  /* 0x800000ff0a0c7221 */ /* 0x000fc60000010200 */
[----:B------:R-:W-:-:S04]  /*16fd0*/  FMUL.FTZ R0, R7, R0 ;  /* 0x0000000007007220 */ /* 0x000fc80000410000 */
[----:B------:R2:W3:Y:S01]  /*16fe0*/  MUFU.SQRT R13, R0 ;  /* 0x00000000000d7308 */ /* 0x0004e20000002000 */
[----:B------:R-:W-:Y:S05]  /*16ff0*/  BRA `(.L_x_6799) ;  /* 0x0000000000507947 */ /* 0x000fea0003800000 */
.L_x_6792:
        /* <DEDUP_REMOVED lines=13> */
.L_x_6791:
[----:B------:R-:W-:Y:S01]  /*170d0*/  FADD.FTZ R3, R7, 1 ;  /* 0x3f80000007037421 */ /* 0x000fe20000010000 */
[----:B------:R-:W-:Y:S01]  /*170e0*/  FADD.FTZ R0, |R11|, -RZ ;  /* 0x800000ff0b007221 */ /* 0x000fe20000010200 */
[----:B------:R-:W-:Y:S02]  /*170f0*/  MOV R12, 0x3f800000 ;  /* 0x3f800000000c7802 */ /* 0x000fe40000000f00 */
[----:B------:R-:W-:-:S03]  /*17100*/  FMUL.FTZ R3, R3, 0.5 ;  /* 0x3f00000003037820 */ /* 0x000fc60000410000 */
[----:B------:R-:W-:Y:S08]  /*17110*/  MUFU.SQRT R0, R0 ;  /* 0x0000000000007308 */ /* 0x000ff00000002000 */
[----:B------:R-:W2:Y:S02]  /*17120*/  MUFU.SQRT R3, R3 ;  /* 0x0000000300037308 */ /* 0x000ea40000002000 */
[----:B--2---:R-:W-:-:S07]  /*17130*/  FMUL.FTZ R13, R0, R3 ;  /* 0x00000003000d7220 */ /* 0x004fce0000410000 */
.L_x_6799:
[----:B------:R-:W-:Y:S05]  /*17140*/  BSYNC B1 ;  /* 0x0000000000017941 */ /* 0x000fea0003800000 */
.L_x_6790:
[----:B------:R-:W-:Y:S05]  /*17150*/  BRA `(.L_x_6800) ;  /* 0x0000000000087947 */ /* 0x000fea0003800000 */
.L_x_6787:
[----:B------:R-:W-:Y:S01]  /*17160*/  FMUL.FTZ R13, R7, 16777216 ;  /* 0x4b800000070d7820 */ /* 0x000fe20000410000 */
[----:B------:R-:W-:-:S07]  /*17170*/  FMUL.FTZ R12, |R10|, 16777216 ;  /* 0x4b8000000a0c7820 */ /* 0x000fce0000410200 */
.L_x_6800:
[----:B------:R-:W-:Y:S05]  /*17180*/  BSYNC B0 ;  /* 0x0000000000007941 */ /* 0x000fea0003800000 */
.L_x_6786:
        /* <DEDUP_REMOVED lines=16> */
.L_x_6802:
[----:B------:R-:W-:Y:S05]  /*17290*/  BSYNC B4 ;  /* 0x0000000000047941 */ /* 0x000fea0003800000 */
.L_x_6801:
        /* <DEDUP_REMOVED lines=18> */
.L_x_6804:
[----:B------:R-:W-:Y:S02]  /*173c0*/  ISETP.GE.AND P0, PT, R13, RZ, PT ;  /* 0x000000ff0d00720c */ /* 0x000fe40003f06270 */
[----:B------:R-:W-:-:S11]  /*173d0*/  MOV R3, 0x3fd774eb ;  /* 0x3fd774eb00037802 */ /* 0x000fd60000000f00 */
[----:B------:R-:W-:-:S04]  /*173e0*/  @P0 FFMA.FTZ R0, R3, 0.93318945169448852539, -R0 ;  /* 0x3f6ee58103000823 */ /* 0x000fc80000010800 */
[----:B------:R-:W-:-:S07]  /*173f0*/  @!P0 FFMA.FTZ R0, R3, 0.93318945169448852539, R0 ;  /* 0x3f6ee58103008823 */ /* 0x000fce0000010000 */
.L_x_6805:
[----:B------:R-:W-:Y:S05]  /*17400*/  BSYNC B0 ;  /* 0x0000000000007941 */ /* 0x000fea0003800000 */
.L_x_6803:
        /* <DEDUP_REMOVED lines=10> */
.L_x_6789:
[----:B------:R-:W-:Y:S05]  /*174b0*/  BSYNC B3 ;  /* 0x0000000000037941 */ /* 0x000fea0003800000 */
.L_x_6785:
[----:B------:R-:W-:Y:S02]  /*174c0*/  LOP3.LUT R10, R3, 0x80000000, R10, 0xb8, !PT ;  /* 0x80000000030a7812 */ /* 0x000fe400078eb80a */
[----:B-1----:R-:W-:Y:S01]  /*174d0*/  LOP3.LUT R11, R18, 0x80000000, R11, 0xb8, !PT ;  /* 0x80000000120b7812 */ /* 0x002fe200078eb80b */
[----:B------:R-:W-:Y:S06]  /*174e0*/  BRA `(.L_x_6772) ;  /* 0x0000001400b47947 */ /* 0x000fec0003800000 */
.L_x_6774:
        /* <DEDUP_REMOVED lines=29> */
.L_x_6811:
[----:B------:R-:W-:Y:S05]  /*176c0*/  BSYNC B4 ;  /* 0x0000000000047941 */ /* 0x000fea0003800000 */
.L_x_6810:
        /* <DEDUP_REMOVED lines=18> */
.L_x_6813:
[----:B------:R-:W-:Y:S02]  /*177f0*/  ISETP.GE.AND P0, PT, R14, RZ, PT ;  /* 0x000000ff0e00720c */ /* 0x000fe40003f06270 */
[----:B------:R-:W-:-:S11]  /*17800*/  MOV R3, 0x3fd774eb ;  /* 0x3fd774eb00037802 */ /* 0x000fd60000000f00 */
[----:B------:R-:W-:-:S04]  /*17810*/  @P0 FFMA.FTZ R0, R3, 0.93318945169448852539, -R0 ;  /* 0x3f6ee58103000823 */ /* 0x000fc80000010800 */
[----:B------:R-:W-:-:S07]  /*17820*/  @!P0 FFMA.FTZ R0, R3, 0.93318945169448852539, R0 ;  /* 0x3f6ee58103008823 */ /* 0x000fce0000010000 */
.L_x_6814:
[----:B------:R-:W-:Y:S05]  /*17830*/  BSYNC B0 ;  /* 0x0000000000007941 */ /* 0x000fea0003800000 */
.L_x_6812:
        /* <DEDUP_REMOVED lines=13> */
.L_x_6809:
        /* <DEDUP_REMOVED lines=11> */
.L_x_6817:
[----:B------:R-:W-:Y:S05]  /*179c0*/  BSYNC B4 ;  /* 0x0000000000047941 */ /* 0x000fea0003800000 */
.L_x_6816:
        /* <DEDUP_REMOVED lines=18> */
.L_x_6819:
[----:B------:R-:W-:Y:S02]  /*17af0*/  ISETP.GE.AND P0, PT, R14, RZ, PT ;  /* 0x000000ff0e00720c */ /* 0x000fe40003f06270 */
[----:B------:R-:W-:-:S11]  /*17b00*/  MOV R3, 0x3fd774eb ;  /* 0x3fd774eb00037802 */ /* 0x000fd60000000f00 */
[----:B------:R-:W-:-:S04]  /*17b10*/  @P0 FFMA.FTZ R0, R3, 0.93318945169448852539, -R0 ;  /* 0x3f6ee58103000823 */ /* 0x000fc80000010800 */
[----:B------:R-:W-:-:S07]  /*17b20*/  @!P0 FFMA.FTZ R0, R3, 0.93318945169448852539, R0 ;  /* 0x3f6ee58103008823 */ /* 0x000fce0000010000 */
.L_x_6820:
[----:B------:R-:W-:Y:S05]  /*17b30*/  BSYNC B0 ;  /* 0x0000000000007941 */ /* 0x000fea0003800000 */
.L_x_6818:
        /* <DEDUP_REMOVED lines=27> */
.L_x_6808:
        /* <DEDUP_REMOVED lines=32> */
.L_x_6822:
[----:B------:R-:W-:Y:S05]  /*17ef0*/  BSYNC B4 ;  /* 0x0000000000047941 */ /* 0x000fea0003800000 */
.L_x_6821:
        /* <DEDUP_REMOVED lines=18> */
.L_x_6824:
[----:B------:R-:W-:Y:S02]  /*18020*/  ISETP.GE.AND P0, PT, R14, RZ, PT ;  /* 0x000000ff0e00720c */ /* 0x000fe40003f06270 */
[----:B------:R-:W-:-:S11]  /*18030*/  MOV R3, 0x3fd774eb ;  /* 0x3fd774eb00037802 */ /* 0x000fd60000000f00 */
[----:B------:R-:W-:-:S04]  /*18040*/  @P0 FFMA.FTZ R0, R3, 0.93318945169448852539, -R0 ;  /* 0x3f6ee58103000823 */ /* 0x000fc80000010800 */
[----:B------:R-:W-:-:S07]  /*18050*/  @!P0 FFMA.FTZ R0, R3, 0.93318945169448852539, R0 ;  /* 0x3f6ee58103008823 */ /* 0x000fce0000010000 */
.L_x_6825:
[----:B------:R-:W-:Y:S05]  /*18060*/  BSYNC B0 ;  /* 0x0000000000007941 */ /* 0x000fea0003800000 */
.L_x_6823:
        /* <DEDUP_REMOVED lines=11> */
.L_x_6807:
        /* <DEDUP_REMOVED lines=22> */
.L_x_6829:
[----:B------:R-:W-:Y:S05]  /*18280*/  BSYNC B4 ;  /* 0x0000000000047941 */ /* 0x000fea0003800000 */
.L_x_6828:
        /* <DEDUP_REMOVED lines=24> */
.L_x_6827:
        /* <DEDUP_REMOVED lines=11> */
.L_x_6831:
[----:B------:R-:W-:Y:S05]  /*184c0*/  BSYNC B4 ;  /* 0x0000000000047941 */ /* 0x000fea0003800000 */
.L_x_6830:
        /* <DEDUP_REMOVED lines=38> */
.L_x_6826:
        /* <DEDUP_REMOVED lines=32> */
.L_x_6833:
[----:B------:R-:W-:Y:S05]  /*18930*/  BSYNC B4 ;  /* 0x0000000000047941 */ /* 0x000fea0003800000 */
.L_x_6832:
        /* <DEDUP_REMOVED lines=21> */
.L_x_6815:
[----:B------:R-:W-:Y:S05]  /*18a90*/  BSYNC B3 ;  /* 0x0000000000037941 */ /* 0x000fea0003800000 */
.L_x_6806:
[----:B------:R-:W-:Y:S01]  /*18aa0*/  FADD.FTZ R12, R12, 0.69314718246459960938 ;  /* 0x3f3172180c0c7421 */ /* 0x000fe20000010000 */
[----:B------:R-:W-:-:S04]  /*18ab0*/  LOP3.LUT R10, R3, 0x80000000, R10, 0xb8, !PT ;  /* 0x80000000030a7812 */ /* 0x000fc800078eb80a */
[----:B------:R-:W-:Y:S01]  /*18ac0*/  LOP3.LUT R11, R12, 0x80000000, R11, 0xb8, !PT ;  /* 0x800000000c0b7812 */ /* 0x000fe200078eb80b */
[----:B------:R-:W-:Y:S06]  /*18ad0*/  BRA `(.L_x_6772) ;  /* 0x0000000000387947 */ /* 0x000fec0003800000 */
.L_x_6773:
        /* <DEDUP_REMOVED lines=14> */
.L_x_6772:
[----:B------:R-:W-:Y:S05]  /*18bc0*/  BSYNC B2 ;  /* 0x0000000000027941 */ /* 0x000fea0003800000 */
.L_x_6771:
        /* <DEDUP_REMOVED lines=115> */
.L_x_6841:
        /* <DEDUP_REMOVED lines=10> */
.L_x_6843:
[----:B------:R-:W-:-:S04]  /*193a0*/  FADD.FTZ R6, -R0, R5 ;  /* 0x0000000500067221 */ /* 0x000fc80000010100 */
[----:B------:R-:W-:-:S07]  /*193b0*/  FMUL.FTZ R6, R6, 0.5 ;  /* 0x3f00000006067820 */ /* 0x000fce0000410000 */
.L_x_6844:
[----:B------:R-:W-:Y:S05]  /*193c0*/  BSYNC B1 ;  /* 0x0000000000017941 */ /* 0x000fea0003800000 */
.L_x_6842:
        /* <DEDUP_REMOVED lines=11> */
.L_x_6846:
[----:B------:R-:W-:-:S04]  /*19480*/  FADD.FTZ R8, R4, -R15 ;  /* 0x8000000f04087221 */ /* 0x000fc80000010000 */
[----:B------:R-:W-:-:S07]  /*19490*/  FMUL.FTZ R15, R8, 0.5 ;  /* 0x3f000000080f7820 */ /* 0x000fce0000410000 */
.L_x_6847:
[----:B------:R-:W-:Y:S05]  /*194a0*/  BSYNC B1 ;  /* 0x0000000000017941 */ /* 0x000fea0003800000 */
.L_x_6845:
        /* <DEDUP_REMOVED lines=35> */
.L_x_6840:
[----:B------:R0:W1:Y:S02]  /*196e0*/  MUFU.SQRT R18, R15 ;  /* 0x0000000f00127308 */ /* 0x0000640000002000 */
.L_x_6839:
[----:B------:R-:W-:Y:S05]  /*196f0*/  BSYNC B0 ;  /* 0x0000000000007941 */ /* 0x000fea0003800000 */
.L_x_6838:
        /* <DEDUP_REMOVED lines=35> */
.L_x_6851:
        /* <DEDUP_REMOVED lines=18> */
.L_x_6857:
[----:B------:R-:W-:-:S04]  /*19a50*/  FADD.FTZ R0, -R0, R5 ;  /* 0x0000000500007221 */ /* 0x000fc80000010100 */
[----:B------:R-:W-:-:S07]  /*19a60*/  FMUL.FTZ R0, R0, 0.5 ;  /* 0x3f00000000007820 */ /* 0x000fce0000410000 */
.L_x_6858:
[----:B------:R-:W-:Y:S05]  /*19a70*/  BSYNC B4 ;  /* 0x0000000000047941 */ /* 0x000fea0003800000 */
.L_x_6856:
        /* <DEDUP_REMOVED lines=10> */
.L_x_6860:
[----:B------:R-:W-:-:S04]  /*19b20*/  FADD.FTZ R3, -R3, R4 ;  /* 0x0000000403037221 */ /* 0x000fc80000010100 */
[----:B------:R-:W-:-:S07]  /*19b30*/  FMUL.FTZ R3, R3, 0.5 ;  /* 0x3f00000003037820 */ /* 0x000fce0000410000 */
.L_x_6861:
[----:B------:R-:W-:Y:S05]  /*19b40*/  BSYNC B4 ;  /* 0x0000000000047941 */ /* 0x000fea0003800000 */
.L_x_6859:
[----:B------:R-:W-:Y:S01]  /*19b50*/  FADD.FTZ R0, R3, R0 ;  /* 0x0000000003007221 */ /* 0x000fe20000010000 */
[----:B------:R-:W-:-:S04]  /*19b60*/  FADD.FTZ R7, R14, R7 ;  /* 0x000000070e077221 */ /* 0x000fc80000010000 */
[----:B------:R-:W-:-:S04]  /*19b70*/  FMUL.FTZ R0, R7, R0 ;  /* 0x0000000007007220 */ /* 0x000fc80000410000 */
[----:B------:R0:W2:Y:S01]  /*19b80*/  MUFU.SQRT R15, R0 ;  /* 0x00000000000f7308 */ /* 0x0000a20000002000 */
[----:B------:R-:W-:Y:S05]  /*19b90*/  BRA `(.L_x_6862) ;  /* 0x00000000004c7947 */ /* 0x000fea0003800000 */
.L_x_6855:
        /* <DEDUP_REMOVED lines=12> */
.L_x_6854:
[----:B------:R-:W-:Y:S01]  /*19c60*/  FADD.FTZ R3, R7, 1 ;  /* 0x3f80000007037421 */ /* 0x000fe20000010000 */
[----:B------:R-:W-:Y:S01]  /*19c70*/  FADD.FTZ R0, |R13|, -RZ ;  /* 0x800000ff0d007221 */ /* 0x000fe20000010200 */
[----:B------:R-:W-:Y:S02]  /*19c80*/  MOV R14, 0x3f800000 ;  /* 0x3f800000000e7802 */ /* 0x000fe40000000f00 */
[----:B------:R-:W-:-:S03]  /*19c90*/  FMUL.FTZ R3, R3, 0.5 ;  /* 0x3f00000003037820 */ /* 0x000fc60000410000 */
[----:B------:R-:W-:Y:S08]  /*19ca0*/  MUFU.SQRT R0, R0 ;  /* 0x0000000000007308 */ /* 0x000ff00000002000 */
[----:B------:R-:W0:Y:S02]  /*19cb0*/  MUFU.SQRT R3, R3 ;  /* 0x0000000300037308 */ /* 0x000e240000002000 */
[----:B0-----:R-:W-:-:S07]  /*19cc0*/  FMUL.FTZ R15, R0, R3 ;  /* 0x00000003000f7220 */ /* 0x001fce0000410000 */
.L_x_6862:
[----:B------:R-:W-:Y:S05]  /*19cd0*/  BSYNC B1 ;  /* 0x0000000000017941 */ /* 0x000fea0003800000 */
.L_x_6853:
[----:B------:R-:W-:Y:S05]  /*19ce0*/  BRA `(.L_x_6863) ;  /* 0x0000000000087947 */ /* 0x000fea0003800000 */
.L_x_6850:
[----:B0-----:R-:W-:Y:S01]  /*19cf0*/  FMUL.FTZ R15, R7, 16777216 ;  /* 0x4b800000070f7820 */ /* 0x001fe20000410000 */
[----:B------:R-:W-:-:S07]  /*19d00*/  FMUL.FTZ R14, R14, 16777216 ;  /* 0x4b8000000e0e7820 */ /* 0x000fce0000410000 */
.L_x_6863:
[----:B------:R-:W-:Y:S05]  /*19d10*/  BSYNC B0 ;  /* 0x0000000000007941 */ /* 0x000fea0003800000 */
.L_x_6849:
        /* <DEDUP_REMOVED lines=15> */
[----:B-1----:R-:W-:Y:S05]  /*19e10*/  CALL.REL.NOINC `($__internal_6_$__cuda_sm3x_div_rn_ftz_f32_slowpath) ;  /* 0x00000120009c7944 */ /* 0x002fea0003c00000 */
.L_x_6865:
[----:B------:R-:W-:Y:S05]  /*19e20*/  BSYNC B4 ;  /* 0x0000000000047941 */ /* 0x000fea0003800000 */
.L_x_6864:
        /* <DEDUP_REMOVED lines=18> */
.L_x_6867:
[----:B------:R-:W-:Y:S02]  /*19f50*/  ISETP.GE.AND P0, PT, R15, RZ, PT ;  /* 0x000000ff0f00720c */ /* 0x000fe40003f06270 */
[----:B------:R-:W-:-:S11]  /*19f60*/  MOV R3, 0x3fd774eb ;  /* 0x3fd774eb00037802 */ /* 0x000fd60000000f00 */
[----:B------:R-:W-:-:S04]  /*19f70*/  @P0 FFMA.FTZ R0, R3, 0.93318945169448852539, -R0 ;  /* 0x3f6ee58103000823 */ /* 0x000fc80000010800 */
[----:B------:R-:W-:-:S07]  /*19f80*/  @!P0 FFMA.FTZ R0, R3, 0.93318945169448852539, R0 ;  /* 0x3f6ee58103008823 */ /* 0x000fce0000010000 */
.L_x_6868:
[----:B------:R-:W-:Y:S05]  /*19f90*/  BSYNC B0 ;  /* 0x0000000000007941 */ /* 0x000fea0003800000 */
.L_x_6866:
        /* <DEDUP_REMOVED lines=10> */
.L_x_6852:
[----:B------:R-:W-:Y:S05]  /*1a040*/  BSYNC B3 ;  /* 0x0000000000037941 */ /* 0x000fea0003800000 */
.L_x_6848:
[----:B------:R-:W-:Y:S02]  /*1a050*/  LOP3.LUT R12, R3, 0x80000000, R12, 0xb8, !PT ;  /* 0x80000000030c7812 */ /* 0x000fe400078eb80c */
[----:B-1----:R-:W-:Y:S01]  /*1a060*/  LOP3.LUT R13, R18, 0x80000000, R13, 0xb8, !PT ;  /* 0x80000000120d7812 */ /* 0x002fe200078eb80d */
[----:B------:R-:W-:Y:S06]  /*1a070*/  BRA `(.L_x_6835) ;  /* 0x0000001400b47947 */ /* 0x000fec0003800000 */
.L_x_6837:
        /* <DEDUP_REMOVED lines=29> */
.L_x_6874:
[----:B------:R-:W-:Y:S05]  /*1a250*/  BSYNC B4 ;  /* 0x0000000000047941 */ /* 0x000fea0003800000 */
.L_x_6873:
        /* <DEDUP_REMOVED lines=18> */
.L_x_6876:
[----:B------:R-:W-:Y:S02]  /*1a380*/  ISETP.GE.AND P0, PT, R18, RZ, PT ;  /* 0x000000ff1200720c */ /* 0x000fe40003f06270 */
[----:B------:R-:W-:-:S11]  /*1a390*/  MOV R3, 0x3fd774eb ;  /* 0x3fd774eb00037802 */ /* 0x000fd60000000f00 */
[----:B------:R-:W-:-:S04]  /*1a3a0*/  @P0 FFMA.FTZ R0, R3, 0.93318945169448852539, -R0 ;  /* 0x3f6ee58103000823 */ /* 0x000fc80000010800 */
[----:B------:R-:W-:-:S07]  /*1a3b0*/  @!P0 FFMA.FTZ R0, R3, 0.93318945169448852539, R0 ;  /* 0x3f6ee58103008823 */ /* 0x000fce0000010000 */
.L_x_6877:
[----:B------:R-:W-:Y:S05]  /*1a3c0*/  BSYNC B0 ;  /* 0x0000000000007941 */ /* 0x000fea0003800000 */
.L_x_6875:
        /* <DEDUP_REMOVED lines=13> */
.L_x_6872:
        /* <DEDUP_REMOVED lines=11> */
.L_x_6880:
[----:B------:R-:W-:Y:S05]  /*1a550*/  BSYNC B4 ;  /* 0x0000000000047941 */ /* 0x000fea0003800000 */
.L_x_6879:
        /* <DEDUP_REMOVED lines=18> */
.L_x_6882:
[----:B------:R-:W-:Y:S02]  /*1a680*/  ISETP.GE.AND P0, PT, R18, RZ, PT ;  /* 0x000000ff1200720c */ /* 0x000fe40003f06270 */
[----:B------:R-:W-:-:S11]  /*1a690*/  MOV R3, 0x3fd774eb ;  /* 0x3fd774eb00037802 */ /* 0x000fd60000000f00 */
[----:B------:R-:W-:-:S04]  /*1a6a0*/  @P0 FFMA.FTZ R0, R3, 0.93318945169448852539, -R0 ;  /* 0x3f6ee58103000823 */ /* 0x000fc80000010800 */
[----:B------:R-:W-:-:S07]  /*1a6b0*/  @!P0 FFMA.FTZ R0, R3, 0.93318945169448852539, R0 ;  /* 0x3f6ee58103008823 */ /* 0x000fce0000010000 */
.L_x_6883:
[----:B------:R-:W-:Y:S05]  /*1a6c0*/  BSYNC B0 ;  /* 0x0000000000007941 */ /* 0x000fea0003800000 */
.L_x_6881:
        /* <DEDUP_REMOVED lines=27> */
.L_x_6871:
        /* <DEDUP_REMOVED lines=32> */
.L_x_6885:
[----:B------:R-:W-:Y:S05]  /*1aa80*/  BSYNC B4 ;  /* 0x0000000000047941 */ /* 0x000fea0003800000 */
.L_x_6884:
        /* <DEDUP_REMOVED lines=18> */
.L_x_6887:
[----:B------:R-:W-:Y:S02]  /*1abb0*/  ISETP.GE.AND P0, PT, R18, RZ, PT ;  /* 0x000000ff1200720c */ /* 0x000fe40003f06270 */
[----:B------:R-:W-:-:S11]  /*1abc0*/  MOV R3, 0x3fd774eb ;  /* 0x3fd774eb00037802 */ /* 0x000fd60000000f00 */
[----:B------:R-:W-:-:S04]  /*1abd0*/  @P0 FFMA.FTZ R0, R3, 0.93318945169448852539, -R0 ;  /* 0x3f6ee58103000823 */ /* 0x000fc80000010800 */
[----:B------:R-:W-:-:S07]  /*1abe0*/  @!P0 FFMA.FTZ R0, R3, 0.93318945169448852539, R0 ;  /* 0x3f6ee58103008823 */ /* 0x000fce0000010000 */
.L_x_6888:
[----:B------:R-:W-:Y:S05]  /*1abf0*/  BSYNC B0 ;  /* 0x0000000000007941 */ /* 0x000fea0003800000 */
.L_x_6886:
        /* <DEDUP_REMOVED lines=11> */
.L_x_6870:
        /* <DEDUP_REMOVED lines=22> */
.L_x_6892:
[----:B------:R-:W-:Y:S05]  /*1ae10*/  BSYNC B4 ;  /* 0x0000000000047941 */ /* 0x000fea0003800000 */
.L_x_6891:
        /* <DEDUP_REMOVED lines=24> */
.L_x_6890:
        /* <DEDUP_REMOVED lines=11> */
.L_x_6894:
[----:B------:R-:W-:Y:S05]  /*1b050*/  BSYNC B4 ;  /* 0x0000000000047941 */ /* 0x000fea0003800000 */
.L_x_6893:
        /* <DEDUP_REMOVED lines=38> */
.L_x_6889:
        /* <DEDUP_REMOVED lines=32> */
.L_x_6896:
[----:B------:R-:W-:Y:S05]  /*1b4c0*/  BSYNC B4 ;  /* 0x0000000000047941 */ /* 0x000fea0003800000 */
.L_x_6895:
        /* <DEDUP_REMOVED lines=21> */
.L_x_6878:
[----:B------:R-:W-:Y:S05]  /*1b620*/  BSYNC B3 ;  /* 0x0000000000037941 */ /* 0x000fea0003800000 */
.L_x_6869:
[----:B------:R-:W-:Y:S01]  /*1b630*/  FADD.FTZ R0, R19, 0.69314718246459960938 ;  /* 0x3f31721813007421 */ /* 0x000fe20000010000 */
[----:B------:R-:W-:-:S04]  /*1b640*/  LOP3.LUT R12, R3, 0x80000000, R12, 0xb8, !PT ;  /* 0x80000000030c7812 */ /* 0x000fc800078eb80c */
[----:B------:R-:W-:Y:S01]  /*1b650*/  LOP3.LUT R13, R0, 0x80000000, R13, 0xb8, !PT ;  /* 0x80000000000d7812 */ /* 0x000fe200078eb80d */
[----:B------:R-:W-:Y:S06]  /*1b660*/  BRA `(.L_x_6835) ;  /* 0x0000000000387947 */ /* 0x000fec0003800000 */
.L_x_6836:
        /* <DEDUP_REMOVED lines=14> */
.L_x_6835:
[----:B------:R-:W-:Y:S05]  /*1b750*/  BSYNC B2 ;  /* 0x0000000000027941 */ /* 0x000fea0003800000 */
.L_x_6834:
        /* <DEDUP_REMOVED lines=115> */
.L_x_6904:
        /* <DEDUP_REMOVED lines=10> */
.L_x_6906:
[----:B------:R-:W-:-:S04]  /*1bf30*/  FADD.FTZ R6, -R0, R5 ;  /* 0x0000000500067221 */ /* 0x000fc80000010100 */
[----:B------:R-:W-:-:S07]  /*1bf40*/  FMUL.FTZ R6, R6, 0.5 ;  /* 0x3f00000006067820 */ /* 0x000fce0000410000 */
.L_x_6907:
[----:B------:R-:W-:Y:S05]  /*1bf50*/  BSYNC B1 ;  /* 0x0000000000017941 */ /* 0x000fea0003800000 */
.L_x_6905:
        /* <DEDUP_REMOVED lines=11> */
.L_x_6909:
[----:B------:R-:W-:-:S04]  /*1c010*/  FADD.FTZ R7, R4, -R7 ;  /* 0x8000000704077221 */ /* 0x000fc80000010000 */
[----:B------:R-:W-:-:S07]  /*1c020*/  FMUL.FTZ R7, R7, 0.5 ;  /* 0x3f00000007077820 */ /* 0x000fce0000410000 */
.L_x_6910:
[----:B------:R-:W-:Y:S05]  /*1c030*/  BSYNC B1 ;  /* 0x0000000000017941 */ /* 0x000fea0003800000 */
.L_x_6908:
        /* <DEDUP_REMOVED lines=35> */
.L_x_6903:
[----:B------:R0:W1:Y:S02]  /*1c270*/  MUFU.SQRT R20, R19 ;  /* 0x0000001300147308 */ /* 0x0000640000002000 */
.L_x_6902:
[----:B------:R-:W-:Y:S05]  /*1c280*/  BSYNC B0 ;  /* 0x0000000000007941 */ /* 0x000fea0003800000 */
.L_x_6901:
        /* <DEDUP_REMOVED lines=35> */
.L_x_6914:
        /* <DEDUP_REMOVED lines=17> */
.L_x_6920:
[----:B------:R-:W-:-:S04]  /*1c5d0*/  FADD.FTZ R0, -R0, R5 ;  /* 0x0000000500007221 */ /* 0x000fc80000010100 */
[----:B------:R-:W-:-:S07]  /*1c5e0*/  FMUL.FTZ R0, R0, 0.5 ;  /* 0x3f00000000007820 */ /* 0x000fce0000410000 */
.L_x_6921:
[----:B------:R-:W-:Y:S05]  /*1c5f0*/  BSYNC B4 ;  /* 0x0000000000047941 */ /* 0x000fea0003800000 */
.L_x_6919:
        /* <DEDUP_REMOVED lines=10> */
.L_x_6923:
[----:B------:R-:W-:-:S04]  /*1c6a0*/  FADD.FTZ R3, -R3, R4 ;  /* 0x0000000403037221 */ /* 0x000fc80000010100 */
[----:B------:R-:W-:-:S07]  /*1c6b0*/  FMUL.FTZ R3, R3, 0.5 ;  /* 0x3f00000003037820 */ /* 0x000fce0000410000 */
.L_x_6924:
[----:B------:R-:W-:Y:S05]  /*1c6c0*/  BSYNC B4 ;  /* 0x0000000000047941 */ /* 0x000fea0003800000 */
.L_x_6922:
[----:B------:R-:W-:Y:S01]  /*1c6d0*/  FADD.FTZ R0, R3, R0 ;  /* 0x0000000003007221 */ /* 0x000fe20000010000 */
[----:B------:R-:W-:-:S04]  /*1c6e0*/  FADD.FTZ R21, R18, R21 ;  /* 0x0000001512157221 */ /* 0x000fc80000010000 */
[----:B------:R-:W-:-:S06]  /*1c6f0*/  FMUL.FTZ R21, R21, R0 ;  /* 0x0000000015157220 */ /* 0x000fcc0000410000 */
[----:B------:R-:W2:Y:S01]  /*1c700*/  MUFU.SQRT R21, R21 ;  /* 0x0000001500157308 */ /* 0x000ea20000002000 */
[----:B------:R-:W-:Y:S05]  /*1c710*/  BRA `(.L_x_6925) ;  /* 0x0000000000487947 */ /* 0x000fea0003800000 */
.L_x_6918:
        /* <DEDUP_REMOVED lines=12> */
.L_x_6917:
[----:B------:R-:W-:Y:S01]  /*1c7e0*/  FADD.FTZ R0, R21, 1 ;  /* 0x3f80000015007421 */ /* 0x000fe20000010000 */
[----:B0-----:R-:W-:Y:S01]  /*1c7f0*/  MUFU.SQRT R19, R19 ;  /* 0x0000001300137308 */ /* 0x001fe20000002000 */
[----:B------:R-:W-:Y:S02]  /*1c800*/  MOV R18, 0x3f800000 ;  /* 0x3f80000000127802 */ /* 0x000fe40000000f00 */
[----:B------:R-:W-:-:S06]  /*1c810*/  FMUL.FTZ R0, R0, 0.5 ;  /* 0x3f00000000007820 */ /* 0x000fcc0000410000 */
[----:B------:R-:W0:Y:S02]  /*1c820*/  MUFU.SQRT R0, R0 ;  /* 0x0000000000007308 */ /* 0x000e240000002000 */
[----:B0-----:R-:W-:-:S07]  /*1c830*/  FMUL.FTZ R21, R19, R0 ;  /* 0x0000000013157220 */ /* 0x001fce0000410000 */
.L_x_6925:
[----:B------:R-:W-:Y:S05]  /*1c840*/  BSYNC B1 ;  /* 0x0000000000017941 */ /* 0x000fea0003800000 */
.L_x_6916:
[----:B------:R-:W-:Y:S05]  /*1c850*/  BRA `(.L_x_6926) ;  /* 0x0000000000087947 */ /* 0x000fea0003800000 */
.L_x_6913:
[----:B------:R-:W-:Y:S01]  /*1c860*/  FMUL.FTZ R21, R21, 16777216 ;  /* 0x4b80000015157820 */ /* 0x000fe20000410000 */
[----:B------:R-:W-:-:S07]  /*1c870*/  FMUL.FTZ R18, R18, 16777216 ;  /* 0x4b80000012127820 */ /* 0x000fce0000410000 */
.L_x_6926:
[----:B------:R-:W-:Y:S05]  /*1c880*/  BSYNC B0 ;  /* 0x0000000000007941 */ /* 0x000fea0003800000 */
.L_x_6912:
        /* <DEDUP_REMOVED lines=16> */
.L_x_6928:
[----:B------:R-:W-:Y:S05]  /*1c990*/  BSYNC B4 ;  /* 0x0000000000047941 */ /* 0x000fea0003800000 */
.L_x_6927:
        /* <DEDUP_REMOVED lines=18> */
.L_x_6930:
[----:B------:R-:W-:Y:S02]  /*1cac0*/  ISETP.GE.AND P0, PT, R21, RZ, PT ;  /* 0x000000ff1500720c */ /* 0x000fe40003f06270 */
[----:B------:R-:W-:-:S11]  /*1cad0*/  MOV R3, 0x3fd774eb ;  /* 0x3fd774eb00037802 */ /* 0x000fd60000000f00 */
[----:B------:R-:W-:-:S04]  /*1cae0*/  @P0 FFMA.FTZ R0, R3, 0.93318945169448852539, -R0 ;  /* 0x3f6ee58103000823 */ /* 0x000fc80000010800 */
[----:B------:R-:W-:-:S07]  /*1caf0*/  @!P0 FFMA.FTZ R0, R3, 0.93318945169448852539, R0 ;  /* 0x3f6ee58103008823 */ /* 0x000fce0000010000 */
.L_x_6931:
[----:B------:R-:W-:Y:S05]  /*1cb00*/  BSYNC B0 ;  /* 0x0000000000007941 */ /* 0x000fea0003800000 */
.L_x_6929:
        /* <DEDUP_REMOVED lines=10> */
.L_x_6915:
[----:B------:R-:W-:Y:S05]  /*1cbb0*/  BSYNC B3 ;  /* 0x0000000000037941 */ /* 0x000fea0003800000 */
.L_x_6911:
[----:B------:R-:W-:Y:S02]  /*1cbc0*/  LOP3.LUT R14, R5, 0x80000000, R14, 0xb8, !PT ;  /* 0x80000000050e7812 */ /* 0x000fe400078eb80e */
[----:B-1----:R-:W-:Y:S01]  /*1cbd0*/  LOP3.LUT R15, R20, 0x80000000, R15, 0xb8, !PT ;  /* 0x80000000140f7812 */ /* 0x002fe200078eb80f */
[----:B------:R-:W-:Y:S06]  /*1cbe0*/  BRA `(.L_x_6898) ;  /* 0x0000001400b47947 */ /* 0x000fec0003800000 */
.L_x_6900:
        /* <DEDUP_REMOVED lines=29> */
.L_x_6937:
[----:B------:R-:W-:Y:S05]  /*1cdc0*/  BSYNC B4 ;  /* 0x0000000000047941 */ /* 0x000fea0003800000 */
.L_x_6936:
        /* <DEDUP_REMOVED lines=18> */
.L_x_6939:
[----:B------:R-:W-:Y:S02]  /*1cef0*/  ISETP.GE.AND P0, PT, R20, RZ, PT ;  /* 0x000000ff1400720c */ /* 0x000fe40003f06270 */
[----:B------:R-:W-:-:S11]  /*1cf00*/  MOV R3, 0x3fd774eb ;  /* 0x3fd774eb00037802 */ /* 0x000fd60000000f00 */
[----:B------:R-:W-:-:S04]  /*1cf10*/  @P0 FFMA.FTZ R0, R3, 0.93318945169448852539, -R0 ;  /* 0x3f6ee58103000823 */ /* 0x000fc80000010800 */
[----:B------:R-:W-:-:S07]  /*1cf20*/  @!P0 FFMA.FTZ R0, R3, 0.93318945169448852539, R0 ;  /* 0x3f6ee58103008823 */ /* 0x000fce0000010000 */
.L_x_6940:
[----:B------:R-:W-:Y:S05]  /*1cf30*/  BSYNC B0 ;  /* 0x0000000000007941 */ /* 0x000fea0003800000 */
.L_x_6938:
        /* <DEDUP_REMOVED lines=13> */
.L_x_6935:
        /* <DEDUP_REMOVED lines=11> */
.L_x_6943:
[----:B------:R-:W-:Y:S05]  /*1d0c0*/  BSYNC B4 ;  /* 0x0000000000047941 */ /* 0x000fea0003800000 */
.L_x_6942:
        /* <DEDUP_REMOVED lines=18> */
.L_x_6945:
[----:B------:R-:W-:Y:S02]  /*1d1f0*/  ISETP.GE.AND P0, PT, R20, RZ, PT ;  /* 0x000000ff1400720c */ /* 0x000fe40003f06270 */
[----:B------:R-:W-:-:S11]  /*1d200*/  MOV R3, 0x3fd774eb ;  /* 0x3fd774eb00037802 */ /* 0x000fd60000000f00 */
[----:B------:R-:W-:-:S04]  /*1d210*/  @P0 FFMA.FTZ R0, R3, 0.93318945169448852539, -R0 ;  /* 0x3f6ee58103000823 */ /* 0x000fc80000010800 */
[----:B------:R-:W-:-:S07]  /*1d220*/  @!P0 FFMA.FTZ R0, R3, 0.93318945169448852539, R0 ;  /* 0x3f6ee58103008823 */ /* 0x000fce0000010000 */
.L_x_6946:
[----:B------:R-:W-:Y:S05]  /*1d230*/  BSYNC B0 ;  /* 0x0000000000007941 */ /* 0x000fea0003800000 */
.L_x_6944:
        /* <DEDUP_REMOVED lines=27> */
.L_x_6934:
        /* <DEDUP_REMOVED lines=32> */
.L_x_6948:
[----:B------:R-:W-:Y:S05]  /*1d5f0*/  BSYNC B4 ;  /* 0x0000000000047941 */ /* 0x000fea0003800000 */
.L_x_6947:
        /* <DEDUP_REMOVED lines=18> */
.L_x_6950:
[----:B------:R-:W-:Y:S02]  /*1d720*/  ISETP.GE.AND P0, PT, R20, RZ, PT ;  /* 0x000000ff1400720c */ /* 0x000fe40003f06270 */
[----:B------:R-:W-:-:S11]  /*1d730*/  MOV R3, 0x3fd774eb ;  /* 0x3fd774eb00037802 */ /* 0x000fd60000000f00 */
[----:B------:R-:W-:-:S04]  /*1d740*/  @P0 FFMA.FTZ R0, R3, 0.93318945169448852539, -R0 ;  /* 0x3f6ee58103000823 */ /* 0x000fc80000010800 */
[----:B------:R-:W-:-:S07]  /*1d750*/  @!P0 FFMA.FTZ R0, R3, 0.93318945169448852539, R0 ;  /* 0x3f6ee58103008823 */ /* 0x000fce0000010000 */
.L_x_6951:
[----:B------:R-:W-:Y:S05]  /*1d760*/  BSYNC B0 ;  /* 0x0000000000007941 */ /* 0x000fea0003800000 */
.L_x_6949:
        /* <DEDUP_REMOVED lines=11> */
.L_x_6933:
        /* <DEDUP_REMOVED lines=22> */
.L_x_6955:
[----:B------:R-:W-:Y:S05]  /*1d980*/  BSYNC B4 ;  /* 0x0000000000047941 */ /* 0x000fea0003800000 */
.L_x_6954:
        /* <DEDUP_REMOVED lines=24> */
.L_x_6953:
        /* <DEDUP_REMOVED lines=11> */
.L_x_6957:
[----:B------:R-:W-:Y:S05]  /*1dbc0*/  BSYNC B4 ;  /* 0x0000000000047941 */ /* 0x000fea0003800000 */
.L_x_6956:
        /* <DEDUP_REMOVED lines=38> */
.L_x_6952:
        /* <DEDUP_REMOVED lines=32> */
.L_x_6959:
[----:B------:R-:W-:Y:S05]  /*1e030*/  BSYNC B4 ;  /* 0x0000000000047941 */ /* 0x000fea0003800000 */
.L_x_6958:
        /* <DEDUP_REMOVED lines=21> */
.L_x_6941:
[----:B------:R-:W-:Y:S05]  /*1e190*/  BSYNC B3 ;  /* 0x0000000000037941 */ /* 0x000fea0003800000 */
.L_x_6932:
[----:B------:R-:W-:Y:S01]  /*1e1a0*/  FADD.FTZ R0, R21, 0.69314718246459960938 ;  /* 0x3f31721815007421 */ /* 0x000fe20000010000 */
[----:B------:R-:W-:-:S04]  /*1e1b0*/  LOP3.LUT R14, R3, 0x80000000, R14, 0xb8, !PT ;  /* 0x80000000030e7812 */ /* 0x000fc800078eb80e */
[----:B------:R-:W-:Y:S01]  /*1e1c0*/  LOP3.LUT R15, R0, 0x80000000, R15, 0xb8, !PT ;  /* 0x80000000000f7812 */ /* 0x000fe200078eb80f */
[----:B------:R-:W-:Y:S06]  /*1e1d0*/  BRA `(.L_x_6898) ;  /* 0x0000000000387947 */ /* 0x000fec0003800000 */
.L_x_6899:
        /* <DEDUP_REMOVED lines=14> */
.L_x_6898:
[----:B------:R-:W-:Y:S05]  /*1e2c0*/  BSYNC B2 ;  /* 0x0000000000027941 */ /* 0x000fea0003800000 */
.L_x_6897:
        /* <DEDUP_REMOVED lines=115> */
.L_x_6967:
        /* <DEDUP_REMOVED lines=10> */
.L_x_6969:
[----:B------:R-:W-:-:S04]  /*1eaa0*/  FADD.FTZ R6, -R0, R5 ;  /* 0x0000000500067221 */ /* 0x000fc80000010100 */
[----:B------:R-:W-:-:S07]  /*1eab0*/  FMUL.FTZ R6, R6, 0.5 ;  /* 0x3f00000006067820 */ /* 0x000fce0000410000 */
.L_x_6970:
[----:B------:R-:W-:Y:S05]  /*1eac0*/  BSYNC B1 ;  /* 0x0000000000017941 */ /* 0x000fea0003800000 */
.L_x_6968:
        /* <DEDUP_REMOVED lines=11> */
.L_x_6972:
[----:B------:R-:W-:-:S04]  /*1eb80*/  FADD.FTZ R7, R4, -R7 ;  /* 0x8000000704077221 */ /* 0x000fc80000010000 */
[----:B------:R-:W-:-:S07]  /*1eb90*/  FMUL.FTZ R7, R7, 0.5 ;  /* 0x3f00000007077820 */ /* 0x000fce0000410000 */
.L_x_6973:
[----:B------:R-:W-:Y:S05]  /*1eba0*/  BSYNC B1 ;  /* 0x0000000000017941 */ /* 0x000fea0003800000 */
.L_x_6971:
        /* <DEDUP_REMOVED lines=35> */
.L_x_6966:
[----:B------:R0:W1:Y:S02]  /*1ede0*/  MUFU.SQRT R22, R21 ;  /* 0x0000001500167308 */ /* 0x0000640000002000 */
.L_x_6965:
[----:B------:R-:W-:Y:S05]  /*1edf0*/  BSYNC B0 ;  /* 0x0000000000007941 */ /* 0x000fea0003800000 */
.L_x_6964:
        /* <DEDUP_REMOVED lines=35> */
.L_x_6977:
        /* <DEDUP_REMOVED lines=17> */
.L_x_6983:
[----:B------:R-:W-:-:S04]  /*1f140*/  FADD.FTZ R0, -R0, R5 ;  /* 0x0000000500007221 */ /* 0x000fc80000010100 */
[----:B------:R-:W-:-:S07]  /*1f150*/  FMUL.FTZ R0, R0, 0.5 ;  /* 0x3f00000000007820 */ /* 0x000fce0000410000 */
.L_x_6984:
[----:B------:R-:W-:Y:S05]  /*1f160*/  BSYNC B4 ;  /* 0x0000000000047941 */ /* 0x000fea0003800000 */
.L_x_6982:
        /* <DEDUP_REMOVED lines=10> */
.L_x_6986:
[----:B------:R-:W-:-:S04]  /*1f210*/  FADD.FTZ R3, -R3, R4 ;  /* 0x0000000403037221 */ /* 0x000fc80000010100 */
[----:B------:R-:W-:-:S07]  /*1f220*/  FMUL.FTZ R3, R3, 0.5 ;  /* 0x3f00000003037820 */ /* 0x000fce0000410000 */
.L_x_6987:
[----:B------:R-:W-:Y:S05]  /*1f230*/  BSYNC B4 ;  /* 0x0000000000047941 */ /* 0x000fea0003800000 */
.L_x_6985:
[----:B------:R-:W-:Y:S01]  /*1f240*/  FADD.FTZ R0, R3, R0 ;  /* 0x0000000003007221 */ /* 0x000fe20000010000 */
[----:B------:R-:W-:-:S04]  /*1f250*/  FADD.FTZ R23, R20, R23 ;  /* 0x0000001714177221 */ /* 0x000fc80000010000 */
[----:B------:R-:W-:-:S06]  /*1f260*/  FMUL.FTZ R23, R23, R0 ;  /* 0x0000000017177220 */ /* 0x000fcc0000410000 */
[----:B------:R-:W2:Y:S01]  /*1f270*/  MUFU.SQRT R23, R23 ;  /* 0x0000001700177308 */ /* 0x000ea20000002000 */
[----:B------:R-:W-:Y:S05]  /*1f280*/  BRA `(.L_x_6988) ;  /* 0x0000000000487947 */ /* 0x000fea0003800000 */
.L_x_6981:
        /* <DEDUP_REMOVED lines=12> */
.L_x_6980:
[----:B------:R-:W-:Y:S01]  /*1f350*/  FADD.FTZ R0, R23, 1 ;  /* 0x3f80000017007421 */ /* 0x000fe20000010000 */
[----:B0-----:R-:W-:Y:S01]  /*1f360*/  MUFU.SQRT R21, R21 ;  /* 0x0000001500157308 */ /* 0x001fe20000002000 */
[----:B------:R-:W-:Y:S02]  /*1f370*/  MOV R20, 0x3f800000 ;  /* 0x3f80000000147802 */ /* 0x000fe40000000f00 */
[----:B------:R-:W-:-:S06]  /*1f380*/  FMUL.FTZ R0, R0, 0.5 ;  /* 0x3f00000000007820 */ /* 0x000fcc0000410000 */
[----:B------:R-:W0:Y:S02]  /*1f390*/  MUFU.SQRT R0, R0 ;  /* 0x0000000000007308 */ /* 0x000e240000002000 */
[----:B0-----:R-:W-:-:S07]  /*1f3a0*/  FMUL.FTZ R23, R21, R0 ;  /* 0x0000000015177220 */ /* 0x001fce0000410000 */
.L_x_6988:
[----:B------:R-:W-:Y:S05]  /*1f3b0*/  BSYNC B1 ;  /* 0x0000000000017941 */ /* 0x000fea0003800000 */
.L_x_6979:
[----:B------:R-:W-:Y:S05]  /*1f3c0*/  BRA `(.L_x_6989) ;  /* 0x0000000000087947 */ /* 0x000fea0003800000 */
.L_x_6976:
[----:B------:R-:W-:Y:S01]  /*1f3d0*/  FMUL.FTZ R23, R23, 16777216 ;  /* 0x4b80000017177820 */ /* 0x000fe20000410000 */
[----:B------:R-:W-:-:S07]  /*1f3e0*/  FMUL.FTZ R20, R20, 16777216 ;  /* 0x4b80000014147820 */ /* 0x000fce0000410000 */
.L_x_6989:
[----:B------:R-:W-:Y:S05]  /*1f3f0*/  BSYNC B0 ;  /* 0x0000000000007941 */ /* 0x000fea0003800000 */
.L_x_6975:
        /* <DEDUP_REMOVED lines=16> */
.L_x_6991:
[----:B------:R-:W-:Y:S05]  /*1f500*/  BSYNC B4 ;  /* 0x0000000000047941 */ /* 0x000fea0003800000 */
.L_x_6990:
        /* <DEDUP_REMOVED lines=18> */
.L_x_6993:
[----:B------:R-:W-:Y:S02]  /*1f630*/  ISETP.GE.AND P0, PT, R23, RZ, PT ;  /* 0x000000ff1700720c */ /* 0x000fe40003f06270 */
[----:B------:R-:W-:-:S11]  /*1f640*/  MOV R3, 0x3fd774eb ;  /* 0x3fd774eb00037802 */ /* 0x000fd60000000f00 */
[----:B------:R-:W-:-:S04]  /*1f650*/  @P0 FFMA.FTZ R0, R3, 0.93318945169448852539, -R0 ;  /* 0x3f6ee58103000823 */ /* 0x000fc80000010800 */
[----:B------:R-:W-:-:S07]  /*1f660*/  @!P0 FFMA.FTZ R0, R3, 0.93318945169448852539, R0 ;  /* 0x3f6ee58103008823 */ /* 0x000fce0000010000 */
.L_x_6994:
[----:B------:R-:W-:Y:S05]  /*1f670*/  BSYNC B0 ;  /* 0x0000000000007941 */ /* 0x000fea0003800000 */
.L_x_6992:
        /* <DEDUP_REMOVED lines=10> */
.L_x_6978:
[----:B------:R-:W-:Y:S05]  /*1f720*/  BSYNC B3 ;  /* 0x0000000000037941 */ /* 0x000fea0003800000 */
.L_x_6974:
[----:B------:R-:W-:Y:S02]  /*1f730*/  LOP3.LUT R18, R5, 0x80000000, R18, 0xb8, !PT ;  /* 0x8000000005127812 */ /* 0x000fe400078eb812 */
[----:B-1----:R-:W-:Y:S01]  /*1f740*/  LOP3.LUT R19, R22, 0x80000000, R19, 0xb8, !PT ;  /* 0x8000000016137812 */ /* 0x002fe200078eb813 */
[----:B------:R-:W-:Y:S06]  /*1f750*/  BRA `(.L_x_6961) ;  /* 0x0000001400b47947 */ /* 0x000fec0003800000 */
.L_x_6963:
        /* <DEDUP_REMOVED lines=29> */
.L_x_7000:
[----:B------:R-:W-:Y:S05]  /*1f930*/  BSYNC B4 ;  /* 0x0000000000047941 */ /* 0x000fea0003800000 */
.L_x_6999:
        /* <DEDUP_REMOVED lines=18> */
.L_x_7002:
[----:B------:R-:W-:Y:S02]  /*1fa60*/  ISETP.GE.AND P0, PT, R22, RZ, PT ;  /* 0x000000ff1600720c */ /* 0x000fe40003f06270 */
[----:B------:R-:W-:-:S11]  /*1fa70*/  MOV R3, 0x3fd774eb ;  /* 0x3fd774eb00037802 */ /* 0x000fd60000000f00 */
[----:B------:R-:W-:-:S04]  /*1fa80*/  @P0 FFMA.FTZ R0, R3, 0.93318945169448852539, -R0 ;  /* 0x3f6ee58103000823 */ /* 0x000fc80000010800 */
[----:B------:R-:W-:-:S07]  /*1fa90*/  @!P0 FFMA.FTZ R0, R3, 0.93318945169448852539, R0 ;  /* 0x3f6ee58103008823 */ /* 0x000fce0000010000 */
.L_x_7003:
[----:B------:R-:W-:Y:S05]  /*1faa0*/  BSYNC B0 ;  /* 0x0000000000007941 */ /* 0x000fea0003800000 */
.L_x_7001:
        /* <DEDUP_REMOVED lines=13> */
.L_x_6998:
        /* <DEDUP_REMOVED lines=11> */
.L_x_7006:
[----:B------:R-:W-:Y:S05]  /*1fc30*/  BSYNC B4 ;  /* 0x0000000000047941 */ /* 0x000fea0003800000 */
.L_x_7005:
        /* <DEDUP_REMOVED lines=18> */
.L_x_7008:
[----:B------:R-:W-:Y:S02]  /*1fd60*/  ISETP.GE.AND P0, PT, R22, RZ, PT ;  /* 0x000000ff1600720c */ /* 0x000fe40003f06270 */
[----:B------:R-:W-:-:S11]  /*1fd70*/  MOV R3, 0x3fd774eb ;  /* 0x3fd774eb00037802 */ /* 0x000fd60000000f00 */
[----:B------:R-:W-:-:S04]  /*1fd80*/  @P0 FFMA.FTZ R0, R3, 0.93318945169448852539, -R0 ;  /* 0x3f6ee58103000823 */ /* 0x000fc80000010800 */
[----:B------:R-:W-:-:S07]  /*1fd90*/  @!P0 FFMA.FTZ R0, R3, 0.93318945169448852539, R0 ;  /* 0x3f6ee58103008823 */ /* 0x000fce0000010000 */
.L_x_7009:
[----:B------:R-:W-:Y:S05]  /*1fda0*/  BSYNC B0 ;  /* 0x0000000000007941 */ /* 0x000fea0003800000 */
.L_x_7007:
        /* <DEDUP_REMOVED lines=27> */
.L_x_6997:
        /* <DEDUP_REMOVED lines=32> */
.L_x_7011:
[----:B------:R-:W-:Y:S05]  /*20160*/  BSYNC B4 ;  /* 0x0000000000047941 */ /* 0x000fea0003800000 */
.L_x_7010:
        /* <DEDUP_REMOVED lines=18> */
.L_x_7013:
[----:B------:R-:W-:Y:S02]  /*20290*/  ISETP.GE.AND P0, PT, R22, RZ, PT ;  /* 0x000000ff1600720c */ /* 0x000fe40003f06270 */
[----:B------:R-:W-:-:S11]  /*202a0*/  MOV R3, 0x3fd774eb ;  /* 0x3fd774eb00037802 */ /* 0x000fd60000000f00 */
[----:B------:R-:W-:-:S04]  /*202b0*/  @P0 FFMA.FTZ R0, R3, 0.93318945169448852539, -R0 ;  /* 0x3f6ee58103000823 */ /* 0x000fc80000010800 */
[----:B------:R-:W-:-:S07]  /*202c0*/  @!P0 FFMA.FTZ R0, R3, 0.93318945169448852539, R0 ;  /* 0x3f6ee58103008823 */ /* 0x000fce0000010000 */
.L_x_7014:
[----:B------:R-:W-:Y:S05]  /*202d0*/  BSYNC B0 ;  /* 0x0000000000007941 */ /* 0x000fea0003800000 */
.L_x_7012:
        /* <DEDUP_REMOVED lines=11> */
.L_x_6996:
        /* <DEDUP_REMOVED lines=22> */
.L_x_7018:
[----:B------:R-:W-:Y:S05]  /*204f0*/  BSYNC B4 ;  /* 0x0000000000047941 */ /* 0x000fea0003800000 */
.L_x_7017:
        /* <DEDUP_REMOVED lines=24> */
.L_x_7016:
        /* <DEDUP_REMOVED lines=11> */
.L_x_7020:
[----:B------:R-:W-:Y:S05]  /*20730*/  BSYNC B4 ;  /* 0x0000000000047941 */ /* 0x000fea0003800000 */
.L_x_7019:
        /* <DEDUP_REMOVED lines=38> */
.L_x_7015:
        /* <DEDUP_REMOVED lines=32> */
.L_x_7022:
[----:B------:R-:W-:Y:S05]  /*20ba0*/  BSYNC B4 ;  /* 0x0000000000047941 */ /* 0x000fea0003800000 */
.L_x_7021:
        /* <DEDUP_REMOVED lines=21> */
.L_x_7004:
[----:B------:R-:W-:Y:S05]  /*20d00*/  BSYNC B3 ;  /* 0x0000000000037941 */ /* 0x000fea0003800000 */
.L_x_6995:
[----:B------:R-:W-:Y:S01]  /*20d10*/  FADD.FTZ R0, R23, 0.69314718246459960938 ;  /* 0x3f31721817007421 */ /* 0x000fe20000010000 */
[----:B------:R-:W-:-:S04]  /*20d20*/  LOP3.LUT R18, R3, 0x80000000, R18, 0xb8, !PT ;  /* 0x8000000003127812 */ /* 0x000fc800078eb812 */
[----:B------:R-:W-:Y:S01]  /*20d30*/  LOP3.LUT R19, R0, 0x80000000, R19, 0xb8, !PT ;  /* 0x8000000000137812 */ /* 0x000fe200078eb813 */
[----:B------:R-:W-:Y:S06]  /*20d40*/  BRA `(.L_x_6961) ;  /* 0x0000000000387947 */ /* 0x000fec0003800000 */
.L_x_6962:
        /* <DEDUP_REMOVED lines=14> */
.L_x_6961:
[----:B------:R-:W-:Y:S05]  /*20e30*/  BSYNC B2 ;  /* 0x0000000000027941 */ /* 0x000fea0003800000 */
.L_x_6960:
        /* <DEDUP_REMOVED lines=115> */
.L_x_7030:
        /* <DEDUP_REMOVED lines=10> */
.L_x_7032:
[----:B------:R-:W-:-:S04]  /*21610*/  FADD.FTZ R6, -R0, R5 ;  /* 0x0000000500067221 */ /* 0x000fc80000010100 */
[----:B------:R-:W-:-:S07]  /*21620*/  FMUL.FTZ R6, R6, 0.5 ;  /* 0x3f00000006067820 */ /* 0x000fce0000410000 */
.L_x_7033:
[----:B------:R-:W-:Y:S05]  /*21630*/  BSYNC B1 ;  /* 0x0000000000017941 */ /* 0x000fea0003800000 */
.L_x_7031:
        /* <DEDUP_REMOVED lines=11> */
.L_x_7035:
[----:B------:R-:W-:-:S04]  /*216f0*/  FADD.FTZ R7, R4, -R7 ;  /* 0x8000000704077221 */ /* 0x000fc80000010000 */
[----:B------:R-:W-:-:S07]  /*21700*/  FMUL.FTZ R7, R7, 0.5 ;  /* 0x3f00000007077820 */ /* 0x000fce0000410000 */
.L_x_7036:
[----:B------:R-:W-:Y:S05]  /*21710*/  BSYNC B1 ;  /* 0x0000000000017941 */ /* 0x000fea0003800000 */
.L_x_7034:
        /* <DEDUP_REMOVED lines=35> */
.L_x_7029:
[----:B------:R0:W1:Y:S02]  /*21950*/  MUFU.SQRT R24, R23 ;  /* 0x0000001700187308 */ /* 0x0000640000002000 */
.L_x_7028:
[----:B------:R-:W-:Y:S05]  /*21960*/  BSYNC B0 ;  /* 0x0000000000007941 */ /* 0x000fea0003800000 */
.L_x_7027:
        /* <DEDUP_REMOVED lines=35> */
.L_x_7040:
        /* <DEDUP_REMOVED lines=17> */
.L_x_7046:
[----:B------:R-:W-:-:S04]  /*21cb0*/  FADD.FTZ R0, -R0, R5 ;  /* 0x0000000500007221 */ /* 0x000fc80000010100 */
[----:B------:R-:W-:-:S07]  /*21cc0*/  FMUL.FTZ R0, R0, 0.5 ;  /* 0x3f00000000007820 */ /* 0x000fce0000410000 */
.L_x_7047:
[----:B------:R-:W-:Y:S05]  /*21cd0*/  BSYNC B4 ;  /* 0x0000000000047941 */ /* 0x000fea0003800000 */
.L_x_7045:
        /* <DEDUP_REMOVED lines=10> */
.L_x_7049:
[----:B------:R-:W-:-:S04]  /*21d80*/  FADD.FTZ R3, -R3, R4 ;  /* 0x0000000403037221 */ /* 0x000fc80000010100 */
[----:B------:R-:W-:-:S07]  /*21d90*/  FMUL.FTZ R3, R3, 0.5 ;  /* 0x3f00000003037820 */ /* 0x000fce0000410000 */
.L_x_7050:
[----:B------:R-:W-:Y:S05]  /*21da0*/  BSYNC B4 ;  /* 0x0000000000047941 */ /* 0x000fea0003800000 */
.L_x_7048:
[----:B------:R-:W-:Y:S01]  /*21db0*/  FADD.FTZ R0, R3, R0 ;  /* 0x0000000003007221 */ /* 0x000fe20000010000 */
[----:B------:R-:W-:-:S04]  /*21dc0*/  FADD.FTZ R25, R22, R25 ;  /* 0x0000001916197221 */ /* 0x000fc80000010000 */
[----:B------:R-:W-:-:S06]  /*21dd0*/  FMUL.FTZ R25, R25, R0 ;  /* 0x0000000019197220 */ /* 0x000fcc0000410000 */
[----:B------:R-:W2:Y:S01]  /*21de0*/  MUFU.SQRT R25, R25 ;  /* 0x0000001900197308 */ /* 0x000ea20000002000 */
[----:B------:R-:W-:Y:S05]  /*21df0*/  BRA `(.L_x_7051) ;  /* 0x0000000000487947 */ /* 0x000fea0003800000 */
.L_x_7044:
        /* <DEDUP_REMOVED lines=12> */
.L_x_7043:
[----:B------:R-:W-:Y:S01]  /*21ec0*/  FADD.FTZ R0, R25, 1 ;  /* 0x3f80000019007421 */ /* 0x000fe20000010000 */
[----:B0-----:R-:W-:Y:S01]  /*21ed0*/  MUFU.SQRT R23, R23 ;  /* 0x0000001700177308 */ /* 0x001fe20000002000 */
[----:B------:R-:W-:Y:S02]  /*21ee0*/  MOV R22, 0x3f800000 ;  /* 0x3f80000000167802 */ /* 0x000fe40000000f00 */
[----:B------:R-:W-:-:S06]  /*21ef0*/  FMUL.FTZ R0, R0, 0.5 ;  /* 0x3f00000000007820 */ /* 0x000fcc0000410000 */
[----:B------:R-:W0:Y:S02]  /*21f00*/  MUFU.SQRT R0, R0 ;  /* 0x0000000000007308 */ /* 0x000e240000002000 */
[----:B0-----:R-:W-:-:S07]  /*21f10*/  FMUL.FTZ R25, R23, R0 ;  /* 0x0000000017197220 */ /* 0x001fce0000410000 */
.L_x_7051:
[----:B------:R-:W-:Y:S05]  /*21f20*/  BSYNC B1 ;  /* 0x0000000000017941 */ /* 0x000fea0003800000 */
.L_x_7042:
[----:B------:R-:W-:Y:S05]  /*21f30*/  BRA `(.L_x_7052) ;  /* 0x0000000000087947 */ /* 0x000fea0003800000 */
.L_x_7039:
[----:B------:R-:W-:Y:S01]  /*21f40*/  FMUL.FTZ R25, R25, 16777216 ;  /* 0x4b80000019197820 */ /* 0x000fe20000410000 */
[----:B------:R-:W-:-:S07]  /*21f50*/  FMUL.FTZ R22, R22, 16777216 ;  /* 0x4b80000016167820 */ /* 0x000fce0000410000 */
.L_x_7052:
[----:B------:R-:W-:Y:S05]  /*21f60*/  BSYNC B0 ;  /* 0x0000000000007941 */ /* 0x000fea0003800000 */
.L_x_7038:
        /* <DEDUP_REMOVED lines=16> */
.L_x_7054:
[----:B------:R-:W-:Y:S05]  /*22070*/  BSYNC B4 ;  /* 0x0000000000047941 */ /* 0x000fea0003800000 */
.L_x_7053:
        /* <DEDUP_REMOVED lines=18> */
.L_x_7056:
[----:B------:R-:W-:Y:S02]  /*221a0*/  ISETP.GE.AND P0, PT, R25, RZ, PT ;  /* 0x000000ff1900720c */ /* 0x000fe40003f06270 */
[----:B------:R-:W-:-:S11]  /*221b0*/  MOV R3, 0x3fd774eb ;  /* 0x3fd774eb00037802 */ /* 0x000fd60000000f00 */
[----:B------:R-:W-:-:S04]  /*221c0*/  @P0 FFMA.FTZ R0, R3, 0.93318945169448852539, -R0 ;  /* 0x3f6ee58103000823 */ /* 0x000fc80000010800 */
[----:B------:R-:W-:-:S07]  /*221d0*/  @!P0 FFMA.FTZ R0, R3, 0.93318945169448852539, R0 ;  /* 0x3f6ee58103008823 */ /* 0x000fce0000010000 */
.L_x_7057:
[----:B------:R-:W-:Y:S05]  /*221e0*/  BSYNC B0 ;  /* 0x0000000000007941 */ /* 0x000fea0003800000 */
.L_x_7055:
        /* <DEDUP_REMOVED lines=10> */
.L_x_7041:
[----:B------:R-:W-:Y:S05]  /*22290*/  BSYNC B3 ;  /* 0x0000000000037941 */ /* 0x000fea0003800000 */
.L_x_7037:
[----:B------:R-:W-:Y:S02]  /*222a0*/  LOP3.LUT R20, R5, 0x80000000, R20, 0xb8, !PT ;  /* 0x8000000005147812 */ /* 0x000fe400078eb814 */
[----:B-1----:R-:W-:Y:S01]  /*222b0*/  LOP3.LUT R21, R24, 0x80000000, R21, 0xb8, !PT ;  /* 0x8000000018157812 */ /* 0x002fe200078eb815 */
[----:B------:R-:W-:Y:S06]  /*222c0*/  BRA `(.L_x_7024) ;  /* 0x0000001400b47947 */ /* 0x000fec0003800000 */
.L_x_7026:
        /* <DEDUP_REMOVED lines=29> */
.L_x_7063:
[----:B------:R-:W-:Y:S05]  /*224a0*/  BSYNC B4 ;  /* 0x0000000000047941 */ /* 0x000fea0003800000 */
.L_x_7062:
        /* <DEDUP_REMOVED lines=18> */
.L_x_7065:
[----:B------:R-:W-:Y:S02]  /*225d0*/  ISETP.GE.AND P0, PT, R24, RZ, PT ;  /* 0x000000ff1800720c */ /* 0x000fe40003f06270 */
[----:B------:R-:W-:-:S11]  /*225e0*/  MOV R3, 0x3fd774eb ;  /* 0x3fd774eb00037802 */ /* 0x000fd60000000f00 */
[----:B------:R-:W-:-:S04]  /*225f0*/  @P0 FFMA.FTZ R0, R3, 0.93318945169448852539, -R0 ;  /* 0x3f6ee58103000823 */ /* 0x000fc80000010800 */
[----:B------:R-:W-:-:S07]  /*22600*/  @!P0 FFMA.FTZ R0, R3, 0.93318945169448852539, R0 ;  /* 0x3f6ee58103008823 */ /* 0x000fce0000010000 */
.L_x_7066:
[----:B------:R-:W-:Y:S05]  /*22610*/  BSYNC B0 ;  /* 0x0000000000007941 */ /* 0x000fea0003800000 */
.L_x_7064:
        /* <DEDUP_REMOVED lines=13> */
.L_x_7061:
        /* <DEDUP_REMOVED lines=11> */
.L_x_7069:
[----:B------:R-:W-:Y:S05]  /*227a0*/  BSYNC B4 ;  /* 0x0000000000047941 */ /* 0x000fea0003800000 */
.L_x_7068:
        /* <DEDUP_REMOVED lines=18> */
.L_x_7071:
[----:B------:R-:W-:Y:S02]  /*228d0*/  ISETP.GE.AND P0, PT, R24, RZ, PT ;  /* 0x000000ff1800720c */ /* 0x000fe40003f06270 */
[----:B------:R-:W-:-:S11]  /*228e0*/  MOV R3, 0x3fd774eb ;  /* 0x3fd774eb00037802 */ /* 0x000fd60000000f00 */
[----:B------:R-:W-:-:S04]  /*228f0*/  @P0 FFMA.FTZ R0, R3, 0.93318945169448852539, -R0 ;  /* 0x3f6ee58103000823 */ /* 0x000fc80000010800 */
[----:B------:R-:W-:-:S07]  /*22900*/  @!P0 FFMA.FTZ R0, R3, 0.93318945169448852539, R0 ;  /* 0x3f6ee58103008823 */ /* 0x000fce0000010000 */
.L_x_7072:
[----:B------:R-:W-:Y:S05]  /*22910*/  BSYNC B0 ;  /* 0x0000000000007941 */ /* 0x000fea0003800000 */
.L_x_7070:
        /* <DEDUP_REMOVED lines=27> */
.L_x_7060:
        /* <DEDUP_REMOVED lines=32> */
.L_x_7074:
[----:B------:R-:W-:Y:S05]  /*22cd0*/  BSYNC B4 ;  /* 0x0000000000047941 */ /* 0x000fea0003800000 */
.L_x_7073:
        /* <DEDUP_REMOVED lines=18> */
.L_x_7076:
[----:B------:R-:W-:Y:S02]  /*22e00*/  ISETP.GE.AND P0, PT, R24, RZ, PT ;  /* 0x000000ff1800720c */ /* 0x000fe40003f06270 */
[----:B------:R-:W-:-:S11]  /*22e10*/  MOV R3, 0x3fd774eb ;  /* 0x3fd774eb00037802 */ /* 0x000fd60000000f00 */
[----:B------:R-:W-:-:S04]  /*22e20*/  @P0 FFMA.FTZ R0, R3, 0.93318945169448852539, -R0 ;  /* 0x3f6ee58103000823 */ /* 0x000fc80000010800 */
[----:B------:R-:W-:-:S07]  /*22e30*/  @!P0 FFMA.FTZ R0, R3, 0.93318945169448852539, R0 ;  /* 0x3f6ee58103008823 */ /* 0x000fce0000010000 */
.L_x_7077:
[----:B------:R-:W-:Y:S05]  /*22e40*/  BSYNC B0 ;  /* 0x0000000000007941 */ /* 0x000fea0003800000 */
.L_x_7075:
        /* <DEDUP_REMOVED lines=11> */
.L_x_7059:
        /* <DEDUP_REMOVED lines=22> */
.L_x_7081:
[----:B------:R-:W-:Y:S05]  /*23060*/  BSYNC B4 ;  /* 0x0000000000047941 */ /* 0x000fea0003800000 */
.L_x_7080:
        /* <DEDUP_REMOVED lines=24> */
.L_x_7079:
        /* <DEDUP_REMOVED lines=11> */
.L_x_7083:
[----:B------:R-:W-:Y:S05]  /*232a0*/  BSYNC B4 ;  /* 0x0000000000047941 */ /* 0x000fea0003800000 */
.L_x_7082:
        /* <DEDUP_REMOVED lines=38> */
.L_x_7078:
        /* <DEDUP_REMOVED lines=32> */
.L_x_7085:
[----:B------:R-:W-:Y:S05]  /*23710*/  BSYNC B4 ;  /* 0x0000000000047941 */ /* 0x000fea0003800000 */
.L_x_7084:
        /* <DEDUP_REMOVED lines=21> */
.L_x_7067:
[----:B------:R-:W-:Y:S05]  /*23870*/  BSYNC B3 ;  /* 0x0000000000037941 */ /* 0x000fea0003800000 */
.L_x_7058:
[----:B------:R-:W-:Y:S01]  /*23880*/  FADD.FTZ R0, R25, 0.69314718246459960938 ;  /* 0x3f31721819007421 */ /* 0x000fe20000010000 */
[----:B------:R-:W-:-:S04]  /*23890*/  LOP3.LUT R20, R3, 0x80000000, R20, 0xb8, !PT ;  /* 0x8000000003147812 */ /* 0x000fc800078eb814 */
[----:B------:R-:W-:Y:S01]  /*238a0*/  LOP3.LUT R21, R0, 0x80000000, R21, 0xb8, !PT ;  /* 0x8000000000157812 */ /* 0x000fe200078eb815 */
[----:B------:R-:W-:Y:S06]  /*238b0*/  BRA `(.L_x_7024) ;  /* 0x0000000000387947 */ /* 0x000fec0003800000 */
.L_x_7025:
        /* <DEDUP_REMOVED lines=14> */
.L_x_7024:
[----:B------:R-:W-:Y:S05]  /*239a0*/  BSYNC B2 ;  /* 0x0000000000027941 */ /* 0x000fea0003800000 */
.L_x_7023:
        /* <DEDUP_REMOVED lines=115> */
.L_x_7093:
        /* <DEDUP_REMOVED lines=10> */
.L_x_7095:
[----:B------:R-:W-:-:S04]  /*24180*/  FADD.FTZ R6, -R0, R5 ;  /* 0x0000000500067221 */ /* 0x000fc80000010100 */
[----:B------:R-:W-:-:S07]  /*24190*/  FMUL.FTZ R6, R6, 0.5 ;  /* 0x3f00000006067820 */ /* 0x000fce0000410000 */
.L_x_7096:
[----:B------:R-:W-:Y:S05]  /*241a0*/  BSYNC B1 ;  /* 0x0000000000017941 */ /* 0x000fea0003800000 */
.L_x_7094:
        /* <DEDUP_REMOVED lines=11> */
.L_x_7098:
[----:B------:R-:W-:-:S04]  /*24260*/  FADD.FTZ R7, R4, -R7 ;  /* 0x8000000704077221 */ /* 0x000fc80000010000 */
[----:B------:R-:W-:-:S07]  /*24270*/  FMUL.FTZ R7, R7, 0.5 ;  /* 0x3f00000007077820 */ /* 0x000fce0000410000 */
.L_x_7099:
[----:B------:R-:W-:Y:S05]  /*24280*/  BSYNC B1 ;  /* 0x0000000000017941 */ /* 0x000fea0003800000 */
.L_x_7097:
        /* <DEDUP_REMOVED lines=35> */
.L_x_7092:
[----:B------:R0:W1:Y:S02]  /*244c0*/  MUFU.SQRT R26, R25 ;  /* 0x00000019001a7308 */ /* 0x0000640000002000 */
.L_x_7091:
[----:B------:R-:W-:Y:S05]  /*244d0*/  BSYNC B0 ;  /* 0x0000000000007941 */ /* 0x000fea0003800000 */
.L_x_7090:
        /* <DEDUP_REMOVED lines=35> */
.L_x_7103:
        /* <DEDUP_REMOVED lines=17> */
.L_x_7109:
[----:B------:R-:W-:-:S04]  /*24820*/  FADD.FTZ R0, -R0, R5 ;  /* 0x0000000500007221 */ /* 0x000fc80000010100 */
[----:B------:R-:W-:-:S07]  /*24830*/  FMUL.FTZ R0, R0, 0.5 ;  /* 0x3f00000000007820 */ /* 0x000fce0000410000 */
.L_x_7110:
[----:B------:R-:W-:Y:S05]  /*24840*/  BSYNC B4 ;  /* 0x0000000000047941 */ /* 0x000fea0003800000 */
.L_x_7108:
        /* <DEDUP_REMOVED lines=10> */
.L_x_7112:
[----:B------:R-:W-:-:S04]  /*248f0*/  FADD.FTZ R3, -R3, R4 ;  /* 0x0000000403037221 */ /* 0x000fc80000010100 */
[----:B------:R-:W-:-:S07]  /*24900*/  FMUL.FTZ R3, R3, 0.5 ;  /* 0x3f00000003037820 */ /* 0x000fce0000410000 */
.L_x_7113:
[----:B------:R-:W-:Y:S05]  /*24910*/  BSYNC B4 ;  /* 0x0000000000047941 */ /* 0x000fea0003800000 */
.L_x_7111:
[----:B------:R-:W-:Y:S01]  /*24920*/  FADD.FTZ R0, R3, R0 ;  /* 0x0000000003007221 */ /* 0x000fe20000010000 */
[----:B------:R-:W-:-:S04]  /*24930*/  FADD.FTZ R27, R24, R27 ;  /* 0x0000001b181b7221 */ /* 0x000fc80000010000 */
[----:B------:R-:W-:-:S06]  /*24940*/  FMUL.FTZ R27, R27, R0 ;  /* 0x000000001b1b7220 */ /* 0x000fcc0000410000 */
[----:B------:R-:W2:Y:S01]  /*24950*/  MUFU.SQRT R27, R27 ;  /* 0x0000001b001b7308 */ /* 0x000ea20000002000 */
[----:B------:R-:W-:Y:S05]  /*24960*/  BRA `(.L_x_7114) ;  /* 0x0000000000487947 */ /* 0x000fea0003800000 */
.L_x_7107:
        /* <DEDUP_REMOVED lines=12> */
.L_x_7106:
[----:B------:R-:W-:Y:S01]  /*24a30*/  FADD.FTZ R0, R27, 1 ;  /* 0x3f8000001b007421 */ /* 0x000fe20000010000 */
[----:B0-----:R-:W-:Y:S01]  /*24a40*/  MUFU.SQRT R25, R25 ;  /* 0x0000001900197308 */ /* 0x001fe20000002000 */
[----:B------:R-:W-:Y:S02]  /*24a50*/  MOV R24, 0x3f800000 ;  /* 0x3f80000000187802 */ /* 0x000fe40000000f00 */
[----:B------:R-:W-:-:S06]  /*24a60*/  FMUL.FTZ R0, R0, 0.5 ;  /* 0x3f00000000007820 */ /* 0x000fcc0000410000 */
[----:B------:R-:W0:Y:S02]  /*24a70*/  MUFU.SQRT R0, R0 ;  /* 0x0000000000007308 */ /* 0x000e240000002000 */
[----:B0-----:R-:W-:-:S07]  /*24a80*/  FMUL.FTZ R27, R25, R0 ;  /* 0x00000000191b7220 */ /* 0x001fce0000410000 */
.L_x_7114:
[----:B------:R-:W-:Y:S05]  /*24a90*/  BSYNC B1 ;  /* 0x0000000000017941 */ /* 0x000fea0003800000 */
.L_x_7105:
[----:B------:R-:W-:Y:S05]  /*24aa0*/  BRA `(.L_x_7115) ;  /* 0x0000000000087947 */ /* 0x000fea0003800000 */
.L_x_7102:
[----:B------:R-:W-:Y:S01]  /*24ab0*/  FMUL.FTZ R27, R27, 16777216 ;  /* 0x4b8000001b1b7820 */ /* 0x000fe20000410000 */
[----:B------:R-:W-:-:S07]  /*24ac0*/  FMUL.FTZ R24, R24, 16777216 ;  /* 0x4b80000018187820 */ /* 0x000fce0000410000 */
.L_x_7115:
[----:B------:R-:W-:Y:S05]  /*24ad0*/  BSYNC B0 ;  /* 0x0000000000007941 */ /* 0x000fea0003800000 */
.L_x_7101:
        /* <DEDUP_REMOVED lines=16> */
.L_x_7117:
[----:B------:R-:W-:Y:S05]  /*24be0*/  BSYNC B4 ;  /* 0x0000000000047941 */ /* 0x000fea0003800000 */
.L_x_7116:
        /* <DEDUP_REMOVED lines=18> */
.L_x_7119:
[----:B------:R-:W-:Y:S02]  /*24d10*/  ISETP.GE.AND P0, PT, R27, RZ, PT ;  /* 0x000000ff1b00720c */ /* 0x000fe40003f06270 */
[----:B------:R-:W-:-:S11]  /*24d20*/  MOV R3, 0x3fd774eb ;  /* 0x3fd774eb00037802 */ /* 0x000fd60000000f00 */
[----:B------:R-:W-:-:S04]  /*24d30*/  @P0 FFMA.FTZ R0, R3, 0.93318945169448852539, -R0 ;  /* 0x3f6ee58103000823 */ /* 0x000fc80000010800 */
[----:B------:R-:W-:-:S07]  /*24d40*/  @!P0 FFMA.FTZ R0, R3, 0.93318945169448852539, R0 ;  /* 0x3f6ee58103008823 */ /* 0x000fce0000010000 */
.L_x_7120:
[----:B------:R-:W-:Y:S05]  /*24d50*/  BSYNC B0 ;  /* 0x0000000000007941 */ /* 0x000fea0003800000 */
.L_x_7118:
        /* <DEDUP_REMOVED lines=10> */
.L_x_7104:
[----:B------:R-:W-:Y:S05]  /*24e00*/  BSYNC B3 ;  /* 0x0000000000037941 */ /* 0x000fea0003800000 */
.L_x_7100:
[----:B------:R-:W-:Y:S02]  /*24e10*/  LOP3.LUT R22, R5, 0x80000000, R22, 0xb8, !PT ;  /* 0x8000000005167812 */ /* 0x000fe400078eb816 */
[----:B-1----:R-:W-:Y:S01]  /*24e20*/  LOP3.LUT R23, R26, 0x80000000, R23, 0xb8, !PT ;  /* 0x800000001a177812 */ /* 0x002fe200078eb817 */
[----:B------:R-:W-:Y:S06]  /*24e30*/  BRA `(.L_x_7087) ;  /* 0x0000001400b47947 */ /* 0x000fec0003800000 */
.L_x_7089:
        /* <DEDUP_REMOVED lines=29> */
.L_x_7126:
[----:B------:R-:W-:Y:S05]  /*25010*/  BSYNC B4 ;  /* 0x0000000000047941 */ /* 0x000fea0003800000 */
.L_x_7125:
        /* <DEDUP_REMOVED lines=18> */
.L_x_7128:
[----:B------:R-:W-:Y:S02]  /*25140*/  ISETP.GE.AND P0, PT, R26, RZ, PT ;  /* 0x000000ff1a00720c */ /* 0x000fe40003f06270 */
[----:B------:R-:W-:-:S11]  /*25150*/  MOV R3, 0x3fd774eb ;  /* 0x3fd774eb00037802 */ /* 0x000fd60000000f00 */
[----:B------:R-:W-:-:S04]  /*25160*/  @P0 FFMA.FTZ R0, R3, 0.93318945169448852539, -R0 ;  /* 0x3f6ee58103000823 */ /* 0x000fc80000010800 */
[----:B------:R-:W-:-:S07]  /*25170*/  @!P0 FFMA.FTZ R0, R3, 0.93318945169448852539, R0 ;  /* 0x3f6ee58103008823 */ /* 0x000fce0000010000 */
.L_x_7129:
[----:B------:R-:W-:Y:S05]  /*25180*/  BSYNC B0 ;  /* 0x0000000000007941 */ /* 0x000fea0003800000 */
.L_x_7127:
        /* <DEDUP_REMOVED lines=13> */
.L_x_7124:
        /* <DEDUP_REMOVED lines=11> */
.L_x_7132:
[----:B------:R-:W-:Y:S05]  /*25310*/  BSYNC B4 ;  /* 0x0000000000047941 */ /* 0x000fea0003800000 */
.L_x_7131:
        /* <DEDUP_REMOVED lines=18> */
.L_x_7134:
[----:B------:R-:W-:Y:S02]  /*25440*/  ISETP.GE.AND P0, PT, R26, RZ, PT ;  /* 0x000000ff1a00720c */ /* 0x000fe40003f06270 */
[----:B------:R-:W-:-:S11]  /*25450*/  MOV R3, 0x3fd774eb ;  /* 0x3fd774eb00037802 */ /* 0x000fd60000000f00 */
[----:B------:R-:W-:-:S04]  /*25460*/  @P0 FFMA.FTZ R0, R3, 0.93318945169448852539, -R0 ;  /* 0x3f6ee58103000823 */ /* 0x000fc80000010800 */
[----:B------:R-:W-:-:S07]  /*25470*/  @!P0 FFMA.FTZ R0, R3, 0.93318945169448852539, R0 ;  /* 0x3f6ee58103008823 */ /* 0x000fce0000010000 */
.L_x_7135:
[----:B------:R-:W-:Y:S05]  /*25480*/  BSYNC B0 ;  /* 0x0000000000007941 */ /* 0x000fea0003800000 */
.L_x_7133:
        /* <DEDUP_REMOVED lines=27> */
.L_x_7123:
        /* <DEDUP_REMOVED lines=32> */
.L_x_7137:
[----:B------:R-:W-:Y:S05]  /*25840*/  BSYNC B4 ;  /* 0x0000000000047941 */ /* 0x000fea0003800000 */
.L_x_7136:
        /* <DEDUP_REMOVED lines=18> */
.L_x_7139:
[----:B------:R-:W-:Y:S02]  /*25970*/  ISETP.GE.AND P0, PT, R26, RZ, PT ;  /* 0x000000ff1a00720c */ /* 0x000fe40003f06270 */
[----:B------:R-:W-:-:S11]  /*25980*/  MOV R3, 0x3fd774eb ;  /* 0x3fd774eb00037802 */ /* 0x000fd60000000f00 */
[----:B------:R-:W-:-:S04]  /*25990*/  @P0 FFMA.FTZ R0, R3, 0.93318945169448852539, -R0 ;  /* 0x3f6ee58103000823 */ /* 0x000fc80000010800 */
[----:B------:R-:W-:-:S07]  /*259a0*/  @!P0 FFMA.FTZ R0, R3, 0.93318945169448852539, R0 ;  /* 0x3f6ee58103008823 */ /* 0x000fce0000010000 */
.L_x_7140:
[----:B------:R-:W-:Y:S05]  /*259b0*/  BSYNC B0 ;  /* 0x0000000000007941 */ /* 0x000fea0003800000 */
.L_x_7138:
        /* <DEDUP_REMOVED lines=11> */
.L_x_7122:
        /* <DEDUP_REMOVED lines=22> */
.L_x_7144:
[----:B------:R-:W-:Y:S05]  /*25bd0*/  BSYNC B4 ;  /* 0x0000000000047941 */ /* 0x000fea0003800000 */
.L_x_7143:
        /* <DEDUP_REMOVED lines=24> */
.L_x_7142:
        /* <DEDUP_REMOVED lines=11> */
.L_x_7146:
[----:B------:R-:W-:Y:S05]  /*25e10*/  BSYNC B4 ;  /* 0x0000000000047941 */ /* 0x000fea0003800000 */
.L_x_7145:
        /* <DEDUP_REMOVED lines=38> */
.L_x_7141:
        /* <DEDUP_REMOVED lines=32> */
.L_x_7148:
[----:B------:R-:W-:Y:S05]  /*26280*/  BSYNC B4 ;  /* 0x0000000000047941 */ /* 0x000fea0003800000 */
.L_x_7147:
        /* <DEDUP_REMOVED lines=21> */
.L_x_7130:
[----:B------:R-:W-:Y:S05]  /*263e0*/  BSYNC B3 ;  /* 0x0000000000037941 */ /* 0x000fea0003800000 */
.L_x_7121:
[----:B------:R-:W-:Y:S01]  /*263f0*/  FADD.FTZ R0, R27, 0.69314718246459960938 ;  /* 0x3f3172181b007421 */ /* 0x000fe20000010000 */
[----:B------:R-:W-:-:S04]  /*26400*/  LOP3.LUT R22, R3, 0x80000000, R22, 0xb8, !PT ;  /* 0x8000000003167812 */ /* 0x000fc800078eb816 */
[----:B------:R-:W-:Y:S01]  /*26410*/  LOP3.LUT R23, R0, 0x80000000, R23, 0xb8, !PT ;  /* 0x8000000000177812 */ /* 0x000fe200078eb817 */
[----:B------:R-:W-:Y:S06]  /*26420*/  BRA `(.L_x_7087) ;  /* 0x0000000000387947 */ /* 0x000fec0003800000 */
.L_x_7088:
        /* <DEDUP_REMOVED lines=14> */
.L_x_7087:
[----:B------:R-:W-:Y:S05]  /*26510*/  BSYNC B2 ;  /* 0x0000000000027941 */ /* 0x000fea0003800000 */
.L_x_7086:
        /* <DEDUP_REMOVED lines=115> */
.L_x_7156:
        /* <DEDUP_REMOVED lines=10> */
.L_x_7158:
[----:B------:R-:W-:-:S04]  /*26cf0*/  FADD.FTZ R6, -R0, R5 ;  /* 0x0000000500067221 */ /* 0x000fc80000010100 */
[----:B------:R-:W-:-:S07]  /*26d00*/  FMUL.FTZ R6, R6, 0.5 ;  /* 0x3f00000006067820 */ /* 0x000fce0000410000 */
.L_x_7159:
[----:B------:R-:W-:Y:S05]  /*26d10*/  BSYNC B1 ;  /* 0x0000000000017941 */ /* 0x000fea0003800000 */
.L_x_7157:
        /* <DEDUP_REMOVED lines=11> */
.L_x_7161:
[----:B------:R-:W-:-:S04]  /*26dd0*/  FADD.FTZ R7, R4, -R7 ;  /* 0x8000000704077221 */ /* 0x000fc80000010000 */
[----:B------:R-:W-:-:S07]  /*26de0*/  FMUL.FTZ R7, R7, 0.5 ;  /* 0x3f00000007077820 */ /* 0x000fce0000410000 */
.L_x_7162:
[----:B------:R-:W-:Y:S05]  /*26df0*/  BSYNC B1 ;  /* 0x0000000000017941 */ /* 0x000fea0003800000 */
.L_x_7160:
        /* <DEDUP_REMOVED lines=35> */
.L_x_7155:
[----:B------:R0:W1:Y:S02]  /*27030*/  MUFU.SQRT R28, R27 ;  /* 0x0000001b001c7308 */ /* 0x0000640000002000 */
.L_x_7154:
[----:B------:R-:W-:Y:S05]  /*27040*/  BSYNC B0 ;  /* 0x0000000000007941 */ /* 0x000fea0003800000 */
.L_x_7153:
        /* <DEDUP_REMOVED lines=35> */
.L_x_7166:
        /* <DEDUP_REMOVED lines=17> */
.L_x_7172:
[----:B------:R-:W-:-:S04]  /*27390*/  FADD.FTZ R0, -R0, R5 ;  /* 0x0000000500007221 */ /* 0x000fc80000010100 */
[----:B------:R-:W-:-:S07]  /*273a0*/  FMUL.FTZ R0, R0, 0.5 ;  /* 0x3f00000000007820 */ /* 0x000fce0000410000 */
.L_x_7173:
[----:B------:R-:W-:Y:S05]  /*273b0*/  BSYNC B4 ;  /* 0x0000000000047941 */ /* 0x000fea0003800000 */
.L_x_7171:
        /* <DEDUP_REMOVED lines=10> */
.L_x_7175:
[----:B------:R-:W-:-:S04]  /*27460*/  FADD.FTZ R3, -R3, R4 ;  /* 0x0000000403037221 */ /* 0x000fc80000010100 */
[----:B------:R-:W-:-:S07]  /*27470*/  FMUL.FTZ R3, R3, 0.5 ;  /* 0x3f00000003037820 */ /* 0x000fce0000410000 */
.L_x_7176:
[----:B------:R-:W-:Y:S05]  /*27480*/  BSYNC B4 ;  /* 0x0000000000047941 */ /* 0x000fea0003800000 */
.L_x_7174:
[----:B------:R-:W-:Y:S01]  /*27490*/  FADD.FTZ R0, R3, R0 ;  /* 0x0000000003007221 */ /* 0x000fe20000010000 */
[----:B------:R-:W-:-:S04]  /*274a0*/  FADD.FTZ R29, R26, R29 ;  /* 0x0000001d1a1d7221 */ /* 0x000fc80000010000 */
[----:B------:R-:W-:-:S06]  /*274b0*/  FMUL.FTZ R29, R29, R0 ;  /* 0x000000001d1d7220 */ /* 0x000fcc0000410000 */
[----:B------:R-:W2:Y:S01]  /*274c0*/  MUFU.SQRT R29, R29 ;  /* 0x0000001d001d7308 */ /* 0x000ea20000002000 */
[----:B------:R-:W-:Y:S05]  /*274d0*/  BRA `(.L_x_7177) ;  /* 0x0000000000487947 */ /* 0x000fea0003800000 */
.L_x_7170:
        /* <DEDUP_REMOVED lines=12> */
.L_x_7169:
[----:B------:R-:W-:Y:S01]  /*275a0*/  FADD.FTZ R0, R29, 1 ;  /* 0x3f8000001d007421 */ /* 0x000fe20000010000 */
[----:B0-----:R-:W-:Y:S01]  /*275b0*/  MUFU.SQRT R27, R27 ;  /* 0x0000001b001b7308 */ /* 0x001fe20000002000 */
[----:B------:R-:W-:Y:S02]  /*275c0*/  MOV R26, 0x3f800000 ;  /* 0x3f800000001a7802 */ /* 0x000fe40000000f00 */
[----:B------:R-:W-:-:S06]  /*275d0*/  FMUL.FTZ R0, R0, 0.5 ;  /* 0x3f00000000007820 */ /* 0x000fcc0000410000 */
[----:B------:R-:W0:Y:S02]  /*275e0*/  MUFU.SQRT R0, R0 ;  /* 0x0000000000007308 */ /* 0x000e240000002000 */
[----:B0-----:R-:W-:-:S07]  /*275f0*/  FMUL.FTZ R29, R27, R0 ;  /* 0x000000001b1d7220 */ /* 0x001fce0000410000 */
.L_x_7177:
[----:B------:R-:W-:Y:S05]  /*27600*/  BSYNC B1 ;  /* 0x0000000000017941 */ /* 0x000fea0003800000 */
.L_x_7168:
[----:B------:R-:W-:Y:S05]  /*27610*/  BRA `(.L_x_7178) ;  /* 0x0000000000087947 */ /* 0x000fea0003800000 */
.L_x_7165:
[----:B------:R-:W-:Y:S01]  /*27620*/  FMUL.FTZ R29, R29, 16777216 ;  /* 0x4b8000001d1d7820 */ /* 0x000fe20000410000 */
[----:B------:R-:W-:-:S07]  /*27630*/  FMUL.FTZ R26, R26, 16777216 ;  /* 0x4b8000001a1a7820 */ /* 0x000fce0000410000 */
.L_x_7178:
[----:B------:R-:W-:Y:S05]  /*27640*/  BSYNC B0 ;  /* 0x0000000000007941 */ /* 0x000fea0003800000 */
.L_x_7164:
        /* <DEDUP_REMOVED lines=16> */
.L_x_7180:
[----:B------:R-:W-:Y:S05]  /*27750*/  BSYNC B4 ;  /* 0x0000000000047941 */ /* 0x000fea0003800000 */
.L_x_7179:
        /* <DEDUP_REMOVED lines=18> */
.L_x_7182:
[----:B------:R-:W-:Y:S02]  /*27880*/  ISETP.GE.AND P0, PT, R29, RZ, PT ;  /* 0x000000ff1d00720c */ /* 0x000fe40003f06270 */
[----:B------:R-:W-:-:S11]  /*27890*/  MOV R3, 0x3fd774eb ;  /* 0x3fd774eb00037802 */ /* 0x000fd60000000f00 */
[----:B------:R-:W-:-:S04]  /*278a0*/  @P0 FFMA.FTZ R0, R3, 0.93318945169448852539, -R0 ;  /* 0x3f6ee58103000823 */ /* 0x000fc80000010800 */
[----:B------:R-:W-:-:S07]  /*278b0*/  @!P0 FFMA.FTZ R0, R3, 0.93318945169448852539, R0 ;  /* 0x3f6ee58103008823 */ /* 0x000fce0000010000 */
.L_x_7183:
[----:B------:R-:W-:Y:S05]  /*278c0*/  BSYNC B0 ;  /* 0x0000000000007941 */ /* 0x000fea0003800000 */
.L_x_7181:
        /* <DEDUP_REMOVED lines=10> */
.L_x_7167:
[----:B------:R-:W-:Y:S05]  /*27970*/  BSYNC B3 ;  /* 0x0000000000037941 */ /* 0x000fea0003800000 */
.L_x_7163:
[----:B------:R-:W-:Y:S02]  /*27980*/  LOP3.LUT R24, R5, 0x80000000, R24, 0xb8, !PT ;  /* 0x8000000005187812 */ /* 0x000fe400078eb818 */
[----:B-1----:R-:W-:Y:S01]  /*27990*/  LOP3.LUT R25, R28, 0x80000000, R25, 0xb8, !PT ;  /* 0x800000001c197812 */ /* 0x002fe200078eb819 */
[----:B------:R-:W-:Y:S06]  /*279a0*/  BRA `(.L_x_7150) ;  /* 0x0000001400b47947 */ /* 0x000fec0003800000 */
.L_x_7152:
        /* <DEDUP_REMOVED lines=29> */
.L_x_7189:
[----:B------:R-:W-:Y:S05]  /*27b80*/  BSYNC B4 ;  /* 0x0000000000047941 */ /* 0x000fea0003800000 */
.L_x_7188:
        /* <DEDUP_REMOVED lines=18> */
.L_x_7191:
[----:B------:R-:W-:Y:S02]  /*27cb0*/  ISETP.GE.AND P0, PT, R28, RZ, PT ;  /* 0x000000ff1c00720c */ /* 0x000fe40003f06270 */
[----:B------:R-:W-:-:S11]  /*27cc0*/  MOV R3, 0x3fd774eb ;  /* 0x3fd774eb00037802 */ /* 0x000fd60000000f00 */
[----:B------:R-:W-:-:S04]  /*27cd0*/  @P0 FFMA.FTZ R0, R3, 0.93318945169448852539, -R0 ;  /* 0x3f6ee58103000823 */ /* 0x000fc80000010800 */
[----:B------:R-:W-:-:S07]  /*27ce0*/  @!P0 FFMA.FTZ R0, R3, 0.93318945169448852539, R0 ;  /* 0x3f6ee58103008823 */ /* 0x000fce0000010000 */
.L_x_7192:
[----:B------:R-:W-:Y:S05]  /*27cf0*/  BSYNC B0 ;  /* 0x0000000000007941 */ /* 0x000fea0003800000 */
.L_x_7190:
        /* <DEDUP_REMOVED lines=13> */
.L_x_7187:
        /* <DEDUP_REMOVED lines=11> */
.L_x_7195:
[----:B------:R-:W-:Y:S05]  /*27e80*/  BSYNC B4 ;  /* 0x0000000000047941 */ /* 0x000fea0003800000 */
.L_x_7194:
        /* <DEDUP_REMOVED lines=18> */
.L_x_7197:
[----:B------:R-:W-:Y:S02]  /*27fb0*/  ISETP.GE.AND P0, PT, R28, RZ, PT ;  /* 0x000000ff1c00720c */ /* 0x000fe40003f06270 */
[----:B------:R-:W-:-:S11]  /*27fc0*/  MOV R3, 0x3fd774eb ;  /* 0x3fd774eb00037802 */ /* 0x000fd60000000f00 */
[----:B------:R-:W-:-:S04]  /*27fd0*/  @P0 FFMA.FTZ R0, R3, 0.93318945169448852539, -R0 ;  /* 0x3f6ee58103000823 */ /* 0x000fc80000010800 */
[----:B------:R-:W-:-:S07]  /*27fe0*/  @!P0 FFMA.FTZ R0, R3, 0.93318945169448852539, R0 ;  /* 0x3f6ee58103008823 */ /* 0x000fce0000010000 */
.L_x_7198:
[----:B------:R-:W-:Y:S05]  /*27ff0*/  BSYNC B0 ;  /* 0x0000000000007941 */ /* 0x000fea0003800000 */
.L_x_7196:
        /* <DEDUP_REMOVED lines=27> */
.L_x_7186:
        /* <DEDUP_REMOVED lines=32> */
.L_x_7200:
[----:B------:R-:W-:Y:S05]  /*283b0*/  BSYNC B4 ;  /* 0x0000000000047941 */ /* 0x000fea0003800000 */
.L_x_7199:
        /* <DEDUP_REMOVED lines=18> */
.L_x_7202:
[----:B------:R-:W-:Y:S02]  /*284e0*/  ISETP.GE.AND P0, PT, R28, RZ, PT ;  /* 0x000000ff1c00720c */ /* 0x000fe40003f06270 */
[----:B------:R-:W-:-:S11]  /*284f0*/  MOV R3, 0x3fd774eb ;  /* 0x3fd774eb00037802 */ /* 0x000fd60000000f00 */
[----:B------:R-:W-:-:S04]  /*28500*/  @P0 FFMA.FTZ R0, R3, 0.93318945169448852539, -R0 ;  /* 0x3f6ee58103000823 */ /* 0x000fc80000010800 */
[----:B------:R-:W-:-:S07]  /*28510*/  @!P0 FFMA.FTZ R0, R3, 0.93318945169448852539, R0 ;  /* 0x3f6ee58103008823 */ /* 0x000fce0000010000 */
.L_x_7203:
[----:B------:R-:W-:Y:S05]  /*28520*/  BSYNC B0 ;  /* 0x0000000000007941 */ /* 0x000fea0003800000 */
.L_x_7201:
        /* <DEDUP_REMOVED lines=11> */
.L_x_7185:
        /* <DEDUP_REMOVED lines=22> */
.L_x_7207:
[----:B------:R-:W-:Y:S05]  /*28740*/  BSYNC B4 ;  /* 0x0000000000047941 */ /* 0x000fea0003800000 */
.L_x_7206:
        /* <DEDUP_REMOVED lines=24> */
.L_x_7205:
        /* <DEDUP_REMOVED lines=11> */
.L_x_7209:
[----:B------:R-:W-:Y:S05]  /*28980*/  BSYNC B4 ;  /* 0x0000000000047941 */ /* 0x000fea0003800000 */
.L_x_7208:
        /* <DEDUP_REMOVED lines=38> */
.L_x_7204:
        /* <DEDUP_REMOVED lines=32> */
.L_x_7211:
[----:B------:R-:W-:Y:S05]  /*28df0*/  BSYNC B4 ;  /* 0x0000000000047941 */ /* 0x000fea0003800000 */
.L_x_7210:
        /* <DEDUP_REMOVED lines=21> */
.L_x_7193:
[----:B------:R-:W-:Y:S05]  /*28f50*/  BSYNC B3 ;  /* 0x0000000000037941 */ /* 0x000fea0003800000 */
.L_x_7184:
[----:B------:R-:W-:Y:S01]  /*28f60*/  FADD.FTZ R0, R29, 0.69314718246459960938 ;  /* 0x3f3172181d007421 */ /* 0x000fe20000010000 */
[----:B------:R-:W-:-:S04]  /*28f70*/  LOP3.LUT R24, R3, 0x80000000, R24, 0xb8, !PT ;  /* 0x8000000003187812 */ /* 0x000fc800078eb818 */
[----:B------:R-:W-:Y:S01]  /*28f80*/  LOP3.LUT R25, R0, 0x80000000, R25, 0xb8, !PT ;  /* 0x8000000000197812 */ /* 0x000fe200078eb819 */
[----:B------:R-:W-:Y:S06]  /*28f90*/  BRA `(.L_x_7150) ;  /* 0x0000000000387947 */ /* 0x000fec0003800000 */
.L_x_7151:
        /* <DEDUP_REMOVED lines=14> */
.L_x_7150:
[----:B------:R-:W-:Y:S05]  /*29080*/  BSYNC B2 ;  /* 0x0000000000027941 */ /* 0x000fea0003800000 */
.L_x_7149:
        /* <DEDUP_REMOVED lines=115> */
.L_x_7219:
        /* <DEDUP_REMOVED lines=10> */
.L_x_7221:
[----:B------:R-:W-:-:S04]  /*29860*/  FADD.FTZ R5, -R0, R7 ;  /* 0x0000000700057221 */ /* 0x000fc80000010100 */
[----:B------:R-:W-:-:S07]  /*29870*/  FMUL.FTZ R5, R5, 0.5 ;  /* 0x3f00000005057820 */ /* 0x000fce0000410000 */
.L_x_7222:
[----:B------:R-:W-:Y:S05]  /*29880*/  BSYNC B1 ;  /* 0x0000000000017941 */ /* 0x000fea0003800000 */
.L_x_7220:
        /* <DEDUP_REMOVED lines=11> */
.L_x_7224:
[----:B------:R-:W-:-:S04]  /*29940*/  FADD.FTZ R6, R4, -R17 ;  /* 0x8000001104067221 */ /* 0x000fc80000010000 */
[----:B------:R-:W-:-:S07]  /*29950*/  FMUL.FTZ R6, R6, 0.5 ;  /* 0x3f00000006067820 */ /* 0x000fce0000410000 */
.L_x_7225:
[----:B------:R-:W-:Y:S05]  /*29960*/  BSYNC B1 ;  /* 0x0000000000017941 */ /* 0x000fea0003800000 */
.L_x_7223:
        /* <DEDUP_REMOVED lines=35> */
.L_x_7218:
[----:B------:R0:W1:Y:S02]  /*29ba0*/  MUFU.SQRT R32, R31 ;  /* 0x0000001f00207308 */ /* 0x0000640000002000 */
.L_x_7217:
[----:B------:R-:W-:Y:S05]  /*29bb0*/  BSYNC B0 ;  /* 0x0000000000007941 */ /* 0x000fea0003800000 */
.L_x_7216:
        /* <DEDUP_REMOVED lines=35> */
.L_x_7229:
        /* <DEDUP_REMOVED lines=17> */
.L_x_7235:
[----:B------:R-:W-:-:S04]  /*29f00*/  FADD.FTZ R0, -R0, R7 ;  /* 0x0000000700007221 */ /* 0x000fc80000010100 */
[----:B------:R-:W-:-:S07]  /*29f10*/  FMUL.FTZ R0, R0, 0.5 ;  /* 0x3f00000000007820 */ /* 0x000fce0000410000 */
.L_x_7236:
[----:B------:R-:W-:Y:S05]  /*29f20*/  BSYNC B4 ;  /* 0x0000000000047941 */ /* 0x000fea0003800000 */
.L_x_7234:
        /* <DEDUP_REMOVED lines=10> */
.L_x_7238:
[----:B------:R-:W-:-:S04]  /*29fd0*/  FADD.FTZ R3, -R3, R4 ;  /* 0x0000000403037221 */ /* 0x000fc80000010100 */
[----:B------:R-:W-:-:S07]  /*29fe0*/  FMUL.FTZ R3, R3, 0.5 ;  /* 0x3f00000003037820 */ /* 0x000fce0000410000 */
.L_x_7239:
[----:B------:R-:W-:Y:S05]  /*29ff0*/  BSYNC B4 ;  /* 0x0000000000047941 */ /* 0x000fea0003800000 */
.L_x_7237:
[----:B------:R-:W-:Y:S01]  /*2a000*/  FADD.FTZ R0, R3, R0 ;  /* 0x0000000003007221 */ /* 0x000fe20000010000 */
[----:B------:R-:W-:-:S04]  /*2a010*/  FADD.FTZ R29, R28, R29 ;  /* 0x0000001d1c1d7221 */ /* 0x000fc80000010000 */
[----:B------:R-:W-:-:S06]  /*2a020*/  FMUL.FTZ R29, R29, R0 ;  /* 0x000000001d1d7220 */ /* 0x000fcc0000410000 */
[----:B------:R-:W2:Y:S01]  /*2a030*/  MUFU.SQRT R29, R29 ;  /* 0x0000001d001d7308 */ /* 0x000ea20000002000 */
[----:B------:R-:W-:Y:S05]  /*2a040*/  BRA `(.L_x_7240) ;  /* 0x0000000000487947 */ /* 0x000fea0003800000 */
.L_x_7233:
        /* <DEDUP_REMOVED lines=12> */
.L_x_7232:
[----:B------:R-:W-:Y:S01]  /*2a110*/  FADD.FTZ R0, R29, 1 ;  /* 0x3f8000001d007421 */ /* 0x000fe20000010000 */
[----:B0-----:R-:W-:Y:S01]  /*2a120*/  MUFU.SQRT R31, R31 ;  /* 0x0000001f001f7308 */ /* 0x001fe20000002000 */
[----:B------:R-:W-:Y:S02]  /*2a130*/  MOV R28, 0x3f800000 ;  /* 0x3f800000001c7802 */ /* 0x000fe40000000f00 */
[----:B------:R-:W-:-:S06]  /*2a140*/  FMUL.FTZ R0, R0, 0.5 ;  /* 0x3f00000000007820 */ /* 0x000fcc0000410000 */
[----:B------:R-:W0:Y:S02]  /*2a150*/  MUFU.SQRT R0, R0 ;  /* 0x0000000000007308 */ /* 0x000e240000002000 */
[----:B0-----:R-:W-:-:S07]  /*2a160*/  FMUL.FTZ R29, R31, R0 ;  /* 0x000000001f1d7220 */ /* 0x001fce0000410000 */
.L_x_7240:
[----:B------:R-:W-:Y:S05]  /*2a170*/  BSYNC B1 ;  /* 0x0000000000017941 */ /* 0x000fea0003800000 */
.L_x_7231:
[----:B------:R-:W-:Y:S05]  /*2a180*/  BRA `(.L_x_7241) ;  /* 0x0000000000087947 */ /* 0x000fea0003800000 */
.L_x_7228:
[----:B------:R-:W-:Y:S01]  /*2a190*/  FMUL.FTZ R29, R29, 16777216 ;  /* 0x4b8000001d1d7820 */ /* 0x000fe20000410000 */
[----:B------:R-:W-:-:S07]  /*2a1a0*/  FMUL.FTZ R28, R28, 16777216 ;  /* 0x4b8000001c1c7820 */ /* 0x000fce0000410000 */
.L_x_7241:
[----:B------:R-:W-:Y:S05]  /*2a1b0*/  BSYNC B0 ;  /* 0x0000000000007941 */ /* 0x000fea0003800000 */
.L_x_7227:
        /* <DEDUP_REMOVED lines=16> */
.L_x_7243:
[----:B------:R-:W-:Y:S05]  /*2a2c0*/  BSYNC B4 ;  /* 0x0000000000047941 */ /* 0x000fea0003800000 */
.L_x_7242:
        /* <DEDUP_REMOVED lines=18> */
.L_x_7245:
[----:B------:R-:W-:Y:S02]  /*2a3f0*/  ISETP.GE.AND P0, PT, R29, RZ, PT ;  /* 0x000000ff1d00720c */ /* 0x000fe40003f06270 */
[----:B------:R-:W-:-:S11]  /*2a400*/  MOV R3, 0x3fd774eb ;  /* 0x3fd774eb00037802 */ /* 0x000fd60000000f00 */
[----:B------:R-:W-:-:S04]  /*2a410*/  @P0 FFMA.FTZ R0, R3, 0.93318945169448852539, -R0 ;  /* 0x3f6ee58103000823 */ /* 0x000fc80000010800 */
[----:B------:R-:W-:-:S07]  /*2a420*/  @!P0 FFMA.FTZ R0, R3, 0.93318945169448852539, R0 ;  /* 0x3f6ee58103008823 */ /* 0x000fce0000010000 */
.L_x_7246:
[----:B------:R-:W-:Y:S05]  /*2a430*/  BSYNC B0 ;  /* 0x0000000000007941 */ /* 0x000fea0003800000 */
.L_x_7244:
        /* <DEDUP_REMOVED lines=10> */
.L_x_7230:
[----:B------:R-:W-:Y:S05]  /*2a4e0*/  BSYNC B3 ;  /* 0x0000000000037941 */ /* 0x000fea0003800000 */
.L_x_7226:
[----:B------:R-:W-:Y:S02]  /*2a4f0*/  LOP3.LUT R26, R5, 0x80000000, R26, 0xb8, !PT ;  /* 0x80000000051a7812 */ /* 0x000fe400078eb81a */
[----:B-1----:R-:W-:Y:S01]  /*2a500*/  LOP3.LUT R27, R32, 0x80000000, R27, 0xb8, !PT ;  /* 0x80000000201b7812 */ /* 0x002fe200078eb81b */
[----:B------:R-:W-:Y:S06]  /*2a510*/  BRA `(.L_x_7213) ;  /* 0x0000001400c07947 */ /* 0x000fec0003800000 */
.L_x_7215:
        /* <DEDUP_REMOVED lines=29> */
.L_x_7252:
[----:B------:R-:W-:Y:S05]  /*2a6f0*/  BSYNC B4 ;  /* 0x0000000000047941 */ /* 0x000fea0003800000 */
.L_x_7251:
        /* <DEDUP_REMOVED lines=18> */
.L_x_7254:
[----:B------:R-:W-:Y:S02]  /*2a820*/  ISETP.GE.AND P0, PT, R29, RZ, PT ;  /* 0x000000ff1d00720c */ /* 0x000fe40003f06270 */
[----:B------:R-:W-:-:S11]  /*2a830*/  MOV R3, 0x3fd774eb ;  /* 0x3fd774eb00037802 */ /* 0x000fd60000000f00 */
[----:B------:R-:W-:-:S04]  /*2a840*/  @P0 FFMA.FTZ R0, R3, 0.93318945169448852539, -R0 ;  /* 0x3f6ee58103000823 */ /* 0x000fc80000010800 */
[----:B------:R-:W-:-:S07]  /*2a850*/  @!P0 FFMA.FTZ R0, R3, 0.93318945169448852539, R0 ;  /* 0x3f6ee58103008823 */ /* 0x000fce0000010000 */
.L_x_7255:
[----:B------:R-:W-:Y:S05]  /*2a860*/  BSYNC B0 ;  /* 0x0000000000007941 */ /* 0x000fea0003800000 */
.L_x_7253:
        /* <DEDUP_REMOVED lines=13> */
.L_x_7250:
        /* <DEDUP_REMOVED lines=11> */
.L_x_7258:
[----:B------:R-:W-:Y:S05]  /*2a9f0*/  BSYNC B4 ;  /* 0x0000000000047941 */ /* 0x000fea0003800000 */
.L_x_7257:
        /* <DEDUP_REMOVED lines=18> */
.L_x_7260:
[----:B------:R-:W-:Y:S02]  /*2ab20*/  ISETP.GE.AND P0, PT, R29, RZ, PT ;  /* 0x000000ff1d00720c */ /* 0x000fe40003f06270 */
[----:B------:R-:W-:-:S11]  /*2ab30*/  MOV R3, 0x3fd774eb ;  /* 0x3fd774eb00037802 */ /* 0x000fd60000000f00 */
[----:B------:R-:W-:-:S04]  /*2ab40*/  @P0 FFMA.FTZ R0, R3, 0.93318945169448852539, -R0 ;  /* 0x3f6ee58103000823 */ /* 0x000fc80000010800 */
[----:B------:R-:W-:-:S07]  /*2ab50*/  @!P0 FFMA.FTZ R0, R3, 0.93318945169448852539, R0 ;  /* 0x3f6ee58103008823 */ /* 0x000fce0000010000 */
.L_x_7261:
[----:B------:R-:W-:Y:S05]  /*2ab60*/  BSYNC B0 ;  /* 0x0000000000007941 */ /* 0x000fea0003800000 */
.L_x_7259:
        /* <DEDUP_REMOVED lines=27> */
.L_x_7249:
        /* <DEDUP_REMOVED lines=32> */
.L_x_7263:
[----:B------:R-:W-:Y:S05]  /*2af20*/  BSYNC B4 ;  /* 0x0000000000047941 */ /* 0x000fea0003800000 */
.L_x_7262:
        /* <DEDUP_REMOVED lines=18> */
.L_x_7265:
[----:B------:R-:W-:Y:S02]  /*2b050*/  ISETP.GE.AND P0, PT, R29, RZ, PT ;  /* 0x000000ff1d00720c */ /* 0x000fe40003f06270 */
[----:B------:R-:W-:-:S11]  /*2b060*/  MOV R3, 0x3fd774eb ;  /* 0x3fd774eb00037802 */ /* 0x000fd60000000f00 */
[----:B------:R-:W-:-:S04]  /*2b070*/  @P0 FFMA.FTZ R0, R3, 0.93318945169448852539, -R0 ;  /* 0x3f6ee58103000823 */ /* 0x000fc80000010800 */
[----:B------:R-:W-:-:S07]  /*2b080*/  @!P0 FFMA.FTZ R0, R3, 0.93318945169448852539, R0 ;  /* 0x3f6ee58103008823 */ /* 0x000fce0000010000 */
.L_x_7266:
[----:B------:R-:W-:Y:S05]  /*2b090*/  BSYNC B0 ;  /* 0x0000000000007941 */ /* 0x000fea0003800000 */
.L_x_7264:
        /* <DEDUP_REMOVED lines=11> */
.L_x_7248:
        /* <DEDUP_REMOVED lines=22> */
[----:B------:R-:W-:Y:S05]  /*2b2b0*/  CALL.REL.NOINC `($__internal_6_$__cuda_sm3x_div_rn_ftz_f32_slowpath) ;  /* 0x0000000c00747944 */ /* 0x000fea0003c00000 */
.L_x_7270:
[----:B------:R-:W-:Y:S05]  /*2b2c0*/  BSYNC B4 ;  /* 0x0000000000047941 */ /* 0x000fea0003800000 */
.L_x_7269:
        /* <DEDUP_REMOVED lines=24> */
.L_x_7268:
        /* <DEDUP_REMOVED lines=12> */
.L_x_7272:
[----:B------:R-:W-:Y:S05]  /*2b510*/  BSYNC B4 ;  /* 0x0000000000047941 */ /* 0x000fea0003800000 */
.L_x_7271:
        /* <DEDUP_REMOVED lines=38> */
.L_x_7267:
        /* <DEDUP_REMOVED lines=32> */
[----:B------:R-:W-:Y:S05]  /*2b980*/  CALL.REL.NOINC `($__internal_6_$__cuda_sm3x_div_rn_ftz_f32_slowpath) ;  /* 0x0000000400c07944 */ /* 0x000fea0003c00000 */
.L_x_7274:
[----:B------:R-:W-:Y:S05]  /*2b990*/  BSYNC B4 ;  /* 0x0000000000047941 */ /* 0x000fea0003800000 */
.L_x_7273:
        /* <DEDUP_REMOVED lines=21> */
.L_x_7256:
[----:B------:R-:W-:Y:S05]  /*2baf0*/  BSYNC B3 ;  /* 0x0000000000037941 */ /* 0x000fea0003800000 */
.L_x_7247:
[----:B------:R-:W-:Y:S01]  /*2bb00*/  FADD.FTZ R0, R31, 0.69314718246459960938 ;  /* 0x3f3172181f007421 */ /* 0x000fe20000010000 */
[----:B------:R-:W-:-:S04]  /*2bb10*/  LOP3.LUT R26, R3, 0x80000000, R26, 0xb8, !PT ;  /* 0x80000000031a7812 */ /* 0x000fc800078eb81a */
[----:B------:R-:W-:Y:S01]  /*2bb20*/  LOP3.LUT R27, R0, 0x80000000, R27, 0xb8, !PT ;  /* 0x80000000001b7812 */ /* 0x000fe200078eb81b */
[----:B------:R-:W-:Y:S06]  /*2bb30*/  BRA `(.L_x_7213) ;  /* 0x0000000000387947 */ /* 0x000fec0003800000 */
.L_x_7214:
        /* <DEDUP_REMOVED lines=14> */
.L_x_7213:
[----:B------:R-:W-:Y:S05]  /*2bc20*/  BSYNC B2 ;  /* 0x0000000000027941 */ /* 0x000fea0003800000 */
.L_x_7212:
        /* <DEDUP_REMOVED lines=27> */
.L_x_7277:
        /* <DEDUP_REMOVED lines=8> */
.L_x_7278:
        /* <DEDUP_REMOVED lines=8> */
.L_x_7279:
        /* <DEDUP_REMOVED lines=9> */
.L_x_7280:
[----:B------:R-:W-:Y:S05]  /*2bf70*/  BSYNC B1 ;  /* 0x0000000000017941 */ /* 0x000fea0003800000 */
.L_x_7276:
[----:B------:R-:W-:-:S13]  /*2bf80*/  ISETP.GE.AND P0, PT, R0, R9, PT ;  /* 0x000000090000720c */ /* 0x000fda0003f06270 */
[----:B-123--:R-:W1:Y:S01]  /*2bf90*/  @!P0 LDC.64 R4, c[0x0][0x218] ;  /* 0x00008600ff048b82 */ /* 0x00ee620000000a00 */
[----:B------:R-:W-:Y:S02]  /*2bfa0*/  @!P0 IADD3 R3, R2, R0, RZ ;  /* 0x0000000002038210 */ /* 0x000fe40007ffe0ff */
[----:B0-----:R-:W-:Y:S02]  /*2bfb0*/  @!P0 F2FP.F16.F32.PACK_AB R25, R25, R24 ;  /* 0x000000181919823e */ /* 0x001fe400000000ff */
[----:B------:R-:W-:Y:S01]  /*2bfc0*/  @!P0 IADD3 R0, R0, 0x80, RZ ;  /* 0x0000008000008810 */ /* 0x000fe20007ffe0ff */
[----:B-1----:R-:W-:-:S05]  /*2bfd0*/  @!P0 IMAD.WIDE.U32 R4, R3, 0x4, R4 ;  /* 0x0000000403048825 */ /* 0x002fca00078e0004 */
[----:B------:R3:W-:Y:S02]  /*2bfe0*/  @!P0 STG.E desc[UR4][R4.64], R25 ;  /* 0x0000001904008986 */ /* 0x0007e4000c101904 */
.L_x_7281:
[----:B------:R-:W-:Y:S05]  /*2bff0*/  BSYNC B0 ;  /* 0x0000000000007941 */ /* 0x000fea0003800000 */
.L_x_7275:
        /* <DEDUP_REMOVED lines=9> */
        .weak           $__internal_6_$__cuda_sm3x_div_rn_ftz_f32_slowpath
        .type           $__internal_6_$__cuda_sm3x_div_rn_ftz_f32_slowpath,@function
        .size           $__internal_6_$__cuda_sm3x_div_rn_ftz_f32_slowpath,(.L_x_20802 - $__internal_6_$__cuda_sm3x_div_rn_ftz_f32_slowpath)
$__internal_6_$__cuda_sm3x_div_rn_ftz_f32_slowpath:
        /* <DEDUP_REMOVED lines=32> */
.L_x_7284:
[----:B------:R-:W-:Y:S05]  /*2c290*/  BSYNC B1 ;  /* 0x0000000000017941 */ /* 0x000fea0003800000 */
.L_x_7283:
        /* <DEDUP_REMOVED lines=27> */
.L_x_7290:
[----:B------:R-:W-:-:S07]  /*2c450*/  LEA R0, R3, R0, 0x17 ;  /* 0x0000000003007211 */ /* 0x000fce00078eb8ff */
.L_x_7291:
[----:B------:R-:W-:Y:S05]  /*2c460*/  BSYNC B1 ;  /* 0x0000000000017941 */ /* 0x000fea0003800000 */
.L_x_7289:
[----:B------:R-:W-:Y:S05]  /*2c470*/  BRA `(.L_x_7292) ;  /* 0x0000000000207947 */ /* 0x000fea0003800000 */
.L_x_7288:
[----:B------:R-:W-:-:S04]  /*2c480*/  LOP3.LUT R0, R30, 0x80000000, R17, 0x48, !PT ;  /* 0x800000001e007812 */ /* 0x000fc800078e4811 */
[----:B------:R-:W-:Y:S01]  /*2c490*/  LOP3.LUT R0, R0, 0x7f800000, RZ, 0xfc, !PT ;  /* 0x7f80000000007812 */ /* 0x000fe200078efcff */
[----:B------:R-:W-:Y:S06]  /*2c4a0*/  BRA `(.L_x_7292) ;  /* 0x0000000000147947 */ /* 0x000fec0003800000 */
.L_x_7287:
[----:B------:R-:W-:Y:S01]  /*2c4b0*/  LOP3.LUT R0, R30, 0x80000000, R17, 0x48, !PT ;  /* 0x800000001e007812 */ /* 0x000fe200078e4811 */
[----:B------:R-:W-:Y:S06]  /*2c4c0*/  BRA `(.L_x_7292) ;  /* 0x00000000000c7947 */ /* 0x000fec0003800000 */
.L_x_7286:
[----:B------:R-:W0:Y:S01]  /*2c4d0*/  MUFU.RSQ R0, -QNAN ;  /* 0xffc0000000007908 */ /* 0x000e220000001400 */
[----:B------:R-:W-:Y:S05]  /*2c4e0*/  BRA `(.L_x_7292) ;  /* 0x0000000000047947 */ /* 0x000fea0003800000 */
.L_x_7285:
[----:B------:R-:W-:-:S07]  /*2c4f0*/  FADD.FTZ R0, R17, R30 ;  /* 0x0000001e11007221 */ /* 0x000fce0000010000 */
.L_x_7292:
[----:B------:R-:W-:Y:S05]  /*2c500*/  BSYNC B0 ;  /* 0x0000000000007941 */ /* 0x000fea0003800000 */
.L_x_7282:
[----:B------:R-:W-:-:S06]  /*2c510*/  HFMA2.MMA R5, -RZ, RZ, 0, 0 ;  /* 0x00000000ff057435 */ /* 0x000fcc00000001ff */
[----:B0-----:R-:W-:Y:S05]  /*2c520*/  RET.REL.NODEC R4 `(_ZN2at6native29vectorized_elementwise_kernelILi8EZZZNS0_16asin_kernel_cudaERNS_18TensorIteratorBaseEENKUlvE_clEvENKUlvE1_clEvEUlN3c107complexINS6_4HalfEEEE_St5arrayIPcLm2EEEEviT0_T1_) ;  /* 0xfffffd3804b47950 */ /* 0x001fea0003c3ffff */
.L_x_7293:
        /* <DEDUP_REMOVED lines=13> */
.L_x_20802:


//--------------------- .text._ZN2at6native18elementwise_kernelILi128ELi4EZNS0_15gpu_kernel_implIZZZNS0_16asin_kernel_cudaERNS_18TensorIteratorBaseEENKUlvE_clEvENKUlvE0_clEvEUlN3c107complexIfEEE_EEvS4_RKT_EUliE_EEviT1_ --------------------------
	.section	.text._ZN2at6native18elementwise_kernelILi128ELi4EZNS0_15gpu_kernel_implIZZZNS0_16asin_kernel_cudaERNS_18TensorIteratorBaseEENKUlvE_clEvENKUlvE0_clEvEUlN3c107complexIfEEE_EEvS4_RKT_EUliE_EEviT1_,"ax",@progbits
	.align	128
        .global         _ZN2at6native18elementwise_kernelILi128ELi4EZNS0_15gpu_kernel_implIZZZNS0_16asin_kernel_cudaERNS_18TensorIteratorBaseEENKUlvE_clEvENKUlvE0_clEvEUlN3c107complexIfEEE_EEvS4_RKT_EUliE_EEviT1_
        .type           _ZN2at6native18elementwise_kernelILi128ELi4EZNS0_15gpu_kernel_implIZZZNS0_16asin_kernel_cudaERNS_18TensorIteratorBaseEENKUlvE_clEvENKUlvE0_clEvEUlN3c107complexIfEEE_EEvS4_RKT_EUliE_EEviT1_,@function
        .size           _ZN2at6native18elementwise_kernelILi128ELi4EZNS0_15gpu_kernel_implIZZZNS0_16asin_kernel_cudaERNS_18TensorIteratorBaseEENKUlvE_clEvENKUlvE0_clEvEUlN3c107complexIfEEE_EEvS4_RKT_EUliE_EEviT1_,(.L_x_20803 - _ZN2at6native18elementwise_kernelILi128ELi4EZNS0_15gpu_kernel_implIZZZNS0_16asin_kernel_cudaERNS_18TensorIteratorBaseEENKUlvE_clEvENKUlvE0_clEvEUlN3c107complexIfEEE_EEvS4_RKT_EUliE_EEviT1_)
        .other          _ZN2at6native18elementwise_kernelILi128ELi4EZNS0_15gpu_kernel_implIZZZNS0_16asin_kernel_cudaERNS_18TensorIteratorBaseEENKUlvE_clEvENKUlvE0_clEvEUlN3c107complexIfEEE_EEvS4_RKT_EUliE_EEviT1_,@"STO_CUDA_ENTRY STV_DEFAULT"
_ZN2at6native18elementwise_kernelILi128ELi4EZNS0_15gpu_kernel_implIZZZNS0_16asin_kernel_cudaERNS_18TensorIteratorBaseEENKUlvE_clEvENKUlvE0_clEvEUlN3c107complexIfEEE_EEvS4_RKT_EUliE_EEviT1_:
.text._ZN2at6native18elementwise_kernelILi128ELi4EZNS0_15gpu_kernel_implIZZZNS0_16asin_kernel_cudaERNS_18TensorIteratorBaseEENKUlvE_clEvENKUlvE0_clEvEUlN3c107complexIfEEE_EEvS4_RKT_EUliE_EEviT1_:
        /* <DEDUP_REMOVED lines=312> */
.L_x_7296:
[----:B------:R-:W0:Y:S01]  /*1380*/  LDC.U8 R5, c[0x0][0x422] ;  /* 0x00010880ff057b82 */ /* 0x000e220000000000 */
[----:B------:R-:W-:Y:S01]  /*1390*/  ULDC.64 UR4, c[0x0][0x418] ;  /* 0x0001060000047ab9 */ /* 0x000fe20000000a00 */
[----:B------:R-:W-:Y:S01]  /*13a0*/  BSSY B7, `(.L_x_7297) ;  /* 0x00000f5000077945 */ /* 0x000fe20003800000 */
        /* <DEDUP_REMOVED lines=14> */
[----:B------:R-:W-:Y:S01]  /*1490*/  IMAD.MOV.U32 R5, RZ, RZ, RZ ;  /* 0x000000ffff057224 */ /* 0x000fe200078e00ff */
[----:B--2---:R0:W1:Y:S01]  /*14a0*/  I2F.S16 R4, R2 ;  /* 0x0000000200047306 */ /* 0x0040620000101400 */
[----:B------:R-:W-:Y:S05]  /*14b0*/  BRA `(.L_x_7303) ;  /* 0x0000000c008c7947 */ /* 0x000fea0003800000 */
.L_x_7301:
[----:B------:R-:W2:Y:S01]  /*14c0*/  LDG.E.U8 R2, desc[UR36][R2.64] ;  /* 0x0000002402027981 */ /* 0x000ea2000c1e1100 */
[----:B------:R-:W-:Y:S01]  /*14d0*/  IMAD.MOV.U32 R5, RZ, RZ, RZ ;  /* 0x000000ffff057224 */ /* 0x000fe200078e00ff */
[----:B--2---:R-:W-:Y:S01]  /*14e0*/  I2FP.F32.U32 R4, R2 ;  /* 0x0000000200047245 */ /* 0x004fe20000201000 */
[----:B------:R-:W-:Y:S06]  /*14f0*/  BRA `(.L_x_7303) ;  /* 0x0000000c007c7947 */ /* 0x000fec0003800000 */
.L_x_7300:
[----:B------:R-:W-:-:S13]  /*1500*/  ISETP.NE.AND P0, PT, R4, 0x2, PT ;  /* 0x000000020400780c */ /* 0x000fda0003f05270 */
[----:B------:R-:W-:Y:S05]  /*1510*/  @!P0 BRA `(.L_x_7304) ;  /* 0x0000000000308947 */ /* 0x000fea0003800000 */
[----:B------:R-:W-:-:S13]  /*1520*/  ISETP.NE.AND P0, PT, R4, 0x3, PT ;  /* 0x000000030400780c */ /* 0x000fda0003f05270 */
[----:B------:R-:W-:Y:S05]  /*1530*/  @!P0 BRA `(.L_x_7305) ;  /* 0x0000000000188947 */ /* 0x000fea0003800000 */
[----:B------:R-:W-:-:S13]  /*1540*/  ISETP.NE.AND P0, PT, R4, 0x4, PT ;  /* 0x000000040400780c */ /* 0x000fda0003f05270 */
[----:B------:R-:W-:Y:S05]  /*1550*/  @P0 BRA `(.L_x_7302) ;  /* 0x0000000c00000947 */ /* 0x000fea0003800000 */
[----:B------:R-:W2:Y:S01]  /*1560*/  LDG.E.64 R2, desc[UR36][R2.64] ;  /* 0x0000002402027981 */ /* 0x000ea2000c1e1b00 */
[----:B------:R-:W-:Y:S01]  /*1570*/  MOV R5, RZ ;  /* 0x000000ff00057202 */ /* 0x000fe20000000f00 */
[----:B--2---:R4:W0:Y:S01]  /*1580*/  I2F.S64 R4, R2 ;  /* 0x0000000200047312 */ /* 0x0048220000301400 */
[----:B------:R-:W-:Y:S05]  /*1590*/  BRA `(.L_x_7303) ;  /* 0x0000000c00547947 */ /* 0x000fea0003800000 */
.L_x_7305:
[----:B------:R-:W2:Y:S01]  /*15a0*/  LDG.E R2, desc[UR36][R2.64] ;  /* 0x0000002402027981 */ /* 0x000ea2000c1e1900 */
[----:B------:R-:W-:Y:S01]  /*15b0*/  IMAD.MOV.U32 R5, RZ, RZ, RZ ;  /* 0x000000ffff057224 */ /* 0x000fe200078e00ff */
[----:B--2---:R-:W-:Y:S01]  /*15c0*/  I2FP.F32.S32 R4, R2 ;  /* 0x0000000200047245 */ /* 0x004fe20000201400 */
[----:B------:R-:W-:Y:S06]  /*15d0*/  BRA `(.L_x_7303) ;  /* 0x0000000c00447947 */ /* 0x000fec0003800000 */
.L_x_7304:
[----:B------:R-:W2:Y:S01]  /*15e0*/  LDG.E.U16 R2, desc[UR36][R2.64] ;  /* 0x0000002402027981 */ /* 0x000ea2000c1e1500 */
[----:B------:R-:W-:Y:S01]  /*15f0*/  IMAD.MOV.U32 R5, RZ, RZ, RZ ;  /* 0x000000ffff057224 */ /* 0x000fe200078e00ff */
[----:B--2---:R0:W1:Y:S01]  /*1600*/  I2F.S16 R4, R2 ;  /* 0x0000000200047306 */ /* 0x0040620000101400 */
[----:B------:R-:W-:Y:S05]  /*1610*/  BRA `(.L_x_7303) ;  /* 0x0000000c00347947 */ /* 0x000fea0003800000 */
.L_x_7299:
[----:B------:R-:W-:-:S13]  /*1620*/  ISETP.GT.AND P0, PT, R4, 0x6, PT ;  /* 0x000000060400780c */ /* 0x000fda0003f04270 */
[----:B------:R-:W-:Y:S05]  /*1630*/  @P0 BRA `(.L_x_7306) ;  /* 0x00000000002c0947 */ /* 0x000fea0003800000 */
[----:B------:R-:W-:-:S13]  /*1640*/  ISETP.NE.AND P0, PT, R4, 0x5, PT ;  /* 0x000000050400780c */ /* 0x000fda0003f05270 */
[----:B------:R-:W-:Y:S05]  /*1650*/  @!P0 BRA `(.L_x_7307) ;  /* 0x0000000000148947 */ /* 0x000fea0003800000 */
[----:B------:R-:W-:-:S13]  /*1660*/  ISETP.NE.AND P0, PT, R4, 0x6, PT ;  /* 0x000000060400780c */ /* 0x000fda0003f05270 */
[----:B------:R-:W-:Y:S05]  /*1670*/  @P0 BRA `(.L_x_7302) ;  /* 0x0000000800b80947 */ /* 0x000fea0003800000 */
[----:B------:R2:W5:Y:S01]  /*1680*/  LDG.E R4, desc[UR36][R2.64] ;  /* 0x0000002402047981 */ /* 0x000562000c1e1900 */
[----:B------:R-:W-:Y:S01]  /*1690*/  HFMA2.MMA R5, -RZ, RZ, 0, 0 ;  /* 0x00000000ff057435 */ /* 0x000fe200000001ff */
[----:B------:R-:W-:Y:S10]  /*16a0*/  BRA `(.L_x_7303) ;  /* 0x0000000c00107947 */ /* 0x000ff40003800000 */
.L_x_7307:
[----:B------:R-:W2:Y:S01]  /*16b0*/  LDG.E.U16 R2, desc[UR36][R2.64] ;  /* 0x0000002402027981 */ /* 0x000ea2000c1e1500 */
[----:B------:R-:W-:Y:S02]  /*16c0*/  IMAD.MOV.U32 R5, RZ, RZ, RZ ;  /* 0x000000ffff057224 */ /* 0x000fe400078e00ff */
[----:B--2---:R-:W-:Y:S01]  /*16d0*/  HADD2.F32 R4, -RZ, R2.H0_H0 ;  /* 0x20000002ff047230 */ /* 0x004fe20000004100 */
[----:B------:R-:W-:Y:S06]  /*16e0*/  BRA `(.L_x_7303) ;  /* 0x0000000c00007947 */ /* 0x000fec0003800000 */
.L_x_7306:
[----:B------:R-:W-:-:S13]  /*16f0*/  ISETP.NE.AND P0, PT, R4, 0x7, PT ;  /* 0x000000070400780c */ /* 0x000fda0003f05270 */
[----:B------:R-:W-:Y:S05]  /*1700*/  @!P0 BRA `(.L_x_7308) ;  /* 0x0000000000288947 */ /* 0x000fea0003800000 */
[----:B------:R-:W-:-:S13]  /*1710*/  ISETP.NE.AND P0, PT, R4, 0x8, PT ;  /* 0x000000080400780c */ /* 0x000fda0003f05270 */
[----:B------:R-:W-:Y:S05]  /*1720*/  @!P0 BRA `(.L_x_7309) ;  /* 0x0000000000108947 */ /* 0x000fea0003800000 */
[----:B------:R-:W-:-:S13]  /*1730*/  ISETP.NE.AND P0, PT, R4, 0x9, PT ;  /* 0x000000090400780c */ /* 0x000fda0003f05270 */
[----:B------:R-:W-:Y:S05]  /*1740*/  @P0 BRA `(.L_x_7302) ;  /* 0x0000000800840947 */ /* 0x000fea0003800000 */
[----:B------:R3:W5:Y:S01]  /*1750*/  LDG.E.64 R4, desc[UR36][R2.64] ;  /* 0x0000002402047981 */ /* 0x000762000c1e1b00 */
[----:B------:R-:W-:Y:S05]  /*1760*/  BRA `(.L_x_7303) ;  /* 0x0000000800e07947 */ /* 0x000fea0003800000 */
.L_x_7309:
[----:B------:R-:W2:Y:S02]  /*1770*/  LDG.E R2, desc[UR36][R2.64] ;  /* 0x0000002402027981 */ /* 0x000ea4000c1e1900 */
[--C-:B--2---:R-:W-:Y:S02]  /*1780*/  HADD2.F32 R5, -RZ, R2.reuse.H1_H1 ;  /* 0x30000002ff057230 */ /* 0x104fe40000004100 */
[----:B------:R-:W-:Y:S01]  /*1790*/  HADD2.F32 R4, -RZ, R2.H0_H0 ;  /* 0x20000002ff047230 */ /* 0x000fe20000004100 */
[----:B------:R-:W-:Y:S06]  /*17a0*/  BRA `(.L_x_7303) ;  /* 0x0000000800d07947 */ /* 0x000fec0003800000 */
.L_x_7308:
[----:B------:R-:W2:Y:S01]  /*17b0*/  LDG.E.64 R2, desc[UR36][R2.64] ;  /* 0x0000002402027981 */ /* 0x000ea2000c1e1b00 */
[----:B------:R-:W-:Y:S01]  /*17c0*/  UMOV UR4, 0xf0000000 ;  /* 0xf000000000047882 */ /* 0x000fe20000000000 */
[----:B------:R-:W-:Y:S01]  /*17d0*/  UMOV UR5, 0x380fffff ;  /* 0x380fffff00057882 */ /* 0x000fe20000000000 */
[----:B------:R-:W-:Y:S01]  /*17e0*/  IMAD.MOV.U32 R5, RZ, RZ, RZ ;  /* 0x000000ffff057224 */ /* 0x000fe200078e00ff */
[----:B--2---:R-:W0:Y:S01]  /*17f0*/  F2F.F32.F64 R4, R2 ;  /* 0x0000000200047310 */ /* 0x004e220000301000 */
[----:B------:R-:W-:-:S14]  /*1800*/  DSETP.GEU.AND P0, PT, |R2|, UR4, PT ;  /* 0x0000000402007e2a */ /* 0x000fdc000bf0e200 */
[----:B0-----:R-:W-:Y:S01]  /*1810*/  @!P0 FMUL R4, R4, 1.175494350822287508e-38 ;  /* 0x0080000004048820 */ /* 0x001fe20000400000 */
[----:B------:R-:W-:Y:S06]  /*1820*/  BRA `(.L_x_7303) ;  /* 0x0000000800b07947 */ /* 0x000fec0003800000 */
.L_x_7298:
        /* <DEDUP_REMOVED lines=11> */
[----:B------:R-:W-:Y:S01]  /*18e0*/  FSEL R4, RZ, 1, !P0 ;  /* 0x3f800000ff047808 */ /* 0x000fe20004000000 */
[----:B------:R-:W-:Y:S08]  /*18f0*/  BRA `(.L_x_7303) ;  /* 0x00000008007c7947 */ /* 0x000ff00003800000 */
.L_x_7312:
[----:B------:R-:W2:Y:S01]  /*1900*/  LDG.E.128 R8, desc[UR36][R2.64] ;  /* 0x0000002402087981 */ /* 0x000ea2000c1e1d00 */
[----:B------:R-:W-:Y:S01]  /*1910*/  UMOV UR4, 0xf0000000 ;  /* 0xf000000000047882 */ /* 0x000fe20000000000 */
[----:B------:R-:W-:Y:S01]  /*1920*/  UMOV UR5, 0x380fffff ;  /* 0x380fffff00057882 */ /* 0x000fe20000000000 */
[----:B--2---:R-:W0:Y:S01]  /*1930*/  F2F.F32.F64 R5, R10 ;  /* 0x0000000a00057310 */ /* 0x004e220000301000 */
[----:B------:R-:W-:Y:S02]  /*1940*/  DSETP.GEU.AND P0, PT, |R10|, UR4, PT ;  /* 0x000000040a007e2a */ /* 0x000fe4000bf0e200 */
[----:B------:R-:W-:-:S05]  /*1950*/  DSETP.GEU.AND P1, PT, |R8|, UR4, PT ;  /* 0x0000000408007e2a */ /* 0x000fca000bf2e200 */
[----:B------:R-:W1:Y:S07]  /*1960*/  F2F.F32.F64 R4, R8 ;  /* 0x0000000800047310 */ /* 0x000e6e0000301000 */
[----:B0-----:R-:W-:Y:S02]  /*1970*/  @!P0 FMUL R5, R5, 1.175494350822287508e-38 ;  /* 0x0080000005058820 */ /* 0x001fe40000400000 */
[----:B-1----:R-:W-:Y:S01]  /*1980*/  @!P1 FMUL R4, R4, 1.175494350822287508e-38 ;  /* 0x0080000004049820 */ /* 0x002fe20000400000 */
[----:B------:R-:W-:Y:S06]  /*1990*/  BRA `(.L_x_7303) ;  /* 0x0000000800547947 */ /* 0x000fec0003800000 */
.L_x_7311:
        /* <DEDUP_REMOVED lines=23> */
[----:B------:R-:W-:Y:S01]  /*1b10*/  LOP3.LUT R3, R5, R2, RZ, 0x30, !PT ;  /* 0x0000000205037212 */ /* 0x000fe200078e30ff */
[----:B------:R-:W-:-:S03]  /*1b20*/  HFMA2.MMA R5, -RZ, RZ, 0, 0 ;  /* 0x00000000ff057435 */ /* 0x000fc600000001ff */
[----:B------:R-:W-:Y:S01]  /*1b30*/  LOP3.LUT R4, R3, 0x80000000, R4, 0xf8, !PT ;  /* 0x8000000003047812 */ /* 0x000fe200078ef804 */
[----:B------:R-:W-:Y:S07]  /*1b40*/  BRA `(.L_x_7303) ;  /* 0x0000000400e87947 */ /* 0x000fee0003800000 */
.L_x_7314:
[----:B------:R-:W2:Y:S01]  /*1b50*/  LDG.E.U8 R2, desc[UR36][R2.64] ;  /* 0x0000002402027981 */ /* 0x000ea2000c1e1100 */
[----:B------:R-:W-:Y:S02]  /*1b60*/  IMAD.MOV.U32 R5, RZ, RZ, RZ ;  /* 0x000000ffff057224 */ /* 0x000fe400078e00ff */
[C---:B--2---:R-:W-:Y:S02]  /*1b70*/  IMAD.SHL.U32 R0, R2.reuse, 0x2000000, RZ ;  /* 0x0200000002007824 */ /* 0x044fe400078e00ff */
        /* <DEDUP_REMOVED lines=11> */
.L_x_7313:
[----:B------:R-:W2:Y:S01]  /*1c30*/  LDG.E.U16 R2, desc[UR36][R2.64] ;  /* 0x0000002402027981 */ /* 0x000ea2000c1e1500 */
[----:B------:R-:W-:Y:S01]  /*1c40*/  MOV R5, RZ ;  /* 0x000000ff00057202 */ /* 0x000fe20000000f00 */
[----:B--2---:R-:W-:Y:S01]  /*1c50*/  IMAD.U32 R4, R2, 0x10000, RZ ;  /* 0x0001000002047824 */ /* 0x004fe200078e00ff */
[----:B------:R-:W-:Y:S06]  /*1c60*/  BRA `(.L_x_7303) ;  /* 0x0000000400a07947 */ /* 0x000fec0003800000 */
.L_x_7310:
        /* <DEDUP_REMOVED lines=9> */
[----:B------:R-:W-:Y:S01]  /*1d00*/  IMAD.MOV.U32 R5, RZ, RZ, RZ ;  /* 0x000000ffff057224 */ /* 0x000fe200078e00ff */
[----:B--2---:R-:W-:Y:S01]  /*1d10*/  I2FP.F32.U32 R4, R2 ;  /* 0x0000000200047245 */ /* 0x004fe20000201000 */
[----:B------:R-:W-:Y:S06]  /*1d20*/  BRA `(.L_x_7303) ;  /* 0x0000000400707947 */ /* 0x000fec0003800000 */
.L_x_7317:
[----:B------:R-:W2:Y:S01]  /*1d30*/  LDG.E.U8 R2, desc[UR36][R2.64] ;  /* 0x0000002402027981 */ /* 0x000ea2000c1e1100 */
[----:B------:R-:W-:Y:S02]  /*1d40*/  CS2R R4, SRZ ;  /* 0x0000000000047805 */ /* 0x000fe4000001ff00 */
        /* <DEDUP_REMOVED lines=18> */
.L_x_7319:
[----:B------:R-:W-:Y:S05]  /*1e70*/  BSYNC B0 ;  /* 0x0000000000007941 */ /* 0x000fea0003800000 */
.L_x_7318:
[----:B------:R-:W-:Y:S02]  /*1e80*/  LEA R3, R0, 0x3b800000, 0x17 ;  /* 0x3b80000000037811 */ /* 0x000fe400078eb8ff */
[----:B------:R-:W-:-:S04]  /*1e90*/  SHF.L.U32 R2, R2, 0x14, RZ ;  /* 0x0000001402027819 */ /* 0x000fc800000006ff */
[----:B------:R-:W-:Y:S01]  /*1ea0*/  LOP3.LUT R4, R3, R2, R4, 0xfe, !PT ;  /* 0x0000000203047212 */ /* 0x000fe200078efe04 */
[----:B------:R-:W-:Y:S06]  /*1eb0*/  BRA `(.L_x_7303) ;  /* 0x00000004000c7947 */ /* 0x000fec0003800000 */
.L_x_7316:
[----:B------:R-:W2:Y:S01]  /*1ec0*/  LDG.E.U8 R2, desc[UR36][R2.64] ;  /* 0x0000002402027981 */ /* 0x000ea2000c1e1100 */
[----:B------:R-:W-:Y:S02]  /*1ed0*/  CS2R R4, SRZ ;  /* 0x0000000000047805 */ /* 0x000fe4000001ff00 */
        /* <DEDUP_REMOVED lines=18> */
.L_x_7321:
[----:B------:R-:W-:Y:S05]  /*2000*/  BSYNC B0 ;  /* 0x0000000000007941 */ /* 0x000fea0003800000 */
.L_x_7320:
[----:B------:R-:W-:Y:S01]  /*2010*/  IMAD.SHL.U32 R2, R2, 0x200000, RZ ;  /* 0x0020000002027824 */ /* 0x000fe200078e00ff */
[----:B------:R-:W-:-:S04]  /*2020*/  LEA R3, R0, 0x37800000, 0x17 ;  /* 0x3780000000037811 */ /* 0x000fc800078eb8ff */
[----:B------:R-:W-:Y:S01]  /*2030*/  LOP3.LUT R4, R3, R2, R4, 0xfe, !PT ;  /* 0x0000000203047212 */ /* 0x000fe200078efe04 */
[----:B------:R-:W-:Y:S06]  /*2040*/  BRA `(.L_x_7303) ;  /* 0x0000000000a87947 */ /* 0x000fec0003800000 */
.L_x_7315:
        /* <DEDUP_REMOVED lines=14> */
.L_x_7325:
[----:B------:R-:W-:Y:S05]  /*2130*/  BSYNC B0 ;  /* 0x0000000000007941 */ /* 0x000fea0003800000 */
.L_x_7324:
[----:B------:R-:W-:Y:S01]  /*2140*/  IMAD.MOV.U32 R5, RZ, RZ, RZ ;  /* 0x000000ffff057224 */ /* 0x000fe200078e00ff */
[----:B------:R-:W-:Y:S06]  /*2150*/  BRA `(.L_x_7303) ;  /* 0x0000000000647947 */ /* 0x000fec0003800000 */
.L_x_7302:
        /* <DEDUP_REMOVED lines=16> */
.L_x_7326:
[----:B------:R-:W-:Y:S01]  /*2260*/  CS2R R4, SRZ ;  /* 0x0000000000047805 */ /* 0x000fe2000001ff00 */
[----:B------:R-:W-:Y:S06]  /*2270*/  BRA `(.L_x_7303) ;  /* 0x00000000001c7947 */ /* 0x000fec0003800000 */
.L_x_7323:
[----:B------:R-:W2:Y:S01]  /*2280*/  LDG.E.64 R2, desc[UR36][R2.64] ;  /* 0x0000002402027981 */ /* 0x000ea2000c1e1b00 */
[----:B------:R-:W-:Y:S01]  /*2290*/  MOV R5, RZ ;  /* 0x000000ff00057202 */ /* 0x000fe20000000f00 */
[----:B--2---:R0:W1:Y:S01]  /*22a0*/  I2F.U64 R4, R2 ;  /* 0x0000000200047312 */ /* 0x0040620000301000 */
[----:B------:R-:W-:Y:S05]  /*22b0*/  BRA `(.L_x_7303) ;  /* 0x00000000000c7947 */ /* 0x000fea0003800000 */
.L_x_7322:
[----:B------:R-:W2:Y:S01]  /*22c0*/  LDG.E R2, desc[UR36][R2.64] ;  /* 0x0000002402027981 */ /* 0x000ea2000c1e1900 */
[----:B------:R-:W-:Y:S01]  /*22d0*/  IMAD.MOV.U32 R5, RZ, RZ, RZ ;  /* 0x000000ffff057224 */ /* 0x000fe200078e00ff */
[----:B--2---:R-:W-:-:S07]  /*22e0*/  I2FP.F32.U32 R4, R2 ;  /* 0x0000000200047245 */ /* 0x004fce0000201000 */
.L_x_7303:
[----:B------:R-:W-:Y:S05]  /*22f0*/  BSYNC B7 ;  /* 0x0000000000077941 */ /* 0x000fea0003800000 */
.L_x_7297:
[C---:B-----5:R-:W-:Y:S01]  /*2300*/  FSETP.GTU.FTZ.AND P0, PT, |R5|.reuse, +INF , PT ;  /* 0x7f8000000500780b */ /* 0x060fe20003f1c200 */
[----:B------:R-:W-:Y:S01]  /*2310*/  ULDC.64 UR4, c[0x0][0x410] ;  /* 0x0001040000047ab9 */ /* 0x000fe20000000a00 */
[----:B01----:R-:W-:Y:S01]  /*2320*/  FSETP.GTU.FTZ.AND P1, PT, |R4|, +INF , PT ;  /* 0x7f8000000400780b */ /* 0x003fe20003f3c200 */
[----:B------:R-:W-:Y:S01]  /*2330*/  BSSY B2, `(.L_x_7327) ;  /* 0x00002bd000027945 */ /* 0x000fe20003800000 */
[----:B------:R-:W-:Y:S01]  /*2340*/  IADD3 R6, P2, R18, UR4, RZ ;  /* 0x0000000412067c10 */ /* 0x000fe2000ff5e0ff */
[----:B------:R-:W-:Y:S01]  /*2350*/  FADD.FTZ R9, |R5|, -RZ ;  /* 0x800000ff05097221 */ /* 0x000fe20000010200 */
[----:B------:R-:W-:Y:S01]  /*2360*/  PLOP3.LUT P0, PT, P0, P1, PT, 0xa8, 0x0 ;  /* 0x000000000000781c */ /* 0x000fe20000703570 */
[----:B------:R-:W-:Y:S02]  /*2370*/  FADD.FTZ R8, |R4|, -RZ ;  /* 0x800000ff04087221 */ /* 0x000fe40000010200 */
[----:B------:R-:W-:-:S10]  /*2380*/  IMAD.X R7, RZ, RZ, UR5, P2 ;  /* 0x00000005ff077e24 */ /* 0x000fd400090e06ff */
[----:B------:R-:W-:Y:S05]  /*2390*/  @P0 BRA `(.L_x_7328) ;  /* 0x0000002800a00947 */ /* 0x000fea0003800000 */
[----:B------:R-:W-:Y:S02]  /*23a0*/  FSETP.GT.FTZ.AND P0, PT, R9, 8388608, PT ;  /* 0x4b0000000900780b */ /* 0x000fe40003f14000 */
[----:B------:R-:W-:-:S04]  /*23b0*/  FSETP.GT.FTZ.AND P1, PT, R8, 8388608, PT ;  /* 0x4b0000000800780b */ /* 0x000fc80003f34000 */
[----:B------:R-:W-:-:S13]  /*23c0*/  PLOP3.LUT P0, PT, P0, P1, PT, 0xa8, 0x0 ;  /* 0x000000000000781c */ /* 0x000fda0000703570 */
[----:B------:R-:W-:Y:S05]  /*23d0*/  @P0 BRA `(.L_x_7329) ;  /* 0x0000001000e40947 */ /* 0x000fea0003800000 */
[----:B------:R-:W-:Y:S02]  /*23e0*/  FSETP.NEU.FTZ.AND P0, PT, R5, RZ, PT ;  /* 0x000000ff0500720b */ /* 0x000fe40003f1d000 */
[----:B------:R-:W-:Y:S02]  /*23f0*/  FSETP.NEU.FTZ.AND P1, PT, R4, RZ, PT ;  /* 0x000000ff0400720b */ /* 0x000fe40003f3d000 */
[----:B------:R-:W-:Y:S02]  /*2400*/  FSETP.GEU.FTZ.AND P2, PT, R8, 0.00021143197955098003149, PT ;  /* 0x395db3d70800780b */ /* 0x000fe40003f5e000 */
[----:B------:R-:W-:Y:S02]  /*2410*/  FSETP.GEU.FTZ.AND P3, PT, R9, 0.00021143197955098003149, PT ;  /* 0x395db3d70900780b */ /* 0x000fe40003f7e000 */
[----:B------:R-:W-:-:S04]  /*2420*/  PLOP3.LUT P0, PT, P0, P1, PT, 0x2, 0x0 ;  /* 0x000000000000781c */ /* 0x000fc80000702072 */
[----:B------:R-:W-:-:S13]  /*2430*/  PLOP3.LUT P0, PT, P0, P3, P2, 0xf1, 0x0 ;  /* 0x000000000000781c */ /* 0x000fda0000707e21 */
[----:B------:R-:W-:Y:S05]  /*2440*/  @P0 BRA `(.L_x_7330) ;  /* 0x0000002800ac0947 */ /* 0x000fea0003800000 */
[C---:B--234-:R-:W-:Y:S01]  /*2450*/  FADD.FTZ R3, R8.reuse, 1 ;  /* 0x3f80000008037421 */ /* 0x05cfe20000010000 */
        /* <DEDUP_REMOVED lines=44> */
[----:B------:R-:W-:-:S13]  /*2720*/  FSETP.GEU.FTZ.AND P1, PT, R9, 1.1102230246251565404e-16, PT ;  /* 0x250000000900780b */ /* 0x000fda0003f3e000 */
[----:B------:R-:W-:Y:S05]  /*2730*/  @!P0 BRA !P1, `(.L_x_7333) ;  /* 0x0000000400a48947 */ /* 0x000fea0004800000 */
[----:B------:R-:W-:-:S05]  /*2740*/  FMUL.FTZ R10, |R0|, 1.1920928955078125e-07 ;  /* 0x34000000000a7820 */ /* 0x000fca0000410200 */
[----:B------:R-:W-:-:S13]  /*2750*/  FSETP.GTU.FTZ.AND P0, PT, R10, R9, PT ;  /* 0x000000090a00720b */ /* 0x000fda0003f1c000 */
[----:B------:R-:W-:Y:S05]  /*2760*/  @!P0 BRA `(.L_x_7334) ;  /* 0x0000000000a08947 */ /* 0x000fea0003800000 */
[----:B------:R-:W-:-:S13]  /*2770*/  FSETP.GEU.FTZ.AND P0, PT, R8, 1, PT ;  /* 0x3f8000000800780b */ /* 0x000fda0003f1e000 */
[----:B------:R-:W-:-:S04]  /*2780*/  @!P0 FADD.FTZ R10, -R8, 1 ;  /* 0x3f800000080a8421 */ /* 0x000fc80000010100 */
[----:B------:R-:W-:-:S06]  /*2790*/  @!P0 FMUL.FTZ R12, R3, R10 ;  /* 0x0000000a030c8220 */ /* 0x000fcc0000410000 */
[----:B------:R-:W0:Y:S08]  /*27a0*/  @!P0 MUFU.SQRT R12, R12 ;  /* 0x0000000c000c8308 */ /* 0x000e300000002000 */
[----:B0-----:R-:W0:Y:S02]  /*27b0*/  @!P0 MUFU.RCP R10, R12 ;  /* 0x0000000c000a8308 */ /* 0x001e240000001000 */
[----:B0-----:R-:W-:Y:S01]  /*27c0*/  @!P0 FMUL.FTZ R10, R9, R10 ;  /* 0x0000000a090a8220 */ /* 0x001fe20000410000 */
[----:B------:R-:W-:Y:S06]  /*27d0*/  @!P0 BRA `(.L_x_7332) ;  /* 0x0000000400808947 */ /* 0x000fec0003800000 */
[----:B------:R-:W-:Y:S01]  /*27e0*/  FMUL.FTZ R10, R3, R0 ;  /* 0x00000000030a7220 */ /* 0x000fe20000410000 */
[----:B------:R-:W-:Y:S01]  /*27f0*/  IMAD.MOV.U32 R18, RZ, RZ, 0x3e800000 ;  /* 0x3e800000ff127424 */ /* 0x000fe200078e00ff */
[----:B------:R-:W-:Y:S02]  /*2800*/  HFMA2.MMA R19, -RZ, RZ, 1.3056640625, -1.8671875 ;  /* 0x3d39bf78ff137435 */ /* 0x000fe400000001ff */
        /* <DEDUP_REMOVED lines=30> */
.L_x_7334:
        /* <DEDUP_REMOVED lines=8> */
[----:B------:R-:W-:Y:S01]  /*2a70*/  @!P0 FMUL.FTZ R10, R9, 0.5 ;  /* 0x3f000000090a8820 */ /* 0x000fe20000410000 */
[----:B------:R-:W-:Y:S06]  /*2a80*/  BRA `(.L_x_7337) ;  /* 0x0000000000087947 */ /* 0x000fec0003800000 */
.L_x_7336:
[----:B------:R-:W-:-:S04]  /*2a90*/  FADD.FTZ R10, -R3, R2 ;  /* 0x00000002030a7221 */ /* 0x000fc80000010100 */
[----:B------:R-:W-:-:S07]  /*2aa0*/  FMUL.FTZ R10, R10, 0.5 ;  /* 0x3f0000000a0a7820 */ /* 0x000fce0000410000 */
.L_x_7337:
[----:B------:R-:W-:Y:S05]  /*2ab0*/  BSYNC B1 ;  /* 0x0000000000017941 */ /* 0x000fea0003800000 */
.L_x_7335:
        /* <DEDUP_REMOVED lines=9> */
[----:B------:R-:W-:Y:S01]  /*2b50*/  @!P0 FMUL.FTZ R15, R9, 0.5 ;  /* 0x3f000000090f8820 */ /* 0x000fe20000410000 */
[----:B------:R-:W-:Y:S06]  /*2b60*/  BRA `(.L_x_7340) ;  /* 0x0000000000087947 */ /* 0x000fec0003800000 */
.L_x_7339:
[----:B------:R-:W-:-:S04]  /*2b70*/  FADD.FTZ R12, R13, -R12 ;  /* 0x8000000c0d0c7221 */ /* 0x000fc80000010000 */
[----:B------:R-:W-:-:S07]  /*2b80*/  FMUL.FTZ R15, R12, 0.5 ;  /* 0x3f0000000c0f7820 */ /* 0x000fce0000410000 */
.L_x_7340:
[----:B------:R-:W-:Y:S05]  /*2b90*/  BSYNC B1 ;  /* 0x0000000000017941 */ /* 0x000fea0003800000 */
.L_x_7338:
[----:B------:R-:W-:Y:S01]  /*2ba0*/  FADD.FTZ R15, R15, R10 ;  /* 0x0000000a0f0f7221 */ /* 0x000fe20000010000 */
[----:B------:R-:W-:Y:S01]  /*2bb0*/  FADD.FTZ R10, R11, 1 ;  /* 0x3f8000000b0a7421 */ /* 0x000fe20000010000 */
[----:B------:R-:W-:Y:S01]  /*2bc0*/  MOV R18, 0x3e800000 ;  /* 0x3e80000000127802 */ /* 0x000fe20000000f00 */
[----:B------:R-:W-:Y:S02]  /*2bd0*/  IMAD.MOV.U32 R21, RZ, RZ, 0x3d39bf78 ;  /* 0x3d39bf78ff157424 */ /* 0x000fe400078e00ff */
[----:B------:R-:W-:-:S06]  /*2be0*/  FMUL.FTZ R10, R10, R15 ;  /* 0x0000000f0a0a7220 */ /* 0x000fcc0000410000 */
        /* <DEDUP_REMOVED lines=30> */
.L_x_7333:
[----:B------:R0:W1:Y:S02]  /*2dd0*/  MUFU.SQRT R10, R9 ;  /* 0x00000009000a7308 */ /* 0x0000640000002000 */
.L_x_7332:
[----:B------:R-:W-:Y:S05]  /*2de0*/  BSYNC B0 ;  /* 0x0000000000007941 */ /* 0x000fea0003800000 */
.L_x_7331:
        /* <DEDUP_REMOVED lines=33> */
[----:B------:R-:W-:Y:S01]  /*3000*/  FSEL R3, R3, R0, !P0 ;  /* 0x0000000003037208 */ /* 0x000fe20004000000 */
[----:B------:R-:W-:Y:S06]  /*3010*/  BRA `(.L_x_7345) ;  /* 0x0000000400c47947 */ /* 0x000fec0003800000 */
.L_x_7344:
[----:B------:R-:W-:Y:S01]  /*3020*/  FSETP.NEU.FTZ.AND P0, PT, R8, 1, PT ;  /* 0x3f8000000800780b */ /* 0x000fe20003f1d000 */
[----:B------:R-:W-:Y:S01]  /*3030*/  BSSY B1, `(.L_x_7346) ;  /* 0x0000037000017945 */ /* 0x000fe20003800000 */
[----:B------:R-:W-:-:S13]  /*3040*/  FSETP.GEU.FTZ.AND P1, PT, R9, 9.3132257461547851562e-10, PT ;  /* 0x308000000900780b */ /* 0x000fda0003f3e000 */
[----:B------:R-:W-:Y:S05]  /*3050*/  @!P0 BRA !P1, `(.L_x_7347) ;  /* 0x0000000000b88947 */ /* 0x000fea0004800000 */
[----:B------:R-:W-:-:S05]  /*3060*/  FMUL.FTZ R12, |R0|, 1.1920928955078125e-07 ;  /* 0x34000000000c7820 */ /* 0x000fca0000410200 */
[----:B------:R-:W-:-:S13]  /*3070*/  FSETP.GTU.FTZ.AND P0, PT, R12, R9, PT ;  /* 0x000000090c00720b */ /* 0x000fda0003f1c000 */
        /* <DEDUP_REMOVED lines=9> */
[----:B------:R-:W-:Y:S01]  /*3110*/  @!P0 FMUL.FTZ R2, R9, 0.5 ;  /* 0x3f00000009028820 */ /* 0x000fe20000410000 */
[----:B------:R-:W-:Y:S06]  /*3120*/  BRA `(.L_x_7351) ;  /* 0x0000000000087947 */ /* 0x000fec0003800000 */
.L_x_7350:
[----:B------:R-:W-:-:S04]  /*3130*/  FADD.FTZ R2, -R3, R2 ;  /* 0x0000000203027221 */ /* 0x000fc80000010100 */
[----:B------:R-:W-:-:S07]  /*3140*/  FMUL.FTZ R2, R2, 0.5 ;  /* 0x3f00000002027820 */ /* 0x000fce0000410000 */
.L_x_7351:
[----:B------:R-:W-:Y:S05]  /*3150*/  BSYNC B4 ;  /* 0x0000000000047941 */ /* 0x000fea0003800000 */
.L_x_7349:
        /* <DEDUP_REMOVED lines=10> */
.L_x_7353:
[----:B------:R-:W-:-:S04]  /*3200*/  FADD.FTZ R0, -R0, R13 ;  /* 0x0000000d00007221 */ /* 0x000fc80000010100 */
[----:B------:R-:W-:-:S07]  /*3210*/  FMUL.FTZ R3, R0, 0.5 ;  /* 0x3f00000000037820 */ /* 0x000fce0000410000 */
.L_x_7354:
[----:B------:R-:W-:Y:S05]  /*3220*/  BSYNC B4 ;  /* 0x0000000000047941 */ /* 0x000fea0003800000 */
.L_x_7352:
[----:B------:R-:W-:Y:S01]  /*3230*/  FADD.FTZ R2, R3, R2 ;  /* 0x0000000203027221 */ /* 0x000fe20000010000 */
[----:B------:R-:W-:-:S04]  /*3240*/  FADD.FTZ R11, R8, R11 ;  /* 0x0000000b080b7221 */ /* 0x000fc80000010000 */
[----:B------:R-:W-:-:S06]  /*3250*/  FMUL.FTZ R11, R11, R2 ;  /* 0x000000020b0b7220 */ /* 0x000fcc0000410000 */
[----:B------:R-:W2:Y:S01]  /*3260*/  MUFU.SQRT R11, R11 ;  /* 0x0000000b000b7308 */ /* 0x000ea20000002000 */
[----:B------:R-:W-:Y:S05]  /*3270*/  BRA `(.L_x_7355) ;  /* 0x0000000000487947 */ /* 0x000fea0003800000 */
.L_x_7348:
[----:B------:R-:W-:-:S13]  /*3280*/  FSETP.GT.FTZ.AND P0, PT, R8, 1, PT ;  /* 0x3f8000000800780b */ /* 0x000fda0003f14000 */
[----:B------:R-:W-:Y:S01]  /*3290*/  @P0 FMUL.FTZ R2, R3, R0 ;  /* 0x0000000003020220 */ /* 0x000fe20000410000 */
[----:B------:R-:W-:Y:S01]  /*32a0*/  @!P0 FADD.FTZ R0, -R8, 1 ;  /* 0x3f80000008008421 */ /* 0x000fe20000010100 */
[----:B0-----:R-:W-:-:S03]  /*32b0*/  @P0 FMUL.FTZ R9, R9, 2.81474976710656000000e+14 ;  /* 0x5780000009090820 */ /* 0x001fc60000410000 */
[----:B------:R-:W-:Y:S01]  /*32c0*/  @!P0 FMUL.FTZ R3, R3, R0 ;  /* 0x0000000003038220 */ /* 0x000fe20000410000 */
[----:B------:R-:W0:Y:S01]  /*32d0*/  @P0 MUFU.SQRT R2, R2 ;  /* 0x0000000200020308 */ /* 0x000e220000002000 */
[C---:B------:R-:W-:Y:S01]  /*32e0*/  @P0 FMUL.FTZ R9, R8.reuse, R9 ;  /* 0x0000000908090220 */ /* 0x040fe20000410000 */
[----:B------:R-:W-:-:S06]  /*32f0*/  @P0 FMUL.FTZ R8, R8, 2.81474976710656000000e+14 ;  /* 0x5780000008080820 */ /* 0x000fcc0000410000 */
[----:B------:R-:W-:Y:S08]  /*3300*/  @!P0 MUFU.SQRT R11, R3 ;  /* 0x00000003000b8308 */ /* 0x000ff00000002000 */
[----:B0-----:R-:W0:Y:S02]  /*3310*/  @P0 MUFU.RCP R0, R2 ;  /* 0x0000000200000308 */ /* 0x001e240000001000 */
[----:B0-----:R-:W-:Y:S01]  /*3320*/  @P0 FMUL.FTZ R11, R9, R0 ;  /* 0x00000000090b0220 */ /* 0x001fe20000410000 */
[----:B------:R-:W-:Y:S06]  /*3330*/  BRA `(.L_x_7355) ;  /* 0x0000000000187947 */ /* 0x000fec0003800000 */
.L_x_7347:
[----:B------:R-:W-:Y:S01]  /*3340*/  FADD.FTZ R0, R11, 1 ;  /* 0x3f8000000b007421 */ /* 0x000fe20000010000 */
[----:B0-----:R-:W-:Y:S01]  /*3350*/  MUFU.SQRT R9, R9 ;  /* 0x0000000900097308 */ /* 0x001fe20000002000 */
[----:B------:R-:W-:Y:S02]  /*3360*/  IMAD.MOV.U32 R8, RZ, RZ, 0x3f800000 ;  /* 0x3f800000ff087424 */ /* 0x000fe400078e00ff */
[----:B------:R-:W-:-:S06]  /*3370*/  FMUL.FTZ R0, R0, 0.5 ;  /* 0x3f00000000007820 */ /* 0x000fcc0000410000 */
[----:B------:R-:W0:Y:S02]  /*3380*/  MUFU.SQRT R0, R0 ;  /* 0x0000000000007308 */ /* 0x000e240000002000 */
[----:B0-----:R-:W-:-:S07]  /*3390*/  FMUL.FTZ R11, R9, R0 ;  /* 0x00000000090b7220 */ /* 0x001fce0000410000 */
.L_x_7355:
[----:B------:R-:W-:Y:S05]  /*33a0*/  BSYNC B1 ;  /* 0x0000000000017941 */ /* 0x000fea0003800000 */
.L_x_7346:
[----:B------:R-:W-:Y:S05]  /*33b0*/  BRA `(.L_x_7356) ;  /* 0x0000000000087947 */ /* 0x000fea0003800000 */
.L_x_7343:
[----:B------:R-:W-:Y:S01]  /*33c0*/  FMUL.FTZ R11, R11, 16777216 ;  /* 0x4b8000000b0b7820 */ /* 0x000fe20000410000 */
[----:B------:R-:W-:-:S07]  /*33d0*/  FMUL.FTZ R8, R8, 16777216 ;  /* 0x4b80000008087820 */ /* 0x000fce0000410000 */
.L_x_7356:
[----:B------:R-:W-:Y:S05]  /*33e0*/  BSYNC B0 ;  /* 0x0000000000007941 */ /* 0x000fea0003800000 */
.L_x_7342:
        /* <DEDUP_REMOVED lines=16> */
[----:B-1----:R-:W-:Y:S05]  /*34f0*/  CALL.REL.NOINC `($__internal_7_$__cuda_sm3x_div_rn_ftz_f32_slowpath) ;  /* 0x0000013c00f07944 */ /* 0x002fea0003c00000 */
[----:B------:R-:W-:-:S07]  /*3500*/  MOV R2, R0 ;  /* 0x0000000000027202 */ /* 0x000fce0000000f00 */
.L_x_7358:
[----:B------:R-:W-:Y:S05]  /*3510*/  BSYNC B4 ;  /* 0x0000000000047941 */ /* 0x000fea0003800000 */
.L_x_7357:
        /* <DEDUP_REMOVED lines=18> */
.L_x_7360:
[----:B------:R-:W-:Y:S01]  /*3640*/  ISETP.GE.AND P0, PT, R11, RZ, PT ;  /* 0x000000ff0b00720c */ /* 0x000fe20003f06270 */
[----:B------:R-:W-:-:S12]  /*3650*/  HFMA2.MMA R3, -RZ, RZ, 1.9599609375, 20144 ;  /* 0x3fd774ebff037435 */ /* 0x000fd800000001ff */
[----:B------:R-:W-:-:S04]  /*3660*/  @P0 FFMA.FTZ R2, R3, 0.93318945169448852539, -R2 ;  /* 0x3f6ee58103020823 */ /* 0x000fc80000010802 */
[----:B------:R-:W-:-:S07]  /*3670*/  @!P0 FFMA.FTZ R2, R3, 0.93318945169448852539, R2 ;  /* 0x3f6ee58103028823 */ /* 0x000fce0000010002 */
.L_x_7361:
[----:B------:R-:W-:Y:S05]  /*3680*/  BSYNC B0 ;  /* 0x0000000000007941 */ /* 0x000fea0003800000 */
.L_x_7359:
        /* <DEDUP_REMOVED lines=10> */
.L_x_7345:
[----:B------:R-:W-:Y:S05]  /*3730*/  BSYNC B3 ;  /* 0x0000000000037941 */ /* 0x000fea0003800000 */
.L_x_7341:
[----:B------:R-:W-:Y:S02]  /*3740*/  LOP3.LUT R4, R3, 0x80000000, R4, 0xb8, !PT ;  /* 0x8000000003047812 */ /* 0x000fe400078eb804 */
[----:B-1----:R-:W-:Y:S01]  /*3750*/  LOP3.LUT R5, R10, 0x80000000, R5, 0xb8, !PT ;  /* 0x800000000a057812 */ /* 0x002fe200078eb805 */
[----:B------:R-:W-:Y:S06]  /*3760*/  BRA `(.L_x_7330) ;  /* 0x0000001400e47947 */ /* 0x000fec0003800000 */
.L_x_7329:
        /* <DEDUP_REMOVED lines=16> */
[----:B--234-:R-:W0:Y:S01]  /*3870*/  MUFU.RCP R2, R11 ;  /* 0x0000000b00027308 */ /* 0x01ce220000001000 */
        /* <DEDUP_REMOVED lines=12> */
[----:B------:R-:W-:Y:S05]  /*3940*/  CALL.REL.NOINC `($__internal_7_$__cuda_sm3x_div_rn_ftz_f32_slowpath) ;  /* 0x0000013800dc7944 */ /* 0x000fea0003c00000 */
[----:B------:R-:W-:-:S07]  /*3950*/  MOV R3, R0 ;  /* 0x0000000000037202 */ /* 0x000fce0000000f00 */
.L_x_7367:
[----:B------:R-:W-:Y:S05]  /*3960*/  BSYNC B4 ;  /* 0x0000000000047941 */ /* 0x000fea0003800000 */
.L_x_7366:
        /* <DEDUP_REMOVED lines=18> */
.L_x_7369:
[----:B------:R-:W-:Y:S01]  /*3a90*/  ISETP.GE.AND P0, PT, R8, RZ, PT ;  /* 0x000000ff0800720c */ /* 0x000fe20003f06270 */
[----:B------:R-:W-:-:S12]  /*3aa0*/  HFMA2.MMA R3, -RZ, RZ, 1.9599609375, 20144 ;  /* 0x3fd774ebff037435 */ /* 0x000fd800000001ff */
[----:B------:R-:W-:-:S04]  /*3ab0*/  @P0 FFMA.FTZ R0, R3, 0.93318945169448852539, -R0 ;  /* 0x3f6ee58103000823 */ /* 0x000fc80000010800 */
[----:B------:R-:W-:-:S07]  /*3ac0*/  @!P0 FFMA.FTZ R0, R3, 0.93318945169448852539, R0 ;  /* 0x3f6ee58103008823 */ /* 0x000fce0000010000 */
.L_x_7370:
[----:B------:R-:W-:Y:S05]  /*3ad0*/  BSYNC B0 ;  /* 0x0000000000007941 */ /* 0x000fea0003800000 */
.L_x_7368:
        /* <DEDUP_REMOVED lines=13> */
.L_x_7365:
[----:B--234-:R-:W0:Y:S01]  /*3bb0*/  MUFU.RCP R2, R11 ;  /* 0x0000000b00027308 */ /* 0x01ce220000001000 */
        /* <DEDUP_REMOVED lines=10> */
[----:B------:R-:W-:Y:S05]  /*3c60*/  CALL.REL.NOINC `($__internal_7_$__cuda_sm3x_div_rn_ftz_f32_slowpath) ;  /* 0x0000013800147944 */ /* 0x000fea0003c00000 */
[----:B------:R-:W-:-:S07]  /*3c70*/  MOV R2, R0 ;  /* 0x0000000000027202 */ /* 0x000fce0000000f00 */
.L_x_7373:
[----:B------:R-:W-:Y:S05]  /*3c80*/  BSYNC B4 ;  /* 0x0000000000047941 */ /* 0x000fea0003800000 */
.L_x_7372:
        /* <DEDUP_REMOVED lines=18> */
.L_x_7375:
[----:B------:R-:W-:Y:S01]  /*3db0*/  ISETP.GE.AND P0, PT, R8, RZ, PT ;  /* 0x000000ff0800720c */ /* 0x000fe20003f06270 */
[----:B------:R-:W-:-:S12]  /*3dc0*/  HFMA2.MMA R3, -RZ, RZ, 1.9599609375, 20144 ;  /* 0x3fd774ebff037435 */ /* 0x000fd800000001ff */
[----:B------:R-:W-:-:S04]  /*3dd0*/  @P0 FFMA.FTZ R2, R3, 0.93318945169448852539, -R2 ;  /* 0x3f6ee58103020823 */ /* 0x000fc80000010802 */
[----:B------:R-:W-:-:S07]  /*3de0*/  @!P0 FFMA.FTZ R2, R3, 0.93318945169448852539, R2 ;  /* 0x3f6ee58103028823 */ /* 0x000fce0000010002 */
.L_x_7376:
[----:B------:R-:W-:Y:S05]  /*3df0*/  BSYNC B0 ;  /* 0x0000000000007941 */ /* 0x000fea0003800000 */
.L_x_7374:
        /* <DEDUP_REMOVED lines=27> */
.L_x_7364:
[----:B--234-:R-:W-:Y:S01]  /*3fb0*/  FMUL.FTZ R2, R8, 0.36787945032119750977 ;  /* 0x3ebc5ab208027820 */ /* 0x01cfe20000410000 */
        /* <DEDUP_REMOVED lines=31> */
[----:B------:R-:W-:Y:S05]  /*41b0*/  CALL.REL.NOINC `($__internal_7_$__cuda_sm3x_div_rn_ftz_f32_slowpath) ;  /* 0x0000013000c07944 */ /* 0x000fea0003c00000 */
[----:B------:R-:W-:-:S07]  /*41c0*/  IMAD.MOV.U32 R3, RZ, RZ, R0 ;  /* 0x000000ffff037224 */ /* 0x000fce00078e0000 */
.L_x_7378:
[----:B------:R-:W-:Y:S05]  /*41d0*/  BSYNC B4 ;  /* 0x0000000000047941 */ /* 0x000fea0003800000 */
.L_x_7377:
        /* <DEDUP_REMOVED lines=18> */
.L_x_7380:
[----:B------:R-:W-:Y:S01]  /*4300*/  ISETP.GE.AND P0, PT, R8, RZ, PT ;  /* 0x000000ff0800720c */ /* 0x000fe20003f06270 */
[----:B------:R-:W-:-:S12]  /*4310*/  IMAD.MOV.U32 R3, RZ, RZ, 0x3fd774eb ;  /* 0x3fd774ebff037424 */ /* 0x000fd800078e00ff */
[----:B------:R-:W-:-:S04]  /*4320*/  @P0 FFMA.FTZ R0, R3, 0.93318945169448852539, -R0 ;  /* 0x3f6ee58103000823 */ /* 0x000fc80000010800 */
[----:B------:R-:W-:-:S07]  /*4330*/  @!P0 FFMA.FTZ R0, R3, 0.93318945169448852539, R0 ;  /* 0x3f6ee58103008823 */ /* 0x000fce0000010000 */
.L_x_7381:
[----:B------:R-:W-:Y:S05]  /*4340*/  BSYNC B0 ;  /* 0x0000000000007941 */ /* 0x000fea0003800000 */
.L_x_7379:
        /* <DEDUP_REMOVED lines=11> */
.L_x_7363:
[----:B------:R-:W-:-:S04]  /*4400*/  FSETP.GEU.FTZ.AND P6, PT, R9, R8, PT ;  /* 0x000000080900720b */ /* 0x000fc80003fde000 */
        /* <DEDUP_REMOVED lines=21> */
[----:B------:R-:W-:Y:S05]  /*4560*/  CALL.REL.NOINC `($__internal_7_$__cuda_sm3x_div_rn_ftz_f32_slowpath) ;  /* 0x0000012c00d47944 */ /* 0x000fea0003c00000 */
[----:B------:R-:W-:-:S07]  /*4570*/  IMAD.MOV.U32 R3, RZ, RZ, R0 ;  /* 0x000000ffff037224 */ /* 0x000fce00078e0000 */
.L_x_7385:
[----:B------:R-:W-:Y:S05]  /*4580*/  BSYNC B4 ;  /* 0x0000000000047941 */ /* 0x000fea0003800000 */
.L_x_7384:
[----:B------:R-:W-:Y:S02]  /*4590*/  IMAD.MOV.U32 R13, RZ, RZ, 0x3b33710b ;  /* 0x3b33710bff0d7424 */ /* 0x000fe400078e00ff */
[----:B------:R-:W-:Y:S01]  /*45a0*/  FMUL.FTZ R0, R3, R3 ;  /* 0x0000000303007220 */ /* 0x000fe20000410000 */
[----:B------:R-:W0:Y:S01]  /*45b0*/  MUFU.LG2 R10, R19 ;  /* 0x00000013000a7308 */ /* 0x000e220000000c00 */
[C---:B------:R-:W-:Y:S01]  /*45c0*/  FSETP.NEU.FTZ.AND P0, PT, R9.reuse, R8, PT ;  /* 0x000000080900720b */ /* 0x040fe20003f1d000 */
[----:B------:R-:W-:Y:S01]  /*45d0*/  FADD.FTZ R8, R9, R8 ;  /* 0x0000000809087221 */ /* 0x000fe20000010000 */
        /* <DEDUP_REMOVED lines=10> */
[----:B------:R-:W-:-:S03]  /*4680*/  @!P6 MOV R13, 0x3fd774eb ;  /* 0x3fd774eb000de802 */ /* 0x000fc60000000f00 */
        /* <DEDUP_REMOVED lines=8> */
.L_x_7383:
        /* <DEDUP_REMOVED lines=12> */
[----:B------:R-:W-:-:S07]  /*47d0*/  IMAD.MOV.U32 R2, RZ, RZ, R0 ;  /* 0x000000ffff027224 */ /* 0x000fce00078e0000 */
.L_x_7387:
[----:B------:R-:W-:Y:S05]  /*47e0*/  BSYNC B4 ;  /* 0x0000000000047941 */ /* 0x000fea0003800000 */
.L_x_7386:
        /* <DEDUP_REMOVED lines=28> */
[C---:B------:R-:W-:Y:S01]  /*49b0*/  FSETP.NEU.FTZ.AND P0, PT, R9.reuse, R8, PT ;  /* 0x000000080900720b */ /* 0x040fe20003f1d000 */
[----:B------:R-:W-:Y:S01]  /*49c0*/  FADD.FTZ R8, R9, R8 ;  /* 0x0000000809087221 */ /* 0x000fe20000010000 */
        /* <DEDUP_REMOVED lines=8> */
.L_x_7382:
        /* <DEDUP_REMOVED lines=34> */
.L_x_7389:
[----:B------:R-:W-:Y:S05]  /*4c70*/  BSYNC B4 ;  /* 0x0000000000047941 */ /* 0x000fea0003800000 */
.L_x_7388:
[----:B------:R-:W-:Y:S02]  /*4c80*/  IMAD.MOV.U32 R13, RZ, RZ, 0x3b33710b ;  /* 0x3b33710bff0d7424 */ /* 0x000fe400078e00ff */
[----:B------:R-:W-:Y:S01]  /*4c90*/  FMUL.FTZ R0, R3, R3 ;  /* 0x0000000303007220 */ /* 0x000fe20000410000 */
[C---:B------:R-:W-:Y:S01]  /*4ca0*/  FSETP.NEU.FTZ.AND P0, PT, R9.reuse, R8, PT ;  /* 0x000000080900720b */ /* 0x040fe20003f1d000 */
[----:B------:R-:W-:Y:S01]  /*4cb0*/  FADD.FTZ R8, R9, R8 ;  /* 0x0000000809087221 */ /* 0x000fe20000010000 */
[----:B------:R-:W-:Y:S01]  /*4cc0*/  FSETP.NEU.FTZ.AND P1, PT, R11, RZ, PT ;  /* 0x000000ff0b00720b */ /* 0x000fe20003f3d000 */
[----:B------:R-:W-:-:S04]  /*4cd0*/  FFMA.FTZ R13, R0, R13, -0.015681877732276916504 ;  /* 0xbc807748000d7423 */ /* 0x000fc8000001000d */
[----:B------:R-:W-:-:S04]  /*4ce0*/  FFMA.FTZ R13, R0, R13, 0.042200751602649688721 ;  /* 0x3d2cdab2000d7423 */ /* 0x000fc8000001000d */
[----:B------:R-:W-:-:S04]  /*4cf0*/  FFMA.FTZ R13, R0, R13, -0.074792981147766113281 ;  /* 0xbd992d10000d7423 */ /* 0x000fc8000001000d */
[----:B------:R-:W-:-:S04]  /*4d00*/  FFMA.FTZ R13, R0, R13, 0.10640415549278259277 ;  /* 0x3dd9ea6c000d7423 */ /* 0x000fc8000001000d */
        /* <DEDUP_REMOVED lines=11> */
[----:B------:R-:W-:-:S07]  /*4dc0*/  FSEL R3, R8, R3, P0 ;  /* 0x0000000308037208 */ /* 0x000fce0000000000 */
.L_x_7371:
[----:B------:R-:W-:Y:S05]  /*4dd0*/  BSYNC B3 ;  /* 0x0000000000037941 */ /* 0x000fea0003800000 */
.L_x_7362:
[----:B------:R-:W-:Y:S01]  /*4de0*/  FADD.FTZ R10, R10, 0.69314718246459960938 ;  /* 0x3f3172180a0a7421 */ /* 0x000fe20000010000 */
[----:B------:R-:W-:-:S04]  /*4df0*/  LOP3.LUT R4, R3, 0x80000000, R4, 0xb8, !PT ;  /* 0x8000000003047812 */ /* 0x000fc800078eb804 */
[----:B------:R-:W-:Y:S01]  /*4e00*/  LOP3.LUT R5, R10, 0x80000000, R5, 0xb8, !PT ;  /* 0x800000000a057812 */ /* 0x000fe200078eb805 */
[----:B------:R-:W-:Y:S06]  /*4e10*/  BRA `(.L_x_7330) ;  /* 0x0000000000387947 */ /* 0x000fec0003800000 */
.L_x_7328:
[----:B------:R-:W-:-:S13]  /*4e20*/  FSETP.NEU.FTZ.AND P0, PT, R9, +INF , PT ;  /* 0x7f8000000900780b */ /* 0x000fda0003f1d000 */
        /* <DEDUP_REMOVED lines=9> */
[----:B--234-:R-:W-:-:S04]  /*4ec0*/  @P0 FADD.FTZ R3, RZ, R4 ;  /* 0x00000004ff030221 */ /* 0x01cfc80000010000 */
[----:B------:R-:W-:-:S05]  /*4ed0*/  @P0 FADD.FTZ R4, R0, R3 ;  /* 0x0000000300040221 */ /* 0x000fca0000010000 */
[----:B------:R-:W-:-:S05]  /*4ee0*/  @P0 MOV R5, R4 ;  /* 0x0000000400050202 */ /* 0x000fca0000000f00 */
[----:B------:R-:W-:-:S07]  /*4ef0*/  @!P0 FADD.FTZ R5, R5, R5 ;  /* 0x0000000505058221 */ /* 0x000fce0000010000 */
.L_x_7330:
[----:B------:R-:W-:Y:S05]  /*4f00*/  BSYNC B2 ;  /* 0x0000000000027941 */ /* 0x000fea0003800000 */
.L_x_7327:
[----:B--234-:R-:W1:Y:S02]  /*4f10*/  LDC.U8 R2, c[0x0][0x421] ;  /* 0x00010840ff027b82 */ /* 0x01ce640000000000 */
        /* <DEDUP_REMOVED lines=11> */
[----:B------:R-:W1:Y:S02]  /*4fd0*/  F2I.FTZ.TRUNC.NTZ R3, R4 ;  /* 0x0000000400037305 */ /* 0x000e64000021f100 */
[----:B-1----:R1:W-:Y:S01]  /*4fe0*/  STG.E.U8 desc[UR36][R6.64], R3 ;  /* 0x0000000306007986 */ /* 0x0023e2000c101124 */
[----:B------:R-:W-:Y:S05]  /*4ff0*/  BRA `(.L_x_7395) ;  /* 0x0000000c00547947 */ /* 0x000fea0003800000 */
.L_x_7393:
[----:B------:R-:W1:Y:S02]  /*5000*/  F2I.S64.TRUNC R4, R4 ;  /* 0x0000000400047311 */ /* 0x000e64000020d900 */
[----:B-1----:R-:W-:-:S05]  /*5010*/  IMAD.MOV.U32 R3, RZ, RZ, R4 ;  /* 0x000000ffff037224 */ /* 0x002fca00078e0004 */
[----:B------:R1:W-:Y:S01]  /*5020*/  STG.E.U8 desc[UR36][R6.64], R3 ;  /* 0x0000000306007986 */ /* 0x0003e2000c101124 */
[----:B------:R-:W-:Y:S05]  /*5030*/  BRA `(.L_x_7395) ;  /* 0x0000000c00447947 */ /* 0x000fea0003800000 */
.L_x_7392:
[----:B------:R-:W-:-:S13]  /*5040*/  ISETP.NE.AND P0, PT, R0, 0x2, PT ;  /* 0x000000020000780c */ /* 0x000fda0003f05270 */
[----:B------:R-:W-:Y:S05]  /*5050*/  @!P0 BRA `(.L_x_7396) ;  /* 0x0000000000288947 */ /* 0x000fea0003800000 */
[----:B------:R-:W-:-:S13]  /*5060*/  ISETP.NE.AND P0, PT, R0, 0x3, PT ;  /* 0x000000030000780c */ /* 0x000fda0003f05270 */
[----:B------:R-:W-:Y:S05]  /*5070*/  @!P0 BRA `(.L_x_7397) ;  /* 0x0000000000148947 */ /* 0x000fea0003800000 */
[----:B------:R-:W-:-:S13]  /*5080*/  ISETP.NE.AND P0, PT, R0, 0x4, PT ;  /* 0x000000040000780c */ /* 0x000fda0003f05270 */
[----:B------:R-:W-:Y:S05]  /*5090*/  @P0 BRA `(.L_x_7394) ;  /* 0x0000000800d40947 */ /* 0x000fea0003800000 */
[----:B------:R-:W1:Y:S02]  /*50a0*/  F2I.S64.TRUNC R4, R4 ;  /* 0x0000000400047311 */ /* 0x000e64000020d900 */
[----:B-1----:R1:W-:Y:S01]  /*50b0*/  STG.E.64 desc[UR36][R6.64], R4 ;  /* 0x0000000406007986 */ /* 0x0023e2000c101b24 */
[----:B------:R-:W-:Y:S05]  /*50c0*/  BRA `(.L_x_7395) ;  /* 0x0000000c00207947 */ /* 0x000fea0003800000 */
.L_x_7397:
[----:B------:R-:W1:Y:S02]  /*50d0*/  F2I.FTZ.TRUNC.NTZ R3, R4 ;  /* 0x0000000400037305 */ /* 0x000e64000021f100 */
[----:B-1----:R1:W-:Y:S01]  /*50e0*/  STG.E desc[UR36][R6.64], R3 ;  /* 0x0000000306007986 */ /* 0x0023e2000c101924 */
[----:B------:R-:W-:Y:S05]  /*50f0*/  BRA `(.L_x_7395) ;  /* 0x0000000c00147947 */ /* 0x000fea0003800000 */
.L_x_7396:
[----:B------:R-:W1:Y:S02]  /*5100*/  F2I.FTZ.TRUNC.NTZ R3, R4 ;  /* 0x0000000400037305 */ /* 0x000e64000021f100 */
[----:B-1----:R1:W-:Y:S01]  /*5110*/  STG.E.U16 desc[UR36][R6.64], R3 ;  /* 0x0000000306007986 */ /* 0x0023e2000c101524 */
[----:B------:R-:W-:Y:S05]  /*5120*/  BRA `(.L_x_7395) ;  /* 0x0000000c00087947 */ /* 0x000fea0003800000 */
.L_x_7391:
        /* <DEDUP_REMOVED lines=8> */
.L_x_7399:
[----:B------:R-:W-:-:S05]  /*51b0*/  F2FP.F16.F32.PACK_AB R4, RZ, R4 ;  /* 0x00000004ff04723e */ /* 0x000fca00000000ff */
[----:B------:R1:W-:Y:S01]  /*51c0*/  STG.E.U16 desc[UR36][R6.64], R4 ;  /* 0x0000000406007986 */ /* 0x0003e2000c101524 */
[----:B------:R-:W-:Y:S05]  /*51d0*/  BRA `(.L_x_7395) ;  /* 0x0000000800dc7947 */ /* 0x000fea0003800000 */
.L_x_7398:
[----:B------:R-:W-:-:S13]  /*51e0*/  ISETP.NE.AND P0, PT, R0, 0x7, PT ;  /* 0x000000070000780c */ /* 0x000fda0003f05270 */
[----:B------:R-:W-:Y:S05]  /*51f0*/  @!P0 BRA `(.L_x_7400) ;  /* 0x0000000000248947 */ /* 0x000fea0003800000 */
[----:B------:R-:W-:-:S13]  /*5200*/  ISETP.NE.AND P0, PT, R0, 0x8, PT ;  /* 0x000000080000780c */ /* 0x000fda0003f05270 */
[----:B------:R-:W-:Y:S05]  /*5210*/  @!P0 BRA `(.L_x_7401) ;  /* 0x0000000000108947 */ /* 0x000fea0003800000 */
[----:B------:R-:W-:-:S13]  /*5220*/  ISETP.NE.AND P0, PT, R0, 0x9, PT ;  /* 0x000000090000780c */ /* 0x000fda0003f05270 */
[----:B------:R-:W-:Y:S05]  /*5230*/  @P0 BRA `(.L_x_7394) ;  /* 0x00000008006c0947 */ /* 0x000fea0003800000 */
[----:B------:R1:W-:Y:S01]  /*5240*/  STG.E.64 desc[UR36][R6.64], R4 ;  /* 0x0000000406007986 */ /* 0x0003e2000c101b24 */
[----:B------:R-:W-:Y:S05]  /*5250*/  BRA `(.L_x_7395) ;  /* 0x0000000800bc7947 */ /* 0x000fea0003800000 */
.L_x_7401:
[----:B------:R-:W-:-:S05]  /*5260*/  F2FP.F16.F32.PACK_AB R5, R5, R4 ;  /* 0x000000040505723e */ /* 0x000fca00000000ff */
[----:B------:R1:W-:Y:S01]  /*5270*/  STG.E desc[UR36][R6.64], R5 ;  /* 0x0000000506007986 */ /* 0x0003e2000c101924 */
[----:B------:R-:W-:Y:S05]  /*5280*/  BRA `(.L_x_7395) ;  /* 0x0000000800b07947 */ /* 0x000fea0003800000 */
.L_x_7400:
[----:B------:R-:W-:-:S06]  /*5290*/  FMUL.FTZ R2, R4, 1 ;  /* 0x3f80000004027820 */ /* 0x000fcc0000410000 */
[----:B------:R-:W1:Y:S02]  /*52a0*/  F2F.F64.F32 R2, R2 ;  /* 0x0000000200027310 */ /* 0x000e640000201800 */
[----:B-1----:R1:W-:Y:S01]  /*52b0*/  STG.E.64 desc[UR36][R6.64], R2 ;  /* 0x0000000206007986 */ /* 0x0023e2000c101b24 */
[----:B------:R-:W-:Y:S05]  /*52c0*/  BRA `(.L_x_7395) ;  /* 0x0000000800a07947 */ /* 0x000fea0003800000 */
.L_x_7390:
        /* <DEDUP_REMOVED lines=8> */
[----:B------:R-:W-:Y:S02]  /*5350*/  FSETP.NEU.FTZ.AND P0, PT, R4, RZ, PT ;  /* 0x000000ff0400720b */ /* 0x000fe40003f1d000 */
[----:B------:R-:W-:-:S04]  /*5360*/  FSETP.NEU.FTZ.AND P1, PT, R5, RZ, PT ;  /* 0x000000ff0500720b */ /* 0x000fc80003f3d000 */
[----:B------:R-:W-:-:S04]  /*5370*/  PLOP3.LUT P0, PT, P0, P1, PT, 0xa8, 0x0 ;  /* 0x000000000000781c */ /* 0x000fc80000703570 */
[----:B------:R-:W-:-:S05]  /*5380*/  SEL R3, RZ, 0x1, !P0 ;  /* 0x00000001ff037807 */ /* 0x000fca0004000000 */
[----:B------:R1:W-:Y:S01]  /*5390*/  STG.E.U8 desc[UR36][R6.64], R3 ;  /* 0x0000000306007986 */ /* 0x0003e2000c101124 */
[----:B------:R-:W-:Y:S05]  /*53a0*/  BRA `(.L_x_7395) ;  /* 0x0000000800687947 */ /* 0x000fea0003800000 */
.L_x_7404:
[----:B------:R-:W-:Y:S01]  /*53b0*/  FMUL.FTZ R10, R5, 1 ;  /* 0x3f800000050a7820 */ /* 0x000fe20000410000 */
[----:B------:R-:W-:-:S05]  /*53c0*/  FMUL.FTZ R8, R4, 1 ;  /* 0x3f80000004087820 */ /* 0x000fca0000410000 */
[----:B------:R-:W-:Y:S08]  /*53d0*/  F2F.F64.F32 R10, R10 ;  /* 0x0000000a000a7310 */ /* 0x000ff00000201800 */
[----:B0-----:R-:W0:Y:S02]  /*53e0*/  F2F.F64.F32 R8, R8 ;  /* 0x0000000800087310 */ /* 0x001e240000201800 */
[----:B0-----:R4:W-:Y:S01]  /*53f0*/  STG.E.128 desc[UR36][R6.64], R8 ;  /* 0x0000000806007986 */ /* 0x0019e2000c101d24 */
[----:B------:R-:W-:Y:S05]  /*5400*/  BRA `(.L_x_7395) ;  /* 0x0000000800507947 */ /* 0x000fea0003800000 */
.L_x_7403:
        /* <DEDUP_REMOVED lines=20> */
.L_x_7408:
[----:B------:R-:W-:Y:S05]  /*5550*/  BSYNC B0 ;  /* 0x0000000000007941 */ /* 0x000fea0003800000 */
.L_x_7407:
[----:B------:R-:W-:-:S05]  /*5560*/  LOP3.LUT R5, R0, R5, RZ, 0xfc, !PT ;  /* 0x0000000500057212 */ /* 0x000fca00078efcff */
[----:B------:R1:W-:Y:S01]  /*5570*/  STG.E.U8 desc[UR36][R6.64], R5 ;  /* 0x0000000506007986 */ /* 0x0003e2000c101124 */
[----:B------:R-:W-:Y:S05]  /*5580*/  BRA `(.L_x_7395) ;  /* 0x0000000400f07947 */ /* 0x000fea0003800000 */
.L_x_7406:
[----:B------:R-:W-:Y:S01]  /*5590*/  LOP3.LUT R2, R4, 0x7fffffff, RZ, 0xc0, !PT ;  /* 0x7fffffff04027812 */ /* 0x000fe200078ec0ff */
        /* <DEDUP_REMOVED lines=11> */
.L_x_7410:
[----:B------:R-:W-:Y:S01]  /*5650*/  IMAD.MOV.U32 R0, RZ, RZ, 0x7f ;  /* 0x0000007fff007424 */ /* 0x000fe200078e00ff */
[----:B------:R-:W-:-:S04]  /*5660*/  ISETP.GT.U32.AND P0, PT, R2, 0x7f800000, PT ;  /* 0x7f8000000200780c */ /* 0x000fc80003f04070 */
[----:B------:R-:W-:-:S09]  /*5670*/  SEL R0, R0, 0x7c, P0 ;  /* 0x0000007c00007807 */ /* 0x000fd20000000000 */
.L_x_7411:
[----:B------:R-:W-:Y:S05]  /*5680*/  BSYNC B0 ;  /* 0x0000000000007941 */ /* 0x000fea0003800000 */
.L_x_7409:
[----:B------:R-:W-:-:S04]  /*5690*/  LOP3.LUT R4, R4, 0x80000000, RZ, 0xc0, !PT ;  /* 0x8000000004047812 */ /* 0x000fc800078ec0ff */
[----:B------:R-:W-:-:S04]  /*56a0*/  SHF.R.U32.HI R3, RZ, 0x18, R4 ;  /* 0x00000018ff037819 */ /* 0x000fc80000011604 */
[----:B------:R-:W-:-:S05]  /*56b0*/  LOP3.LUT R3, R0, R3, RZ, 0xfc, !PT ;  /* 0x0000000300037212 */ /* 0x000fca00078efcff */
[----:B------:R2:W-:Y:S01]  /*56c0*/  STG.E.U8 desc[UR36][R6.64], R3 ;  /* 0x0000000306007986 */ /* 0x0005e2000c101124 */
[----:B------:R-:W-:Y:S05]  /*56d0*/  BRA `(.L_x_7395) ;  /* 0x00000004009c7947 */ /* 0x000fea0003800000 */
.L_x_7405:
[----:B------:R-:W-:-:S05]  /*56e0*/  F2FP.BF16.F32.PACK_AB R4, RZ, R4 ;  /* 0x00000004ff04723e */ /* 0x000fca00000010ff */
[----:B------:R3:W-:Y:S01]  /*56f0*/  STG.E.U16 desc[UR36][R6.64], R4 ;  /* 0x0000000406007986 */ /* 0x0007e2000c101524 */
[----:B------:R-:W-:Y:S05]  /*5700*/  BRA `(.L_x_7395) ;  /* 0x0000000400907947 */ /* 0x000fea0003800000 */
.L_x_7402:
        /* <DEDUP_REMOVED lines=8> */
[----:B------:R-:W1:Y:S02]  /*5790*/  F2I.FTZ.U32.TRUNC.NTZ R3, R4 ;  /* 0x0000000400037305 */ /* 0x000e64000021f000 */
[----:B-1----:R1:W-:Y:S01]  /*57a0*/  STG.E.U16 desc[UR36][R6.64], R3 ;  /* 0x0000000306007986 */ /* 0x0023e2000c101524 */
[----:B------:R-:W-:Y:S05]  /*57b0*/  BRA `(.L_x_7395) ;  /* 0x0000000400647947 */ /* 0x000fea0003800000 */
.L_x_7414:
        /* <DEDUP_REMOVED lines=16> */
.L_x_7417:
[----:B------:R-:W-:-:S04]  /*58c0*/  LOP3.LUT R4, R4, 0x80000000, RZ, 0xc0, !PT ;  /* 0x8000000004047812 */ /* 0x000fc800078ec0ff */
[----:B------:R-:W-:-:S04]  /*58d0*/  SHF.R.U32.HI R3, RZ, 0x18, R4 ;  /* 0x00000018ff037819 */ /* 0x000fc80000011604 */
[----:B------:R-:W-:-:S04]  /*58e0*/  LOP3.LUT R0, R0, R3, RZ, 0xfc, !PT ;  /* 0x0000000300007212 */ /* 0x000fc800078efcff */
[----:B------:R-:W-:-:S07]  /*58f0*/  PRMT R3, R0, 0x7610, R3 ;  /* 0x0000761000037816 */ /* 0x000fce0000000003 */
.L_x_7416:
[----:B------:R-:W-:Y:S05]  /*5900*/  BSYNC B0 ;  /* 0x0000000000007941 */ /* 0x000fea0003800000 */
.L_x_7415:
[----:B------:R1:W-:Y:S01]  /*5910*/  STG.E.U8 desc[UR36][R6.64], R3 ;  /* 0x0000000306007986 */ /* 0x0003e2000c101124 */
[----:B------:R-:W-:Y:S05]  /*5920*/  BRA `(.L_x_7395) ;  /* 0x0000000400087947 */ /* 0x000fea0003800000 */
.L_x_7413:
        /* <DEDUP_REMOVED lines=16> */
.L_x_7420:
[----:B------:R-:W-:-:S04]  /*5a30*/  LOP3.LUT R4, R4, 0x80000000, RZ, 0xc0, !PT ;  /* 0x8000000004047812 */ /* 0x000fc800078ec0ff */
[----:B------:R-:W-:-:S04]  /*5a40*/  SHF.R.U32.HI R3, RZ, 0x18, R4 ;  /* 0x00000018ff037819 */ /* 0x000fc80000011604 */
[----:B------:R-:W-:-:S04]  /*5a50*/  LOP3.LUT R0, R0, R3, RZ, 0xfc, !PT ;  /* 0x0000000300007212 */ /* 0x000fc800078efcff */
[----:B------:R-:W-:-:S07]  /*5a60*/  PRMT R3, R0, 0x7610, R3 ;  /* 0x0000761000037816 */ /* 0x000fce0000000003 */
.L_x_7419:
[----:B------:R-:W-:Y:S05]  /*5a70*/  BSYNC B0 ;  /* 0x0000000000007941 */ /* 0x000fea0003800000 */
.L_x_7418:
[----:B------:R1:W-:Y:S01]  /*5a80*/  STG.E.U8 desc[UR36][R6.64], R3 ;  /* 0x0000000306007986 */ /* 0x0003e2000c101124 */
[----:B------:R-:W-:Y:S05]  /*5a90*/  BRA `(.L_x_7395) ;  /* 0x0000000000ac7947 */ /* 0x000fea0003800000 */
.L_x_7412:
        /* <DEDUP_REMOVED lines=21> */
.L_x_7394:
        /* <DEDUP_REMOVED lines=10> */
[----:B------:R-:W-:Y:S01]  /*5c90*/  IMAD.U32 R10, RZ, RZ, UR4 ;  /* 0x00000004ff0a7e24 */ /* 0x000fe2000f8e00ff */
[----:B------:R-:W-:Y:S01]  /*5ca0*/  MOV R11, UR5 ;  /* 0x00000005000b7c02 */ /* 0x000fe20008000f00 */
[----:B------:R-:W-:-:S02]  /*5cb0*/  IMAD.MOV.U32 R8, RZ, RZ, 0x65 ;  /* 0x00000065ff087424 */ /* 0x000fc400078e00ff */
[----:B-1----:R-:W-:-:S07]  /*5cc0*/  IMAD.MOV.U32 R13, RZ, RZ, RZ ;  /* 0x000000ffff0d7224 */ /* 0x002fce00078e00ff */
[----:B------:R-:W-:-:S07]  /*5cd0*/  LEPC R20, `(.L_x_7423) ;  /* 0x000000001014794e */ /* 0x000fce0000000000 */
[----:B0-2---:R-:W-:Y:S05]  /*5ce0*/  CALL.ABS.NOINC R2 ;  /* 0x0000000002007343 */ /* 0x005fea0003c00000 */
.L_x_7423:
[----:B------:R-:W-:Y:S05]  /*5cf0*/  BRA `(.L_x_7395) ;  /* 0x0000000000147947 */ /* 0x000fea0003800000 */
.L_x_7422:
[----:B------:R-:W1:Y:S02]  /*5d00*/  F2I.U64.TRUNC R4, R4 ;  /* 0x0000000400047311 */ /* 0x000e64000020d800 */
[----:B-1----:R1:W-:Y:S01]  /*5d10*/  STG.E.64 desc[UR36][R6.64], R4 ;  /* 0x0000000406007986 */ /* 0x0023e2000c101b24 */
[----:B------:R-:W-:Y:S05]  /*5d20*/  BRA `(.L_x_7395) ;  /* 0x0000000000087947 */ /* 0x000fea0003800000 */
.L_x_7421:
[----:B------:R-:W1:Y:S02]  /*5d30*/  F2I.FTZ.U32.TRUNC.NTZ R3, R4 ;  /* 0x0000000400037305 */ /* 0x000e64000021f000 */
[----:B-1----:R1:W-:Y:S02]  /*5d40*/  STG.E desc[UR36][R6.64], R3 ;  /* 0x0000000306007986 */ /* 0x0023e4000c101924 */
.L_x_7395:
[----:B------:R-:W-:-:S05]  /*5d50*/  LEA R16, R16, R17, 0x9 ;  /* 0x0000001110107211 */ /* 0x000fca00078e48ff */
[----:B------:R-:W-:-:S07]  /*5d60*/  VIADD R19, R16, 0x80 ;  /* 0x0000008010137836 */ /* 0x000fce0000000000 */
.L_x_7295:
[----:B------:R-:W-:Y:S05]  /*5d70*/  BSYNC B6 ;  /* 0x0000000000067941 */ /* 0x000fea0003800000 */
.L_x_7294:
[----:B------:R-:W-:Y:S01]  /*5d80*/  ULDC UR4, c[0x0][0x210] ;  /* 0x0000840000047ab9 */ /* 0x000fe20000000800 */
[----:B------:R-:W-:Y:S01]  /*5d90*/  BSSY B6, `(.L_x_7424) ;  /* 0x00005d0000067945 */ /* 0x000fe20003800000 */
[----:B------:R-:W-:-:S13]  /*5da0*/  ISETP.GE.AND P0, PT, R19, UR4, PT ;  /* 0x0000000413007c0c */ /* 0x000fda000bf06270 */
[----:B------:R-:W-:Y:S05]  /*5db0*/  @P0 BRA `(.L_x_7425) ;  /* 0x0000005c00340947 */ /* 0x000fea0003800000 */
[----:B-1234-:R-:W1:Y:S01]  /*5dc0*/  LDC R6, c[0x0][0x218] ;  /* 0x00008600ff067b82 */ /* 0x01ee620000000800 */
[----:B------:R-:W-:Y:S01]  /*5dd0*/  MOV R0, RZ ;  /* 0x000000ff00007202 */ /* 0x000fe20000000f00 */
[----:B------:R-:W-:Y:S01]  /*5de0*/  IMAD.MOV.U32 R16, RZ, RZ, RZ ;  /* 0x000000ffff107224 */ /* 0x000fe200078e00ff */
[----:B-1----:R-:W-:-:S13]  /*5df0*/  ISETP.NE.AND P0, PT, R6, RZ, PT ;  /* 0x000000ff0600720c */ /* 0x002fda0003f05270 */
[----:B------:R-:W-:Y:S05]  /*5e00*/  @!P0 BRA `(.L_x_7426) ;  /* 0x0000001000a88947 */ /* 0x000fea0003800000 */
        /* <DEDUP_REMOVED lines=289> */
[----:B------:R-:W-:-:S09]  /*7020*/  ULDC.64 UR4, c[0x0][0x340] ;  /* 0x0000d00000047ab9 */ /* 0x000fd20000000a00 */
        /* <DEDUP_REMOVED lines=8> */
.L_x_7426:
[----:B------:R-:W1:Y:S01]  /*70b0*/  LDC.U8 R5, c[0x0][0x422] ;  /* 0x00010880ff057b82 */ /* 0x000e620000000000 */
[----:B------:R-:W-:Y:S01]  /*70c0*/  ULDC.64 UR6, c[0x0][0x418] ;  /* 0x0001060000067ab9 */ /* 0x000fe20000000a00 */
[----:B------:R-:W-:Y:S01]  /*70d0*/  ULDC.64 UR4, c[0x0][0x410] ;  /* 0x0001040000047ab9 */ /* 0x000fe20000000a00 */
[----:B------:R-:W-:Y:S01]  /*70e0*/  IADD3 R2, P1, R0, UR6, RZ ;  /* 0x0000000600027c10 */ /* 0x000fe2000ff3e0ff */
[----:B------:R-:W-:Y:S01]  /*70f0*/  BSSY B7, `(.L_x_7427) ;  /* 0x00000f6000077945 */ /* 0x000fe20003800000 */
[----:B------:R-:W-:-:S03]  /*7100*/  IADD3 R16, P0, R16, UR4, RZ ;  /* 0x0000000410107c10 */ /* 0x000fc6000ff1e0ff */
[----:B------:R-:W-:Y:S01]  /*7110*/  IMAD.X R3, RZ, RZ, UR7, P1 ;  /* 0x00000007ff037e24 */ /* 0x000fe200088e06ff */
[----:B------:R-:W-:Y:S02]  /*7120*/  IADD3.X R17, RZ, UR5, RZ, P0, !PT ;  /* 0x00000005ff117c10 */ /* 0x000fe400087fe4ff */
        /* <DEDUP_REMOVED lines=12> */
[----:B------:R-:W-:Y:S01]  /*71f0*/  MOV R5, RZ ;  /* 0x000000ff00057202 */ /* 0x000fe20000000f00 */
[----:B--2---:R1:W2:Y:S01]  /*7200*/  I2F.S16 R4, R2 ;  /* 0x0000000200047306 */ /* 0x0042a20000101400 */
[----:B------:R-:W-:Y:S05]  /*7210*/  BRA `(.L_x_7433) ;  /* 0x0000000c008c7947 */ /* 0x000fea0003800000 */
.L_x_7431:
[----:B------:R-:W2:Y:S01]  /*7220*/  LDG.E.U8 R2, desc[UR36][R2.64] ;  /* 0x0000002402027981 */ /* 0x000ea2000c1e1100 */
[----:B------:R-:W-:Y:S01]  /*7230*/  IMAD.MOV.U32 R5, RZ, RZ, RZ ;  /* 0x000000ffff057224 */ /* 0x000fe200078e00ff */
[----:B--2---:R-:W-:Y:S01]  /*7240*/  I2FP.F32.U32 R4, R2 ;  /* 0x0000000200047245 */ /* 0x004fe20000201000 */
[----:B------:R-:W-:Y:S06]  /*7250*/  BRA `(.L_x_7433) ;  /* 0x0000000c007c7947 */ /* 0x000fec0003800000 */
.L_x_7430:
[----:B------:R-:W-:-:S13]  /*7260*/  ISETP.NE.AND P0, PT, R4, 0x2, PT ;  /* 0x000000020400780c */ /* 0x000fda0003f05270 */
[----:B------:R-:W-:Y:S05]  /*7270*/  @!P0 BRA `(.L_x_7434) ;  /* 0x0000000000308947 */ /* 0x000fea0003800000 */
[----:B------:R-:W-:-:S13]  /*7280*/  ISETP.NE.AND P0, PT, R4, 0x3, PT ;  /* 0x000000030400780c */ /* 0x000fda0003f05270 */
[----:B------:R-:W-:Y:S05]  /*7290*/  @!P0 BRA `(.L_x_7435) ;  /* 0x0000000000188947 */ /* 0x000fea0003800000 */
[----:B------:R-:W-:-:S13]  /*72a0*/  ISETP.NE.AND P0, PT, R4, 0x4, PT ;  /* 0x000000040400780c */ /* 0x000fda0003f05270 */
[----:B------:R-:W-:Y:S05]  /*72b0*/  @P0 BRA `(.L_x_7432) ;  /* 0x0000000c00000947 */ /* 0x000fea0003800000 */
[----:B------:R-:W2:Y:S01]  /*72c0*/  LDG.E.64 R2, desc[UR36][R2.64] ;  /* 0x0000002402027981 */ /* 0x000ea2000c1e1b00 */
[----:B------:R-:W-:Y:S01]  /*72d0*/  HFMA2.MMA R5, -RZ, RZ, 0, 0 ;  /* 0x00000000ff057435 */ /* 0x000fe200000001ff */
[----:B--2---:R1:W2:Y:S01]  /*72e0*/  I2F.S64 R4, R2 ;  /* 0x0000000200047312 */ /* 0x0042a20000301400 */
[----:B------:R-:W-:Y:S09]  /*72f0*/  BRA `(.L_x_7433) ;  /* 0x0000000c00547947 */ /* 0x000ff20003800000 */
.L_x_7435:
[----:B------:R-:W2:Y:S01]  /*7300*/  LDG.E R2, desc[UR36][R2.64] ;  /* 0x0000002402027981 */ /* 0x000ea2000c1e1900 */
[----:B------:R-:W-:Y:S01]  /*7310*/  IMAD.MOV.U32 R5, RZ, RZ, RZ ;  /* 0x000000ffff057224 */ /* 0x000fe200078e00ff */
[----:B--2---:R-:W-:Y:S01]  /*7320*/  I2FP.F32.S32 R4, R2 ;  /* 0x0000000200047245 */ /* 0x004fe20000201400 */
[----:B------:R-:W-:Y:S06]  /*7330*/  BRA `(.L_x_7433) ;  /* 0x0000000c00447947 */ /* 0x000fec0003800000 */
.L_x_7434:
[----:B------:R-:W2:Y:S01]  /*7340*/  LDG.E.U16 R2, desc[UR36][R2.64] ;  /* 0x0000002402027981 */ /* 0x000ea2000c1e1500 */
[----:B------:R-:W-:Y:S01]  /*7350*/  MOV R5, RZ ;  /* 0x000000ff00057202 */ /* 0x000fe20000000f00 */
[----:B--2---:R3:W4:Y:S01]  /*7360*/  I2F.S16 R4, R2 ;  /* 0x0000000200047306 */ /* 0x0047220000101400 */
[----:B------:R-:W-:Y:S05]  /*7370*/  BRA `(.L_x_7433) ;  /* 0x0000000c00347947 */ /* 0x000fea0003800000 */
.L_x_7429:
[----:B------:R-:W-:-:S13]  /*7380*/  ISETP.GT.AND P0, PT, R4, 0x6, PT ;  /* 0x000000060400780c */ /* 0x000fda0003f04270 */
[----:B------:R-:W-:Y:S05]  /*7390*/  @P0 BRA `(.L_x_7436) ;  /* 0x00000000002c0947 */ /* 0x000fea0003800000 */
[----:B------:R-:W-:-:S13]  /*73a0*/  ISETP.NE.AND P0, PT, R4, 0x5, PT ;  /* 0x000000050400780c */ /* 0x000fda0003f05270 */
[----:B------:R-:W-:Y:S05]  /*73b0*/  @!P0 BRA `(.L_x_7437) ;  /* 0x0000000000148947 */ /* 0x000fea0003800000 */
[----:B------:R-:W-:-:S13]  /*73c0*/  ISETP.NE.AND P0, PT, R4, 0x6, PT ;  /* 0x000000060400780c */ /* 0x000fda0003f05270 */
[----:B------:R-:W-:Y:S05]  /*73d0*/  @P0 BRA `(.L_x_7432) ;  /* 0x0000000800b80947 */ /* 0x000fea0003800000 */
[----:B------:R1:W5:Y:S01]  /*73e0*/  LDG.E R4, desc[UR36][R2.64] ;  /* 0x0000002402047981 */ /* 0x000362000c1e1900 */
[----:B------:R-:W-:Y:S01]  /*73f0*/  IMAD.MOV.U32 R5, RZ, RZ, RZ ;  /* 0x000000ffff057224 */ /* 0x000fe200078e00ff */
[----:B------:R-:W-:Y:S06]  /*7400*/  BRA `(.L_x_7433) ;  /* 0x0000000c00107947 */ /* 0x000fec0003800000 */
.L_x_7437:
[----:B------:R-:W2:Y:S01]  /*7410*/  LDG.E.U16 R2, desc[UR36][R2.64] ;  /* 0x0000002402027981 */ /* 0x000ea2000c1e1500 */
[----:B------:R-:W-:Y:S01]  /*7420*/  HFMA2.MMA R5, -RZ, RZ, 0, 0 ;  /* 0x00000000ff057435 */ /* 0x000fe200000001ff */
[----:B--2---:R-:W-:Y:S01]  /*7430*/  HADD2.F32 R4, -RZ, R2.H0_H0 ;  /* 0x20000002ff047230 */ /* 0x004fe20000004100 */
[----:B------:R-:W-:Y:S09]  /*7440*/  BRA `(.L_x_7433) ;  /* 0x0000000c00007947 */ /* 0x000ff20003800000 */
.L_x_7436:
        /* <DEDUP_REMOVED lines=8> */
.L_x_7439:
[----:B------:R-:W2:Y:S02]  /*74d0*/  LDG.E R2, desc[UR36][R2.64] ;  /* 0x0000002402027981 */ /* 0x000ea4000c1e1900 */
[--C-:B--2---:R-:W-:Y:S02]  /*74e0*/  HADD2.F32 R5, -RZ, R2.reuse.H1_H1 ;  /* 0x30000002ff057230 */ /* 0x104fe40000004100 */
[----:B------:R-:W-:Y:S01]  /*74f0*/  HADD2.F32 R4, -RZ, R2.H0_H0 ;  /* 0x20000002ff047230 */ /* 0x000fe20000004100 */
[----:B------:R-:W-:Y:S06]  /*7500*/  BRA `(.L_x_7433) ;  /* 0x0000000800d07947 */ /* 0x000fec0003800000 */
.L_x_7438:
[----:B------:R-:W2:Y:S01]  /*7510*/  LDG.E.64 R2, desc[UR36][R2.64] ;  /* 0x0000002402027981 */ /* 0x000ea2000c1e1b00 */
[----:B------:R-:W-:Y:S01]  /*7520*/  UMOV UR4, 0xf0000000 ;  /* 0xf000000000047882 */ /* 0x000fe20000000000 */
[----:B------:R-:W-:Y:S01]  /*7530*/  UMOV UR5, 0x380fffff ;  /* 0x380fffff00057882 */ /* 0x000fe20000000000 */
[----:B------:R-:W-:Y:S01]  /*7540*/  IMAD.MOV.U32 R5, RZ, RZ, RZ ;  /* 0x000000ffff057224 */ /* 0x000fe200078e00ff */
[----:B--2---:R-:W1:Y:S01]  /*7550*/  F2F.F32.F64 R4, R2 ;  /* 0x0000000200047310 */ /* 0x004e620000301000 */
[----:B------:R-:W-:-:S14]  /*7560*/  DSETP.GEU.AND P0, PT, |R2|, UR4, PT ;  /* 0x0000000402007e2a */ /* 0x000fdc000bf0e200 */
[----:B-1----:R-:W-:Y:S01]  /*7570*/  @!P0 FMUL R4, R4, 1.175494350822287508e-38 ;  /* 0x0080000004048820 */ /* 0x002fe20000400000 */
[----:B------:R-:W-:Y:S06]  /*7580*/  BRA `(.L_x_7433) ;  /* 0x0000000800b07947 */ /* 0x000fec0003800000 */
.L_x_7428:
        /* <DEDUP_REMOVED lines=13> */
.L_x_7442:
[----:B0-----:R-:W2:Y:S01]  /*7660*/  LDG.E.128 R8, desc[UR36][R2.64] ;  /* 0x0000002402087981 */ /* 0x001ea2000c1e1d00 */
        /* <DEDUP_REMOVED lines=9> */
.L_x_7441:
        /* <DEDUP_REMOVED lines=10> */
[----:B------:R-:W1:Y:S01]  /*77a0*/  FLO.U32 R5, R0 ;  /* 0x0000000000057300 */ /* 0x000e6200000e0000 */
[C---:B------:R-:W-:Y:S01]  /*77b0*/  IADD3 R6, R0.reuse, 0x1000000, RZ ;  /* 0x0100000000067810 */ /* 0x040fe20007ffe0ff */
[----:B------:R-:W-:-:S03]  /*77c0*/  VIADD R2, R0, 0xffffffff ;  /* 0xffffffff00027836 */ /* 0x000fc60000000000 */
[----:B------:R-:W-:Y:S02]  /*77d0*/  SHF.R.S32.HI R6, RZ, 0x8, R6 ;  /* 0x00000008ff067819 */ /* 0x000fe40000011406 */
[----:B------:R-:W-:Y:S02]  /*77e0*/  SHF.R.S32.HI R2, RZ, 0x1f, R2 ;  /* 0x0000001fff027819 */ /* 0x000fe40000011402 */
[----:B-1----:R-:W-:-:S04]  /*77f0*/  IADD3 R5, -R5, 0x1f, RZ ;  /* 0x0000001f05057810 */ /* 0x002fc80007ffe1ff */
[C---:B------:R-:W-:Y:S02]  /*7800*/  ISETP.GT.U32.AND P0, PT, R5.reuse, 0x4, PT ;  /* 0x000000040500780c */ /* 0x040fe40003f04070 */
[----:B------:R-:W-:-:S04]  /*7810*/  IADD3 R5, R5, -0x4, RZ ;  /* 0xfffffffc05057810 */ /* 0x000fc80007ffe0ff */
[----:B------:R-:W-:-:S05]  /*7820*/  SEL R5, R5, RZ, P0 ;  /* 0x000000ff05057207 */ /* 0x000fca0000000000 */
[----:B------:R-:W-:Y:S01]  /*7830*/  IMAD R8, R5, R8, 0x3c000000 ;  /* 0x3c00000005087424 */ /* 0x000fe200078e0208 */
[----:B------:R-:W-:-:S04]  /*7840*/  SHF.L.U32 R5, R0, R5, RZ ;  /* 0x0000000500057219 */ /* 0x000fc800000006ff */
[----:B------:R-:W-:-:S04]  /*7850*/  LEA.HI R5, R5, R8, RZ, 0x1c ;  /* 0x0000000805057211 */ /* 0x000fc800078fe0ff */
[----:B------:R-:W-:-:S04]  /*7860*/  LOP3.LUT R5, R5, 0x7f800000, R6, 0xf8, !PT ;  /* 0x7f80000005057812 */ /* 0x000fc800078ef806 */
[----:B------:R-:W-:Y:S02]  /*7870*/  LOP3.LUT R3, R5, R2, RZ, 0x30, !PT ;  /* 0x0000000205037212 */ /* 0x000fe400078e30ff */
[----:B------:R-:W-:Y:S02]  /*7880*/  MOV R5, RZ ;  /* 0x000000ff00057202 */ /* 0x000fe40000000f00 */
[----:B------:R-:W-:Y:S01]  /*7890*/  LOP3.LUT R4, R3, 0x80000000, R4, 0xf8, !PT ;  /* 0x8000000003047812 */ /* 0x000fe200078ef804 */
[----:B------:R-:W-:Y:S06]  /*78a0*/  BRA `(.L_x_7433) ;  /* 0x0000000400e87947 */ /* 0x000fec0003800000 */
.L_x_7444:
[----:B------:R-:W2:Y:S01]  /*78b0*/  LDG.E.U8 R2, desc[UR36][R2.64] ;  /* 0x0000002402027981 */ /* 0x000ea2000c1e1100 */
[----:B------:R-:W-:Y:S02]  /*78c0*/  IMAD.MOV.U32 R5, RZ, RZ, RZ ;  /* 0x000000ffff057224 */ /* 0x000fe400078e00ff */
[C---:B--2---:R-:W-:Y:S01]  /*78d0*/  IMAD.SHL.U32 R0, R2.reuse, 0x2000000, RZ ;  /* 0x0200000002007824 */ /* 0x044fe200078e00ff */
[----:B------:R-:W-:-:S04]  /*78e0*/  SHF.L.U32 R7, R2, 0x18, RZ ;  /* 0x0000001802077819 */ /* 0x000fc800000006ff */
        /* <DEDUP_REMOVED lines=8> */
[----:B------:R-:W-:Y:S01]  /*7970*/  LOP3.LUT R4, R4, 0x80000000, R7, 0xf8, !PT ;  /* 0x8000000004047812 */ /* 0x000fe200078ef807 */
[----:B------:R-:W-:Y:S06]  /*7980*/  BRA `(.L_x_7433) ;  /* 0x0000000400b07947 */ /* 0x000fec0003800000 */
.L_x_7443:
[----:B------:R-:W2:Y:S01]  /*7990*/  LDG.E.U16 R2, desc[UR36][R2.64] ;  /* 0x0000002402027981 */ /* 0x000ea2000c1e1500 */
[----:B------:R-:W-:Y:S01]  /*79a0*/  HFMA2.MMA R5, -RZ, RZ, 0, 0 ;  /* 0x00000000ff057435 */ /* 0x000fe200000001ff */
[----:B--2---:R-:W-:Y:S01]  /*79b0*/  IMAD.U32 R4, R2, 0x10000, RZ ;  /* 0x0001000002047824 */ /* 0x004fe200078e00ff */
[----:B------:R-:W-:Y:S09]  /*79c0*/  BRA `(.L_x_7433) ;  /* 0x0000000400a07947 */ /* 0x000ff20003800000 */
.L_x_7440:
        /* <DEDUP_REMOVED lines=9> */
[----:B------:R-:W-:Y:S02]  /*7a60*/  MOV R5, RZ ;  /* 0x000000ff00057202 */ /* 0x000fe40000000f00 */
[----:B--2---:R-:W-:Y:S01]  /*7a70*/  I2FP.F32.U32 R4, R2 ;  /* 0x0000000200047245 */ /* 0x004fe20000201000 */
[----:B------:R-:W-:Y:S06]  /*7a80*/  BRA `(.L_x_7433) ;  /* 0x0000000400707947 */ /* 0x000fec0003800000 */
.L_x_7447:
        /* <DEDUP_REMOVED lines=14> */
[----:B------:R-:W1:Y:S02]  /*7b70*/  FLO.U32 R3, R2 ;  /* 0x0000000200037300 */ /* 0x000e6400000e0000 */
[----:B-1----:R-:W-:-:S04]  /*7b80*/  IADD3 R3, -R3, 0x1f, RZ ;  /* 0x0000001f03037810 */ /* 0x002fc80007ffe1ff */
[----:B------:R-:W-:Y:S01]  /*7b90*/  IADD3 R0, R0, 0x1d, -R3 ;  /* 0x0000001d00007810 */ /* 0x000fe20007ffe803 */
[----:B------:R-:W-:-:S05]  /*7ba0*/  VIADD R7, R3, 0xffffffe4 ;  /* 0xffffffe403077836 */ /* 0x000fca0000000000 */
[----:B------:R-:W-:-:S04]  /*7bb0*/  SHF.L.U32 R7, R2, R7, RZ ;  /* 0x0000000702077219 */ /* 0x000fc800000006ff */
[----:B------:R-:W-:-:S07]  /*7bc0*/  LOP3.LUT R2, R7, 0x7, RZ, 0xc0, !PT ;  /* 0x0000000707027812 */ /* 0x000fce00078ec0ff */
.L_x_7449:
[----:B------:R-:W-:Y:S05]  /*7bd0*/  BSYNC B0 ;  /* 0x0000000000007941 */ /* 0x000fea0003800000 */
.L_x_7448:
[----:B------:R-:W-:Y:S02]  /*7be0*/  LEA R3, R0, 0x3b800000, 0x17 ;  /* 0x3b80000000037811 */ /* 0x000fe400078eb8ff */
[----:B------:R-:W-:-:S04]  /*7bf0*/  SHF.L.U32 R2, R2, 0x14, RZ ;  /* 0x0000001402027819 */ /* 0x000fc800000006ff */
[----:B------:R-:W-:Y:S01]  /*7c00*/  LOP3.LUT R4, R3, R2, R4, 0xfe, !PT ;  /* 0x0000000203047212 */ /* 0x000fe200078efe04 */
[----:B------:R-:W-:Y:S06]  /*7c10*/  BRA `(.L_x_7433) ;  /* 0x00000004000c7947 */ /* 0x000fec0003800000 */
.L_x_7446:
        /* <DEDUP_REMOVED lines=20> */
.L_x_7451:
[----:B------:R-:W-:Y:S05]  /*7d60*/  BSYNC B0 ;  /* 0x0000000000007941 */ /* 0x000fea0003800000 */
.L_x_7450:
[----:B------:R-:W-:Y:S02]  /*7d70*/  LEA R3, R0, 0x37800000, 0x17 ;  /* 0x3780000000037811 */ /* 0x000fe400078eb8ff */
[----:B------:R-:W-:-:S04]  /*7d80*/  SHF.L.U32 R2, R2, 0x15, RZ ;  /* 0x0000001502027819 */ /* 0x000fc800000006ff */
[----:B------:R-:W-:Y:S01]  /*7d90*/  LOP3.LUT R4, R3, R2, R4, 0xfe, !PT ;  /* 0x0000000203047212 */ /* 0x000fe200078efe04 */
[----:B------:R-:W-:Y:S06]  /*7da0*/  BRA `(.L_x_7433) ;  /* 0x0000000000a87947 */ /* 0x000fec0003800000 */
.L_x_7445:
        /* <DEDUP_REMOVED lines=14> */
.L_x_7455:
[----:B------:R-:W-:Y:S05]  /*7e90*/  BSYNC B0 ;  /* 0x0000000000007941 */ /* 0x000fea0003800000 */
.L_x_7454:
[----:B------:R-:W-:Y:S01]  /*7ea0*/  HFMA2.MMA R5, -RZ, RZ, 0, 0 ;  /* 0x00000000ff057435 */ /* 0x000fe200000001ff */
[----:B------:R-:W-:Y:S10]  /*7eb0*/  BRA `(.L_x_7433) ;  /* 0x0000000000647947 */ /* 0x000ff40003800000 */
.L_x_7432:
        /* <DEDUP_REMOVED lines=16> */
.L_x_7456:
[----:B------:R-:W-:Y:S01]  /*7fc0*/  CS2R R4, SRZ ;  /* 0x0000000000047805 */ /* 0x000fe2000001ff00 */
[----:B------:R-:W-:Y:S06]  /*7fd0*/  BRA `(.L_x_7433) ;  /* 0x00000000001c7947 */ /* 0x000fec0003800000 */
.L_x_7453:
[----:B------:R-:W2:Y:S01]  /*7fe0*/  LDG.E.64 R2, desc[UR36][R2.64] ;  /* 0x0000002402027981 */ /* 0x000ea2000c1e1b00 */
[----:B------:R-:W-:Y:S01]  /*7ff0*/  MOV R5, RZ ;  /* 0x000000ff00057202 */ /* 0x000fe20000000f00 */
[----:B--2---:R1:W2:Y:S01]  /*8000*/  I2F.U64 R4, R2 ;  /* 0x0000000200047312 */ /* 0x0042a20000301000 */
[----:B------:R-:W-:Y:S05]  /*8010*/  BRA `(.L_x_7433) ;  /* 0x00000000000c7947 */ /* 0x000fea0003800000 */
.L_x_7452:
[----:B------:R-:W2:Y:S01]  /*8020*/  LDG.E R2, desc[UR36][R2.64] ;  /* 0x0000002402027981 */ /* 0x000ea2000c1e1900 */
[----:B------:R-:W-:Y:S01]  /*8030*/  IMAD.MOV.U32 R5, RZ, RZ, RZ ;  /* 0x000000ffff057224 */ /* 0x000fe200078e00ff */
[----:B--2---:R-:W-:-:S07]  /*8040*/  I2FP.F32.U32 R4, R2 ;  /* 0x0000000200047245 */ /* 0x004fce0000201000 */
.L_x_7433:
[----:B------:R-:W-:Y:S05]  /*8050*/  BSYNC B7 ;  /* 0x0000000000077941 */ /* 0x000fea0003800000 */
.L_x_7427:
[C---:B-----5:R-:W-:Y:S01]  /*8060*/  FSETP.GTU.FTZ.AND P0, PT, |R5|.reuse, +INF , PT ;  /* 0x7f8000000500780b */ /* 0x060fe20003f1c200 */
[----:B------:R-:W-:Y:S01]  /*8070*/  BSSY B2, `(.L_x_7457) ;  /* 0x00002bc000027945 */ /* 0x000fe20003800000 */
[C---:B--2-4-:R-:W-:Y:S01]  /*8080*/  FSETP.GTU.FTZ.AND P1, PT, |R4|.reuse, +INF , PT ;  /* 0x7f8000000400780b */ /* 0x054fe20003f3c200 */
[----:B------:R-:W-:Y:S01]  /*8090*/  FADD.FTZ R7, |R5|, -RZ ;  /* 0x800000ff05077221 */ /* 0x000fe20000010200 */
[----:B------:R-:W-:Y:S02]  /*80a0*/  FADD.FTZ R6, |R4|, -RZ ;  /* 0x800000ff04067221 */ /* 0x000fe40000010200 */
[----:B------:R-:W-:-:S13]  /*80b0*/  PLOP3.LUT P0, PT, P0, P1, PT, 0xa8, 0x0 ;  /* 0x000000000000781c */ /* 0x000fda0000703570 */
        /* <DEDUP_REMOVED lines=12> */
[C---:B-1----:R-:W-:Y:S01]  /*8180*/  FADD.FTZ R3, R6.reuse, 1 ;  /* 0x3f80000006037421 */ /* 0x042fe20000010000 */
[----:B0-----:R-:W-:Y:S01]  /*8190*/  FADD.FTZ R9, |R7|, -RZ ;  /* 0x800000ff07097221 */ /* 0x001fe20000010200 */
[----:B------:R-:W-:Y:S01]  /*81a0*/  FADD.FTZ R0, R6, -1 ;  /* 0xbf80000006007421 */ /* 0x000fe20000010000 */
[----:B------:R-:W-:Y:S01]  /*81b0*/  BSSY B0, `(.L_x_7461) ;  /* 0x0000096000007945 */ /* 0x000fe20003800000 */
[----:B---3--:R-:W-:Y:S02]  /*81c0*/  FADD.FTZ R2, |R3|, -RZ ;  /* 0x800000ff03027221 */ /* 0x008fe40000010200 */
        /* <DEDUP_REMOVED lines=53> */
[----:B------:R-:W-:Y:S02]  /*8520*/  IMAD.MOV.U32 R14, RZ, RZ, 0x3e800000 ;  /* 0x3e800000ff0e7424 */ /* 0x000fe400078e00ff */
[----:B------:R-:W-:Y:S01]  /*8530*/  IMAD.MOV.U32 R21, RZ, RZ, 0x3d39bf78 ;  /* 0x3d39bf78ff157424 */ /* 0x000fe200078e00ff */
        /* <DEDUP_REMOVED lines=30> */
.L_x_7464:
        /* <DEDUP_REMOVED lines=10> */
.L_x_7466:
[----:B------:R-:W-:-:S04]  /*87c0*/  FADD.FTZ R8, -R3, R2 ;  /* 0x0000000203087221 */ /* 0x000fc80000010100 */
[----:B------:R-:W-:-:S07]  /*87d0*/  FMUL.FTZ R8, R8, 0.5 ;  /* 0x3f00000008087820 */ /* 0x000fce0000410000 */
.L_x_7467:
[----:B------:R-:W-:Y:S05]  /*87e0*/  BSYNC B1 ;  /* 0x0000000000017941 */ /* 0x000fea0003800000 */
.L_x_7465:
        /* <DEDUP_REMOVED lines=11> */
.L_x_7469:
[----:B------:R-:W-:-:S04]  /*88a0*/  FADD.FTZ R10, R11, -R10 ;  /* 0x8000000a0b0a7221 */ /* 0x000fc80000010000 */
[----:B------:R-:W-:-:S07]  /*88b0*/  FMUL.FTZ R13, R10, 0.5 ;  /* 0x3f0000000a0d7820 */ /* 0x000fce0000410000 */
.L_x_7470:
[----:B------:R-:W-:Y:S05]  /*88c0*/  BSYNC B1 ;  /* 0x0000000000017941 */ /* 0x000fea0003800000 */
.L_x_7468:
        /* <DEDUP_REMOVED lines=35> */
.L_x_7463:
[----:B------:R0:W1:Y:S02]  /*8b00*/  MUFU.SQRT R8, R7 ;  /* 0x0000000700087308 */ /* 0x0000640000002000 */
.L_x_7462:
[----:B------:R-:W-:Y:S05]  /*8b10*/  BSYNC B0 ;  /* 0x0000000000007941 */ /* 0x000fea0003800000 */
.L_x_7461:
        /* <DEDUP_REMOVED lines=33> */
[----:B------:R-:W-:Y:S01]  /*8d30*/  FSEL R3, R3, R0, !P0 ;  /* 0x0000000003037208 */ /* 0x000fe20004000000 */
[----:B------:R-:W-:Y:S06]  /*8d40*/  BRA `(.L_x_7475) ;  /* 0x0000000400c47947 */ /* 0x000fec0003800000 */
.L_x_7474:
        /* <DEDUP_REMOVED lines=17> */
.L_x_7480:
[----:B------:R-:W-:-:S04]  /*8e60*/  FADD.FTZ R2, -R3, R2 ;  /* 0x0000000203027221 */ /* 0x000fc80000010100 */
[----:B------:R-:W-:-:S07]  /*8e70*/  FMUL.FTZ R2, R2, 0.5 ;  /* 0x3f00000002027820 */ /* 0x000fce0000410000 */
.L_x_7481:
[----:B------:R-:W-:Y:S05]  /*8e80*/  BSYNC B4 ;  /* 0x0000000000047941 */ /* 0x000fea0003800000 */
.L_x_7479:
        /* <DEDUP_REMOVED lines=10> */
.L_x_7483:
[----:B------:R-:W-:-:S04]  /*8f30*/  FADD.FTZ R0, -R0, R11 ;  /* 0x0000000b00007221 */ /* 0x000fc80000010100 */
[----:B------:R-:W-:-:S07]  /*8f40*/  FMUL.FTZ R3, R0, 0.5 ;  /* 0x3f00000000037820 */ /* 0x000fce0000410000 */
.L_x_7484:
[----:B------:R-:W-:Y:S05]  /*8f50*/  BSYNC B4 ;  /* 0x0000000000047941 */ /* 0x000fea0003800000 */
.L_x_7482:
[----:B------:R-:W-:Y:S01]  /*8f60*/  FADD.FTZ R2, R3, R2 ;  /* 0x0000000203027221 */ /* 0x000fe20000010000 */
[----:B------:R-:W-:-:S04]  /*8f70*/  FADD.FTZ R9, R6, R9 ;  /* 0x0000000906097221 */ /* 0x000fc80000010000 */
[----:B------:R-:W-:-:S06]  /*8f80*/  FMUL.FTZ R9, R9, R2 ;  /* 0x0000000209097220 */ /* 0x000fcc0000410000 */
[----:B------:R-:W2:Y:S01]  /*8f90*/  MUFU.SQRT R9, R9 ;  /* 0x0000000900097308 */ /* 0x000ea20000002000 */
[----:B------:R-:W-:Y:S05]  /*8fa0*/  BRA `(.L_x_7485) ;  /* 0x0000000000487947 */ /* 0x000fea0003800000 */
.L_x_7478:
        /* <DEDUP_REMOVED lines=12> */
.L_x_7477:
[----:B------:R-:W-:Y:S01]  /*9070*/  FADD.FTZ R0, R9, 1 ;  /* 0x3f80000009007421 */ /* 0x000fe20000010000 */
[----:B0-----:R-:W-:Y:S01]  /*9080*/  MUFU.SQRT R7, R7 ;  /* 0x0000000700077308 */ /* 0x001fe20000002000 */
[----:B------:R-:W-:Y:S02]  /*9090*/  IMAD.MOV.U32 R6, RZ, RZ, 0x3f800000 ;  /* 0x3f800000ff067424 */ /* 0x000fe400078e00ff */
[----:B------:R-:W-:-:S06]  /*90a0*/  FMUL.FTZ R0, R0, 0.5 ;  /* 0x3f00000000007820 */ /* 0x000fcc0000410000 */
[----:B------:R-:W0:Y:S02]  /*90b0*/  MUFU.SQRT R0, R0 ;  /* 0x0000000000007308 */ /* 0x000e240000002000 */
[----:B0-----:R-:W-:-:S07]  /*90c0*/  FMUL.FTZ R9, R7, R0 ;  /* 0x0000000007097220 */ /* 0x001fce0000410000 */
.L_x_7485:
[----:B------:R-:W-:Y:S05]  /*90d0*/  BSYNC B1 ;  /* 0x0000000000017941 */ /* 0x000fea0003800000 */
.L_x_7476:
[----:B------:R-:W-:Y:S05]  /*90e0*/  BRA `(.L_x_7486) ;  /* 0x0000000000087947 */ /* 0x000fea0003800000 */
.L_x_7473:
[----:B------:R-:W-:Y:S01]  /*90f0*/  FMUL.FTZ R9, R9, 16777216 ;  /* 0x4b80000009097820 */ /* 0x000fe20000410000 */
[----:B------:R-:W-:-:S07]  /*9100*/  FMUL.FTZ R6, R6, 16777216 ;  /* 0x4b80000006067820 */ /* 0x000fce0000410000 */
.L_x_7486:
[----:B------:R-:W-:Y:S05]  /*9110*/  BSYNC B0 ;  /* 0x0000000000007941 */ /* 0x000fea0003800000 */
.L_x_7472:
        /* <DEDUP_REMOVED lines=16> */
[----:B-1----:R-:W-:Y:S05]  /*9220*/  CALL.REL.NOINC `($__internal_7_$__cuda_sm3x_div_rn_ftz_f32_slowpath) ;  /* 0x000000e000a47944 */ /* 0x002fea0003c00000 */
[----:B------:R-:W-:-:S07]  /*9230*/  IMAD.MOV.U32 R2, RZ, RZ, R0 ;  /* 0x000000ffff027224 */ /* 0x000fce00078e0000 */
.L_x_7488:
[----:B------:R-:W-:Y:S05]  /*9240*/  BSYNC B4 ;  /* 0x0000000000047941 */ /* 0x000fea0003800000 */
.L_x_7487:
        /* <DEDUP_REMOVED lines=18> */
.L_x_7490:
[----:B------:R-:W-:Y:S02]  /*9370*/  ISETP.GE.AND P0, PT, R9, RZ, PT ;  /* 0x000000ff0900720c */ /* 0x000fe40003f06270 */
[----:B------:R-:W-:-:S11]  /*9380*/  MOV R3, 0x3fd774eb ;  /* 0x3fd774eb00037802 */ /* 0x000fd60000000f00 */
[----:B------:R-:W-:-:S04]  /*9390*/  @P0 FFMA.FTZ R2, R3, 0.93318945169448852539, -R2 ;  /* 0x3f6ee58103020823 */ /* 0x000fc80000010802 */
[----:B------:R-:W-:-:S07]  /*93a0*/  @!P0 FFMA.FTZ R2, R3, 0.93318945169448852539, R2 ;  /* 0x3f6ee58103028823 */ /* 0x000fce0000010002 */
.L_x_7491:
[----:B------:R-:W-:Y:S05]  /*93b0*/  BSYNC B0 ;  /* 0x0000000000007941 */ /* 0x000fea0003800000 */
.L_x_7489:
        /* <DEDUP_REMOVED lines=10> */
.L_x_7475:
[----:B------:R-:W-:Y:S05]  /*9460*/  BSYNC B3 ;  /* 0x0000000000037941 */ /* 0x000fea0003800000 */
.L_x_7471:
[----:B------:R-:W-:Y:S02]  /*9470*/  LOP3.LUT R4, R3, 0x80000000, R4, 0xb8, !PT ;  /* 0x8000000003047812 */ /* 0x000fe400078eb804 */
[----:B-1----:R-:W-:Y:S01]  /*9480*/  LOP3.LUT R5, R8, 0x80000000, R5, 0xb8, !PT ;  /* 0x8000000008057812 */ /* 0x002fe200078eb805 */
[----:B------:R-:W-:Y:S06]  /*9490*/  BRA `(.L_x_7460) ;  /* 0x0000001400e47947 */ /* 0x000fec0003800000 */
.L_x_7459:
[----:B------:R-:W-:Y:S01]  /*94a0*/  ISETP.GT.AND P0, PT, R5, -0x1, PT ;  /* 0xffffffff0500780c */ /* 0x000fe20003f04270 */
[----:B------:R-:W-:-:S12]  /*94b0*/  BSSY B3, `(.L_x_7492) ;  /* 0x0000165000037945 */ /* 0x000fd80003800000 */
[----:B------:R-:W-:Y:S05]  /*94c0*/  @P0 BRA `(.L_x_7493) ;  /* 0x0000000c00180947 */ /* 0x000fea0003800000 */
[----:B0-----:R-:W-:Y:S01]  /*94d0*/  FADD.FTZ R9, -R5, -RZ ;  /* 0x800000ff05097221 */ /* 0x001fe20000010100 */
        /* <DEDUP_REMOVED lines=12> */
[----:B-1-3--:R-:W0:Y:S01]  /*95a0*/  MUFU.RCP R2, R7 ;  /* 0x0000000700027308 */ /* 0x00ae220000001000 */
        /* <DEDUP_REMOVED lines=14> */
.L_x_7497:
[----:B------:R-:W-:Y:S05]  /*9690*/  BSYNC B4 ;  /* 0x0000000000047941 */ /* 0x000fea0003800000 */
.L_x_7496:
        /* <DEDUP_REMOVED lines=18> */
.L_x_7499:
[----:B------:R-:W-:Y:S02]  /*97c0*/  ISETP.GE.AND P0, PT, R9, RZ, PT ;  /* 0x000000ff0900720c */ /* 0x000fe40003f06270 */
[----:B------:R-:W-:-:S11]  /*97d0*/  MOV R3, 0x3fd774eb ;  /* 0x3fd774eb00037802 */ /* 0x000fd60000000f00 */
[----:B------:R-:W-:-:S04]  /*97e0*/  @P0 FFMA.FTZ R0, R3, 0.93318945169448852539, -R0 ;  /* 0x3f6ee58103000823 */ /* 0x000fc80000010800 */
[----:B------:R-:W-:-:S07]  /*97f0*/  @!P0 FFMA.FTZ R0, R3, 0.93318945169448852539, R0 ;  /* 0x3f6ee58103008823 */ /* 0x000fce0000010000 */
.L_x_7500:
[----:B------:R-:W-:Y:S05]  /*9800*/  BSYNC B0 ;  /* 0x0000000000007941 */ /* 0x000fea0003800000 */
.L_x_7498:
        /* <DEDUP_REMOVED lines=13> */
.L_x_7495:
[----:B-1-3--:R-:W0:Y:S01]  /*98e0*/  MUFU.RCP R2, R7 ;  /* 0x0000000700027308 */ /* 0x00ae220000001000 */
        /* <DEDUP_REMOVED lines=10> */
[----:B------:R-:W-:Y:S05]  /*9990*/  CALL.REL.NOINC `($__internal_7_$__cuda_sm3x_div_rn_ftz_f32_slowpath) ;  /* 0x000000d800c87944 */ /* 0x000fea0003c00000 */
[----:B------:R-:W-:-:S07]  /*99a0*/  IMAD.MOV.U32 R2, RZ, RZ, R0 ;  /* 0x000000ffff027224 */ /* 0x000fce00078e0000 */
.L_x_7503:
[----:B------:R-:W-:Y:S05]  /*99b0*/  BSYNC B4 ;  /* 0x0000000000047941 */ /* 0x000fea0003800000 */
.L_x_7502:
        /* <DEDUP_REMOVED lines=18> */
.L_x_7505:
[----:B------:R-:W-:Y:S02]  /*9ae0*/  ISETP.GE.AND P0, PT, R9, RZ, PT ;  /* 0x000000ff0900720c */ /* 0x000fe40003f06270 */
[----:B------:R-:W-:-:S11]  /*9af0*/  MOV R3, 0x3fd774eb ;  /* 0x3fd774eb00037802 */ /* 0x000fd60000000f00 */
[----:B------:R-:W-:-:S04]  /*9b00*/  @P0 FFMA.FTZ R2, R3, 0.93318945169448852539, -R2 ;  /* 0x3f6ee58103020823 */ /* 0x000fc80000010802 */
[----:B------:R-:W-:-:S07]  /*9b10*/  @!P0 FFMA.FTZ R2, R3, 0.93318945169448852539, R2 ;  /* 0x3f6ee58103028823 */ /* 0x000fce0000010002 */
.L_x_7506:
[----:B------:R-:W-:Y:S05]  /*9b20*/  BSYNC B0 ;  /* 0x0000000000007941 */ /* 0x000fea0003800000 */
.L_x_7504:
        /* <DEDUP_REMOVED lines=27> */
.L_x_7494:
[----:B-1-3--:R-:W-:Y:S01]  /*9ce0*/  FMUL.FTZ R2, R9, 0.36787945032119750977 ;  /* 0x3ebc5ab209027820 */ /* 0x00afe20000410000 */
        /* <DEDUP_REMOVED lines=31> */
[----:B------:R-:W-:Y:S05]  /*9ee0*/  CALL.REL.NOINC `($__internal_7_$__cuda_sm3x_div_rn_ftz_f32_slowpath) ;  /* 0x000000d400747944 */ /* 0x000fea0003c00000 */
[----:B------:R-:W-:-:S07]  /*9ef0*/  MOV R3, R0 ;  /* 0x0000000000037202 */ /* 0x000fce0000000f00 */
.L_x_7508:
[----:B------:R-:W-:Y:S05]  /*9f00*/  BSYNC B4 ;  /* 0x0000000000047941 */ /* 0x000fea0003800000 */
.L_x_7507:
        /* <DEDUP_REMOVED lines=18> */
.L_x_7510:
[----:B------:R-:W-:Y:S01]  /*a030*/  ISETP.GE.AND P0, PT, R9, RZ, PT ;  /* 0x000000ff0900720c */ /* 0x000fe20003f06270 */
[----:B------:R-:W-:-:S12]  /*a040*/  IMAD.MOV.U32 R3, RZ, RZ, 0x3fd774eb ;  /* 0x3fd774ebff037424 */ /* 0x000fd800078e00ff */
[----:B------:R-:W-:-:S04]  /*a050*/  @P0 FFMA.FTZ R0, R3, 0.93318945169448852539, -R0 ;  /* 0x3f6ee58103000823 */ /* 0x000fc80000010800 */
[----:B------:R-:W-:-:S07]  /*a060*/  @!P0 FFMA.FTZ R0, R3, 0.93318945169448852539, R0 ;  /* 0x3f6ee58103008823 */ /* 0x000fce0000010000 */
.L_x_7511:
[----:B------:R-:W-:Y:S05]  /*a070*/  BSYNC B0 ;  /* 0x0000000000007941 */ /* 0x000fea0003800000 */
.L_x_7509:
        /* <DEDUP_REMOVED lines=11> */
.L_x_7493:
[----:B------:R-:W-:-:S04]  /*a130*/  FSETP.GEU.FTZ.AND P6, PT, R7, R6, PT ;  /* 0x000000060700720b */ /* 0x000fc80003fde000 */
[----:B0-----:R-:W-:Y:S02]  /*a140*/  FSEL R9, R6, R7, !P6 ;  /* 0x0000000706097208 */ /* 0x001fe40007000000 */
        /* <DEDUP_REMOVED lines=22> */
.L_x_7515:
[----:B------:R-:W-:Y:S05]  /*a2b0*/  BSYNC B4 ;  /* 0x0000000000047941 */ /* 0x000fea0003800000 */
.L_x_7514:
        /* <DEDUP_REMOVED lines=24> */
.L_x_7513:
        /* <DEDUP_REMOVED lines=13> */
.L_x_7517:
[----:B------:R-:W-:Y:S05]  /*a510*/  BSYNC B4 ;  /* 0x0000000000047941 */ /* 0x000fea0003800000 */
.L_x_7516:
        /* <DEDUP_REMOVED lines=17> */
[----:B------:R-:W-:-:S04]  /*a630*/  FFMA.FTZ R3, R0, R3, -0.14207722246646881104 ;  /* 0xbe117cb100037423 */ /* 0x000fc80000010003 */
[----:B------:R-:W0:Y:S01]  /*a640*/  MUFU.SQRT R12, R12 ;  /* 0x0000000c000c7308 */ /* 0x000e220000002000 */
        /* <DEDUP_REMOVED lines=8> */
[----:B------:R-:W-:Y:S01]  /*a6d0*/  FSETP.NEU.FTZ.AND P0, PT, R7, R6, PT ;  /* 0x000000060700720b */ /* 0x000fe20003f1d000 */
[----:B------:R-:W-:Y:S01]  /*a6e0*/  @!P6 FFMA.FTZ R2, R11, 0.93318945169448852539, -R2 ;  /* 0x3f6ee5810b02e823 */ /* 0x000fe20000010802 */
[----:B------:R-:W-:-:S02]  /*a6f0*/  FADD.FTZ R6, R7, R6 ;  /* 0x0000000607067221 */ /* 0x000fc40000010000 */
        /* <DEDUP_REMOVED lines=8> */
.L_x_7512:
        /* <DEDUP_REMOVED lines=34> */
.L_x_7519:
[----:B------:R-:W-:Y:S05]  /*a9a0*/  BSYNC B4 ;  /* 0x0000000000047941 */ /* 0x000fea0003800000 */
.L_x_7518:
[----:B------:R-:W-:Y:S01]  /*a9b0*/  HFMA2.MMA R11, -RZ, RZ, 0.89990234375, 10328 ;  /* 0x3b33710bff0b7435 */ /* 0x000fe200000001ff */
[----:B------:R-:W-:Y:S01]  /*a9c0*/  FMUL.FTZ R0, R3, R3 ;  /* 0x0000000303007220 */ /* 0x000fe20000410000 */
[C---:B------:R-:W-:Y:S01]  /*a9d0*/  FSETP.NEU.FTZ.AND P0, PT, R7.reuse, R6, PT ;  /* 0x000000060700720b */ /* 0x040fe20003f1d000 */
[----:B------:R-:W-:Y:S01]  /*a9e0*/  FADD.FTZ R6, R7, R6 ;  /* 0x0000000607067221 */ /* 0x000fe20000010000 */
[----:B------:R-:W-:-:S06]  /*a9f0*/  FSETP.NEU.FTZ.AND P1, PT, R9, RZ, PT ;  /* 0x000000ff0900720b */ /* 0x000fcc0003f3d000 */
        /* <DEDUP_REMOVED lines=15> */
[----:B------:R-:W-:-:S07]  /*aaf0*/  FSEL R3, R6, R3, P0 ;  /* 0x0000000306037208 */ /* 0x000fce0000000000 */
.L_x_7501:
[----:B------:R-:W-:Y:S05]  /*ab00*/  BSYNC B3 ;  /* 0x0000000000037941 */ /* 0x000fea0003800000 */
.L_x_7492:
[----:B------:R-:W-:Y:S01]  /*ab10*/  FADD.FTZ R8, R8, 0.69314718246459960938 ;  /* 0x3f31721808087421 */ /* 0x000fe20000010000 */
[----:B------:R-:W-:-:S04]  /*ab20*/  LOP3.LUT R4, R3, 0x80000000, R4, 0xb8, !PT ;  /* 0x8000000003047812 */ /* 0x000fc800078eb804 */
[----:B------:R-:W-:Y:S01]  /*ab30*/  LOP3.LUT R5, R8, 0x80000000, R5, 0xb8, !PT ;  /* 0x8000000008057812 */ /* 0x000fe200078eb805 */
[----:B------:R-:W-:Y:S06]  /*ab40*/  BRA `(.L_x_7460) ;  /* 0x0000000000387947 */ /* 0x000fec0003800000 */
.L_x_7458:
[----:B------:R-:W-:-:S13]  /*ab50*/  FSETP.NEU.FTZ.AND P0, PT, R7, +INF , PT ;  /* 0x7f8000000700780b */ /* 0x000fda0003f1d000 */
        /* <DEDUP_REMOVED lines=9> */
[----:B-1----:R-:W-:-:S04]  /*abf0*/  @P0 FADD.FTZ R3, RZ, R4 ;  /* 0x00000004ff030221 */ /* 0x002fc80000010000 */
[----:B------:R-:W-:-:S05]  /*ac00*/  @P0 FADD.FTZ R4, R0, R3 ;  /* 0x0000000300040221 */ /* 0x000fca0000010000 */
[----:B------:R-:W-:-:S05]  /*ac10*/  @P0 MOV R5, R4 ;  /* 0x0000000400050202 */ /* 0x000fca0000000f00 */
[----:B------:R-:W-:-:S07]  /*ac20*/  @!P0 FADD.FTZ R5, R5, R5 ;  /* 0x0000000505058221 */ /* 0x000fce0000010000 */
.L_x_7460:
[----:B------:R-:W-:Y:S05]  /*ac30*/  BSYNC B2 ;  /* 0x0000000000027941 */ /* 0x000fea0003800000 */
.L_x_7457:
[----:B-1-3--:R-:W1:Y:S02]  /*ac40*/  LDC.U8 R2, c[0x0][0x421] ;  /* 0x00010840ff027b82 */ /* 0x00ae640000000000 */
        /* <DEDUP_REMOVED lines=14> */
.L_x_7523:
[----:B------:R-:W1:Y:S02]  /*ad30*/  F2I.S64.TRUNC R4, R4 ;  /* 0x0000000400047311 */ /* 0x000e64000020d900 */
[----:B-1----:R-:W-:-:S05]  /*ad40*/  IMAD.MOV.U32 R3, RZ, RZ, R4 ;  /* 0x000000ffff037224 */ /* 0x002fca00078e0004 */
[----:B------:R1:W-:Y:S01]  /*ad50*/  STG.E.U8 desc[UR36][R16.64], R3 ;  /* 0x0000000310007986 */ /* 0x0003e2000c101124 */
[----:B------:R-:W-:Y:S05]  /*ad60*/  BRA `(.L_x_7525) ;  /* 0x0000000c00447947 */ /* 0x000fea0003800000 */
.L_x_7522:
        /* <DEDUP_REMOVED lines=9> */
.L_x_7527:
[----:B------:R-:W1:Y:S02]  /*ae00*/  F2I.FTZ.TRUNC.NTZ R3, R4 ;  /* 0x0000000400037305 */ /* 0x000e64000021f100 */
[----:B-1----:R1:W-:Y:S01]  /*ae10*/  STG.E desc[UR36][R16.64], R3 ;  /* 0x0000000310007986 */ /* 0x0023e2000c101924 */
[----:B------:R-:W-:Y:S05]  /*ae20*/  BRA `(.L_x_7525) ;  /* 0x0000000c00147947 */ /* 0x000fea0003800000 */
.L_x_7526:
[----:B------:R-:W1:Y:S02]  /*ae30*/  F2I.FTZ.TRUNC.NTZ R3, R4 ;  /* 0x0000000400037305 */ /* 0x000e64000021f100 */
[----:B-1----:R1:W-:Y:S01]  /*ae40*/  STG.E.U16 desc[UR36][R16.64], R3 ;  /* 0x0000000310007986 */ /* 0x0023e2000c101524 */
[----:B------:R-:W-:Y:S05]  /*ae50*/  BRA `(.L_x_7525) ;  /* 0x0000000c00087947 */ /* 0x000fea0003800000 */
.L_x_7521:
        /* <DEDUP_REMOVED lines=8> */
.L_x_7529:
[----:B------:R-:W-:-:S05]  /*aee0*/  F2FP.F16.F32.PACK_AB R4, RZ, R4 ;  /* 0x00000004ff04723e */ /* 0x000fca00000000ff */
[----:B------:R1:W-:Y:S01]  /*aef0*/  STG.E.U16 desc[UR36][R16.64], R4 ;  /* 0x0000000410007986 */ /* 0x0003e2000c101524 */
[----:B------:R-:W-:Y:S05]  /*af00*/  BRA `(.L_x_7525) ;  /* 0x0000000800dc7947 */ /* 0x000fea0003800000 */
.L_x_7528:
        /* <DEDUP_REMOVED lines=8> */
.L_x_7531:
[----:B------:R-:W-:-:S05]  /*af90*/  F2FP.F16.F32.PACK_AB R5, R5, R4 ;  /* 0x000000040505723e */ /* 0x000fca00000000ff */
[----:B------:R1:W-:Y:S01]  /*afa0*/  STG.E desc[UR36][R16.64], R5 ;  /* 0x0000000510007986 */ /* 0x0003e2000c101924 */
[----:B------:R-:W-:Y:S05]  /*afb0*/  BRA `(.L_x_7525) ;  /* 0x0000000800b07947 */ /* 0x000fea0003800000 */
.L_x_7530:
[----:B------:R-:W-:-:S06]  /*afc0*/  FMUL.FTZ R2, R4, 1 ;  /* 0x3f80000004027820 */ /* 0x000fcc0000410000 */
[----:B------:R-:W1:Y:S02]  /*afd0*/  F2F.F64.F32 R2, R2 ;  /* 0x0000000200027310 */ /* 0x000e640000201800 */
[----:B-1----:R1:W-:Y:S01]  /*afe0*/  STG.E.64 desc[UR36][R16.64], R2 ;  /* 0x0000000210007986 */ /* 0x0023e2000c101b24 */
[----:B------:R-:W-:Y:S05]  /*aff0*/  BRA `(.L_x_7525) ;  /* 0x0000000800a07947 */ /* 0x000fea0003800000 */
.L_x_7520:
        /* <DEDUP_REMOVED lines=14> */
.L_x_7534:
[----:B------:R-:W-:Y:S01]  /*b0e0*/  FMUL.FTZ R6, R5, 1 ;  /* 0x3f80000005067820 */ /* 0x000fe20000410000 */
[----:B------:R-:W-:-:S05]  /*b0f0*/  FMUL.FTZ R4, R4, 1 ;  /* 0x3f80000004047820 */ /* 0x000fca0000410000 */
[----:B0-----:R-:W-:Y:S08]  /*b100*/  F2F.F64.F32 R6, R6 ;  /* 0x0000000600067310 */ /* 0x001ff00000201800 */
[----:B------:R-:W0:Y:S02]  /*b110*/  F2F.F64.F32 R4, R4 ;  /* 0x0000000400047310 */ /* 0x000e240000201800 */
[----:B0-----:R0:W-:Y:S01]  /*b120*/  STG.E.128 desc[UR36][R16.64], R4 ;  /* 0x0000000410007986 */ /* 0x0011e2000c101d24 */
[----:B------:R-:W-:Y:S05]  /*b130*/  BRA `(.L_x_7525) ;  /* 0x0000000800507947 */ /* 0x000fea0003800000 */
.L_x_7533:
        /* <DEDUP_REMOVED lines=20> */
.L_x_7538:
[----:B------:R-:W-:Y:S05]  /*b280*/  BSYNC B0 ;  /* 0x0000000000007941 */ /* 0x000fea0003800000 */
.L_x_7537:
[----:B------:R-:W-:-:S05]  /*b290*/  LOP3.LUT R5, R0, R5, RZ, 0xfc, !PT ;  /* 0x0000000500057212 */ /* 0x000fca00078efcff */
[----:B------:R2:W-:Y:S01]  /*b2a0*/  STG.E.U8 desc[UR36][R16.64], R5 ;  /* 0x0000000510007986 */ /* 0x0005e2000c101124 */
[----:B------:R-:W-:Y:S05]  /*b2b0*/  BRA `(.L_x_7525) ;  /* 0x0000000400f07947 */ /* 0x000fea0003800000 */
.L_x_7536:
        /* <DEDUP_REMOVED lines=12> */
.L_x_7540:
[----:B------:R-:W-:Y:S01]  /*b380*/  IMAD.MOV.U32 R0, RZ, RZ, 0x7f ;  /* 0x0000007fff007424 */ /* 0x000fe200078e00ff */
[----:B------:R-:W-:-:S04]  /*b390*/  ISETP.GT.U32.AND P0, PT, R2, 0x7f800000, PT ;  /* 0x7f8000000200780c */ /* 0x000fc80003f04070 */
[----:B------:R-:W-:-:S09]  /*b3a0*/  SEL R0, R0, 0x7c, P0 ;  /* 0x0000007c00007807 */ /* 0x000fd20000000000 */
.L_x_7541:
[----:B------:R-:W-:Y:S05]  /*b3b0*/  BSYNC B0 ;  /* 0x0000000000007941 */ /* 0x000fea0003800000 */
.L_x_7539:
[----:B------:R-:W-:-:S04]  /*b3c0*/  LOP3.LUT R4, R4, 0x80000000, RZ, 0xc0, !PT ;  /* 0x8000000004047812 */ /* 0x000fc800078ec0ff */
[----:B------:R-:W-:-:S04]  /*b3d0*/  SHF.R.U32.HI R3, RZ, 0x18, R4 ;  /* 0x00000018ff037819 */ /* 0x000fc80000011604 */
[----:B------:R-:W-:-:S05]  /*b3e0*/  LOP3.LUT R3, R0, R3, RZ, 0xfc, !PT ;  /* 0x0000000300037212 */ /* 0x000fca00078efcff */
[----:B------:R3:W-:Y:S01]  /*b3f0*/  STG.E.U8 desc[UR36][R16.64], R3 ;  /* 0x0000000310007986 */ /* 0x0007e2000c101124 */
[----:B------:R-:W-:Y:S05]  /*b400*/  BRA `(.L_x_7525) ;  /* 0x00000004009c7947 */ /* 0x000fea0003800000 */
.L_x_7535:
[----:B------:R-:W-:-:S05]  /*b410*/  F2FP.BF16.F32.PACK_AB R4, RZ, R4 ;  /* 0x00000004ff04723e */ /* 0x000fca00000010ff */
[----:B------:R1:W-:Y:S01]  /*b420*/  STG.E.U16 desc[UR36][R16.64], R4 ;  /* 0x0000000410007986 */ /* 0x0003e2000c101524 */
[----:B------:R-:W-:Y:S05]  /*b430*/  BRA `(.L_x_7525) ;  /* 0x0000000400907947 */ /* 0x000fea0003800000 */
.L_x_7532:
        /* <DEDUP_REMOVED lines=11> */
.L_x_7544:
[----:B------:R-:W-:Y:S01]  /*b4f0*/  LOP3.LUT R2, R4, 0x7fffffff, RZ, 0xc0, !PT ;  /* 0x7fffffff04027812 */ /* 0x000fe200078ec0ff */
[----:B------:R-:W-:Y:S01]  /*b500*/  BSSY B0, `(.L_x_7545) ;  /* 0x0000013000007945 */ /* 0x000fe20003800000 */
[----:B------:R-:W-:Y:S02]  /*b510*/  MOV R8, 0x80 ;  /* 0x0000008000087802 */ /* 0x000fe40000000f00 */
        /* <DEDUP_REMOVED lines=13> */
.L_x_7547:
[----:B------:R-:W-:-:S04]  /*b5f0*/  LOP3.LUT R4, R4, 0x80000000, RZ, 0xc0, !PT ;  /* 0x8000000004047812 */ /* 0x000fc800078ec0ff */
[----:B------:R-:W-:-:S04]  /*b600*/  SHF.R.U32.HI R3, RZ, 0x18, R4 ;  /* 0x00000018ff037819 */ /* 0x000fc80000011604 */
[----:B------:R-:W-:-:S04]  /*b610*/  LOP3.LUT R0, R0, R3, RZ, 0xfc, !PT ;  /* 0x0000000300007212 */ /* 0x000fc800078efcff */
[----:B------:R-:W-:-:S07]  /*b620*/  PRMT R8, R0, 0x7610, R8 ;  /* 0x0000761000087816 */ /* 0x000fce0000000008 */
.L_x_7546:
[----:B------:R-:W-:Y:S05]  /*b630*/  BSYNC B0 ;  /* 0x0000000000007941 */ /* 0x000fea0003800000 */
.L_x_7545:
[----:B------:R1:W-:Y:S01]  /*b640*/  STG.E.U8 desc[UR36][R16.64], R8 ;  /* 0x0000000810007986 */ /* 0x0003e2000c101124 */
[----:B------:R-:W-:Y:S05]  /*b650*/  BRA `(.L_x_7525) ;  /* 0x0000000400087947 */ /* 0x000fea0003800000 */
.L_x_7543:
        /* <DEDUP_REMOVED lines=16> */
.L_x_7550:
[----:B------:R-:W-:-:S04]  /*b760*/  LOP3.LUT R4, R4, 0x80000000, RZ, 0xc0, !PT ;  /* 0x8000000004047812 */ /* 0x000fc800078ec0ff */
[----:B------:R-:W-:-:S04]  /*b770*/  SHF.R.U32.HI R3, RZ, 0x18, R4 ;  /* 0x00000018ff037819 */ /* 0x000fc80000011604 */
[----:B------:R-:W-:-:S04]  /*b780*/  LOP3.LUT R0, R0, R3, RZ, 0xfc, !PT ;  /* 0x0000000300007212 */ /* 0x000fc800078efcff */
[----:B------:R-:W-:-:S07]  /*b790*/  PRMT R8, R0, 0x7610, R8 ;  /* 0x0000761000087816 */ /* 0x000fce0000000008 */
.L_x_7549:
[----:B------:R-:W-:Y:S05]  /*b7a0*/  BSYNC B0 ;  /* 0x0000000000007941 */ /* 0x000fea0003800000 */
.L_x_7548:
[----:B------:R1:W-:Y:S01]  /*b7b0*/  STG.E.U8 desc[UR36][R16.64], R8 ;  /* 0x0000000810007986 */ /* 0x0003e2000c101124 */
[----:B------:R-:W-:Y:S05]  /*b7c0*/  BRA `(.L_x_7525) ;  /* 0x0000000000ac7947 */ /* 0x000fea0003800000 */
.L_x_7542:
        /* <DEDUP_REMOVED lines=21> */
.L_x_7524:
[----:B------:R-:W-:Y:S01]  /*b920*/  MOV R0, 0x0 ;  /* 0x0000000000007802 */ /* 0x000fe20000000f00 */
[----:B------:R-:W-:Y:S01]  /*b930*/  ULDC.64 UR4, c[0x4][0x158] ;  /* 0x0100560000047ab9 */ /* 0x000fe20000000a00 */
[----:B------:R-:W-:Y:S01]  /*b940*/  ULDC.64 UR6, c[0x4][0x20] ;  /* 0x0100080000067ab9 */ /* 0x000fe20000000a00 */
[----:B------:R-:W-:Y:S01]  /*b950*/  MOV R4, UR4 ;  /* 0x0000000400047c02 */ /* 0x000fe20008000f00 */
[----:B------:R1:W2:Y:S01]  /*b960*/  LDC.64 R2, c[0x4][R0] ;  /* 0x0100000000027b82 */ /* 0x0002a20000000a00 */
[----:B------:R-:W-:Y:S01]  /*b970*/  IMAD.U32 R5, RZ, RZ, UR5 ;  /* 0x00000005ff057e24 */ /* 0x000fe2000f8e00ff */
[----:B------:R-:W-:Y:S01]  /*b980*/  ULDC.64 UR4, c[0x4][0x160] ;  /* 0x0100580000047ab9 */ /* 0x000fe20000000a00 */
[----:B------:R-:W-:Y:S01]  /*b990*/  HFMA2.MMA R8, -RZ, RZ, 0, 6.020069122314453125e-06 ;  /* 0x00000065ff087435 */ /* 0x000fe200000001ff */
[----:B------:R-:W-:Y:S01]  /*b9a0*/  MOV R6, UR4 ;  /* 0x0000000400067c02 */ /* 0x000fe20008000f00 */
[----:B0-----:R-:W-:Y:S01]  /*b9b0*/  IMAD.U32 R7, RZ, RZ, UR5 ;  /* 0x00000005ff077e24 */ /* 0x001fe2000f8e00ff */
[----:B------:R-:W-:Y:S01]  /*b9c0*/  MOV R10, UR6 ;  /* 0x00000006000a7c02 */ /* 0x000fe20008000f00 */
[----:B------:R-:W-:Y:S01]  /*b9d0*/  IMAD.U32 R11, RZ, RZ, UR7 ;  /* 0x00000007ff0b7e24 */ /* 0x000fe2000f8e00ff */
[----:B------:R-:W-:Y:S01]  /*b9e0*/  MOV R13, RZ ;  /* 0x000000ff000d7202 */ /* 0x000fe20000000f00 */
[----:B-1----:R-:W-:-:S07]  /*b9f0*/  IMAD.MOV.U32 R12, RZ, RZ, 0x1 ;  /* 0x00000001ff0c7424 */ /* 0x002fce00078e00ff */
[----:B------:R-:W-:-:S07]  /*ba00*/  LEPC R20, `(.L_x_7553) ;  /* 0x000000001014794e */ /* 0x000fce0000000000 */
[----:B--2---:R-:W-:Y:S05]  /*ba10*/  CALL.ABS.NOINC R2 ;  /* 0x0000000002007343 */ /* 0x004fea0003c00000 */
.L_x_7553:
[----:B------:R-:W-:Y:S05]  /*ba20*/  BRA `(.L_x_7525) ;  /* 0x0000000000147947 */ /* 0x000fea0003800000 */
.L_x_7552:
[----:B------:R-:W1:Y:S02]  /*ba30*/  F2I.U64.TRUNC R4, R4 ;  /* 0x0000000400047311 */ /* 0x000e64000020d800 */
[----:B-1----:R1:W-:Y:S01]  /*ba40*/  STG.E.64 desc[UR36][R16.64], R4 ;  /* 0x0000000410007986 */ /* 0x0023e2000c101b24 */
[----:B------:R-:W-:Y:S05]  /*ba50*/  BRA `(.L_x_7525) ;  /* 0x0000000000087947 */ /* 0x000fea0003800000 */
.L_x_7551:
[----:B------:R-:W1:Y:S02]  /*ba60*/  F2I.FTZ.U32.TRUNC.NTZ R3, R4 ;  /* 0x0000000400037305 */ /* 0x000e64000021f000 */
[----:B-1----:R1:W-:Y:S02]  /*ba70*/  STG.E desc[UR36][R16.64], R3 ;  /* 0x0000000310007986 */ /* 0x0023e4000c101924 */
.L_x_7525:
[----:B------:R-:W-:-:S07]  /*ba80*/  VIADD R19, R19, 0x80 ;  /* 0x0000008013137836 */ /* 0x000fce0000000000 */
.L_x_7425:
[----:B------:R-:W-:Y:S05]  /*ba90*/  BSYNC B6 ;  /* 0x0000000000067941 */ /* 0x000fea0003800000 */
.L_x_7424:
[----:B------:R-:W-:Y:S01]  /*baa0*/  ULDC UR4, c[0x0][0x210] ;  /* 0x0000840000047ab9 */ /* 0x000fe20000000800 */
[----:B------:R-:W-:Y:S01]  /*bab0*/  BSSY B6, `(.L_x_7554) ;  /* 0x00005d0000067945 */ /* 0x000fe20003800000 */
[----:B------:R-:W-:-:S13]  /*bac0*/  ISETP.GE.AND P0, PT, R19, UR4, PT ;  /* 0x0000000413007c0c */ /* 0x000fda000bf06270 */
[----:B------:R-:W-:Y:S05]  /*bad0*/  @P0 BRA `(.L_x_7555) ;  /* 0x0000005c00340947 */ /* 0x000fea0003800000 */
[----:B01234-:R-:W0:Y:S01]  /*bae0*/  LDC R6, c[0x0][0x218] ;  /* 0x00008600ff067b82 */ /* 0x01fe220000000800 */
[----:B------:R-:W-:Y:S01]  /*baf0*/  HFMA2.MMA R0, -RZ, RZ, 0, 0 ;  /* 0x00000000ff007435 */ /* 0x000fe200000001ff */
[----:B------:R-:W-:Y:S01]  /*bb00*/  IMAD.MOV.U32 R16, RZ, RZ, RZ ;  /* 0x000000ffff107224 */ /* 0x000fe200078e00ff */
[----:B0-----:R-:W-:-:S13]  /*bb10*/  ISETP.NE.AND P0, PT, R6, RZ, PT ;  /* 0x000000ff0600720c */ /* 0x001fda0003f05270 */
[----:B------:R-:W-:Y:S05]  /*bb20*/  @!P0 BRA `(.L_x_7556) ;  /* 0x0000001000a88947 */ /* 0x000fea0003800000 */
        /* <DEDUP_REMOVED lines=289> */
[----:B------:R-:W-:-:S04]  /*cd40*/  ULDC.64 UR4, c[0x0][0x340] ;  /* 0x0000d00000047ab9 */ /* 0x000fc80000000a00 */
        /* <DEDUP_REMOVED lines=8> */
.L_x_7556:
[----:B------:R-:W0:Y:S01]  /*cdd0*/  LDC.U8 R5, c[0x0][0x422] ;  /* 0x00010880ff057b82 */ /* 0x000e220000000000 */
[----:B------:R-:W-:Y:S01]  /*cde0*/  ULDC.64 UR6, c[0x0][0x418] ;  /* 0x0001060000067ab9 */ /* 0x000fe20000000a00 */
[----:B------:R-:W-:Y:S01]  /*cdf0*/  ULDC.64 UR4, c[0x0][0x410] ;  /* 0x0001040000047ab9 */ /* 0x000fe20000000a00 */
[----:B------:R-:W-:Y:S01]  /*ce00*/  IADD3 R2, P1, R0, UR6, RZ ;  /* 0x0000000600027c10 */ /* 0x000fe2000ff3e0ff */
[----:B------:R-:W-:Y:S01]  /*ce10*/  BSSY B7, `(.L_x_7557) ;  /* 0x00000f6000077945 */ /* 0x000fe20003800000 */
        /* <DEDUP_REMOVED lines=16> */
[----:B--2---:R2:W3:Y:S01]  /*cf20*/  I2F.S16 R4, R2 ;  /* 0x0000000200047306 */ /* 0x0044e20000101400 */
[----:B------:R-:W-:Y:S05]  /*cf30*/  BRA `(.L_x_7563) ;  /* 0x0000000c008c7947 */ /* 0x000fea0003800000 */
.L_x_7561:
[----:B------:R-:W2:Y:S01]  /*cf40*/  LDG.E.U8 R2, desc[UR36][R2.64] ;  /* 0x0000002402027981 */ /* 0x000ea2000c1e1100 */
[----:B------:R-:W-:Y:S01]  /*cf50*/  IMAD.MOV.U32 R5, RZ, RZ, RZ ;  /* 0x000000ffff057224 */ /* 0x000fe200078e00ff */
[----:B--2---:R-:W-:Y:S01]  /*cf60*/  I2FP.F32.U32 R4, R2 ;  /* 0x0000000200047245 */ /* 0x004fe20000201000 */
[----:B------:R-:W-:Y:S06]  /*cf70*/  BRA `(.L_x_7563) ;  /* 0x0000000c007c7947 */ /* 0x000fec0003800000 */
.L_x_7560:
        /* <DEDUP_REMOVED lines=8> */
[----:B--2---:R4:W0:Y:S01]  /*d000*/  I2F.S64 R4, R2 ;  /* 0x0000000200047312 */ /* 0x0048220000301400 */
[----:B------:R-:W-:Y:S09]  /*d010*/  BRA `(.L_x_7563) ;  /* 0x0000000c00547947 */ /* 0x000ff20003800000 */
.L_x_7565:
[----:B------:R-:W2:Y:S01]  /*d020*/  LDG.E R2, desc[UR36][R2.64] ;  /* 0x0000002402027981 */ /* 0x000ea2000c1e1900 */
[----:B------:R-:W-:Y:S01]  /*d030*/  IMAD.MOV.U32 R5, RZ, RZ, RZ ;  /* 0x000000ffff057224 */ /* 0x000fe200078e00ff */
[----:B--2---:R-:W-:Y:S01]  /*d040*/  I2FP.F32.S32 R4, R2 ;  /* 0x0000000200047245 */ /* 0x004fe20000201400 */
[----:B------:R-:W-:Y:S06]  /*d050*/  BRA `(.L_x_7563) ;  /* 0x0000000c00447947 */ /* 0x000fec0003800000 */
.L_x_7564:
[----:B------:R-:W2:Y:S01]  /*d060*/  LDG.E.U16 R2, desc[UR36][R2.64] ;  /* 0x0000002402027981 */ /* 0x000ea2000c1e1500 */
[----:B------:R-:W-:Y:S01]  /*d070*/  MOV R5, RZ ;  /* 0x000000ff00057202 */ /* 0x000fe20000000f00 */
[----:B--2---:R0:W1:Y:S01]  /*d080*/  I2F.S16 R4, R2 ;  /* 0x0000000200047306 */ /* 0x0040620000101400 */
[----:B------:R-:W-:Y:S05]  /*d090*/  BRA `(.L_x_7563) ;  /* 0x0000000c00347947 */ /* 0x000fea0003800000 */
.L_x_7559:
        /* <DEDUP_REMOVED lines=9> */
.L_x_7567:
[----:B------:R-:W2:Y:S01]  /*d130*/  LDG.E.U16 R2, desc[UR36][R2.64] ;  /* 0x0000002402027981 */ /* 0x000ea2000c1e1500 */
[----:B------:R-:W-:Y:S01]  /*d140*/  HFMA2.MMA R5, -RZ, RZ, 0, 0 ;  /* 0x00000000ff057435 */ /* 0x000fe200000001ff */
[----:B--2---:R-:W-:Y:S01]  /*d150*/  HADD2.F32 R4, -RZ, R2.H0_H0 ;  /* 0x20000002ff047230 */ /* 0x004fe20000004100 */
[----:B------:R-:W-:Y:S09]  /*d160*/  BRA `(.L_x_7563) ;  /* 0x0000000c00007947 */ /* 0x000ff20003800000 */
.L_x_7566:
        /* <DEDUP_REMOVED lines=8> */
.L_x_7569:
[----:B------:R-:W2:Y:S02]  /*d1f0*/  LDG.E R2, desc[UR36][R2.64] ;  /* 0x0000002402027981 */ /* 0x000ea4000c1e1900 */
[--C-:B--2---:R-:W-:Y:S02]  /*d200*/  HADD2.F32 R5, -RZ, R2.reuse.H1_H1 ;  /* 0x30000002ff057230 */ /* 0x104fe40000004100 */
[----:B------:R-:W-:Y:S01]  /*d210*/  HADD2.F32 R4, -RZ, R2.H0_H0 ;  /* 0x20000002ff047230 */ /* 0x000fe20000004100 */
[----:B------:R-:W-:Y:S06]  /*d220*/  BRA `(.L_x_7563) ;  /* 0x0000000800d07947 */ /* 0x000fec0003800000 */
.L_x_7568:
        /* <DEDUP_REMOVED lines=8> */
.L_x_7558:
        /* <DEDUP_REMOVED lines=13> */
.L_x_7572:
        /* <DEDUP_REMOVED lines=10> */
.L_x_7571:
        /* <DEDUP_REMOVED lines=27> */
.L_x_7574:
        /* <DEDUP_REMOVED lines=14> */
.L_x_7573:
[----:B------:R-:W2:Y:S01]  /*d6b0*/  LDG.E.U16 R2, desc[UR36][R2.64] ;  /* 0x0000002402027981 */ /* 0x000ea2000c1e1500 */
[----:B------:R-:W-:Y:S01]  /*d6c0*/  HFMA2.MMA R5, -RZ, RZ, 0, 0 ;  /* 0x00000000ff057435 */ /* 0x000fe200000001ff */
[----:B--2---:R-:W-:Y:S01]  /*d6d0*/  IMAD.U32 R4, R2, 0x10000, RZ ;  /* 0x0001000002047824 */ /* 0x004fe200078e00ff */
[----:B------:R-:W-:Y:S09]  /*d6e0*/  BRA `(.L_x_7563) ;  /* 0x0000000400a07947 */ /* 0x000ff20003800000 */
.L_x_7570:
        /* <DEDUP_REMOVED lines=12> */
.L_x_7577:
        /* <DEDUP_REMOVED lines=20> */
.L_x_7579:
[----:B------:R-:W-:Y:S05]  /*d8f0*/  BSYNC B0 ;  /* 0x0000000000007941 */ /* 0x000fea0003800000 */
.L_x_7578:
[----:B------:R-:W-:Y:S02]  /*d900*/  LEA R3, R0, 0x3b800000, 0x17 ;  /* 0x3b80000000037811 */ /* 0x000fe400078eb8ff */
[----:B------:R-:W-:-:S04]  /*d910*/  SHF.L.U32 R2, R2, 0x14, RZ ;  /* 0x0000001402027819 */ /* 0x000fc800000006ff */
[----:B------:R-:W-:Y:S01]  /*d920*/  LOP3.LUT R4, R3, R2, R4, 0xfe, !PT ;  /* 0x0000000203047212 */ /* 0x000fe200078efe04 */
[----:B------:R-:W-:Y:S06]  /*d930*/  BRA `(.L_x_7563) ;  /* 0x00000004000c7947 */ /* 0x000fec0003800000 */
.L_x_7576:
        /* <DEDUP_REMOVED lines=20> */
.L_x_7581:
[----:B------:R-:W-:Y:S05]  /*da80*/  BSYNC B0 ;  /* 0x0000000000007941 */ /* 0x000fea0003800000 */
.L_x_7580:
[----:B------:R-:W-:Y:S02]  /*da90*/  LEA R3, R0, 0x37800000, 0x17 ;  /* 0x3780000000037811 */ /* 0x000fe400078eb8ff */
[----:B------:R-:W-:-:S04]  /*daa0*/  SHF.L.U32 R2, R2, 0x15, RZ ;  /* 0x0000001502027819 */ /* 0x000fc800000006ff */
[----:B------:R-:W-:Y:S01]  /*dab0*/  LOP3.LUT R4, R3, R2, R4, 0xfe, !PT ;  /* 0x0000000203047212 */ /* 0x000fe200078efe04 */
[----:B------:R-:W-:Y:S06]  /*dac0*/  BRA `(.L_x_7563) ;  /* 0x0000000000a87947 */ /* 0x000fec0003800000 */
.L_x_7575:
        /* <DEDUP_REMOVED lines=14> */
.L_x_7585:
[----:B------:R-:W-:Y:S05]  /*dbb0*/  BSYNC B0 ;  /* 0x0000000000007941 */ /* 0x000fea0003800000 */
.L_x_7584:
[----:B------:R-:W-:Y:S01]  /*dbc0*/  HFMA2.MMA R5, -RZ, RZ, 0, 0 ;  /* 0x00000000ff057435 */ /* 0x000fe200000001ff */
[----:B------:R-:W-:Y:S10]  /*dbd0*/  BRA `(.L_x_7563) ;  /* 0x0000000000647947 */ /* 0x000ff40003800000 */
.L_x_7562:
        /* <DEDUP_REMOVED lines=13> */
[----:B0-----:R-:W-:-:S07]  /*dcb0*/  IMAD.MOV.U32 R13, RZ, RZ, RZ ;  /* 0x000000ffff0d7224 */ /* 0x001fce00078e00ff */
[----:B------:R-:W-:-:S07]  /*dcc0*/  LEPC R20, `(.L_x_7586) ;  /* 0x000000001014794e */ /* 0x000fce0000000000 */
[----:B-1----:R-:W-:Y:S05]  /*dcd0*/  CALL.ABS.NOINC R2 ;  /* 0x0000000002007343 */ /* 0x002fea0003c00000 */
.L_x_7586:
[----:B------:R-:W-:Y:S01]  /*dce0*/  CS2R R4, SRZ ;  /* 0x0000000000047805 */ /* 0x000fe2000001ff00 */
[----:B------:R-:W-:Y:S06]  /*dcf0*/  BRA `(.L_x_7563) ;  /* 0x00000000001c7947 */ /* 0x000fec0003800000 */
.L_x_7583:
[----:B------:R-:W2:Y:S01]  /*dd00*/  LDG.E.64 R2, desc[UR36][R2.64] ;  /* 0x0000002402027981 */ /* 0x000ea2000c1e1b00 */
[----:B------:R-:W-:Y:S01]  /*dd10*/  MOV R5, RZ ;  /* 0x000000ff00057202 */ /* 0x000fe20000000f00 */
[----:B--2---:R0:W1:Y:S01]  /*dd20*/  I2F.U64 R4, R2 ;  /* 0x0000000200047312 */ /* 0x0040620000301000 */
[----:B------:R-:W-:Y:S05]  /*dd30*/  BRA `(.L_x_7563) ;  /* 0x00000000000c7947 */ /* 0x000fea0003800000 */
.L_x_7582:
[----:B------:R-:W2:Y:S01]  /*dd40*/  LDG.E R2, desc[UR36][R2.64] ;  /* 0x0000002402027981 */ /* 0x000ea2000c1e1900 */
[----:B------:R-:W-:Y:S01]  /*dd50*/  IMAD.MOV.U32 R5, RZ, RZ, RZ ;  /* 0x000000ffff057224 */ /* 0x000fe200078e00ff */
[----:B--2---:R-:W-:-:S07]  /*dd60*/  I2FP.F32.U32 R4, R2 ;  /* 0x0000000200047245 */ /* 0x004fce0000201000 */
.L_x_7563:
[----:B------:R-:W-:Y:S05]  /*dd70*/  BSYNC B7 ;  /* 0x0000000000077941 */ /* 0x000fea0003800000 */
.L_x_7557:
[C---:B-----5:R-:W-:Y:S01]  /*dd80*/  FSETP.GTU.FTZ.AND P0, PT, |R5|.reuse, +INF , PT ;  /* 0x7f8000000500780b */ /* 0x060fe20003f1c200 */
[----:B------:R-:W-:Y:S01]  /*dd90*/  BSSY B2, `(.L_x_7587) ;  /* 0x00002bc000027945 */ /* 0x000fe20003800000 */
[C---:B01-3--:R-:W-:Y:S01]  /*dda0*/  FSETP.GTU.FTZ.AND P1, PT, |R4|.reuse, +INF , PT ;  /* 0x7f8000000400780b */ /* 0x04bfe20003f3c200 */
        /* <DEDUP_REMOVED lines=15> */
[C---:B----4-:R-:W-:Y:S01]  /*dea0*/  FADD.FTZ R3, R6.reuse, 1 ;  /* 0x3f80000006037421 */ /* 0x050fe20000010000 */
[----:B------:R-:W-:Y:S01]  /*deb0*/  FADD.FTZ R9, |R7|, -RZ ;  /* 0x800000ff07097221 */ /* 0x000fe20000010200 */
[----:B------:R-:W-:Y:S01]  /*dec0*/  FADD.FTZ R0, R6, -1 ;  /* 0xbf80000006007421 */ /* 0x000fe20000010000 */
[----:B------:R-:W-:Y:S01]  /*ded0*/  BSSY B0, `(.L_x_7591) ;  /* 0x0000096000007945 */ /* 0x000fe20003800000 */
[----:B--2---:R-:W-:Y:S02]  /*dee0*/  FADD.FTZ R2, |R3|, -RZ ;  /* 0x800000ff03027221 */ /* 0x004fe40000010200 */
        /* <DEDUP_REMOVED lines=85> */
.L_x_7594:
        /* <DEDUP_REMOVED lines=10> */
.L_x_7596:
[----:B------:R-:W-:-:S04]  /*e4e0*/  FADD.FTZ R8, -R3, R2 ;  /* 0x0000000203087221 */ /* 0x000fc80000010100 */
[----:B------:R-:W-:-:S07]  /*e4f0*/  FMUL.FTZ R8, R8, 0.5 ;  /* 0x3f00000008087820 */ /* 0x000fce0000410000 */
.L_x_7597:
[----:B------:R-:W-:Y:S05]  /*e500*/  BSYNC B1 ;  /* 0x0000000000017941 */ /* 0x000fea0003800000 */
.L_x_7595:
        /* <DEDUP_REMOVED lines=11> */
.L_x_7599:
[----:B------:R-:W-:-:S04]  /*e5c0*/  FADD.FTZ R10, R11, -R10 ;  /* 0x8000000a0b0a7221 */ /* 0x000fc80000010000 */
[----:B------:R-:W-:-:S07]  /*e5d0*/  FMUL.FTZ R13, R10, 0.5 ;  /* 0x3f0000000a0d7820 */ /* 0x000fce0000410000 */
.L_x_7600:
[----:B------:R-:W-:Y:S05]  /*e5e0*/  BSYNC B1 ;  /* 0x0000000000017941 */ /* 0x000fea0003800000 */
.L_x_7598:
        /* <DEDUP_REMOVED lines=35> */
.L_x_7593:
[----:B------:R0:W1:Y:S02]  /*e820*/  MUFU.SQRT R8, R7 ;  /* 0x0000000700087308 */ /* 0x0000640000002000 */
.L_x_7592:
[----:B------:R-:W-:Y:S05]  /*e830*/  BSYNC B0 ;  /* 0x0000000000007941 */ /* 0x000fea0003800000 */
.L_x_7591:
        /* <DEDUP_REMOVED lines=35> */
.L_x_7604:
        /* <DEDUP_REMOVED lines=17> */
.L_x_7610:
[----:B------:R-:W-:-:S04]  /*eb80*/  FADD.FTZ R2, -R3, R2 ;  /* 0x0000000203027221 */ /* 0x000fc80000010100 */
[----:B------:R-:W-:-:S07]  /*eb90*/  FMUL.FTZ R2, R2, 0.5 ;  /* 0x3f00000002027820 */ /* 0x000fce0000410000 */
.L_x_7611:
[----:B------:R-:W-:Y:S05]  /*eba0*/  BSYNC B4 ;  /* 0x0000000000047941 */ /* 0x000fea0003800000 */
.L_x_7609:
        /* <DEDUP_REMOVED lines=10> */
.L_x_7613:
[----:B------:R-:W-:-:S04]  /*ec50*/  FADD.FTZ R0, -R0, R11 ;  /* 0x0000000b00007221 */ /* 0x000fc80000010100 */
[----:B------:R-:W-:-:S07]  /*ec60*/  FMUL.FTZ R3, R0, 0.5 ;  /* 0x3f00000000037820 */ /* 0x000fce0000410000 */
.L_x_7614:
[----:B------:R-:W-:Y:S05]  /*ec70*/  BSYNC B4 ;  /* 0x0000000000047941 */ /* 0x000fea0003800000 */
.L_x_7612:
[----:B------:R-:W-:Y:S01]  /*ec80*/  FADD.FTZ R2, R3, R2 ;  /* 0x0000000203027221 */ /* 0x000fe20000010000 */
[----:B------:R-:W-:-:S04]  /*ec90*/  FADD.FTZ R9, R6, R9 ;  /* 0x0000000906097221 */ /* 0x000fc80000010000 */
[----:B------:R-:W-:-:S06]  /*eca0*/  FMUL.FTZ R9, R9, R2 ;  /* 0x0000000209097220 */ /* 0x000fcc0000410000 */
[----:B------:R-:W2:Y:S01]  /*ecb0*/  MUFU.SQRT R9, R9 ;  /* 0x0000000900097308 */ /* 0x000ea20000002000 */
[----:B------:R-:W-:Y:S05]  /*ecc0*/  BRA `(.L_x_7615) ;  /* 0x0000000000487947 */ /* 0x000fea0003800000 */
.L_x_7608:
        /* <DEDUP_REMOVED lines=12> */
.L_x_7607:
[----:B------:R-:W-:Y:S01]  /*ed90*/  FADD.FTZ R0, R9, 1 ;  /* 0x3f80000009007421 */ /* 0x000fe20000010000 */
[----:B0-----:R-:W-:Y:S01]  /*eda0*/  MUFU.SQRT R7, R7 ;  /* 0x0000000700077308 */ /* 0x001fe20000002000 */
[----:B------:R-:W-:Y:S02]  /*edb0*/  IMAD.MOV.U32 R6, RZ, RZ, 0x3f800000 ;  /* 0x3f800000ff067424 */ /* 0x000fe400078e00ff */
[----:B------:R-:W-:-:S06]  /*edc0*/  FMUL.FTZ R0, R0, 0.5 ;  /* 0x3f00000000007820 */ /* 0x000fcc0000410000 */
[----:B------:R-:W0:Y:S02]  /*edd0*/  MUFU.SQRT R0, R0 ;  /* 0x0000000000007308 */ /* 0x000e240000002000 */
[----:B0-----:R-:W-:-:S07]  /*ede0*/  FMUL.FTZ R9, R7, R0 ;  /* 0x0000000007097220 */ /* 0x001fce0000410000 */
.L_x_7615:
[----:B------:R-:W-:Y:S05]  /*edf0*/  BSYNC B1 ;  /* 0x0000000000017941 */ /* 0x000fea0003800000 */
.L_x_7606:
[----:B------:R-:W-:Y:S05]  /*ee00*/  BRA `(.L_x_7616) ;  /* 0x0000000000087947 */ /* 0x000fea0003800000 */
.L_x_7603:
[----:B------:R-:W-:Y:S01]  /*ee10*/  FMUL.FTZ R9, R9, 16777216 ;  /* 0x4b80000009097820 */ /* 0x000fe20000410000 */
[----:B------:R-:W-:-:S07]  /*ee20*/  FMUL.FTZ R6, R6, 16777216 ;  /* 0x4b80000006067820 */ /* 0x000fce0000410000 */
.L_x_7616:
[----:B------:R-:W-:Y:S05]  /*ee30*/  BSYNC B0 ;  /* 0x0000000000007941 */ /* 0x000fea0003800000 */
.L_x_7602:
        /* <DEDUP_REMOVED lines=18> */
.L_x_7618:
[----:B------:R-:W-:Y:S05]  /*ef60*/  BSYNC B4 ;  /* 0x0000000000047941 */ /* 0x000fea0003800000 */
.L_x_7617:
        /* <DEDUP_REMOVED lines=18> */
.L_x_7620:
[----:B------:R-:W-:Y:S02]  /*f090*/  ISETP.GE.AND P0, PT, R9, RZ, PT ;  /* 0x000000ff0900720c */ /* 0x000fe40003f06270 */
[----:B------:R-:W-:-:S11]  /*f0a0*/  MOV R3, 0x3fd774eb ;  /* 0x3fd774eb00037802 */ /* 0x000fd60000000f00 */
[----:B------:R-:W-:-:S04]  /*f0b0*/  @P0 FFMA.FTZ R2, R3, 0.93318945169448852539, -R2 ;  /* 0x3f6ee58103020823 */ /* 0x000fc80000010802 */
[----:B------:R-:W-:-:S07]  /*f0c0*/  @!P0 FFMA.FTZ R2, R3, 0.93318945169448852539, R2 ;  /* 0x3f6ee58103028823 */ /* 0x000fce0000010002 */
.L_x_7621:
[----:B------:R-:W-:Y:S05]  /*f0d0*/  BSYNC B0 ;  /* 0x0000000000007941 */ /* 0x000fea0003800000 */
.L_x_7619:
        /* <DEDUP_REMOVED lines=10> */
.L_x_7605:
[----:B------:R-:W-:Y:S05]  /*f180*/  BSYNC B3 ;  /* 0x0000000000037941 */ /* 0x000fea0003800000 */
.L_x_7601:
[----:B------:R-:W-:Y:S02]  /*f190*/  LOP3.LUT R4, R3, 0x80000000, R4, 0xb8, !PT ;  /* 0x8000000003047812 */ /* 0x000fe400078eb804 */
[----:B-1----:R-:W-:Y:S01]  /*f1a0*/  LOP3.LUT R5, R8, 0x80000000, R5, 0xb8, !PT ;  /* 0x8000000008057812 */ /* 0x002fe200078eb805 */
[----:B------:R-:W-:Y:S06]  /*f1b0*/  BRA `(.L_x_7590) ;  /* 0x0000001400e47947 */ /* 0x000fec0003800000 */
.L_x_7589:
        /* <DEDUP_REMOVED lines=16> */
[----:B--2-4-:R-:W0:Y:S01]  /*f2c0*/  MUFU.RCP R2, R7 ;  /* 0x0000000700027308 */ /* 0x014e220000001000 */
        /* <DEDUP_REMOVED lines=14> */
.L_x_7627:
[----:B------:R-:W-:Y:S05]  /*f3b0*/  BSYNC B4 ;  /* 0x0000000000047941 */ /* 0x000fea0003800000 */
.L_x_7626:
        /* <DEDUP_REMOVED lines=18> */
.L_x_7629:
[----:B------:R-:W-:Y:S02]  /*f4e0*/  ISETP.GE.AND P0, PT, R9, RZ, PT ;  /* 0x000000ff0900720c */ /* 0x000fe40003f06270 */
[----:B------:R-:W-:-:S11]  /*f4f0*/  MOV R3, 0x3fd774eb ;  /* 0x3fd774eb00037802 */ /* 0x000fd60000000f00 */
[----:B------:R-:W-:-:S04]  /*f500*/  @P0 FFMA.FTZ R0, R3, 0.93318945169448852539, -R0 ;  /* 0x3f6ee58103000823 */ /* 0x000fc80000010800 */
[----:B------:R-:W-:-:S07]  /*f510*/  @!P0 FFMA.FTZ R0, R3, 0.93318945169448852539, R0 ;  /* 0x3f6ee58103008823 */ /* 0x000fce0000010000 */
.L_x_7630:
[----:B------:R-:W-:Y:S05]  /*f520*/  BSYNC B0 ;  /* 0x0000000000007941 */ /* 0x000fea0003800000 */
.L_x_7628:
        /* <DEDUP_REMOVED lines=13> */
.L_x_7625:
[----:B--2-4-:R-:W0:Y:S01]  /*f600*/  MUFU.RCP R2, R7 ;  /* 0x0000000700027308 */ /* 0x014e220000001000 */
        /* <DEDUP_REMOVED lines=12> */
.L_x_7633:
[----:B------:R-:W-:Y:S05]  /*f6d0*/  BSYNC B4 ;  /* 0x0000000000047941 */ /* 0x000fea0003800000 */
.L_x_7632:
        /* <DEDUP_REMOVED lines=18> */
.L_x_7635:
[----:B------:R-:W-:Y:S02]  /*f800*/  ISETP.GE.AND P0, PT, R9, RZ, PT ;  /* 0x000000ff0900720c */ /* 0x000fe40003f06270 */
[----:B------:R-:W-:-:S11]  /*f810*/  MOV R3, 0x3fd774eb ;  /* 0x3fd774eb00037802 */ /* 0x000fd60000000f00 */
[----:B------:R-:W-:-:S04]  /*f820*/  @P0 FFMA.FTZ R2, R3, 0.93318945169448852539, -R2 ;  /* 0x3f6ee58103020823 */ /* 0x000fc80000010802 */
[----:B------:R-:W-:-:S07]  /*f830*/  @!P0 FFMA.FTZ R2, R3, 0.93318945169448852539, R2 ;  /* 0x3f6ee58103028823 */ /* 0x000fce0000010002 */
.L_x_7636:
[----:B------:R-:W-:Y:S05]  /*f840*/  BSYNC B0 ;  /* 0x0000000000007941 */ /* 0x000fea0003800000 */
.L_x_7634:
        /* <DEDUP_REMOVED lines=27> */
.L_x_7624:
[----:B--2-4-:R-:W-:Y:S01]  /*fa00*/  FMUL.FTZ R2, R9, 0.36787945032119750977 ;  /* 0x3ebc5ab209027820 */ /* 0x014fe20000410000 */
        /* <DEDUP_REMOVED lines=33> */
.L_x_7638:
[----:B------:R-:W-:Y:S05]  /*fc20*/  BSYNC B4 ;  /* 0x0000000000047941 */ /* 0x000fea0003800000 */
.L_x_7637:
        /* <DEDUP_REMOVED lines=18> */
.L_x_7640:
[----:B------:R-:W-:Y:S01]  /*fd50*/  ISETP.GE.AND P0, PT, R9, RZ, PT ;  /* 0x000000ff0900720c */ /* 0x000fe20003f06270 */
[----:B------:R-:W-:-:S12]  /*fd60*/  IMAD.MOV.U32 R3, RZ, RZ, 0x3fd774eb ;  /* 0x3fd774ebff037424 */ /* 0x000fd800078e00ff */
[----:B------:R-:W-:-:S04]  /*fd70*/  @P0 FFMA.FTZ R0, R3, 0.93318945169448852539, -R0 ;  /* 0x3f6ee58103000823 */ /* 0x000fc80000010800 */
[----:B------:R-:W-:-:S07]  /*fd80*/  @!P0 FFMA.FTZ R0, R3, 0.93318945169448852539, R0 ;  /* 0x3f6ee58103008823 */ /* 0x000fce0000010000 */
.L_x_7641:
[----:B------:R-:W-:Y:S05]  /*fd90*/  BSYNC B0 ;  /* 0x0000000000007941 */ /* 0x000fea0003800000 */
.L_x_7639:
        /* <DEDUP_REMOVED lines=11> */
.L_x_7623:
        /* <DEDUP_REMOVED lines=24> */
.L_x_7645:
[----:B------:R-:W-:Y:S05]  /*ffd0*/  BSYNC B4 ;  /* 0x0000000000047941 */ /* 0x000fea0003800000 */
.L_x_7644:
        /* <DEDUP_REMOVED lines=24> */
.L_x_7643:
        /* <DEDUP_REMOVED lines=13> */
.L_x_7647:
[----:B------:R-:W-:Y:S05]  /*10230*/  BSYNC B4 ;  /* 0x0000000000047941 */ /* 0x000fea0003800000 */
.L_x_7646:
        /* <DEDUP_REMOVED lines=38> */
.L_x_7642:
        /* <DEDUP_REMOVED lines=34> */
.L_x_7649:
[----:B------:R-:W-:Y:S05]  /*106c0*/  BSYNC B4 ;  /* 0x0000000000047941 */ /* 0x000fea0003800000 */
.L_x_7648:
        /* <DEDUP_REMOVED lines=21> */
.L_x_7631:
[----:B------:R-:W-:Y:S05]  /*10820*/  BSYNC B3 ;  /* 0x0000000000037941 */ /* 0x000fea0003800000 */
.L_x_7622:
[----:B------:R-:W-:Y:S01]  /*10830*/  FADD.FTZ R8, R8, 0.69314718246459960938 ;  /* 0x3f31721808087421 */ /* 0x000fe20000010000 */
[----:B------:R-:W-:-:S04]  /*10840*/  LOP3.LUT R4, R3, 0x80000000, R4, 0xb8, !PT ;  /* 0x8000000003047812 */ /* 0x000fc800078eb804 */
[----:B------:R-:W-:Y:S01]  /*10850*/  LOP3.LUT R5, R8, 0x80000000, R5, 0xb8, !PT ;  /* 0x8000000008057812 */ /* 0x000fe200078eb805 */
[----:B------:R-:W-:Y:S06]  /*10860*/  BRA `(.L_x_7590) ;  /* 0x0000000000387947 */ /* 0x000fec0003800000 */
.L_x_7588:
        /* <DEDUP_REMOVED lines=10> */
[----:B----4-:R-:W-:-:S04]  /*10910*/  @P0 FADD.FTZ R3, RZ, R4 ;  /* 0x00000004ff030221 */ /* 0x010fc80000010000 */
[----:B------:R-:W-:-:S05]  /*10920*/  @P0 FADD.FTZ R4, R0, R3 ;  /* 0x0000000300040221 */ /* 0x000fca0000010000 */
[----:B------:R-:W-:-:S05]  /*10930*/  @P0 MOV R5, R4 ;  /* 0x0000000400050202 */ /* 0x000fca0000000f00 */
[----:B------:R-:W-:-:S07]  /*10940*/  @!P0 FADD.FTZ R5, R5, R5 ;  /* 0x0000000505058221 */ /* 0x000fce0000010000 */
.L_x_7590:
[----:B------:R-:W-:Y:S05]  /*10950*/  BSYNC B2 ;  /* 0x0000000000027941 */ /* 0x000fea0003800000 */
.L_x_7587:
[----:B--2-4-:R-:W1:Y:S02]  /*10960*/  LDC.U8 R2, c[0x0][0x421] ;  /* 0x00010840ff027b82 */ /* 0x014e640000000000 */
        /* <DEDUP_REMOVED lines=14> */
.L_x_7653:
[----:B------:R-:W1:Y:S02]  /*10a50*/  F2I.S64.TRUNC R4, R4 ;  /* 0x0000000400047311 */ /* 0x000e64000020d900 */
[----:B-1----:R-:W-:-:S05]  /*10a60*/  IMAD.MOV.U32 R3, RZ, RZ, R4 ;  /* 0x000000ffff037224 */ /* 0x002fca00078e0004 */
[----:B------:R2:W-:Y:S01]  /*10a70*/  STG.E.U8 desc[UR36][R16.64], R3 ;  /* 0x0000000310007986 */ /* 0x0005e2000c101124 */
[----:B------:R-:W-:Y:S05]  /*10a80*/  BRA `(.L_x_7655) ;  /* 0x0000000c00447947 */ /* 0x000fea0003800000 */
.L_x_7652:
        /* <DEDUP_REMOVED lines=9> */
.L_x_7657:
[----:B------:R-:W1:Y:S02]  /*10b20*/  F2I.FTZ.TRUNC.NTZ R3, R4 ;  /* 0x0000000400037305 */ /* 0x000e64000021f100 */
[----:B-1----:R4:W-:Y:S01]  /*10b30*/  STG.E desc[UR36][R16.64], R3 ;  /* 0x0000000310007986 */ /* 0x0029e2000c101924 */
[----:B------:R-:W-:Y:S05]  /*10b40*/  BRA `(.L_x_7655) ;  /* 0x0000000c00147947 */ /* 0x000fea0003800000 */
.L_x_7656:
[----:B------:R-:W1:Y:S02]  /*10b50*/  F2I.FTZ.TRUNC.NTZ R3, R4 ;  /* 0x0000000400037305 */ /* 0x000e64000021f100 */
[----:B-1----:R1:W-:Y:S01]  /*10b60*/  STG.E.U16 desc[UR36][R16.64], R3 ;  /* 0x0000000310007986 */ /* 0x0023e2000c101524 */
[----:B------:R-:W-:Y:S05]  /*10b70*/  BRA `(.L_x_7655) ;  /* 0x0000000c00087947 */ /* 0x000fea0003800000 */
.L_x_7651:
        /* <DEDUP_REMOVED lines=8> */
.L_x_7659:
[----:B------:R-:W-:-:S05]  /*10c00*/  F2FP.F16.F32.PACK_AB R4, RZ, R4 ;  /* 0x00000004ff04723e */ /* 0x000fca00000000ff */
[----:B------:R1:W-:Y:S01]  /*10c10*/  STG.E.U16 desc[UR36][R16.64], R4 ;  /* 0x0000000410007986 */ /* 0x0003e2000c101524 */
[----:B------:R-:W-:Y:S05]  /*10c20*/  BRA `(.L_x_7655) ;  /* 0x0000000800dc7947 */ /* 0x000fea0003800000 */
.L_x_7658:
        /* <DEDUP_REMOVED lines=8> */
.L_x_7661:
[----:B------:R-:W-:-:S05]  /*10cb0*/  F2FP.F16.F32.PACK_AB R5, R5, R4 ;  /* 0x000000040505723e */ /* 0x000fca00000000ff */
[----:B------:R1:W-:Y:S01]  /*10cc0*/  STG.E desc[UR36][R16.64], R5 ;  /* 0x0000000510007986 */ /* 0x0003e2000c101924 */
[----:B------:R-:W-:Y:S05]  /*10cd0*/  BRA `(.L_x_7655) ;  /* 0x0000000800b07947 */ /* 0x000fea0003800000 */
.L_x_7660:
[----:B------:R-:W-:-:S06]  /*10ce0*/  FMUL.FTZ R2, R4, 1 ;  /* 0x3f80000004027820 */ /* 0x000fcc0000410000 */
[----:B------:R-:W1:Y:S02]  /*10cf0*/  F2F.F64.F32 R2, R2 ;  /* 0x0000000200027310 */ /* 0x000e640000201800 */
[----:B-1----:R1:W-:Y:S01]  /*10d00*/  STG.E.64 desc[UR36][R16.64], R2 ;  /* 0x0000000210007986 */ /* 0x0023e2000c101b24 */
[----:B------:R-:W-:Y:S05]  /*10d10*/  BRA `(.L_x_7655) ;  /* 0x0000000800a07947 */ /* 0x000fea0003800000 */
.L_x_7650:
        /* <DEDUP_REMOVED lines=14> */
.L_x_7664:
[----:B------:R-:W-:Y:S01]  /*10e00*/  FMUL.FTZ R6, R5, 1 ;  /* 0x3f80000005067820 */ /* 0x000fe20000410000 */
[----:B------:R-:W-:-:S05]  /*10e10*/  FMUL.FTZ R4, R4, 1 ;  /* 0x3f80000004047820 */ /* 0x000fca0000410000 */
[----:B0-----:R-:W-:Y:S08]  /*10e20*/  F2F.F64.F32 R6, R6 ;  /* 0x0000000600067310 */ /* 0x001ff00000201800 */
[----:B------:R-:W0:Y:S02]  /*10e30*/  F2F.F64.F32 R4, R4 ;  /* 0x0000000400047310 */ /* 0x000e240000201800 */
[----:B0-----:R0:W-:Y:S01]  /*10e40*/  STG.E.128 desc[UR36][R16.64], R4 ;  /* 0x0000000410007986 */ /* 0x0011e2000c101d24 */
[----:B------:R-:W-:Y:S05]  /*10e50*/  BRA `(.L_x_7655) ;  /* 0x0000000800507947 */ /* 0x000fea0003800000 */
.L_x_7663:
        /* <DEDUP_REMOVED lines=20> */
.L_x_7668:
[----:B------:R-:W-:Y:S05]  /*10fa0*/  BSYNC B0 ;  /* 0x0000000000007941 */ /* 0x000fea0003800000 */
.L_x_7667:
[----:B------:R-:W-:-:S05]  /*10fb0*/  LOP3.LUT R5, R0, R5, RZ, 0xfc, !PT ;  /* 0x0000000500057212 */ /* 0x000fca00078efcff */
[----:B------:R1:W-:Y:S01]  /*10fc0*/  STG.E.U8 desc[UR36][R16.64], R5 ;  /* 0x0000000510007986 */ /* 0x0003e2000c101124 */
[----:B------:R-:W-:Y:S05]  /*10fd0*/  BRA `(.L_x_7655) ;  /* 0x0000000400f07947 */ /* 0x000fea0003800000 */
.L_x_7666:
        /* <DEDUP_REMOVED lines=12> */
.L_x_7670:
[----:B------:R-:W-:Y:S01]  /*110a0*/  IMAD.MOV.U32 R0, RZ, RZ, 0x7f ;  /* 0x0000007fff007424 */ /* 0x000fe200078e00ff */
[----:B------:R-:W-:-:S04]  /*110b0*/  ISETP.GT.U32.AND P0, PT, R2, 0x7f800000, PT ;  /* 0x7f8000000200780c */ /* 0x000fc80003f04070 */
[----:B------:R-:W-:-:S09]  /*110c0*/  SEL R0, R0, 0x7c, P0 ;  /* 0x0000007c00007807 */ /* 0x000fd20000000000 */
.L_x_7671:
[----:B------:R-:W-:Y:S05]  /*110d0*/  BSYNC B0 ;  /* 0x0000000000007941 */ /* 0x000fea0003800000 */
.L_x_7669:
[----:B------:R-:W-:-:S04]  /*110e0*/  LOP3.LUT R4, R4, 0x80000000, RZ, 0xc0, !PT ;  /* 0x8000000004047812 */ /* 0x000fc800078ec0ff */
[----:B------:R-:W-:-:S04]  /*110f0*/  SHF.R.U32.HI R3, RZ, 0x18, R4 ;  /* 0x00000018ff037819 */ /* 0x000fc80000011604 */
[----:B------:R-:W-:-:S05]  /*11100*/  LOP3.LUT R3, R0, R3, RZ, 0xfc, !PT ;  /* 0x0000000300037212 */ /* 0x000fca00078efcff */
[----:B------:R1:W-:Y:S01]  /*11110*/  STG.E.U8 desc[UR36][R16.64], R3 ;  /* 0x0000000310007986 */ /* 0x0003e2000c101124 */
[----:B------:R-:W-:Y:S05]  /*11120*/  BRA `(.L_x_7655) ;  /* 0x00000004009c7947 */ /* 0x000fea0003800000 */
.L_x_7665:
[----:B------:R-:W-:-:S05]  /*11130*/  F2FP.BF16.F32.PACK_AB R4, RZ, R4 ;  /* 0x00000004ff04723e */ /* 0x000fca00000010ff */
[----:B------:R1:W-:Y:S01]  /*11140*/  STG.E.U16 desc[UR36][R16.64], R4 ;  /* 0x0000000410007986 */ /* 0x0003e2000c101524 */
[----:B------:R-:W-:Y:S05]  /*11150*/  BRA `(.L_x_7655) ;  /* 0x0000000400907947 */ /* 0x000fea0003800000 */
.L_x_7662:
        /* <DEDUP_REMOVED lines=11> */
.L_x_7674:
        /* <DEDUP_REMOVED lines=16> */
.L_x_7677:
[----:B------:R-:W-:-:S04]  /*11310*/  LOP3.LUT R4, R4, 0x80000000, RZ, 0xc0, !PT ;  /* 0x8000000004047812 */ /* 0x000fc800078ec0ff */
[----:B------:R-:W-:-:S04]  /*11320*/  SHF.R.U32.HI R3, RZ, 0x18, R4 ;  /* 0x00000018ff037819 */ /* 0x000fc80000011604 */
[----:B------:R-:W-:-:S04]  /*11330*/  LOP3.LUT R0, R0, R3, RZ, 0xfc, !PT ;  /* 0x0000000300007212 */ /* 0x000fc800078efcff */
[----:B------:R-:W-:-:S07]  /*11340*/  PRMT R8, R0, 0x7610, R8 ;  /* 0x0000761000087816 */ /* 0x000fce0000000008 */
.L_x_7676:
[----:B------:R-:W-:Y:S05]  /*11350*/  BSYNC B0 ;  /* 0x0000000000007941 */ /* 0x000fea0003800000 */
.L_x_7675:
[----:B------:R1:W-:Y:S01]  /*11360*/  STG.E.U8 desc[UR36][R16.64], R8 ;  /* 0x0000000810007986 */ /* 0x0003e2000c101124 */
[----:B------:R-:W-:Y:S05]  /*11370*/  BRA `(.L_x_7655) ;  /* 0x0000000400087947 */ /* 0x000fea0003800000 */
.L_x_7673:
        /* <DEDUP_REMOVED lines=16> */
.L_x_7680:
[----:B------:R-:W-:-:S04]  /*11480*/  LOP3.LUT R4, R4, 0x80000000, RZ, 0xc0, !PT ;  /* 0x8000000004047812 */ /* 0x000fc800078ec0ff */
[----:B------:R-:W-:-:S04]  /*11490*/  SHF.R.U32.HI R3, RZ, 0x18, R4 ;  /* 0x00000018ff037819 */ /* 0x000fc80000011604 */
[----:B------:R-:W-:-:S04]  /*114a0*/  LOP3.LUT R0, R0, R3, RZ, 0xfc, !PT ;  /* 0x0000000300007212 */ /* 0x000fc800078efcff */
[----:B------:R-:W-:-:S07]  /*114b0*/  PRMT R8, R0, 0x7610, R8 ;  /* 0x0000761000087816 */ /* 0x000fce0000000008 */
.L_x_7679:
[----:B------:R-:W-:Y:S05]  /*114c0*/  BSYNC B0 ;  /* 0x0000000000007941 */ /* 0x000fea0003800000 */
.L_x_7678:
[----:B------:R1:W-:Y:S01]  /*114d0*/  STG.E.U8 desc[UR36][R16.64], R8 ;  /* 0x0000000810007986 */ /* 0x0003e2000c101124 */
[----:B------:R-:W-:Y:S05]  /*114e0*/  BRA `(.L_x_7655) ;  /* 0x0000000000ac7947 */ /* 0x000fea0003800000 */
.L_x_7672:
        /* <DEDUP_REMOVED lines=21> */
.L_x_7654:
        /* <DEDUP_REMOVED lines=16> */
.L_x_7683:
[----:B------:R-:W-:Y:S05]  /*11740*/  BRA `(.L_x_7655) ;  /* 0x0000000000147947 */ /* 0x000fea0003800000 */
.L_x_7682:
[----:B------:R-:W1:Y:S02]  /*11750*/  F2I.U64.TRUNC R4, R4 ;  /* 0x0000000400047311 */ /* 0x000e64000020d800 */
[----:B-1----:R1:W-:Y:S01]  /*11760*/  STG.E.64 desc[UR36][R16.64], R4 ;  /* 0x0000000410007986 */ /* 0x0023e2000c101b24 */
[----:B------:R-:W-:Y:S05]  /*11770*/  BRA `(.L_x_7655) ;  /* 0x0000000000087947 */ /* 0x000fea0003800000 */
.L_x_7681:
[----:B------:R-:W1:Y:S02]  /*11780*/  F2I.FTZ.U32.TRUNC.NTZ R3, R4 ;  /* 0x0000000400037305 */ /* 0x000e64000021f000 */
[----:B-1----:R1:W-:Y:S02]  /*11790*/  STG.E desc[UR36][R16.64], R3 ;  /* 0x0000000310007986 */ /* 0x0023e4000c101924 */
.L_x_7655:
[----:B------:R-:W-:-:S07]  /*117a0*/  VIADD R19, R19, 0x80 ;  /* 0x0000008013137836 */ /* 0x000fce0000000000 */
.L_x_7555:
[----:B------:R-:W-:Y:S05]  /*117b0*/  BSYNC B6 ;  /* 0x0000000000067941 */ /* 0x000fea0003800000 */
.L_x_7554:
[----:B------:R-:W-:Y:S02]  /*117c0*/  ULDC UR4, c[0x0][0x210] ;  /* 0x0000840000047ab9 */ /* 0x000fe40000000800 */
[----:B------:R-:W-:-:S13]  /*117d0*/  ISETP.GE.AND P0, PT, R19, UR4, PT ;  /* 0x0000000413007c0c */ /* 0x000fda000bf06270 */
[----:B------:R-:W-:Y:S05]  /*117e0*/  @P0 EXIT ;  /* 0x000000000000094d */ /* 0x000fea0003800000 */
        /* <DEDUP_REMOVED lines=303> */
.L_x_7684:
        /* <DEDUP_REMOVED lines=21> */
[----:B--2---:R0:W1:Y:S01]  /*12c30*/  I2F.S16 R4, R2 ;  /* 0x0000000200047306 */ /* 0x0040620000101400 */
[----:B------:R-:W-:Y:S05]  /*12c40*/  BRA `(.L_x_7691) ;  /* 0x0000000c008c7947 */ /* 0x000fea0003800000 */
.L_x_7689:
[----:B------:R-:W2:Y:S01]  /*12c50*/  LDG.E.U8 R2, desc[UR36][R2.64] ;  /* 0x0000002402027981 */ /* 0x000ea2000c1e1100 */
[----:B------:R-:W-:Y:S01]  /*12c60*/  IMAD.MOV.U32 R5, RZ, RZ, RZ ;  /* 0x000000ffff057224 */ /* 0x000fe200078e00ff */
[----:B--2---:R-:W-:Y:S01]  /*12c70*/  I2FP.F32.U32 R4, R2 ;  /* 0x0000000200047245 */ /* 0x004fe20000201000 */
[----:B------:R-:W-:Y:S06]  /*12c80*/  BRA `(.L_x_7691) ;  /* 0x0000000c007c7947 */ /* 0x000fec0003800000 */
.L_x_7688:
        /* <DEDUP_REMOVED lines=10> */
.L_x_7693:
[----:B------:R-:W2:Y:S01]  /*12d30*/  LDG.E R2, desc[UR36][R2.64] ;  /* 0x0000002402027981 */ /* 0x000ea2000c1e1900 */
[----:B------:R-:W-:Y:S01]  /*12d40*/  IMAD.MOV.U32 R5, RZ, RZ, RZ ;  /* 0x000000ffff057224 */ /* 0x000fe200078e00ff */
[----:B--2---:R-:W-:Y:S01]  /*12d50*/  I2FP.F32.S32 R4, R2 ;  /* 0x0000000200047245 */ /* 0x004fe20000201400 */
[----:B------:R-:W-:Y:S06]  /*12d60*/  BRA `(.L_x_7691) ;  /* 0x0000000c00447947 */ /* 0x000fec0003800000 */
.L_x_7692:
[----:B------:R-:W2:Y:S01]  /*12d70*/  LDG.E.U16 R2, desc[UR36][R2.64] ;  /* 0x0000002402027981 */ /* 0x000ea2000c1e1500 */
[----:B------:R-:W-:Y:S01]  /*12d80*/  MOV R5, RZ ;  /* 0x000000ff00057202 */ /* 0x000fe20000000f00 */
[----:B--2---:R0:W1:Y:S01]  /*12d90*/  I2F.S16 R4, R2 ;  /* 0x0000000200047306 */ /* 0x0040620000101400 */
[----:B------:R-:W-:Y:S05]  /*12da0*/  BRA `(.L_x_7691) ;  /* 0x0000000c00347947 */ /* 0x000fea0003800000 */
.L_x_7687:
        /* <DEDUP_REMOVED lines=9> */
.L_x_7695:
[----:B------:R-:W2:Y:S01]  /*12e40*/  LDG.E.U16 R2, desc[UR36][R2.64] ;  /* 0x0000002402027981 */ /* 0x000ea2000c1e1500 */
[----:B------:R-:W-:Y:S01]  /*12e50*/  HFMA2.MMA R5, -RZ, RZ, 0, 0 ;  /* 0x00000000ff057435 */ /* 0x000fe200000001ff */
[----:B--2---:R-:W-:Y:S01]  /*12e60*/  HADD2.F32 R4, -RZ, R2.H0_H0 ;  /* 0x20000002ff047230 */ /* 0x004fe20000004100 */
[----:B------:R-:W-:Y:S09]  /*12e70*/  BRA `(.L_x_7691) ;  /* 0x0000000c00007947 */ /* 0x000ff20003800000 */
.L_x_7694:
        /* <DEDUP_REMOVED lines=8> */
.L_x_7697:
[----:B------:R-:W2:Y:S02]  /*12f00*/  LDG.E R2, desc[UR36][R2.64] ;  /* 0x0000002402027981 */ /* 0x000ea4000c1e1900 */
[--C-:B--2---:R-:W-:Y:S02]  /*12f10*/  HADD2.F32 R5, -RZ, R2.reuse.H1_H1 ;  /* 0x30000002ff057230 */ /* 0x104fe40000004100 */
[----:B------:R-:W-:Y:S01]  /*12f20*/  HADD2.F32 R4, -RZ, R2.H0_H0 ;  /* 0x20000002ff047230 */ /* 0x000fe20000004100 */
[----:B------:R-:W-:Y:S06]  /*12f30*/  BRA `(.L_x_7691) ;  /* 0x0000000800d07947 */ /* 0x000fec0003800000 */
.L_x_7696:
        /* <DEDUP_REMOVED lines=8> */
.L_x_7686:
        /* <DEDUP_REMOVED lines=13> */
.L_x_7700:
        /* <DEDUP_REMOVED lines=10> */
.L_x_7699:
        /* <DEDUP_REMOVED lines=27> */
.L_x_7702:
        /* <DEDUP_REMOVED lines=14> */
.L_x_7701:
[----:B------:R-:W2:Y:S01]  /*133c0*/  LDG.E.U16 R2, desc[UR36][R2.64] ;  /* 0x0000002402027981 */ /* 0x000ea2000c1e1500 */
[----:B------:R-:W-:Y:S01]  /*133d0*/  HFMA2.MMA R5, -RZ, RZ, 0, 0 ;  /* 0x00000000ff057435 */ /* 0x000fe200000001ff */
[----:B--2---:R-:W-:Y:S01]  /*133e0*/  IMAD.U32 R4, R2, 0x10000, RZ ;  /* 0x0001000002047824 */ /* 0x004fe200078e00ff */
[----:B------:R-:W-:Y:S09]  /*133f0*/  BRA `(.L_x_7691) ;  /* 0x0000000400a07947 */ /* 0x000ff20003800000 */
.L_x_7698:
        /* <DEDUP_REMOVED lines=12> */
.L_x_7705:
        /* <DEDUP_REMOVED lines=20> */
.L_x_7707:
[----:B------:R-:W-:Y:S05]  /*13600*/  BSYNC B0 ;  /* 0x0000000000007941 */ /* 0x000fea0003800000 */
.L_x_7706:
[----:B------:R-:W-:Y:S02]  /*13610*/  LEA R3, R0, 0x3b800000, 0x17 ;  /* 0x3b80000000037811 */ /* 0x000fe400078eb8ff */
[----:B------:R-:W-:-:S04]  /*13620*/  SHF.L.U32 R2, R2, 0x14, RZ ;  /* 0x0000001402027819 */ /* 0x000fc800000006ff */
[----:B------:R-:W-:Y:S01]  /*13630*/  LOP3.LUT R4, R3, R2, R4, 0xfe, !PT ;  /* 0x0000000203047212 */ /* 0x000fe200078efe04 */
[----:B------:R-:W-:Y:S06]  /*13640*/  BRA `(.L_x_7691) ;  /* 0x00000004000c7947 */ /* 0x000fec0003800000 */
.L_x_7704:
        /* <DEDUP_REMOVED lines=20> */
.L_x_7709:
[----:B------:R-:W-:Y:S05]  /*13790*/  BSYNC B0 ;  /* 0x0000000000007941 */ /* 0x000fea0003800000 */
.L_x_7708:
[----:B------:R-:W-:Y:S02]  /*137a0*/  LEA R3, R0, 0x37800000, 0x17 ;  /* 0x3780000000037811 */ /* 0x000fe400078eb8ff */
[----:B------:R-:W-:-:S04]  /*137b0*/  SHF.L.U32 R2, R2, 0x15, RZ ;  /* 0x0000001502027819 */ /* 0x000fc800000006ff */
[----:B------:R-:W-:Y:S01]  /*137c0*/  LOP3.LUT R4, R3, R2, R4, 0xfe, !PT ;  /* 0x0000000203047212 */ /* 0x000fe200078efe04 */
[----:B------:R-:W-:Y:S06]  /*137d0*/  BRA `(.L_x_7691) ;  /* 0x0000000000a87947 */ /* 0x000fec0003800000 */
.L_x_7703:
        /* <DEDUP_REMOVED lines=14> */
.L_x_7713:
[----:B------:R-:W-:Y:S05]  /*138c0*/  BSYNC B0 ;  /* 0x0000000000007941 */ /* 0x000fea0003800000 */
.L_x_7712:
[----:B------:R-:W-:Y:S01]  /*138d0*/  HFMA2.MMA R5, -RZ, RZ, 0, 0 ;  /* 0x00000000ff057435 */ /* 0x000fe200000001ff */
[----:B------:R-:W-:Y:S10]  /*138e0*/  BRA `(.L_x_7691) ;  /* 0x0000000000647947 */ /* 0x000ff40003800000 */
.L_x_7690:
        /* <DEDUP_REMOVED lines=16> */
.L_x_7714:
[----:B------:R-:W-:Y:S01]  /*139f0*/  CS2R R4, SRZ ;  /* 0x0000000000047805 */ /* 0x000fe2000001ff00 */
[----:B------:R-:W-:Y:S06]  /*13a00*/  BRA `(.L_x_7691) ;  /* 0x00000000001c7947 */ /* 0x000fec0003800000 */
.L_x_7711:
[----:B------:R-:W2:Y:S01]  /*13a10*/  LDG.E.64 R2, desc[UR36][R2.64] ;  /* 0x0000002402027981 */ /* 0x000ea2000c1e1b00 */
[----:B------:R-:W-:Y:S01]  /*13a20*/  MOV R5, RZ ;  /* 0x000000ff00057202 */ /* 0x000fe20000000f00 */
[----:B--2---:R0:W1:Y:S01]  /*13a30*/  I2F.U64 R4, R2 ;  /* 0x0000000200047312 */ /* 0x0040620000301000 */
[----:B------:R-:W-:Y:S05]  /*13a40*/  BRA `(.L_x_7691) ;  /* 0x00000000000c7947 */ /* 0x000fea0003800000 */
.L_x_7710:
[----:B------:R-:W2:Y:S01]  /*13a50*/  LDG.E R2, desc[UR36][R2.64] ;  /* 0x0000002402027981 */ /* 0x000ea2000c1e1900 */
[----:B------:R-:W-:Y:S01]  /*13a60*/  IMAD.MOV.U32 R5, RZ, RZ, RZ ;  /* 0x000000ffff057224 */ /* 0x000fe200078e00ff */
[----:B--2---:R-:W-:-:S07]  /*13a70*/  I2FP.F32.U32 R4, R2 ;  /* 0x0000000200047245 */ /* 0x004fce0000201000 */
.L_x_7691:
[----:B------:R-:W-:Y:S05]  /*13a80*/  BSYNC B6 ;  /* 0x0000000000067941 */ /* 0x000fea0003800000 */
.L_x_7685:
[C---:B-----5:R-:W-:Y:S01]  /*13a90*/  FSETP.GTU.FTZ.AND P0, PT, |R5|.reuse, +INF , PT ;  /* 0x7f8000000500780b */ /* 0x060fe20003f1c200 */
[----:B------:R-:W-:Y:S01]  /*13aa0*/  BSSY B2, `(.L_x_7715) ;  /* 0x00002bc000027945 */ /* 0x000fe20003800000 */
[C---:B01----:R-:W-:Y:S01]  /*13ab0*/  FSETP.GTU.FTZ.AND P1, PT, |R4|.reuse, +INF , PT ;  /* 0x7f8000000400780b */ /* 0x043fe20003f3c200 */
        /* <DEDUP_REMOVED lines=105> */
.L_x_7722:
        /* <DEDUP_REMOVED lines=10> */
.L_x_7724:
[----:B------:R-:W-:-:S04]  /*141f0*/  FADD.FTZ R8, -R3, R2 ;  /* 0x0000000203087221 */ /* 0x000fc80000010100 */
[----:B------:R-:W-:-:S07]  /*14200*/  FMUL.FTZ R8, R8, 0.5 ;  /* 0x3f00000008087820 */ /* 0x000fce0000410000 */
.L_x_7725:
[----:B------:R-:W-:Y:S05]  /*14210*/  BSYNC B1 ;  /* 0x0000000000017941 */ /* 0x000fea0003800000 */
.L_x_7723:
        /* <DEDUP_REMOVED lines=11> */
.L_x_7727:
[----:B------:R-:W-:-:S04]  /*142d0*/  FADD.FTZ R10, R11, -R10 ;  /* 0x8000000a0b0a7221 */ /* 0x000fc80000010000 */
[----:B------:R-:W-:-:S07]  /*142e0*/  FMUL.FTZ R13, R10, 0.5 ;  /* 0x3f0000000a0d7820 */ /* 0x000fce0000410000 */
.L_x_7728:
[----:B------:R-:W-:Y:S05]  /*142f0*/  BSYNC B1 ;  /* 0x0000000000017941 */ /* 0x000fea0003800000 */
.L_x_7726:
        /* <DEDUP_REMOVED lines=35> */
.L_x_7721:
[----:B------:R0:W1:Y:S02]  /*14530*/  MUFU.SQRT R8, R7 ;  /* 0x0000000700087308 */ /* 0x0000640000002000 */
.L_x_7720:
[----:B------:R-:W-:Y:S05]  /*14540*/  BSYNC B0 ;  /* 0x0000000000007941 */ /* 0x000fea0003800000 */
.L_x_7719:
        /* <DEDUP_REMOVED lines=35> */
.L_x_7732:
        /* <DEDUP_REMOVED lines=17> */
.L_x_7738:
[----:B------:R-:W-:-:S04]  /*14890*/  FADD.FTZ R2, -R3, R2 ;  /* 0x0000000203027221 */ /* 0x000fc80000010100 */
[----:B------:R-:W-:-:S07]  /*148a0*/  FMUL.FTZ R2, R2, 0.5 ;  /* 0x3f00000002027820 */ /* 0x000fce0000410000 */
.L_x_7739:
[----:B------:R-:W-:Y:S05]  /*148b0*/  BSYNC B4 ;  /* 0x0000000000047941 */ /* 0x000fea0003800000 */
.L_x_7737:
        /* <DEDUP_REMOVED lines=10> */
.L_x_7741:
[----:B------:R-:W-:-:S04]  /*14960*/  FADD.FTZ R0, -R0, R11 ;  /* 0x0000000b00007221 */ /* 0x000fc80000010100 */
[----:B------:R-:W-:-:S07]  /*14970*/  FMUL.FTZ R3, R0, 0.5 ;  /* 0x3f00000000037820 */ /* 0x000fce0000410000 */
.L_x_7742:
[----:B------:R-:W-:Y:S05]  /*14980*/  BSYNC B4 ;  /* 0x0000000000047941 */ /* 0x000fea0003800000 */
.L_x_7740:
[----:B------:R-:W-:Y:S01]  /*14990*/  FADD.FTZ R2, R3, R2 ;  /* 0x0000000203027221 */ /* 0x000fe20000010000 */
[----:B------:R-:W-:-:S04]  /*149a0*/  FADD.FTZ R9, R6, R9 ;  /* 0x0000000906097221 */ /* 0x000fc80000010000 */
[----:B------:R-:W-:-:S06]  /*149b0*/  FMUL.FTZ R9, R9, R2 ;  /* 0x0000000209097220 */ /* 0x000fcc0000410000 */
[----:B------:R-:W2:Y:S01]  /*149c0*/  MUFU.SQRT R9, R9 ;  /* 0x0000000900097308 */ /* 0x000ea20000002000 */
[----:B------:R-:W-:Y:S05]  /*149d0*/  BRA `(.L_x_7743) ;  /* 0x0000000000487947 */ /* 0x000fea0003800000 */
.L_x_7736:
        /* <DEDUP_REMOVED lines=12> */
.L_x_7735:
[----:B------:R-:W-:Y:S01]  /*14aa0*/  FADD.FTZ R0, R9, 1 ;  /* 0x3f80000009007421 */ /* 0x000fe20000010000 */
[----:B0-----:R-:W-:Y:S01]  /*14ab0*/  MUFU.SQRT R7, R7 ;  /* 0x0000000700077308 */ /* 0x001fe20000002000 */
[----:B------:R-:W-:Y:S02]  /*14ac0*/  IMAD.MOV.U32 R6, RZ, RZ, 0x3f800000 ;  /* 0x3f800000ff067424 */ /* 0x000fe400078e00ff */
[----:B------:R-:W-:-:S06]  /*14ad0*/  FMUL.FTZ R0, R0, 0.5 ;  /* 0x3f00000000007820 */ /* 0x000fcc0000410000 */
[----:B------:R-:W0:Y:S02]  /*14ae0*/  MUFU.SQRT R0, R0 ;  /* 0x0000000000007308 */ /* 0x000e240000002000 */
[----:B0-----:R-:W-:-:S07]  /*14af0*/  FMUL.FTZ R9, R7, R0 ;  /* 0x0000000007097220 */ /* 0x001fce0000410000 */
.L_x_7743:
[----:B------:R-:W-:Y:S05]  /*14b00*/  BSYNC B1 ;  /* 0x0000000000017941 */ /* 0x000fea0003800000 */
.L_x_7734:
[----:B------:R-:W-:Y:S05]  /*14b10*/  BRA `(.L_x_7744) ;  /* 0x0000000000087947 */ /* 0x000fea0003800000 */
.L_x_7731:
[----:B------:R-:W-:Y:S01]  /*14b20*/  FMUL.FTZ R9, R9, 16777216 ;  /* 0x4b80000009097820 */ /* 0x000fe20000410000 */
[----:B------:R-:W-:-:S07]  /*14b30*/  FMUL.FTZ R6, R6, 16777216 ;  /* 0x4b80000006067820 */ /* 0x000fce0000410000 */
.L_x_7744:
[----:B------:R-:W-:Y:S05]  /*14b40*/  BSYNC B0 ;  /* 0x0000000000007941 */ /* 0x000fea0003800000 */
.L_x_7730:
        /* <DEDUP_REMOVED lines=18> */
.L_x_7746:
[----:B------:R-:W-:Y:S05]  /*14c70*/  BSYNC B4 ;  /* 0x0000000000047941 */ /* 0x000fea0003800000 */
.L_x_7745:
        /* <DEDUP_REMOVED lines=18> */
.L_x_7748:
[----:B------:R-:W-:Y:S02]  /*14da0*/  ISETP.GE.AND P0, PT, R9, RZ, PT ;  /* 0x000000ff0900720c */ /* 0x000fe40003f06270 */
[----:B------:R-:W-:-:S11]  /*14db0*/  MOV R3, 0x3fd774eb ;  /* 0x3fd774eb00037802 */ /* 0x000fd60000000f00 */
[----:B------:R-:W-:-:S04]  /*14dc0*/  @P0 FFMA.FTZ R2, R3, 0.93318945169448852539, -R2 ;  /* 0x3f6ee58103020823 */ /* 0x000fc80000010802 */
[----:B------:R-:W-:-:S07]  /*14dd0*/  @!P0 FFMA.FTZ R2, R3, 0.93318945169448852539, R2 ;  /* 0x3f6ee58103028823 */ /* 0x000fce0000010002 */
.L_x_7749:
[----:B------:R-:W-:Y:S05]  /*14de0*/  BSYNC B0 ;  /* 0x0000000000007941 */ /* 0x000fea0003800000 */
.L_x_7747:
        /* <DEDUP_REMOVED lines=10> */
.L_x_7733:
[----:B------:R-:W-:Y:S05]  /*14e90*/  BSYNC B3 ;  /* 0x0000000000037941 */ /* 0x000fea0003800000 */
.L_x_7729:
[----:B------:R-:W-:Y:S02]  /*14ea0*/  LOP3.LUT R4, R3, 0x80000000, R4, 0xb8, !PT ;  /* 0x8000000003047812 */ /* 0x000fe400078eb804 */
[----:B-1----:R-:W-:Y:S01]  /*14eb0*/  LOP3.LUT R5, R8, 0x80000000, R5, 0xb8, !PT ;  /* 0x8000000008057812 */ /* 0x002fe200078eb805 */
[----:B------:R-:W-:Y:S06]  /*14ec0*/  BRA `(.L_x_7718) ;  /* 0x0000001400e47947 */ /* 0x000fec0003800000 */
.L_x_7717:
        /* <DEDUP_REMOVED lines=31> */
.L_x_7755:
[----:B------:R-:W-:Y:S05]  /*150c0*/  BSYNC B4 ;  /* 0x0000000000047941 */ /* 0x000fea0003800000 */
.L_x_7754:
        /* <DEDUP_REMOVED lines=18> */
.L_x_7757:
[----:B------:R-:W-:Y:S02]  /*151f0*/  ISETP.GE.AND P0, PT, R6, RZ, PT ;  /* 0x000000ff0600720c */ /* 0x000fe40003f06270 */
[----:B------:R-:W-:-:S11]  /*15200*/  MOV R3, 0x3fd774eb ;  /* 0x3fd774eb00037802 */ /* 0x000fd60000000f00 */
[----:B------:R-:W-:-:S04]  /*15210*/  @P0 FFMA.FTZ R0, R3, 0.93318945169448852539, -R0 ;  /* 0x3f6ee58103000823 */ /* 0x000fc80000010800 */
[----:B------:R-:W-:-:S07]  /*15220*/  @!P0 FFMA.FTZ R0, R3, 0.93318945169448852539, R0 ;  /* 0x3f6ee58103008823 */ /* 0x000fce0000010000 */
.L_x_7758:
[----:B------:R-:W-:Y:S05]  /*15230*/  BSYNC B0 ;  /* 0x0000000000007941 */ /* 0x000fea0003800000 */
.L_x_7756:
        /* <DEDUP_REMOVED lines=13> */
.L_x_7753:
        /* <DEDUP_REMOVED lines=13> */
.L_x_7761:
[----:B------:R-:W-:Y:S05]  /*153e0*/  BSYNC B4 ;  /* 0x0000000000047941 */ /* 0x000fea0003800000 */
.L_x_7760:
        /* <DEDUP_REMOVED lines=18> */
.L_x_7763:
[----:B------:R-:W-:Y:S02]  /*15510*/  ISETP.GE.AND P0, PT, R6, RZ, PT ;  /* 0x000000ff0600720c */ /* 0x000fe40003f06270 */
[----:B------:R-:W-:-:S11]  /*15520*/  MOV R3, 0x3fd774eb ;  /* 0x3fd774eb00037802 */ /* 0x000fd60000000f00 */
[----:B------:R-:W-:-:S04]  /*15530*/  @P0 FFMA.FTZ R2, R3, 0.93318945169448852539, -R2 ;  /* 0x3f6ee58103020823 */ /* 0x000fc80000010802 */
[----:B------:R-:W-:-:S07]  /*15540*/  @!P0 FFMA.FTZ R2, R3, 0.93318945169448852539, R2 ;  /* 0x3f6ee58103028823 */ /* 0x000fce0000010002 */
.L_x_7764:
[----:B------:R-:W-:Y:S05]  /*15550*/  BSYNC B0 ;  /* 0x0000000000007941 */ /* 0x000fea0003800000 */
.L_x_7762:
        /* <DEDUP_REMOVED lines=27> */
.L_x_7752:
        /* <DEDUP_REMOVED lines=34> */
.L_x_7766:
[----:B------:R-:W-:Y:S05]  /*15930*/  BSYNC B4 ;  /* 0x0000000000047941 */ /* 0x000fea0003800000 */
.L_x_7765:
        /* <DEDUP_REMOVED lines=18> */
.L_x_7768:
[----:B------:R-:W-:Y:S01]  /*15a60*/  ISETP.GE.AND P0, PT, R6, RZ, PT ;  /* 0x000000ff0600720c */ /* 0x000fe20003f06270 */
[----:B------:R-:W-:-:S12]  /*15a70*/  IMAD.MOV.U32 R3, RZ, RZ, 0x3fd774eb ;  /* 0x3fd774ebff037424 */ /* 0x000fd800078e00ff */
[----:B------:R-:W-:-:S04]  /*15a80*/  @P0 FFMA.FTZ R0, R3, 0.93318945169448852539, -R0 ;  /* 0x3f6ee58103000823 */ /* 0x000fc80000010800 */
[----:B------:R-:W-:-:S07]  /*15a90*/  @!P0 FFMA.FTZ R0, R3, 0.93318945169448852539, R0 ;  /* 0x3f6ee58103008823 */ /* 0x000fce0000010000 */
.L_x_7769:
[----:B------:R-:W-:Y:S05]  /*15aa0*/  BSYNC B0 ;  /* 0x0000000000007941 */ /* 0x000fea0003800000 */
.L_x_7767:
        /* <DEDUP_REMOVED lines=11> */
.L_x_7751:
        /* <DEDUP_REMOVED lines=24> */
.L_x_7773:
[----:B------:R-:W-:Y:S05]  /*15ce0*/  BSYNC B4 ;  /* 0x0000000000047941 */ /* 0x000fea0003800000 */
.L_x_7772:
        /* <DEDUP_REMOVED lines=24> */
.L_x_7771:
        /* <DEDUP_REMOVED lines=13> */
.L_x_7775:
[----:B------:R-:W-:Y:S05]  /*15f40*/  BSYNC B4 ;  /* 0x0000000000047941 */ /* 0x000fea0003800000 */
.L_x_7774:
        /* <DEDUP_REMOVED lines=38> */
.L_x_7770:
        /* <DEDUP_REMOVED lines=34> */
.L_x_7777:
[----:B------:R-:W-:Y:S05]  /*163d0*/  BSYNC B4 ;  /* 0x0000000000047941 */ /* 0x000fea0003800000 */
.L_x_7776:
        /* <DEDUP_REMOVED lines=21> */
.L_x_7759:
[----:B------:R-:W-:Y:S05]  /*16530*/  BSYNC B3 ;  /* 0x0000000000037941 */ /* 0x000fea0003800000 */
.L_x_7750:
[----:B------:R-:W-:Y:S01]  /*16540*/  FADD.FTZ R8, R8, 0.69314718246459960938 ;  /* 0x3f31721808087421 */ /* 0x000fe20000010000 */
[----:B------:R-:W-:-:S04]  /*16550*/  LOP3.LUT R4, R3, 0x80000000, R4, 0xb8, !PT ;  /* 0x8000000003047812 */ /* 0x000fc800078eb804 */
[----:B------:R-:W-:Y:S01]  /*16560*/  LOP3.LUT R5, R8, 0x80000000, R5, 0xb8, !PT ;  /* 0x8000000008057812 */ /* 0x000fe200078eb805 */
[----:B------:R-:W-:Y:S06]  /*16570*/  BRA `(.L_x_7718) ;  /* 0x0000000000387947 */ /* 0x000fec0003800000 */
.L_x_7716:
        /* <DEDUP_REMOVED lines=14> */
.L_x_7718:
[----:B------:R-:W-:Y:S05]  /*16660*/  BSYNC B2 ;  /* 0x0000000000027941 */ /* 0x000fea0003800000 */
.L_x_7715:
        /* <DEDUP_REMOVED lines=13> */
[----:B-1----:R-:W-:Y:S01]  /*16740*/  STG.E.U8 desc[UR36][R16.64], R3 ;  /* 0x0000000310007986 */ /* 0x002fe2000c101124 */
[----:B------:R-:W-:Y:S05]  /*16750*/  EXIT ;  /* 0x000000000000794d */ /* 0x000fea0003800000 */
.L_x_7781:
[----:B------:R-:W1:Y:S02]  /*16760*/  F2I.S64.TRUNC R4, R4 ;  /* 0x0000000400047311 */ /* 0x000e64000020d900 */
[----:B-1----:R-:W-:-:S05]  /*16770*/  IMAD.MOV.U32 R3, RZ, RZ, R4 ;  /* 0x000000ffff037224 */ /* 0x002fca00078e0004 */
[----:B------:R-:W-:Y:S01]  /*16780*/  STG.E.U8 desc[UR36][R16.64], R3 ;  /* 0x0000000310007986 */ /* 0x000fe2000c101124 */
[----:B------:R-:W-:Y:S05]  /*16790*/  EXIT ;  /* 0x000000000000794d */ /* 0x000fea0003800000 */
.L_x_7780:
[----:B------:R-:W-:-:S13]  /*167a0*/  ISETP.NE.AND P0, PT, R0, 0x2, PT ;  /* 0x000000020000780c */ /* 0x000fda0003f05270 */
[----:B------:R-:W-:Y:S05]  /*167b0*/  @!P0 BRA `(.L_x_7783) ;  /* 0x0000000000288947 */ /* 0x000fea0003800000 */
[----:B------:R-:W-:-:S13]  /*167c0*/  ISETP.NE.AND P0, PT, R0, 0x3, PT ;  /* 0x000000030000780c */ /* 0x000fda0003f05270 */
[----:B------:R-:W-:Y:S05]  /*167d0*/  @!P0 BRA `(.L_x_7784) ;  /* 0x0000000000148947 */ /* 0x000fea0003800000 */
[----:B------:R-:W-:-:S13]  /*167e0*/  ISETP.NE.AND P0, PT, R0, 0x4, PT ;  /* 0x000000040000780c */ /* 0x000fda0003f05270 */
[----:B------:R-:W-:Y:S05]  /*167f0*/  @P0 BRA `(.L_x_7782) ;  /* 0x0000000800d40947 */ /* 0x000fea0003800000 */
[----:B------:R-:W1:Y:S02]  /*16800*/  F2I.S64.TRUNC R4, R4 ;  /* 0x0000000400047311 */ /* 0x000e64000020d900 */
[----:B-1----:R-:W-:Y:S01]  /*16810*/  STG.E.64 desc[UR36][R16.64], R4 ;  /* 0x0000000410007986 */ /* 0x002fe2000c101b24 */
[----:B------:R-:W-:Y:S05]  /*16820*/  EXIT ;  /* 0x000000000000794d */ /* 0x000fea0003800000 */
.L_x_7784:
[----:B------:R-:W1:Y:S02]  /*16830*/  F2I.FTZ.TRUNC.NTZ R3, R4 ;  /* 0x0000000400037305 */ /* 0x000e64000021f100 */
[----:B-1----:R-:W-:Y:S01]  /*16840*/  STG.E desc[UR36][R16.64], R3 ;  /* 0x0000000310007986 */ /* 0x002fe2000c101924 */
[----:B------:R-:W-:Y:S05]  /*16850*/  EXIT ;  /* 0x000000000000794d */ /* 0x000fea0003800000 */
.L_x_7783:
[----:B------:R-:W1:Y:S02]  /*16860*/  F2I.FTZ.TRUNC.NTZ R3, R4 ;  /* 0x0000000400037305 */ /* 0x000e64000021f100 */
[----:B-1----:R-:W-:Y:S01]  /*16870*/  STG.E.U16 desc[UR36][R16.64], R3 ;  /* 0x0000000310007986 */ /* 0x002fe2000c101524 */
[----:B------:R-:W-:Y:S05]  /*16880*/  EXIT ;  /* 0x000000000000794d */ /* 0x000fea0003800000 */
.L_x_7779:
        /* <DEDUP_REMOVED lines=8> */
.L_x_7786:
[----:B------:R-:W-:-:S05]  /*16910*/  F2FP.F16.F32.PACK_AB R4, RZ, R4 ;  /* 0x00000004ff04723e */ /* 0x000fca00000000ff */
[----:B------:R-:W-:Y:S01]  /*16920*/  STG.E.U16 desc[UR36][R16.64], R4 ;  /* 0x0000000410007986 */ /* 0x000fe2000c101524 */
[----:B------:R-:W-:Y:S05]  /*16930*/  EXIT ;  /* 0x000000000000794d */ /* 0x000fea0003800000 */
.L_x_7785:
[----:B------:R-:W-:-:S13]  /*16940*/  ISETP.NE.AND P0, PT, R0, 0x7, PT ;  /* 0x000000070000780c */ /* 0x000fda0003f05270 */
[----:B------:R-:W-:Y:S05]  /*16950*/  @!P0 BRA `(.L_x_7787) ;  /* 0x0000000000248947 */ /* 0x000fea0003800000 */
[----:B------:R-:W-:-:S13]  /*16960*/  ISETP.NE.AND P0, PT, R0, 0x8, PT ;  /* 0x000000080000780c */ /* 0x000fda0003f05270 */
[----:B------:R-:W-:Y:S05]  /*16970*/  @!P0 BRA `(.L_x_7788) ;  /* 0x0000000000108947 */ /* 0x000fea0003800000 */
[----:B------:R-:W-:-:S13]  /*16980*/  ISETP.NE.AND P0, PT, R0, 0x9, PT ;  /* 0x000000090000780c */ /* 0x000fda0003f05270 */
[----:B------:R-:W-:Y:S05]  /*16990*/  @P0 BRA `(.L_x_7782) ;  /* 0x00000008006c0947 */ /* 0x000fea0003800000 */
[----:B------:R-:W-:Y:S01]  /*169a0*/  STG.E.64 desc[UR36][R16.64], R4 ;  /* 0x0000000410007986 */ /* 0x000fe2000c101b24 */
[----:B------:R-:W-:Y:S05]  /*169b0*/  EXIT ;  /* 0x000000000000794d */ /* 0x000fea0003800000 */
.L_x_7788:
[----:B------:R-:W-:-:S05]  /*169c0*/  F2FP.F16.F32.PACK_AB R5, R5, R4 ;  /* 0x000000040505723e */ /* 0x000fca00000000ff */
[----:B------:R-:W-:Y:S01]  /*169d0*/  STG.E desc[UR36][R16.64], R5 ;  /* 0x0000000510007986 */ /* 0x000fe2000c101924 */
[----:B------:R-:W-:Y:S05]  /*169e0*/  EXIT ;  /* 0x000000000000794d */ /* 0x000fea0003800000 */
.L_x_7787:
[----:B------:R-:W-:-:S06]  /*169f0*/  FMUL.FTZ R2, R4, 1 ;  /* 0x3f80000004027820 */ /* 0x000fcc0000410000 */
[----:B------:R-:W1:Y:S02]  /*16a00*/  F2F.F64.F32 R2, R2 ;  /* 0x0000000200027310 */ /* 0x000e640000201800 */
[----:B-1----:R-:W-:Y:S01]  /*16a10*/  STG.E.64 desc[UR36][R16.64], R2 ;  /* 0x0000000210007986 */ /* 0x002fe2000c101b24 */
[----:B------:R-:W-:Y:S05]  /*16a20*/  EXIT ;  /* 0x000000000000794d */ /* 0x000fea0003800000 */
.L_x_7778:
        /* <DEDUP_REMOVED lines=12> */
[----:B------:R-:W-:Y:S01]  /*16af0*/  STG.E.U8 desc[UR36][R16.64], R3 ;  /* 0x0000000310007986 */ /* 0x000fe2000c101124 */
[----:B------:R-:W-:Y:S05]  /*16b00*/  EXIT ;  /* 0x000000000000794d */ /* 0x000fea0003800000 */
.L_x_7791:
[----:B------:R-:W-:Y:S01]  /*16b10*/  FMUL.FTZ R6, R5, 1 ;  /* 0x3f80000005067820 */ /* 0x000fe20000410000 */
[----:B------:R-:W-:-:S05]  /*16b20*/  FMUL.FTZ R4, R4, 1 ;  /* 0x3f80000004047820 */ /* 0x000fca0000410000 */
[----:B0-----:R-:W-:Y:S08]  /*16b30*/  F2F.F64.F32 R6, R6 ;  /* 0x0000000600067310 */ /* 0x001ff00000201800 */
[----:B------:R-:W0:Y:S02]  /*16b40*/  F2F.F64.F32 R4, R4 ;  /* 0x0000000400047310 */ /* 0x000e240000201800 */
[----:B0-----:R-:W-:Y:S01]  /*16b50*/  STG.E.128 desc[UR36][R16.64], R4 ;  /* 0x0000000410007986 */ /* 0x001fe2000c101d24 */
[----:B------:R-:W-:Y:S05]  /*16b60*/  EXIT ;  /* 0x000000000000794d */ /* 0x000fea0003800000 */
.L_x_7790:
        /* <DEDUP_REMOVED lines=20> */
.L_x_7795:
[----:B------:R-:W-:Y:S05]  /*16cb0*/  BSYNC B0 ;  /* 0x0000000000007941 */ /* 0x000fea0003800000 */
.L_x_7794:
[----:B------:R-:W-:-:S05]  /*16cc0*/  LOP3.LUT R5, R0, R5, RZ, 0xfc, !PT ;  /* 0x0000000500057212 */ /* 0x000fca00078efcff */
[----:B------:R-:W-:Y:S01]  /*16cd0*/  STG.E.U8 desc[UR36][R16.64], R5 ;  /* 0x0000000510007986 */ /* 0x000fe2000c101124 */
[----:B------:R-:W-:Y:S05]  /*16ce0*/  EXIT ;  /* 0x000000000000794d */ /* 0x000fea0003800000 */
.L_x_7793:
        /* <DEDUP_REMOVED lines=12> */
.L_x_7797:
[----:B------:R-:W-:Y:S01]  /*16db0*/  IMAD.MOV.U32 R0, RZ, RZ, 0x7f ;  /* 0x0000007fff007424 */ /* 0x000fe200078e00ff */
[----:B------:R-:W-:-:S04]  /*16dc0*/  ISETP.GT.U32.AND P0, PT, R2, 0x7f800000, PT ;  /* 0x7f8000000200780c */ /* 0x000fc80003f04070 */
[----:B------:R-:W-:-:S09]  /*16dd0*/  SEL R0, R0, 0x7c, P0 ;  /* 0x0000007c00007807 */ /* 0x000fd20000000000 */
.L_x_7798:
[----:B------:R-:W-:Y:S05]  /*16de0*/  BSYNC B0 ;  /* 0x0000000000007941 */ /* 0x000fea0003800000 */
.L_x_7796:
[----:B------:R-:W-:-:S04]  /*16df0*/  LOP3.LUT R4, R4, 0x80000000, RZ, 0xc0, !PT ;  /* 0x8000000004047812 */ /* 0x000fc800078ec0ff */
[----:B------:R-:W-:-:S04]  /*16e00*/  SHF.R.U32.HI R3, RZ, 0x18, R4 ;  /* 0x00000018ff037819 */ /* 0x000fc80000011604 */
[----:B------:R-:W-:-:S05]  /*16e10*/  LOP3.LUT R3, R0, R3, RZ, 0xfc, !PT ;  /* 0x0000000300037212 */ /* 0x000fca00078efcff */
[----:B------:R-:W-:Y:S01]  /*16e20*/  STG.E.U8 desc[UR36][R16.64], R3 ;  /* 0x0000000310007986 */ /* 0x000fe2000c101124 */
[----:B------:R-:W-:Y:S05]  /*16e30*/  EXIT ;  /* 0x000000000000794d */ /* 0x000fea0003800000 */
.L_x_7792:
[----:B------:R-:W-:-:S05]  /*16e40*/  F2FP.BF16.F32.PACK_AB R4, RZ, R4 ;  /* 0x00000004ff04723e */ /* 0x000fca00000010ff */
[----:B------:R-:W-:Y:S01]  /*16e50*/  STG.E.U16 desc[UR36][R16.64], R4 ;  /* 0x0000000410007986 */ /* 0x000fe2000c101524 */
[----:B------:R-:W-:Y:S05]  /*16e60*/  EXIT ;  /* 0x000000000000794d */ /* 0x000fea0003800000 */
.L_x_7789:
        /* <DEDUP_REMOVED lines=9> */
[----:B-1----:R-:W-:Y:S01]  /*16f00*/  STG.E.U16 desc[UR36][R16.64], R3 ;  /* 0x0000000310007986 */ /* 0x002fe2000c101524 */
[----:B------:R-:W-:Y:S05]  /*16f10*/  EXIT ;  /* 0x000000000000794d */ /* 0x000fea0003800000 */
.L_x_7801:
        /* <DEDUP_REMOVED lines=16> */
.L_x_7804:
[----:B------:R-:W-:-:S04]  /*17020*/  LOP3.LUT R4, R4, 0x80000000, RZ, 0xc0, !PT ;  /* 0x8000000004047812 */ /* 0x000fc800078ec0ff */
[----:B------:R-:W-:-:S04]  /*17030*/  SHF.R.U32.HI R3, RZ, 0x18, R4 ;  /* 0x00000018ff037819 */ /* 0x000fc80000011604 */
[----:B------:R-:W-:-:S04]  /*17040*/  LOP3.LUT R0, R0, R3, RZ, 0xfc, !PT ;  /* 0x0000000300007212 */ /* 0x000fc800078efcff */
[----:B------:R-:W-:-:S07]  /*17050*/  PRMT R8, R0, 0x7610, R8 ;  /* 0x0000761000087816 */ /* 0x000fce0000000008 */
.L_x_7803:
[----:B------:R-:W-:Y:S05]  /*17060*/  BSYNC B0 ;  /* 0x0000000000007941 */ /* 0x000fea0003800000 */
.L_x_7802:
[----:B------:R-:W-:Y:S01]  /*17070*/  STG.E.U8 desc[UR36][R16.64], R8 ;  /* 0x0000000810007986 */ /* 0x000fe2000c101124 */
[----:B------:R-:W-:Y:S05]  /*17080*/  EXIT ;  /* 0x000000000000794d */ /* 0x000fea0003800000 */
.L_x_7800:
        /* <DEDUP_REMOVED lines=16> */
.L_x_7807:
[----:B------:R-:W-:-:S04]  /*17190*/  LOP3.LUT R4, R4, 0x80000000, RZ, 0xc0, !PT ;  /* 0x8000000004047812 */ /* 0x000fc800078ec0ff */
[----:B------:R-:W-:-:S04]  /*171a0*/  SHF.R.U32.HI R3, RZ, 0x18, R4 ;  /* 0x00000018ff037819 */ /* 0x000fc80000011604 */
[----:B------:R-:W-:-:S04]  /*171b0*/  LOP3.LUT R0, R0, R3, RZ, 0xfc, !PT ;  /* 0x0000000300007212 */ /* 0x000fc800078efcff */
[----:B------:R-:W-:-:S07]  /*171c0*/  PRMT R8, R0, 0x7610, R8 ;  /* 0x0000761000087816 */ /* 0x000fce0000000008 */
.L_x_7806:
[----:B------:R-:W-:Y:S05]  /*171d0*/  BSYNC B0 ;  /* 0x0000000000007941 */ /* 0x000fea0003800000 */
.L_x_7805:
[----:B------:R-:W-:Y:S01]  /*171e0*/  STG.E.U8 desc[UR36][R16.64], R8 ;  /* 0x0000000810007986 */ /* 0x000fe2000c101124 */
[----:B------:R-:W-:Y:S05]  /*171f0*/  EXIT ;  /* 0x000000000000794d */ /* 0x000fea0003800000 */
.L_x_7799:
        /* <DEDUP_REMOVED lines=19> */
[----:B------:R-:W-:Y:S01]  /*17330*/  STG.E.U8 desc[UR36][R16.64], R3 ;  /* 0x0000000310007986 */ /* 0x000fe2000c101124 */
[----:B------:R-:W-:Y:S05]  /*17340*/  EXIT ;  /* 0x000000000000794d */ /* 0x000fea0003800000 */
.L_x_7782:
        /* <DEDUP_REMOVED lines=16> */
.L_x_7810:
[----:B------:R-:W-:Y:S05]  /*17450*/  EXIT ;  /* 0x000000000000794d */ /* 0x000fea0003800000 */
.L_x_7809:
[----:B------:R-:W1:Y:S02]  /*17460*/  F2I.U64.TRUNC R4, R4 ;  /* 0x0000000400047311 */ /* 0x000e64000020d800 */
[----:B-1----:R-:W-:Y:S01]  /*17470*/  STG.E.64 desc[UR36][R16.64], R4 ;  /* 0x0000000410007986 */ /* 0x002fe2000c101b24 */
[----:B------:R-:W-:Y:S05]  /*17480*/  EXIT ;  /* 0x000000000000794d */ /* 0x000fea0003800000 */
.L_x_7808:
[----:B------:R-:W1:Y:S02]  /*17490*/  F2I.FTZ.U32.TRUNC.NTZ R3, R4 ;  /* 0x0000000400037305 */ /* 0x000e64000021f000 */
[----:B-1----:R-:W-:Y:S01]  /*174a0*/  STG.E desc[UR36][R16.64], R3 ;  /* 0x0000000310007986 */ /* 0x002fe2000c101924 */
[----:B------:R-:W-:Y:S05]  /*174b0*/  EXIT ;  /* 0x000000000000794d */ /* 0x000fea0003800000 */
        .weak           $__internal_7_$__cuda_sm3x_div_rn_ftz_f32_slowpath
        .type           $__internal_7_$__cuda_sm3x_div_rn_ftz_f32_slowpath,@function
        .size           $__internal_7_$__cuda_sm3x_div_rn_ftz_f32_slowpath,(.L_x_20803 - $__internal_7_$__cuda_sm3x_div_rn_ftz_f32_slowpath)
$__internal_7_$__cuda_sm3x_div_rn_ftz_f32_slowpath:
[----:B------:R-:W-:Y:S01]  /*174c0*/  SHF.R.U32.HI R3, RZ, 0x17, R13 ;  /* 0x00000017ff037819 */ /* 0x000fe2000001160d */
[----:B------:R-:W-:Y:S01]  /*174d0*/  BSSY B0, `(.L_x_7811) ;  /* 0x0000047000007945 */ /* 0x000fe20003800000 */
[----:B------:R-:W-:-:S03]  /*174e0*/  SHF.R.U32.HI R12, RZ, 0x17, R0 ;  /* 0x00000017ff0c7819 */ /* 0x000fc60000011600 */
[----:B------:R-:W-:Y:S01]  /*174f0*/  BSSY B1, `(.L_x_7812) ;  /* 0x000001d000017945 */ /* 0x000fe20003800000 */
[----:B------:R-:W-:Y:S02]  /*17500*/  LOP3.LUT R3, R3, 0xff, RZ, 0xc0, !PT ;  /* 0x000000ff03037812 */ /* 0x000fe400078ec0ff */
[----:B------:R-:W-:-:S03]  /*17510*/  LOP3.LUT R12, R12, 0xff, RZ, 0xc0, !PT ;  /* 0x000000ff0c0c7812 */ /* 0x000fc600078ec0ff */
[----:B------:R-:W-:Y:S01]  /*17520*/  VIADD R14, R3, 0xffffffff ;  /* 0xffffffff030e7836 */ /* 0x000fe20000000000 */
[----:B------:R-:W-:-:S04]  /*17530*/  IADD3 R15, R12, -0x1, RZ ;  /* 0xffffffff0c0f7810 */ /* 0x000fc80007ffe0ff */
        /* <DEDUP_REMOVED lines=24> */
.L_x_7813:
[----:B------:R-:W-:Y:S05]  /*176c0*/  BSYNC B1 ;  /* 0x0000000000017941 */ /* 0x000fea0003800000 */
.L_x_7812:
[----:B------:R-:W-:Y:S01]  /*176d0*/  VIADD R3, R3, 0xffffff81 ;  /* 0xffffff8103037836 */ /* 0x000fe20000000000 */
[----:B------:R-:W-:Y:S01]  /*176e0*/  IADD3 R12, R12, -0x7f, RZ ;  /* 0xffffff810c0c7810 */ /* 0x000fe20007ffe0ff */
[----:B------:R-:W-:Y:S02]  /*176f0*/  BSSY B1, `(.L_x_7818) ;  /* 0x000001a000017945 */ /* 0x000fe40003800000 */
[----:B------:R-:W-:Y:S02]  /*17700*/  IMAD R20, R3, -0x800000, R13 ;  /* 0xff80000003147824 */ /* 0x000fe400078e020d */
[----:B------:R-:W-:Y:S02]  /*17710*/  IMAD R0, R12, -0x800000, R0 ;  /* 0xff8000000c007824 */ /* 0x000fe400078e0200 */
[----:B------:R-:W0:Y:S01]  /*17720*/  MUFU.RCP R14, R20 ;  /* 0x00000014000e7308 */ /* 0x000e220000001000 */
[----:B------:R-:W-:Y:S01]  /*17730*/  FADD.FTZ R13, -R20, -RZ ;  /* 0x800000ff140d7221 */ /* 0x000fe20000010100 */
[----:B------:R-:W-:-:S03]  /*17740*/  IMAD.IADD R12, R12, 0x1, -R3 ;  /* 0x000000010c0c7824 */ /* 0x000fc600078e0a03 */
        /* <DEDUP_REMOVED lines=19> */
.L_x_7819:
[----:B------:R-:W-:-:S07]  /*17880*/  LEA R15, R12, R15, 0x17 ;  /* 0x0000000f0c0f7211 */ /* 0x000fce00078eb8ff */
.L_x_7820:
[----:B------:R-:W-:Y:S05]  /*17890*/  BSYNC B1 ;  /* 0x0000000000017941 */ /* 0x000fea0003800000 */
.L_x_7818:
[----:B------:R-:W-:Y:S01]  /*178a0*/  IMAD.MOV.U32 R0, RZ, RZ, R15 ;  /* 0x000000ffff007224 */ /* 0x000fe200078e000f */
[----:B------:R-:W-:Y:S06]  /*178b0*/  BRA `(.L_x_7821) ;  /* 0x0000000000207947 */ /* 0x000fec0003800000 */
.L_x_7817:
[----:B------:R-:W-:-:S04]  /*178c0*/  LOP3.LUT R0, R13, 0x80000000, R0, 0x48, !PT ;  /* 0x800000000d007812 */ /* 0x000fc800078e4800 */
[----:B------:R-:W-:Y:S01]  /*178d0*/  LOP3.LUT R0, R0, 0x7f800000, RZ, 0xfc, !PT ;  /* 0x7f80000000007812 */ /* 0x000fe200078efcff */
[----:B------:R-:W-:Y:S06]  /*178e0*/  BRA `(.L_x_7821) ;  /* 0x0000000000147947 */ /* 0x000fec0003800000 */
.L_x_7816:
[----:B------:R-:W-:Y:S01]  /*178f0*/  LOP3.LUT R0, R13, 0x80000000, R0, 0x48, !PT ;  /* 0x800000000d007812 */ /* 0x000fe200078e4800 */
[----:B------:R-:W-:Y:S06]  /*17900*/  BRA `(.L_x_7821) ;  /* 0x00000000000c7947 */ /* 0x000fec0003800000 */
.L_x_7815:
[----:B------:R-:W0:Y:S01]  /*17910*/  MUFU.RSQ R0, -QNAN ;  /* 0xffc0000000007908 */ /* 0x000e220000001400 */
[----:B------:R-:W-:Y:S05]  /*17920*/  BRA `(.L_x_7821) ;  /* 0x0000000000047947 */ /* 0x000fea0003800000 */
.L_x_7814:
[----:B------:R-:W-:-:S07]  /*17930*/  FADD.FTZ R0, R0, R13 ;  /* 0x0000000d00007221 */ /* 0x000fce0000010000 */
.L_x_7821:
[----:B------:R-:W-:Y:S05]  /*17940*/  BSYNC B0 ;  /* 0x0000000000007941 */ /* 0x000fea0003800000 */
.L_x_7811:
[----:B------:R-:W-:-:S06]  /*17950*/  HFMA2.MMA R3, -RZ, RZ, 0, 0 ;  /* 0x00000000ff037435 */ /* 0x000fcc00000001ff */
[----:B0-----:R-:W-:Y:S05]  /*17960*/  RET.REL.NODEC R2 `(_ZN2at6native18elementwise_kernelILi128ELi4EZNS0_15gpu_kernel_implIZZZNS0_16asin_kernel_cudaERNS_18TensorIteratorBaseEENKUlvE_clEvENKUlvE0_clEvEUlN3c107complexIfEEE_EEvS4_RKT_EUliE_EEviT1_) ;  /* 0xfffffe8402a47950 */ /* 0x001fea0003c3ffff */
.L_x_7822:
        /* <DEDUP_REMOVED lines=9> */
.L_x_20803:


//--------------------- .text._ZN2at6native27unrolled_elementwise_kernelIZZZNS0_16asin_kernel_cudaERNS_18TensorIteratorBaseEENKUlvE_clEvENKUlvE0_clEvEUlN3c107complexIfEEE_St5arrayIPcLm2EELi4E23TrivialOffsetCalculatorILi1EjESE_NS0_6memory12LoadWithCastILi1EEENSF_13StoreWithCastILi1EEEEEviT_T0_T2_T3_T4_T5_ --------------------------
	.section	.text._ZN2at6native27unrolled_elementwise_kernelIZZZNS0_16asin_kernel_cudaERNS_18TensorIteratorBaseEENKUlvE_clEvENKUlvE0_clEvEUlN3c107complexIfEEE_St5arrayIPcLm2EELi4E23TrivialOffsetCalculatorILi1EjESE_NS0_6memory12LoadWithCastILi1EEENSF_13StoreWithCastILi1EEEEEviT_T0_T2_T3_T4_T5_,"ax",@progbits
	.align	128
        .global         _ZN2at6native27unrolled_elementwise_kernelIZZZNS0_16asin_kernel_cudaERNS_18TensorIteratorBaseEENKUlvE_clEvENKUlvE0_clEvEUlN3c107complexIfEEE_St5arrayIPcLm2EELi4E23TrivialOffsetCalculatorILi1EjESE_NS0_6memory12LoadWithCastILi1EEENSF_13StoreWithCastILi1EEEEEviT_T0_T2_T3_T4_T5_
        .type           _ZN2at6native27unrolled_elementwise_kernelIZZZNS0_16asin_kernel_cudaERNS_18TensorIteratorBaseEENKUlvE_clEvENKUlvE0_clEvEUlN3c107complexIfEEE_St5arrayIPcLm2EELi4E23TrivialOffsetCalculatorILi1EjESE_NS0_6memory12LoadWithCastILi1EEENSF_13StoreWithCastILi1EEEEEviT_T0_T2_T3_T4_T5_,@function
        .size           _ZN2at6native27unrolled_elementwise_kernelIZZZNS0_16asin_kernel_cudaERNS_18TensorIteratorBaseEENKUlvE_clEvENKUlvE0_clEvEUlN3c107complexIfEEE_St5arrayIPcLm2EELi4E23TrivialOffsetCalculatorILi1EjESE_NS0_6memory12LoadWithCastILi1EEENSF_13StoreWithCastILi1EEEEEviT_T0_T2_T3_T4_T5_,(.L_x_20804 - _ZN2at6native27unrolled_elementwise_kernelIZZZNS0_16asin_kernel_cudaERNS_18TensorIteratorBaseEENKUlvE_clEvENKUlvE0_clEvEUlN3c107complexIfEEE_St5arrayIPcLm2EELi4E23TrivialOffsetCalculatorILi1EjESE_NS0_6memory12LoadWithCastILi1EEENSF_13StoreWithCastILi1EEEEEviT_T0_T2_T3_T4_T5_)
        .other          _ZN2at6native27unrolled_elementwise_kernelIZZZNS0_16asin_kernel_cudaERNS_18TensorIteratorBaseEENKUlvE_clEvENKUlvE0_clEvEUlN3c107complexIfEEE_St5arrayIPcLm2EELi4E23TrivialOffsetCalculatorILi1EjESE_NS0_6memory12LoadWithCastILi1EEENSF_13StoreWithCastILi1EEEEEviT_T0_T2_T3_T4_T5_,@"STO_CUDA_ENTRY STV_DEFAULT"
_ZN2at6native27unrolled_elementwise_kernelIZZZNS0_16asin_kernel_cudaERNS_18TensorIteratorBaseEENKUlvE_clEvENKUlvE0_clEvEUlN3c107complexIfEEE_St5arrayIPcLm2EELi4E23TrivialOffsetCalculatorILi1EjESE_NS0_6memory12LoadWithCastILi1EEENSF_13StoreWithCastILi1EEEEEviT_T0_T2_T3_T4_T5_:
.text._ZN2at6native27unrolled_elementwise_kernelIZZZNS0_16asin_kernel_cudaERNS_18TensorIteratorBaseEENKUlvE_clEvENKUlvE0_clEvEUlN3c107complexIfEEE_St5arrayIPcLm2EELi4E23TrivialOffsetCalculatorILi1EjESE_NS0_6memory12LoadWithCastILi1EEENSF_13StoreWithCastILi1EEEEEviT_T0_T2_T3_T4_T5_:
[----:B------:R-:W0:Y:S01]  /*0000*/  LDC R1, c[0x0][0x28] ;  /* 0x00000a00ff017b82 */ /* 0x000e220000000800 */
[----:B------:R-:W1:Y:S07]  /*0010*/  S2R R29, SR_CTAID.X ;  /* 0x00000000001d7919 */ /* 0x000e6e0000002500 */
[----:B------:R-:W1:Y:S01]  /*0020*/  LDC R28, c[0x0][0x210] ;  /* 0x00008400ff1c7b82 */ /* 0x000e620000000800 */
[----:B------:R-:W-:Y:S01]  /*0030*/  ULDC.64 UR36, c[0x0][0x208] ;  /* 0x0000820000247ab9 */ /* 0x000fe20000000a00 */
[----:B------:R-:W-:Y:S01]  /*0040*/  BSSY B6, `(.L_x_7823) ;  /* 0x0000105000067945 */ /* 0x000fe20003800000 */
[----:B------:R-:W2:Y:S01]  /*0050*/  S2R R30, SR_TID.X ;  /* 0x00000000001e7919 */ /* 0x000ea20000002100 */
[----:B------:R-:W-:Y:S01]  /*0060*/  IMAD.MOV.U32 R25, RZ, RZ, RZ ;  /* 0x000000ffff197224 */ /* 0x000fe200078e00ff */
[----:B------:R-:W-:-:S03]  /*0070*/  CS2R R26, SRZ ;  /* 0x00000000001a7805 */ /* 0x000fc6000001ff00 */
[----:B------:R-:W3:Y:S01]  /*0080*/  LDC.U8 R23, c[0x0][0x22c] ;  /* 0x00008b00ff177b82 */ /* 0x000ee20000000000 */
[----:B-1----:R-:W-:-:S05]  /*0090*/  IMAD R28, R29, -0x200, R28 ;  /* 0xfffffe001d1c7824 */ /* 0x002fca00078e021c */
[----:B--2---:R-:W-:-:S04]  /*00a0*/  ISETP.GE.AND P0, PT, R30, R28, PT ;  /* 0x0000001c1e00720c */ /* 0x004fc80003f06270 */
[----:B------:R-:W-:-:S09]  /*00b0*/  P2R R22, PR, RZ, 0x1 ;  /* 0x00000001ff167803 */ /* 0x000fd20000000000 */
[----:B0--3--:R-:W-:Y:S05]  /*00c0*/  @P0 BRA `(.L_x_7824) ;  /* 0x0000000c00f00947 */ /* 0x009fea0003800000 */
[----:B------:R-:W0:Y:S01]  /*00d0*/  LDC.64 R2, c[0x0][0x220] ;  /* 0x00008800ff027b82 */ /* 0x000e220000000a00 */
[----:B------:R-:W-:Y:S01]  /*00e0*/  IMAD R0, R29, 0x200, R30 ;  /* 0x000002001d007824 */ /* 0x000fe200078e021e */
[----:B------:R-:W-:Y:S01]  /*00f0*/  PRMT R4, R23, 0x9910, RZ ;  /* 0x0000991017047816 */ /* 0x000fe200000000ff */
[----:B------:R-:W-:Y:S01]  /*0100*/  ULDC UR4, c[0x0][0x230] ;  /* 0x00008c0000047ab9 */ /* 0x000fe20000000800 */
[----:B------:R-:W-:Y:S01]  /*0110*/  BSSY B7, `(.L_x_7825) ;  /* 0x00000f6000077945 */ /* 0x000fe20003800000 */
[----:B------:R-:W-:Y:S02]  /*0120*/  IMAD R5, R0, UR4, RZ ;  /* 0x0000000400057c24 */ /* 0x000fe4000f8e02ff */
[----:B------:R-:W-:-:S05]  /*0130*/  IMAD.MOV.U32 R0, RZ, RZ, R4 ;  /* 0x000000ffff007224 */ /* 0x000fca00078e0004 */
[----:B------:R-:W-:Y:S02]  /*0140*/  ISETP.GT.AND P0, PT, R0, 0x9, PT ;  /* 0x000000090000780c */ /* 0x000fe40003f04270 */
[----:B0-----:R-:W-:-:S04]  /*0150*/  IADD3 R2, P1, R5, R2, RZ ;  /* 0x0000000205027210 */ /* 0x001fc80007f3e0ff */
[----:B------:R-:W-:-:S07]  /*0160*/  IADD3.X R3, RZ, R3, RZ, P1, !PT ;  /* 0x00000003ff037210 */ /* 0x000fce0000ffe4ff */
        /* <DEDUP_REMOVED lines=11> */
[----:B--2---:R4:W0:Y:S01]  /*0220*/  I2F.S16 R26, R2 ;  /* 0x00000002001a7306 */ /* 0x0048220000101400 */
[----:B------:R-:W-:Y:S05]  /*0230*/  BRA `(.L_x_7831) ;  /* 0x0000000c008c7947 */ /* 0x000fea0003800000 */
.L_x_7829:
[----:B------:R-:W2:Y:S01]  /*0240*/  LDG.E.U8 R2, desc[UR36][R2.64] ;  /* 0x0000002402027981 */ /* 0x000ea2000c1e1100 */
[----:B------:R-:W-:Y:S01]  /*0250*/  IMAD.MOV.U32 R27, RZ, RZ, RZ ;  /* 0x000000ffff1b7224 */ /* 0x000fe200078e00ff */
[----:B--2---:R-:W-:Y:S01]  /*0260*/  I2FP.F32.U32 R26, R2 ;  /* 0x00000002001a7245 */ /* 0x004fe20000201000 */
[----:B------:R-:W-:Y:S06]  /*0270*/  BRA `(.L_x_7831) ;  /* 0x0000000c007c7947 */ /* 0x000fec0003800000 */
.L_x_7828:
[----:B------:R-:W-:-:S13]  /*0280*/  ISETP.NE.AND P0, PT, R0, 0x2, PT ;  /* 0x000000020000780c */ /* 0x000fda0003f05270 */
[----:B------:R-:W-:Y:S05]  /*0290*/  @!P0 BRA `(.L_x_7832) ;  /* 0x0000000000308947 */ /* 0x000fea0003800000 */
[----:B------:R-:W-:-:S13]  /*02a0*/  ISETP.NE.AND P0, PT, R0, 0x3, PT ;  /* 0x000000030000780c */ /* 0x000fda0003f05270 */
[----:B------:R-:W-:Y:S05]  /*02b0*/  @!P0 BRA `(.L_x_7833) ;  /* 0x0000000000188947 */ /* 0x000fea0003800000 */
[----:B------:R-:W-:-:S13]  /*02c0*/  ISETP.NE.AND P0, PT, R0, 0x4, PT ;  /* 0x000000040000780c */ /* 0x000fda0003f05270 */
[----:B------:R-:W-:Y:S05]  /*02d0*/  @P0 BRA `(.L_x_7830) ;  /* 0x0000000c00000947 */ /* 0x000fea0003800000 */
[----:B------:R-:W2:Y:S01]  /*02e0*/  LDG.E.64 R2, desc[UR36][R2.64] ;  /* 0x0000002402027981 */ /* 0x000ea2000c1e1b00 */
[----:B------:R-:W-:Y:S01]  /*02f0*/  IMAD.MOV.U32 R27, RZ, RZ, RZ ;  /* 0x000000ffff1b7224 */ /* 0x000fe200078e00ff */
[----:B--2---:R0:W1:Y:S01]  /*0300*/  I2F.S64 R26, R2 ;  /* 0x00000002001a7312 */ /* 0x0040620000301400 */
[----:B------:R-:W-:Y:S05]  /*0310*/  BRA `(.L_x_7831) ;  /* 0x0000000c00547947 */ /* 0x000fea0003800000 */
.L_x_7833:
[----:B------:R-:W2:Y:S01]  /*0320*/  LDG.E R2, desc[UR36][R2.64] ;  /* 0x0000002402027981 */ /* 0x000ea2000c1e1900 */
[----:B------:R-:W-:Y:S01]  /*0330*/  HFMA2.MMA R27, -RZ, RZ, 0, 0 ;  /* 0x00000000ff1b7435 */ /* 0x000fe200000001ff */
[----:B--2---:R-:W-:Y:S01]  /*0340*/  I2FP.F32.S32 R26, R2 ;  /* 0x00000002001a7245 */ /* 0x004fe20000201400 */
[----:B------:R-:W-:Y:S09]  /*0350*/  BRA `(.L_x_7831) ;  /* 0x0000000c00447947 */ /* 0x000ff20003800000 */
.L_x_7832:
[----:B------:R-:W2:Y:S01]  /*0360*/  LDG.E.U16 R2, desc[UR36][R2.64] ;  /* 0x0000002402027981 */ /* 0x000ea2000c1e1500 */
[----:B------:R-:W-:Y:S01]  /*0370*/  IMAD.MOV.U32 R27, RZ, RZ, RZ ;  /* 0x000000ffff1b7224 */ /* 0x000fe200078e00ff */
[----:B--2---:R2:W3:Y:S01]  /*0380*/  I2F.S16 R26, R2 ;  /* 0x00000002001a7306 */ /* 0x0044e20000101400 */
[----:B------:R-:W-:Y:S05]  /*0390*/  BRA `(.L_x_7831) ;  /* 0x0000000c00347947 */ /* 0x000fea0003800000 */
.L_x_7827:
        /* <DEDUP_REMOVED lines=9> */
.L_x_7835:
[----:B------:R-:W2:Y:S01]  /*0430*/  LDG.E.U16 R2, desc[UR36][R2.64] ;  /* 0x0000002402027981 */ /* 0x000ea2000c1e1500 */
[----:B------:R-:W-:Y:S02]  /*0440*/  IMAD.MOV.U32 R27, RZ, RZ, RZ ;  /* 0x000000ffff1b7224 */ /* 0x000fe400078e00ff */
[----:B--2---:R-:W-:Y:S01]  /*0450*/  HADD2.F32 R26, -RZ, R2.H0_H0 ;  /* 0x20000002ff1a7230 */ /* 0x004fe20000004100 */
[----:B------:R-:W-:Y:S06]  /*0460*/  BRA `(.L_x_7831) ;  /* 0x0000000c00007947 */ /* 0x000fec0003800000 */
.L_x_7834:
        /* <DEDUP_REMOVED lines=8> */
.L_x_7837:
[----:B------:R-:W2:Y:S02]  /*04f0*/  LDG.E R2, desc[UR36][R2.64] ;  /* 0x0000002402027981 */ /* 0x000ea4000c1e1900 */
[--C-:B--2---:R-:W-:Y:S02]  /*0500*/  HADD2.F32 R27, -RZ, R2.reuse.H1_H1 ;  /* 0x30000002ff1b7230 */ /* 0x104fe40000004100 */
[----:B------:R-:W-:Y:S01]  /*0510*/  HADD2.F32 R26, -RZ, R2.H0_H0 ;  /* 0x20000002ff1a7230 */ /* 0x000fe20000004100 */
[----:B------:R-:W-:Y:S06]  /*0520*/  BRA `(.L_x_7831) ;  /* 0x0000000800d07947 */ /* 0x000fec0003800000 */
.L_x_7836:
[----:B------:R-:W2:Y:S01]  /*0530*/  LDG.E.64 R2, desc[UR36][R2.64] ;  /* 0x0000002402027981 */ /* 0x000ea2000c1e1b00 */
[----:B------:R-:W-:Y:S01]  /*0540*/  UMOV UR4, 0xf0000000 ;  /* 0xf000000000047882 */ /* 0x000fe20000000000 */
[----:B------:R-:W-:Y:S01]  /*0550*/  UMOV UR5, 0x380fffff ;  /* 0x380fffff00057882 */ /* 0x000fe20000000000 */
[----:B------:R-:W-:Y:S01]  /*0560*/  MOV R27, RZ ;  /* 0x000000ff001b7202 */ /* 0x000fe20000000f00 */
[----:B--2---:R-:W0:Y:S01]  /*0570*/  F2F.F32.F64 R26, R2 ;  /* 0x00000002001a7310 */ /* 0x004e220000301000 */
[----:B------:R-:W-:-:S14]  /*0580*/  DSETP.GEU.AND P0, PT, |R2|, UR4, PT ;  /* 0x0000000402007e2a */ /* 0x000fdc000bf0e200 */
[----:B0-----:R-:W-:Y:S01]  /*0590*/  @!P0 FMUL R26, R26, 1.175494350822287508e-38 ;  /* 0x008000001a1a8820 */ /* 0x001fe20000400000 */
[----:B------:R-:W-:Y:S06]  /*05a0*/  BRA `(.L_x_7831) ;  /* 0x0000000800b07947 */ /* 0x000fec0003800000 */
.L_x_7826:
        /* <DEDUP_REMOVED lines=11> */
[----:B------:R-:W-:Y:S01]  /*0660*/  FSEL R26, RZ, 1, !P0 ;  /* 0x3f800000ff1a7808 */ /* 0x000fe20004000000 */
[----:B------:R-:W-:Y:S08]  /*0670*/  BRA `(.L_x_7831) ;  /* 0x00000008007c7947 */ /* 0x000ff00003800000 */
.L_x_7840:
        /* <DEDUP_REMOVED lines=10> */
.L_x_7839:
        /* <DEDUP_REMOVED lines=8> */
[----:B------:R-:W-:Y:S02]  /*07a0*/  IMAD.MOV.U32 R27, RZ, RZ, RZ ;  /* 0x000000ffff1b7224 */ /* 0x000fe400078e00ff */
        /* <DEDUP_REMOVED lines=8> */
[----:B------:R-:W-:Y:S01]  /*0830*/  SEL R5, R4, RZ, P0 ;  /* 0x000000ff04057207 */ /* 0x000fe20000000000 */
[----:B------:R-:W-:-:S04]  /*0840*/  VIADD R4, R0, 0x1000000 ;  /* 0x0100000000047836 */ /* 0x000fc80000000000 */
[----:B------:R-:W-:Y:S01]  /*0850*/  IMAD R6, R5, R6, 0x3c000000 ;  /* 0x3c00000005067424 */ /* 0x000fe200078e0206 */
[----:B------:R-:W-:Y:S02]  /*0860*/  SHF.L.U32 R5, R0, R5, RZ ;  /* 0x0000000500057219 */ /* 0x000fe400000006ff */
[----:B------:R-:W-:Y:S02]  /*0870*/  SHF.R.S32.HI R4, RZ, 0x8, R4 ;  /* 0x00000008ff047819 */ /* 0x000fe40000011404 */
[----:B------:R-:W-:-:S04]  /*0880*/  LEA.HI R5, R5, R6, RZ, 0x1c ;  /* 0x0000000605057211 */ /* 0x000fc800078fe0ff */
[----:B------:R-:W-:-:S04]  /*0890*/  LOP3.LUT R5, R5, 0x7f800000, R4, 0xf8, !PT ;  /* 0x7f80000005057812 */ /* 0x000fc800078ef804 */
[----:B------:R-:W-:-:S04]  /*08a0*/  LOP3.LUT R5, R5, R2, RZ, 0x30, !PT ;  /* 0x0000000205057212 */ /* 0x000fc800078e30ff */
[----:B------:R-:W-:Y:S01]  /*08b0*/  LOP3.LUT R26, R5, 0x80000000, R26, 0xf8, !PT ;  /* 0x80000000051a7812 */ /* 0x000fe200078ef81a */
[----:B------:R-:W-:Y:S06]  /*08c0*/  BRA `(.L_x_7831) ;  /* 0x0000000400e87947 */ /* 0x000fec0003800000 */
.L_x_7842:
[----:B------:R-:W2:Y:S01]  /*08d0*/  LDG.E.U8 R2, desc[UR36][R2.64] ;  /* 0x0000002402027981 */ /* 0x000ea2000c1e1100 */
[----:B------:R-:W-:Y:S01]  /*08e0*/  HFMA2.MMA R27, -RZ, RZ, 0, 0 ;  /* 0x00000000ff1b7435 */ /* 0x000fe200000001ff */
[C---:B--2---:R-:W-:Y:S01]  /*08f0*/  SHF.L.U32 R0, R2.reuse, 0x19, RZ ;  /* 0x0000001902007819 */ /* 0x044fe200000006ff */
        /* <DEDUP_REMOVED lines=11> */
.L_x_7841:
[----:B------:R-:W2:Y:S01]  /*09b0*/  LDG.E.U16 R2, desc[UR36][R2.64] ;  /* 0x0000002402027981 */ /* 0x000ea2000c1e1500 */
[----:B------:R-:W-:Y:S02]  /*09c0*/  IMAD.MOV.U32 R27, RZ, RZ, RZ ;  /* 0x000000ffff1b7224 */ /* 0x000fe400078e00ff */
[----:B--2---:R-:W-:Y:S01]  /*09d0*/  IMAD.U32 R26, R2, 0x10000, RZ ;  /* 0x00010000021a7824 */ /* 0x004fe200078e00ff */
[----:B------:R-:W-:Y:S06]  /*09e0*/  BRA `(.L_x_7831) ;  /* 0x0000000400a07947 */ /* 0x000fec0003800000 */
.L_x_7838:
        /* <DEDUP_REMOVED lines=12> */
.L_x_7845:
        /* <DEDUP_REMOVED lines=20> */
.L_x_7847:
[----:B------:R-:W-:Y:S05]  /*0bf0*/  BSYNC B0 ;  /* 0x0000000000007941 */ /* 0x000fea0003800000 */
.L_x_7846:
[----:B------:R-:W-:Y:S01]  /*0c00*/  IMAD.SHL.U32 R2, R2, 0x100000, RZ ;  /* 0x0010000002027824 */ /* 0x000fe200078e00ff */
[----:B------:R-:W-:-:S04]  /*0c10*/  LEA R3, R0, 0x3b800000, 0x17 ;  /* 0x3b80000000037811 */ /* 0x000fc800078eb8ff */
[----:B------:R-:W-:Y:S01]  /*0c20*/  LOP3.LUT R26, R3, R2, R26, 0xfe, !PT ;  /* 0x00000002031a7212 */ /* 0x000fe200078efe1a */
[----:B------:R-:W-:Y:S06]  /*0c30*/  BRA `(.L_x_7831) ;  /* 0x00000004000c7947 */ /* 0x000fec0003800000 */
.L_x_7844:
        /* <DEDUP_REMOVED lines=20> */
.L_x_7849:
[----:B------:R-:W-:Y:S05]  /*0d80*/  BSYNC B0 ;  /* 0x0000000000007941 */ /* 0x000fea0003800000 */
.L_x_7848:
[----:B------:R-:W-:Y:S01]  /*0d90*/  IMAD.SHL.U32 R2, R2, 0x200000, RZ ;  /* 0x0020000002027824 */ /* 0x000fe200078e00ff */
[----:B------:R-:W-:-:S04]  /*0da0*/  LEA R3, R0, 0x37800000, 0x17 ;  /* 0x3780000000037811 */ /* 0x000fc800078eb8ff */
[----:B------:R-:W-:Y:S01]  /*0db0*/  LOP3.LUT R26, R3, R2, R26, 0xfe, !PT ;  /* 0x00000002031a7212 */ /* 0x000fe200078efe1a */
[----:B------:R-:W-:Y:S06]  /*0dc0*/  BRA `(.L_x_7831) ;  /* 0x0000000000a87947 */ /* 0x000fec0003800000 */
.L_x_7843:
        /* <DEDUP_REMOVED lines=14> */
.L_x_7853:
[----:B------:R-:W-:Y:S05]  /*0eb0*/  BSYNC B0 ;  /* 0x0000000000007941 */ /* 0x000fea0003800000 */
.L_x_7852:
[----:B------:R-:W-:Y:S01]  /*0ec0*/  IMAD.MOV.U32 R27, RZ, RZ, RZ ;  /* 0x000000ffff1b7224 */ /* 0x000fe200078e00ff */
[----:B------:R-:W-:Y:S06]  /*0ed0*/  BRA `(.L_x_7831) ;  /* 0x0000000000647947 */ /* 0x000fec0003800000 */
.L_x_7830:
[----:B------:R-:W-:Y:S01]  /*0ee0*/  MOV R2, 0x0 ;  /* 0x0000000000027802 */ /* 0x000fe20000000f00 */
[----:B------:R-:W-:Y:S01]  /*0ef0*/  ULDC.64 UR4, c[0x4][0x158] ;  /* 0x0100560000047ab9 */ /* 0x000fe20000000a00 */
[----:B------:R-:W-:Y:S01]  /*0f00*/  ULDC.64 UR6, c[0x4][0x18] ;  /* 0x0100060000067ab9 */ /* 0x000fe20000000a00 */
[----:B------:R-:W-:Y:S01]  /*0f10*/  MOV R4, UR4 ;  /* 0x0000000400047c02 */ /* 0x000fe20008000f00 */
[----:B------:R-:W-:Y:S01]  /*0f20*/  IMAD.U32 R5, RZ, RZ, UR5 ;  /* 0x00000005ff057e24 */ /* 0x000fe2000f8e00ff */
[----:B------:R-:W-:Y:S01]  /*0f30*/  ULDC.64 UR4, c[0x4][0x160] ;  /* 0x0100580000047ab9 */ /* 0x000fe20000000a00 */
[----:B------:R-:W0:Y:S01]  /*0f40*/  LDC.64 R2, c[0x4][R2] ;  /* 0x0100000002027b82 */ /* 0x000e220000000a00 */
[----:B------:R-:W-:Y:S01]  /*0f50*/  HFMA2.MMA R13, -RZ, RZ, 0, 0 ;  /* 0x00000000ff0d7435 */ /* 0x000fe200000001ff */
[----:B------:R-:W-:Y:S01]  /*0f60*/  IMAD.U32 R6, RZ, RZ, UR4 ;  /* 0x00000004ff067e24 */ /* 0x000fe2000f8e00ff */
[----:B------:R-:W-:Y:S01]  /*0f70*/  MOV R10, UR6 ;  /* 0x00000006000a7c02 */ /* 0x000fe20008000f00 */
[----:B------:R-:W-:-:S02]  /*0f80*/  IMAD.U32 R7, RZ, RZ, UR5 ;  /* 0x00000005ff077e24 */ /* 0x000fc4000f8e00ff */
[----:B------:R-:W-:Y:S02]  /*0f90*/  IMAD.U32 R11, RZ, RZ, UR7 ;  /* 0x00000007ff0b7e24 */ /* 0x000fe4000f8e00ff */
[----:B------:R-:W-:Y:S02]  /*0fa0*/  IMAD.MOV.U32 R8, RZ, RZ, 0x4e ;  /* 0x0000004eff087424 */ /* 0x000fe400078e00ff */
[----:B------:R-:W-:-:S07]  /*0fb0*/  IMAD.MOV.U32 R12, RZ, RZ, 0x1 ;  /* 0x00000001ff0c7424 */ /* 0x000fce00078e00ff */
[----:B------:R-:W-:-:S07]  /*0fc0*/  LEPC R20, `(.L_x_7854) ;  /* 0x000000001014794e */ /* 0x000fce0000000000 */
[----:B0-----:R-:W-:Y:S05]  /*0fd0*/  CALL.ABS.NOINC R2 ;  /* 0x0000000002007343 */ /* 0x001fea0003c00000 */
.L_x_7854:
[----:B------:R-:W-:Y:S01]  /*0fe0*/  CS2R R26, SRZ ;  /* 0x00000000001a7805 */ /* 0x000fe2000001ff00 */
[----:B------:R-:W-:Y:S06]  /*0ff0*/  BRA `(.L_x_7831) ;  /* 0x00000000001c7947 */ /* 0x000fec0003800000 */
.L_x_7851:
[----:B------:R-:W2:Y:S01]  /*1000*/  LDG.E.64 R2, desc[UR36][R2.64] ;  /* 0x0000002402027981 */ /* 0x000ea2000c1e1b00 */
[----:B------:R-:W-:Y:S01]  /*1010*/  IMAD.MOV.U32 R27, RZ, RZ, RZ ;  /* 0x000000ffff1b7224 */ /* 0x000fe200078e00ff */
[----:B--2---:R0:W1:Y:S01]  /*1020*/  I2F.U64 R26, R2 ;  /* 0x00000002001a7312 */ /* 0x0040620000301000 */
[----:B------:R-:W-:Y:S05]  /*1030*/  BRA `(.L_x_7831) ;  /* 0x00000000000c7947 */ /* 0x000fea0003800000 */
.L_x_7850:
[----:B------:R-:W2:Y:S01]  /*1040*/  LDG.E R2, desc[UR36][R2.64] ;  /* 0x0000002402027981 */ /* 0x000ea2000c1e1900 */
[----:B------:R-:W-:Y:S01]  /*1050*/  IMAD.MOV.U32 R27, RZ, RZ, RZ ;  /* 0x000000ffff1b7224 */ /* 0x000fe200078e00ff */
[----:B--2---:R-:W-:-:S07]  /*1060*/  I2FP.F32.U32 R26, R2 ;  /* 0x00000002001a7245 */ /* 0x004fce0000201000 */
.L_x_7831:
[----:B------:R-:W-:Y:S05]  /*1070*/  BSYNC B7 ;  /* 0x0000000000077941 */ /* 0x000fea0003800000 */
.L_x_7825:
[----:B------:R-:W-:-:S07]  /*1080*/  VIADD R30, R30, 0x80 ;  /* 0x000000801e1e7836 */ /* 0x000fce0000000000 */
.L_x_7824:
[----:B------:R-:W-:Y:S05]  /*1090*/  BSYNC B6 ;  /* 0x0000000000067941 */ /* 0x000fea0003800000 */
.L_x_7823:
[----:B------:R-:W-:Y:S01]  /*10a0*/  ISETP.GE.AND P0, PT, R30, R28, PT ;  /* 0x0000001c1e00720c */ /* 0x000fe20003f06270 */
[----:B------:R-:W-:Y:S01]  /*10b0*/  BSSY B6, `(.L_x_7855) ;  /* 0x00000ff000067945 */ /* 0x000fe20003800000 */
[----:B------:R-:W-:-:S11]  /*10c0*/  MOV R24, RZ ;  /* 0x000000ff00187202 */ /* 0x000fd60000000f00 */
[----:B------:R-:W-:Y:S05]  /*10d0*/  @P0 BRA `(.L_x_7856) ;  /* 0x0000000c00f00947 */ /* 0x000fea0003800000 */
[----:B0-2-4-:R-:W0:Y:S01]  /*10e0*/  LDC.64 R2, c[0x0][0x220] ;  /* 0x00008800ff027b82 */ /* 0x015e220000000a00 */
        /* <DEDUP_REMOVED lines=19> */
[----:B------:R-:W-:Y:S01]  /*1220*/  HFMA2.MMA R25, -RZ, RZ, 0, 0 ;  /* 0x00000000ff197435 */ /* 0x000fe200000001ff */
[----:B--2---:R0:W2:Y:S01]  /*1230*/  I2F.S16 R24, R2 ;  /* 0x0000000200187306 */ /* 0x0040a20000101400 */
[----:B------:R-:W-:Y:S09]  /*1240*/  BRA `(.L_x_7863) ;  /* 0x0000000c008c7947 */ /* 0x000ff20003800000 */
.L_x_7861:
[----:B------:R-:W2:Y:S01]  /*1250*/  LDG.E.U8 R2, desc[UR36][R2.64] ;  /* 0x0000002402027981 */ /* 0x000ea2000c1e1100 */
[----:B------:R-:W-:Y:S01]  /*1260*/  IMAD.MOV.U32 R25, RZ, RZ, RZ ;  /* 0x000000ffff197224 */ /* 0x000fe200078e00ff */
[----:B--2---:R-:W-:Y:S01]  /*1270*/  I2FP.F32.U32 R24, R2 ;  /* 0x0000000200187245 */ /* 0x004fe20000201000 */
[----:B------:R-:W-:Y:S06]  /*1280*/  BRA `(.L_x_7863) ;  /* 0x0000000c007c7947 */ /* 0x000fec0003800000 */
.L_x_7860:
        /* <DEDUP_REMOVED lines=8> */
[----:B--2---:R0:W2:Y:S01]  /*1310*/  I2F.S64 R24, R2 ;  /* 0x0000000200187312 */ /* 0x0040a20000301400 */
[----:B------:R-:W-:Y:S05]  /*1320*/  BRA `(.L_x_7863) ;  /* 0x0000000c00547947 */ /* 0x000fea0003800000 */
.L_x_7865:
[----:B------:R-:W2:Y:S01]  /*1330*/  LDG.E R2, desc[UR36][R2.64] ;  /* 0x0000002402027981 */ /* 0x000ea2000c1e1900 */
[----:B------:R-:W-:Y:S01]  /*1340*/  IMAD.MOV.U32 R25, RZ, RZ, RZ ;  /* 0x000000ffff197224 */ /* 0x000fe200078e00ff */
[----:B--2---:R-:W-:Y:S01]  /*1350*/  I2FP.F32.S32 R24, R2 ;  /* 0x0000000200187245 */ /* 0x004fe20000201400 */
[----:B------:R-:W-:Y:S06]  /*1360*/  BRA `(.L_x_7863) ;  /* 0x0000000c00447947 */ /* 0x000fec0003800000 */
.L_x_7864:
[----:B------:R-:W2:Y:S01]  /*1370*/  LDG.E.U16 R2, desc[UR36][R2.64] ;  /* 0x0000002402027981 */ /* 0x000ea2000c1e1500 */
[----:B------:R-:W-:Y:S01]  /*1380*/  MOV R25, RZ ;  /* 0x000000ff00197202 */ /* 0x000fe20000000f00 */
[----:B--2---:R4:W0:Y:S01]  /*1390*/  I2F.S16 R24, R2 ;  /* 0x0000000200187306 */ /* 0x0048220000101400 */
[----:B------:R-:W-:Y:S05]  /*13a0*/  BRA `(.L_x_7863) ;  /* 0x0000000c00347947 */ /* 0x000fea0003800000 */
.L_x_7859:
        /* <DEDUP_REMOVED lines=9> */
.L_x_7867:
[----:B------:R-:W2:Y:S01]  /*1440*/  LDG.E.U16 R2, desc[UR36][R2.64] ;  /* 0x0000002402027981 */ /* 0x000ea2000c1e1500 */
[----:B------:R-:W-:Y:S02]  /*1450*/  IMAD.MOV.U32 R25, RZ, RZ, RZ ;  /* 0x000000ffff197224 */ /* 0x000fe400078e00ff */
[----:B--2---:R-:W-:Y:S01]  /*1460*/  HADD2.F32 R24, -RZ, R2.H0_H0 ;  /* 0x20000002ff187230 */ /* 0x004fe20000004100 */
[----:B------:R-:W-:Y:S06]  /*1470*/  BRA `(.L_x_7863) ;  /* 0x0000000c00007947 */ /* 0x000fec0003800000 */
.L_x_7866:
        /* <DEDUP_REMOVED lines=8> */
.L_x_7869:
[----:B------:R-:W2:Y:S02]  /*1500*/  LDG.E R2, desc[UR36][R2.64] ;  /* 0x0000002402027981 */ /* 0x000ea4000c1e1900 */
[--C-:B--2---:R-:W-:Y:S02]  /*1510*/  HADD2.F32 R25, -RZ, R2.reuse.H1_H1 ;  /* 0x30000002ff197230 */ /* 0x104fe40000004100 */
[----:B------:R-:W-:Y:S01]  /*1520*/  HADD2.F32 R24, -RZ, R2.H0_H0 ;  /* 0x20000002ff187230 */ /* 0x000fe20000004100 */
[----:B------:R-:W-:Y:S06]  /*1530*/  BRA `(.L_x_7863) ;  /* 0x0000000800d07947 */ /* 0x000fec0003800000 */
.L_x_7868:
        /* <DEDUP_REMOVED lines=8> */
.L_x_7858:
        /* <DEDUP_REMOVED lines=13> */
.L_x_7872:
[----:B------:R-:W2:Y:S01]  /*1690*/  LDG.E.128 R4, desc[UR36][R2.64] ;  /* 0x0000002402047981 */ /* 0x000ea2000c1e1d00 */
[----:B------:R-:W-:Y:S01]  /*16a0*/  UMOV UR4, 0xf0000000 ;  /* 0xf000000000047882 */ /* 0x000fe20000000000 */
[----:B------:R-:W-:Y:S01]  /*16b0*/  UMOV UR5, 0x380fffff ;  /* 0x380fffff00057882 */ /* 0x000fe20000000000 */
[----:B--2---:R-:W0:Y:S01]  /*16c0*/  F2F.F32.F64 R25, R6 ;  /* 0x0000000600197310 */ /* 0x004e220000301000 */
[----:B------:R-:W-:Y:S02]  /*16d0*/  DSETP.GEU.AND P0, PT, |R6|, UR4, PT ;  /* 0x0000000406007e2a */ /* 0x000fe4000bf0e200 */
[----:B------:R-:W-:-:S05]  /*16e0*/  DSETP.GEU.AND P1, PT, |R4|, UR4, PT ;  /* 0x0000000404007e2a */ /* 0x000fca000bf2e200 */
[----:B------:R-:W2:Y:S07]  /*16f0*/  F2F.F32.F64 R24, R4 ;  /* 0x0000000400187310 */ /* 0x000eae0000301000 */
[----:B0-----:R-:W-:Y:S02]  /*1700*/  @!P0 FMUL R25, R25, 1.175494350822287508e-38 ;  /* 0x0080000019198820 */ /* 0x001fe40000400000 */
[----:B--2---:R-:W-:Y:S01]  /*1710*/  @!P1 FMUL R24, R24, 1.175494350822287508e-38 ;  /* 0x0080000018189820 */ /* 0x004fe20000400000 */
[----:B------:R-:W-:Y:S06]  /*1720*/  BRA `(.L_x_7863) ;  /* 0x0000000800547947 */ /* 0x000fec0003800000 */
.L_x_7871:
        /* <DEDUP_REMOVED lines=17> */
[----:B------:R-:W-:Y:S02]  /*1840*/  SEL R5, R4, RZ, P0 ;  /* 0x000000ff04057207 */ /* 0x000fe40000000000 */
[----:B------:R-:W-:-:S03]  /*1850*/  IADD3 R4, R0, 0x1000000, RZ ;  /* 0x0100000000047810 */ /* 0x000fc60007ffe0ff */
        /* <DEDUP_REMOVED lines=8> */
.L_x_7874:
[----:B------:R-:W2:Y:S01]  /*18e0*/  LDG.E.U8 R2, desc[UR36][R2.64] ;  /* 0x0000002402027981 */ /* 0x000ea2000c1e1100 */
[----:B------:R-:W-:Y:S02]  /*18f0*/  IMAD.MOV.U32 R25, RZ, RZ, RZ ;  /* 0x000000ffff197224 */ /* 0x000fe400078e00ff */
        /* <DEDUP_REMOVED lines=12> */
.L_x_7873:
[----:B------:R-:W2:Y:S01]  /*19c0*/  LDG.E.U16 R2, desc[UR36][R2.64] ;  /* 0x0000002402027981 */ /* 0x000ea2000c1e1500 */
[----:B------:R-:W-:Y:S01]  /*19d0*/  MOV R25, RZ ;  /* 0x000000ff00197202 */ /* 0x000fe20000000f00 */
[----:B--2---:R-:W-:Y:S01]  /*19e0*/  IMAD.U32 R24, R2, 0x10000, RZ ;  /* 0x0001000002187824 */ /* 0x004fe200078e00ff */
[----:B------:R-:W-:Y:S06]  /*19f0*/  BRA `(.L_x_7863) ;  /* 0x0000000400a07947 */ /* 0x000fec0003800000 */
.L_x_7870:
        /* <DEDUP_REMOVED lines=12> */
.L_x_7877:
        /* <DEDUP_REMOVED lines=20> */
.L_x_7879:
[----:B------:R-:W-:Y:S05]  /*1c00*/  BSYNC B0 ;  /* 0x0000000000007941 */ /* 0x000fea0003800000 */
.L_x_7878:
[----:B------:R-:W-:Y:S01]  /*1c10*/  IMAD.SHL.U32 R2, R2, 0x100000, RZ ;  /* 0x0010000002027824 */ /* 0x000fe200078e00ff */
[----:B------:R-:W-:-:S04]  /*1c20*/  LEA R3, R0, 0x3b800000, 0x17 ;  /* 0x3b80000000037811 */ /* 0x000fc800078eb8ff */
[----:B------:R-:W-:Y:S01]  /*1c30*/  LOP3.LUT R24, R3, R2, R24, 0xfe, !PT ;  /* 0x0000000203187212 */ /* 0x000fe200078efe18 */
[----:B------:R-:W-:Y:S06]  /*1c40*/  BRA `(.L_x_7863) ;  /* 0x00000004000c7947 */ /* 0x000fec0003800000 */
.L_x_7876:
        /* <DEDUP_REMOVED lines=20> */
.L_x_7881:
[----:B------:R-:W-:Y:S05]  /*1d90*/  BSYNC B0 ;  /* 0x0000000000007941 */ /* 0x000fea0003800000 */
.L_x_7880:
[----:B------:R-:W-:Y:S01]  /*1da0*/  IMAD.SHL.U32 R2, R2, 0x200000, RZ ;  /* 0x0020000002027824 */ /* 0x000fe200078e00ff */
[----:B------:R-:W-:-:S04]  /*1db0*/  LEA R3, R0, 0x37800000, 0x17 ;  /* 0x3780000000037811 */ /* 0x000fc800078eb8ff */
[----:B------:R-:W-:Y:S01]  /*1dc0*/  LOP3.LUT R24, R3, R2, R24, 0xfe, !PT ;  /* 0x0000000203187212 */ /* 0x000fe200078efe18 */
[----:B------:R-:W-:Y:S06]  /*1dd0*/  BRA `(.L_x_7863) ;  /* 0x0000000000a87947 */ /* 0x000fec0003800000 */
.L_x_7875:
        /* <DEDUP_REMOVED lines=14> */
.L_x_7885:
[----:B------:R-:W-:Y:S05]  /*1ec0*/  BSYNC B0 ;  /* 0x0000000000007941 */ /* 0x000fea0003800000 */
.L_x_7884:
[----:B------:R-:W-:Y:S01]  /*1ed0*/  IMAD.MOV.U32 R25, RZ, RZ, RZ ;  /* 0x000000ffff197224 */ /* 0x000fe200078e00ff */
[----:B------:R-:W-:Y:S06]  /*1ee0*/  BRA `(.L_x_7863) ;  /* 0x0000000000647947 */ /* 0x000fec0003800000 */
.L_x_7862:
[----:B------:R-:W-:Y:S01]  /*1ef0*/  MOV R2, 0x0 ;  /* 0x0000000000027802 */ /* 0x000fe20000000f00 */
[----:B------:R-:W-:Y:S01]  /*1f00*/  ULDC.64 UR4, c[0x4][0x158] ;  /* 0x0100560000047ab9 */ /* 0x000fe20000000a00 */
[----:B------:R-:W-:Y:S01]  /*1f10*/  ULDC.64 UR6, c[0x4][0x18] ;  /* 0x0100060000067ab9 */ /* 0x000fe20000000a00 */
[----:B------:R-:W-:Y:S01]  /*1f20*/  IMAD.U32 R4, RZ, RZ, UR4 ;  /* 0x00000004ff047e24 */ /* 0x000fe2000f8e00ff */
[----:B------:R-:W-:Y:S01]  /*1f30*/  MOV R5, UR5 ;  /* 0x0000000500057c02 */ /* 0x000fe20008000f00 */
[----:B------:R-:W-:Y:S01]  /*1f40*/  ULDC.64 UR4, c[0x4][0x160] ;  /* 0x0100580000047ab9 */ /* 0x000fe20000000a00 */
[----:B------:R-:W0:Y:S01]  /*1f50*/  LDC.64 R2, c[0x4][R2] ;  /* 0x0100000002027b82 */ /* 0x000e220000000a00 */
[----:B------:R-:W-:Y:S01]  /*1f60*/  IMAD.U32 R6, RZ, RZ, UR4 ;  /* 0x00000004ff067e24 */ /* 0x000fe2000f8e00ff */
[----:B------:R-:W-:Y:S01]  /*1f70*/  MOV R11, UR7 ;  /* 0x00000007000b7c02 */ /* 0x000fe20008000f00 */
[----:B------:R-:W-:Y:S02]  /*1f80*/  IMAD.U32 R7, RZ, RZ, UR5 ;  /* 0x00000005ff077e24 */ /* 0x000fe4000f8e00ff */
[----:B------:R-:W-:-:S02]  /*1f90*/  IMAD.U32 R10, RZ, RZ, UR6 ;  /* 0x00000006ff0a7e24 */ /* 0x000fc4000f8e00ff */
[----:B------:R-:W-:Y:S02]  /*1fa0*/  IMAD.MOV.U32 R8, RZ, RZ, 0x4e ;  /* 0x0000004eff087424 */ /* 0x000fe400078e00ff */
[----:B------:R-:W-:Y:S02]  /*1fb0*/  IMAD.MOV.U32 R12, RZ, RZ, 0x1 ;  /* 0x00000001ff0c7424 */ /* 0x000fe400078e00ff */
[----:B------:R-:W-:-:S07]  /*1fc0*/  IMAD.MOV.U32 R13, RZ, RZ, RZ ;  /* 0x000000ffff0d7224 */ /* 0x000fce00078e00ff */
[----:B------:R-:W-:-:S07]  /*1fd0*/  LEPC R20, `(.L_x_7886) ;  /* 0x000000001014794e */ /* 0x000fce0000000000 */
[----:B01-3-5:R-:W-:Y:S05]  /*1fe0*/  CALL.ABS.NOINC R2 ;  /* 0x0000000002007343 */ /* 0x02bfea0003c00000 */
.L_x_7886:
[----:B------:R-:W-:Y:S01]  /*1ff0*/  CS2R R24, SRZ ;  /* 0x0000000000187805 */ /* 0x000fe2000001ff00 */
[----:B------:R-:W-:Y:S06]  /*2000*/  BRA `(.L_x_7863) ;  /* 0x00000000001c7947 */ /* 0x000fec0003800000 */
.L_x_7883:
[----:B------:R-:W2:Y:S01]  /*2010*/  LDG.E.64 R2, desc[UR36][R2.64] ;  /* 0x0000002402027981 */ /* 0x000ea2000c1e1b00 */
[----:B------:R-:W-:Y:S01]  /*2020*/  HFMA2.MMA R25, -RZ, RZ, 0, 0 ;  /* 0x00000000ff197435 */ /* 0x000fe200000001ff */
[----:B--2---:R0:W2:Y:S01]  /*2030*/  I2F.U64 R24, R2 ;  /* 0x0000000200187312 */ /* 0x0040a20000301000 */
[----:B------:R-:W-:Y:S09]  /*2040*/  BRA `(.L_x_7863) ;  /* 0x00000000000c7947 */ /* 0x000ff20003800000 */
.L_x_7882:
[----:B------:R-:W2:Y:S01]  /*2050*/  LDG.E R2, desc[UR36][R2.64] ;  /* 0x0000002402027981 */ /* 0x000ea2000c1e1900 */
[----:B------:R-:W-:Y:S01]  /*2060*/  IMAD.MOV.U32 R25, RZ, RZ, RZ ;  /* 0x000000ffff197224 */ /* 0x000fe200078e00ff */
[----:B--2---:R-:W-:-:S07]  /*2070*/  I2FP.F32.U32 R24, R2 ;  /* 0x0000000200187245 */ /* 0x004fce0000201000 */
.L_x_7863:
[----:B------:R-:W-:Y:S05]  /*2080*/  BSYNC B7 ;  /* 0x0000000000077941 */ /* 0x000fea0003800000 */
.L_x_7857:
[----:B------:R-:W-:-:S07]  /*2090*/  VIADD R30, R30, 0x80 ;  /* 0x000000801e1e7836 */ /* 0x000fce0000000000 */
.L_x_7856:
[----:B------:R-:W-:Y:S05]  /*20a0*/  BSYNC B6 ;  /* 0x0000000000067941 */ /* 0x000fea0003800000 */
.L_x_7855:
[----:B------:R-:W-:Y:S01]  /*20b0*/  ISETP.GE.AND P0, PT, R30, R28, PT ;  /* 0x0000001c1e00720c */ /* 0x000fe20003f06270 */
[----:B------:R-:W-:Y:S01]  /*20c0*/  BSSY B6, `(.L_x_7887) ;  /* 0x0000100000067945 */ /* 0x000fe20003800000 */
[----:B------:R-:W-:Y:S01]  /*20d0*/  IMAD.MOV.U32 R19, RZ, RZ, RZ ;  /* 0x000000ffff137224 */ /* 0x000fe200078e00ff */
[----:B------:R-:W-:-:S10]  /*20e0*/  CS2R R16, SRZ ;  /* 0x0000000000107805 */ /* 0x000fd4000001ff00 */
[----:B------:R-:W-:Y:S05]  /*20f0*/  @P0 BRA `(.L_x_7888) ;  /* 0x0000000c00f00947 */ /* 0x000fea0003800000 */
[----:B0-2-4-:R-:W0:Y:S01]  /*2100*/  LDC.64 R2, c[0x0][0x220] ;  /* 0x00008800ff027b82 */ /* 0x015e220000000a00 */
[----:B------:R-:W-:Y:S01]  /*2110*/  LEA R0, R29, R30, 0x9 ;  /* 0x0000001e1d007211 */ /* 0x000fe200078e48ff */
[----:B------:R-:W-:Y:S01]  /*2120*/  ULDC UR4, c[0x0][0x230] ;  /* 0x00008c0000047ab9 */ /* 0x000fe20000000800 */
[----:B------:R-:W-:Y:S01]  /*2130*/  PRMT R4, R23, 0x9910, RZ ;  /* 0x0000991017047816 */ /* 0x000fe200000000ff */
[----:B------:R-:W-:Y:S02]  /*2140*/  BSSY B7, `(.L_x_7889) ;  /* 0x00000f6000077945 */ /* 0x000fe40003800000 */
        /* <DEDUP_REMOVED lines=18> */
.L_x_7893:
[----:B------:R-:W2:Y:S01]  /*2270*/  LDG.E.U8 R2, desc[UR36][R2.64] ;  /* 0x0000002402027981 */ /* 0x000ea2000c1e1100 */
[----:B------:R-:W-:Y:S02]  /*2280*/  MOV R17, RZ ;  /* 0x000000ff00117202 */ /* 0x000fe40000000f00 */
[----:B--2---:R-:W-:Y:S01]  /*2290*/  I2FP.F32.U32 R16, R2 ;  /* 0x0000000200107245 */ /* 0x004fe20000201000 */
[----:B------:R-:W-:Y:S06]  /*22a0*/  BRA `(.L_x_7895) ;  /* 0x0000000c007c7947 */ /* 0x000fec0003800000 */
.L_x_7892:
        /* <DEDUP_REMOVED lines=10> */
.L_x_7897:
[----:B------:R-:W2:Y:S01]  /*2350*/  LDG.E R2, desc[UR36][R2.64] ;  /* 0x0000002402027981 */ /* 0x000ea2000c1e1900 */
[----:B------:R-:W-:Y:S01]  /*2360*/  IMAD.MOV.U32 R17, RZ, RZ, RZ ;  /* 0x000000ffff117224 */ /* 0x000fe200078e00ff */
[----:B--2---:R-:W-:Y:S01]  /*2370*/  I2FP.F32.S32 R16, R2 ;  /* 0x0000000200107245 */ /* 0x004fe20000201400 */
[----:B------:R-:W-:Y:S06]  /*2380*/  BRA `(.L_x_7895) ;  /* 0x0000000c00447947 */ /* 0x000fec0003800000 */
.L_x_7896:
[----:B------:R-:W2:Y:S01]  /*2390*/  LDG.E.U16 R2, desc[UR36][R2.64] ;  /* 0x0000002402027981 */ /* 0x000ea2000c1e1500 */
[----:B------:R-:W-:Y:S01]  /*23a0*/  IMAD.MOV.U32 R17, RZ, RZ, RZ ;  /* 0x000000ffff117224 */ /* 0x000fe200078e00ff */
[----:B--2---:R0:W2:Y:S01]  /*23b0*/  I2F.S16 R16, R2 ;  /* 0x0000000200107306 */ /* 0x0040a20000101400 */
[----:B------:R-:W-:Y:S05]  /*23c0*/  BRA `(.L_x_7895) ;  /* 0x0000000c00347947 */ /* 0x000fea0003800000 */
.L_x_7891:
        /* <DEDUP_REMOVED lines=9> */
.L_x_7899:
[----:B------:R-:W2:Y:S01]  /*2460*/  LDG.E.U16 R2, desc[UR36][R2.64] ;  /* 0x0000002402027981 */ /* 0x000ea2000c1e1500 */
[----:B------:R-:W-:Y:S02]  /*2470*/  IMAD.MOV.U32 R17, RZ, RZ, RZ ;  /* 0x000000ffff117224 */ /* 0x000fe400078e00ff */
[----:B--2---:R-:W-:Y:S01]  /*2480*/  HADD2.F32 R16, -RZ, R2.H0_H0 ;  /* 0x20000002ff107230 */ /* 0x004fe20000004100 */
[----:B------:R-:W-:Y:S06]  /*2490*/  BRA `(.L_x_7895) ;  /* 0x0000000c00007947 */ /* 0x000fec0003800000 */
.L_x_7898:
        /* <DEDUP_REMOVED lines=8> */
.L_x_7901:
[----:B------:R-:W2:Y:S02]  /*2520*/  LDG.E R2, desc[UR36][R2.64] ;  /* 0x0000002402027981 */ /* 0x000ea4000c1e1900 */
[--C-:B--2---:R-:W-:Y:S02]  /*2530*/  HADD2.F32 R17, -RZ, R2.reuse.H1_H1 ;  /* 0x30000002ff117230 */ /* 0x104fe40000004100 */
[----:B------:R-:W-:Y:S01]  /*2540*/  HADD2.F32 R16, -RZ, R2.H0_H0 ;  /* 0x20000002ff107230 */ /* 0x000fe20000004100 */
[----:B------:R-:W-:Y:S06]  /*2550*/  BRA `(.L_x_7895) ;  /* 0x0000000800d07947 */ /* 0x000fec0003800000 */
.L_x_7900:
        /* <DEDUP_REMOVED lines=8> */
.L_x_7890:
        /* <DEDUP_REMOVED lines=13> */
.L_x_7904:
        /* <DEDUP_REMOVED lines=10> */
.L_x_7903:
        /* <DEDUP_REMOVED lines=8> */
[----:B------:R-:W-:Y:S01]  /*27d0*/  IMAD.MOV.U32 R17, RZ, RZ, RZ ;  /* 0x000000ffff117224 */ /* 0x000fe200078e00ff */
[----:B--2---:R-:W-:-:S04]  /*27e0*/  SHF.L.U32 R16, R16, 0x18, RZ ;  /* 0x0000001810107819 */ /* 0x004fc800000006ff */
[----:B------:R-:W-:-:S04]  /*27f0*/  LOP3.LUT R0, R16, 0x7f000000, RZ, 0xc0, !PT ;  /* 0x7f00000010007812 */ /* 0x000fc800078ec0ff */
[----:B------:R-:W0:Y:S01]  /*2800*/  FLO.U32 R4, R0 ;  /* 0x0000000000047300 */ /* 0x000e2200000e0000 */
[----:B------:R-:W-:-:S04]  /*2810*/  IADD3 R2, R0, -0x1, RZ ;  /* 0xffffffff00027810 */ /* 0x000fc80007ffe0ff */
        /* <DEDUP_REMOVED lines=14> */
.L_x_7906:
        /* <DEDUP_REMOVED lines=14> */
.L_x_7905:
[----:B------:R-:W2:Y:S01]  /*29e0*/  LDG.E.U16 R2, desc[UR36][R2.64] ;  /* 0x0000002402027981 */ /* 0x000ea2000c1e1500 */
[----:B------:R-:W-:Y:S01]  /*29f0*/  IMAD.MOV.U32 R17, RZ, RZ, RZ ;  /* 0x000000ffff117224 */ /* 0x000fe200078e00ff */
[----:B--2---:R-:W-:Y:S01]  /*2a00*/  SHF.L.U32 R16, R2, 0x10, RZ ;  /* 0x0000001002107819 */ /* 0x004fe200000006ff */
[----:B------:R-:W-:Y:S06]  /*2a10*/  BRA `(.L_x_7895) ;  /* 0x0000000400a07947 */ /* 0x000fec0003800000 */
.L_x_7902:
        /* <DEDUP_REMOVED lines=12> */
.L_x_7909:
        /* <DEDUP_REMOVED lines=20> */
.L_x_7911:
[----:B------:R-:W-:Y:S05]  /*2c20*/  BSYNC B0 ;  /* 0x0000000000007941 */ /* 0x000fea0003800000 */
.L_x_7910:
[----:B------:R-:W-:Y:S01]  /*2c30*/  IMAD.SHL.U32 R2, R2, 0x100000, RZ ;  /* 0x0010000002027824 */ /* 0x000fe200078e00ff */
[----:B------:R-:W-:-:S04]  /*2c40*/  LEA R3, R0, 0x3b800000, 0x17 ;  /* 0x3b80000000037811 */ /* 0x000fc800078eb8ff */
[----:B------:R-:W-:Y:S01]  /*2c50*/  LOP3.LUT R16, R3, R2, R16, 0xfe, !PT ;  /* 0x0000000203107212 */ /* 0x000fe200078efe10 */
[----:B------:R-:W-:Y:S06]  /*2c60*/  BRA `(.L_x_7895) ;  /* 0x00000004000c7947 */ /* 0x000fec0003800000 */
.L_x_7908:
        /* <DEDUP_REMOVED lines=20> */
.L_x_7913:
[----:B------:R-:W-:Y:S05]  /*2db0*/  BSYNC B0 ;  /* 0x0000000000007941 */ /* 0x000fea0003800000 */
.L_x_7912:
[----:B------:R-:W-:Y:S01]  /*2dc0*/  IMAD.SHL.U32 R2, R2, 0x200000, RZ ;  /* 0x0020000002027824 */ /* 0x000fe200078e00ff */
[----:B------:R-:W-:-:S04]  /*2dd0*/  LEA R3, R0, 0x37800000, 0x17 ;  /* 0x3780000000037811 */ /* 0x000fc800078eb8ff */
[----:B------:R-:W-:Y:S01]  /*2de0*/  LOP3.LUT R16, R3, R2, R16, 0xfe, !PT ;  /* 0x0000000203107212 */ /* 0x000fe200078efe10 */
[----:B------:R-:W-:Y:S06]  /*2df0*/  BRA `(.L_x_7895) ;  /* 0x0000000000a87947 */ /* 0x000fec0003800000 */
.L_x_7907:
        /* <DEDUP_REMOVED lines=14> */
.L_x_7917:
[----:B------:R-:W-:Y:S05]  /*2ee0*/  BSYNC B0 ;  /* 0x0000000000007941 */ /* 0x000fea0003800000 */
.L_x_7916:
[----:B------:R-:W-:Y:S01]  /*2ef0*/  IMAD.MOV.U32 R17, RZ, RZ, RZ ;  /* 0x000000ffff117224 */ /* 0x000fe200078e00ff */
[----:B------:R-:W-:Y:S06]  /*2f00*/  BRA `(.L_x_7895) ;  /* 0x0000000000647947 */ /* 0x000fec0003800000 */
.L_x_7894:
[----:B------:R-:W-:Y:S01]  /*2f10*/  MOV R2, 0x0 ;  /* 0x0000000000027802 */ /* 0x000fe20000000f00 */
[----:B------:R-:W-:Y:S01]  /*2f20*/  ULDC.64 UR4, c[0x4][0x158] ;  /* 0x0100560000047ab9 */ /* 0x000fe20000000a00 */
[----:B------:R-:W-:Y:S01]  /*2f30*/  ULDC.64 UR6, c[0x4][0x18] ;  /* 0x0100060000067ab9 */ /* 0x000fe20000000a00 */
[----:B------:R-:W-:Y:S01]  /*2f40*/  IMAD.U32 R4, RZ, RZ, UR4 ;  /* 0x00000004ff047e24 */ /* 0x000fe2000f8e00ff */
[----:B------:R-:W-:Y:S01]  /*2f50*/  HFMA2.MMA R8, -RZ, RZ, 0, 4.64916229248046875e-06 ;  /* 0x0000004eff087435 */ /* 0x000fe200000001ff */
        /* <DEDUP_REMOVED lines=8> */
[----:B------:R-:W-:-:S07]  /*2fe0*/  IMAD.MOV.U32 R13, RZ, RZ, RZ ;  /* 0x000000ffff0d7224 */ /* 0x000fce00078e00ff */
[----:B------:R-:W-:-:S07]  /*2ff0*/  LEPC R20, `(.L_x_7918) ;  /* 0x000000001014794e */ /* 0x000fce0000000000 */
[----:B01-3-5:R-:W-:Y:S05]  /*3000*/  CALL.ABS.NOINC R2 ;  /* 0x0000000002007343 */ /* 0x02bfea0003c00000 */
.L_x_7918:
[----:B------:R-:W-:Y:S01]  /*3010*/  CS2R R16, SRZ ;  /* 0x0000000000107805 */ /* 0x000fe2000001ff00 */
[----:B------:R-:W-:Y:S06]  /*3020*/  BRA `(.L_x_7895) ;  /* 0x00000000001c7947 */ /* 0x000fec0003800000 */
.L_x_7915:
[----:B------:R-:W2:Y:S01]  /*3030*/  LDG.E.64 R2, desc[UR36][R2.64] ;  /* 0x0000002402027981 */ /* 0x000ea2000c1e1b00 */
[----:B------:R-:W-:Y:S01]  /*3040*/  IMAD.MOV.U32 R17, RZ, RZ, RZ ;  /* 0x000000ffff117224 */ /* 0x000fe200078e00ff */
[----:B--2---:R0:W2:Y:S01]  /*3050*/  I2F.U64 R16, R2 ;  /* 0x0000000200107312 */ /* 0x0040a20000301000 */
[----:B------:R-:W-:Y:S05]  /*3060*/  BRA `(.L_x_7895) ;  /* 0x00000000000c7947 */ /* 0x000fea0003800000 */
.L_x_7914:
[----:B------:R-:W2:Y:S01]  /*3070*/  LDG.E R2, desc[UR36][R2.64] ;  /* 0x0000002402027981 */ /* 0x000ea2000c1e1900 */
[----:B------:R-:W-:Y:S02]  /*3080*/  MOV R17, RZ ;  /* 0x000000ff00117202 */ /* 0x000fe40000000f00 */
[----:B--2---:R-:W-:-:S07]  /*3090*/  I2FP.F32.U32 R16, R2 ;  /* 0x0000000200107245 */ /* 0x004fce0000201000 */
.L_x_7895:
[----:B------:R-:W-:Y:S05]  /*30a0*/  BSYNC B7 ;  /* 0x0000000000077941 */ /* 0x000fea0003800000 */
.L_x_7889:
[----:B------:R-:W-:-:S07]  /*30b0*/  VIADD R30, R30, 0x80 ;  /* 0x000000801e1e7836 */ /* 0x000fce0000000000 */
.L_x_7888:
[----:B------:R-:W-:Y:S05]  /*30c0*/  BSYNC B6 ;  /* 0x0000000000067941 */ /* 0x000fea0003800000 */
.L_x_7887:
[----:B------:R-:W-:Y:S01]  /*30d0*/  ISETP.GE.AND P0, PT, R30, R28, PT ;  /* 0x0000001c1e00720c */ /* 0x000fe20003f06270 */
[----:B------:R-:W-:Y:S01]  /*30e0*/  BSSY B6, `(.L_x_7919) ;  /* 0x00000fb000067945 */ /* 0x000fe20003800000 */
[----:B------:R-:W-:-:S11]  /*30f0*/  IMAD.MOV.U32 R18, RZ, RZ, RZ ;  /* 0x000000ffff127224 */ /* 0x000fd600078e00ff */
[----:B------:R-:W-:Y:S05]  /*3100*/  @P0 BRA `(.L_x_7920) ;  /* 0x0000000c00e00947 */ /* 0x000fea0003800000 */
[----:B0-2-4-:R-:W0:Y:S01]  /*3110*/  LDC.64 R2, c[0x0][0x220] ;  /* 0x00008800ff027b82 */ /* 0x015e220000000a00 */
        /* <DEDUP_REMOVED lines=18> */
[----:B--2---:R0:W2:Y:S01]  /*3240*/  I2F.S16 R18, R2 ;  /* 0x0000000200127306 */ /* 0x0040a20000101400 */
[----:B------:R-:W-:Y:S05]  /*3250*/  BRA `(.L_x_7920) ;  /* 0x0000000c008c7947 */ /* 0x000fea0003800000 */
.L_x_7924:
[----:B------:R-:W2:Y:S01]  /*3260*/  LDG.E.U8 R2, desc[UR36][R2.64] ;  /* 0x0000002402027981 */ /* 0x000ea2000c1e1100 */
[----:B------:R-:W-:Y:S01]  /*3270*/  IMAD.MOV.U32 R19, RZ, RZ, RZ ;  /* 0x000000ffff137224 */ /* 0x000fe200078e00ff */
[----:B--2---:R-:W-:Y:S01]  /*3280*/  I2FP.F32.U32 R18, R2 ;  /* 0x0000000200127245 */ /* 0x004fe20000201000 */
[----:B------:R-:W-:Y:S06]  /*3290*/  BRA `(.L_x_7920) ;  /* 0x0000000c007c7947 */ /* 0x000fec0003800000 */
.L_x_7923:
        /* <DEDUP_REMOVED lines=10> */
.L_x_7927:
[----:B------:R-:W2:Y:S01]  /*3340*/  LDG.E R2, desc[UR36][R2.64] ;  /* 0x0000002402027981 */ /* 0x000ea2000c1e1900 */
[----:B------:R-:W-:Y:S01]  /*3350*/  HFMA2.MMA R19, -RZ, RZ, 0, 0 ;  /* 0x00000000ff137435 */ /* 0x000fe200000001ff */
[----:B--2---:R-:W-:Y:S01]  /*3360*/  I2FP.F32.S32 R18, R2 ;  /* 0x0000000200127245 */ /* 0x004fe20000201400 */
[----:B------:R-:W-:Y:S09]  /*3370*/  BRA `(.L_x_7920) ;  /* 0x0000000c00447947 */ /* 0x000ff20003800000 */
.L_x_7926:
[----:B------:R-:W2:Y:S01]  /*3380*/  LDG.E.U16 R2, desc[UR36][R2.64] ;  /* 0x0000002402027981 */ /* 0x000ea2000c1e1500 */
[----:B------:R-:W-:Y:S01]  /*3390*/  IMAD.MOV.U32 R19, RZ, RZ, RZ ;  /* 0x000000ffff137224 */ /* 0x000fe200078e00ff */
[----:B--2---:R0:W2:Y:S01]  /*33a0*/  I2F.S16 R18, R2 ;  /* 0x0000000200127306 */ /* 0x0040a20000101400 */
[----:B------:R-:W-:Y:S05]  /*33b0*/  BRA `(.L_x_7920) ;  /* 0x0000000c00347947 */ /* 0x000fea0003800000 */
.L_x_7922:
        /* <DEDUP_REMOVED lines=9> */
.L_x_7929:
[----:B------:R-:W2:Y:S01]  /*3450*/  LDG.E.U16 R2, desc[UR36][R2.64] ;  /* 0x0000002402027981 */ /* 0x000ea2000c1e1500 */
[----:B------:R-:W-:Y:S02]  /*3460*/  IMAD.MOV.U32 R19, RZ, RZ, RZ ;  /* 0x000000ffff137224 */ /* 0x000fe400078e00ff */
[----:B--2---:R-:W-:Y:S01]  /*3470*/  HADD2.F32 R18, -RZ, R2.H0_H0 ;  /* 0x20000002ff127230 */ /* 0x004fe20000004100 */
[----:B------:R-:W-:Y:S06]  /*3480*/  BRA `(.L_x_7920) ;  /* 0x0000000c00007947 */ /* 0x000fec0003800000 */
.L_x_7928:
        /* <DEDUP_REMOVED lines=8> */
.L_x_7931:
[----:B------:R-:W2:Y:S02]  /*3510*/  LDG.E R2, desc[UR36][R2.64] ;  /* 0x0000002402027981 */ /* 0x000ea4000c1e1900 */
[--C-:B--2---:R-:W-:Y:S02]  /*3520*/  HADD2.F32 R19, -RZ, R2.reuse.H1_H1 ;  /* 0x30000002ff137230 */ /* 0x104fe40000004100 */
[----:B------:R-:W-:Y:S01]  /*3530*/  HADD2.F32 R18, -RZ, R2.H0_H0 ;  /* 0x20000002ff127230 */ /* 0x000fe20000004100 */
[----:B------:R-:W-:Y:S06]  /*3540*/  BRA `(.L_x_7920) ;  /* 0x0000000800d07947 */ /* 0x000fec0003800000 */
.L_x_7930:
        /* <DEDUP_REMOVED lines=8> */
.L_x_7921:
        /* <DEDUP_REMOVED lines=13> */
.L_x_7934:
        /* <DEDUP_REMOVED lines=10> */
.L_x_7933:
        /* <DEDUP_REMOVED lines=27> */
.L_x_7936:
        /* <DEDUP_REMOVED lines=14> */
.L_x_7935:
[----:B------:R-:W2:Y:S01]  /*39d0*/  LDG.E.U16 R2, desc[UR36][R2.64] ;  /* 0x0000002402027981 */ /* 0x000ea2000c1e1500 */
[----:B------:R-:W-:Y:S02]  /*39e0*/  IMAD.MOV.U32 R19, RZ, RZ, RZ ;  /* 0x000000ffff137224 */ /* 0x000fe400078e00ff */
[----:B--2---:R-:W-:Y:S01]  /*39f0*/  IMAD.U32 R18, R2, 0x10000, RZ ;  /* 0x0001000002127824 */ /* 0x004fe200078e00ff */
[----:B------:R-:W-:Y:S06]  /*3a00*/  BRA `(.L_x_7920) ;  /* 0x0000000400a07947 */ /* 0x000fec0003800000 */
.L_x_7932:
        /* <DEDUP_REMOVED lines=12> */
.L_x_7939:
        /* <DEDUP_REMOVED lines=20> */
.L_x_7941:
[----:B------:R-:W-:Y:S05]  /*3c10*/  BSYNC B0 ;  /* 0x0000000000007941 */ /* 0x000fea0003800000 */
.L_x_7940:
[----:B------:R-:W-:Y:S01]  /*3c20*/  IMAD.SHL.U32 R2, R2, 0x100000, RZ ;  /* 0x0010000002027824 */ /* 0x000fe200078e00ff */
[----:B------:R-:W-:-:S04]  /*3c30*/  LEA R3, R0, 0x3b800000, 0x17 ;  /* 0x3b80000000037811 */ /* 0x000fc800078eb8ff */
[----:B------:R-:W-:Y:S01]  /*3c40*/  LOP3.LUT R18, R3, R2, R18, 0xfe, !PT ;  /* 0x0000000203127212 */ /* 0x000fe200078efe12 */
[----:B------:R-:W-:Y:S06]  /*3c50*/  BRA `(.L_x_7920) ;  /* 0x00000004000c7947 */ /* 0x000fec0003800000 */
.L_x_7938:
        /* <DEDUP_REMOVED lines=20> */
.L_x_7943:
[----:B------:R-:W-:Y:S05]  /*3da0*/  BSYNC B0 ;  /* 0x0000000000007941 */ /* 0x000fea0003800000 */
.L_x_7942:
[----:B------:R-:W-:Y:S01]  /*3db0*/  IMAD.SHL.U32 R2, R2, 0x200000, RZ ;  /* 0x0020000002027824 */ /* 0x000fe200078e00ff */
[----:B------:R-:W-:-:S04]  /*3dc0*/  LEA R3, R0, 0x37800000, 0x17 ;  /* 0x3780000000037811 */ /* 0x000fc800078eb8ff */
[----:B------:R-:W-:Y:S01]  /*3dd0*/  LOP3.LUT R18, R3, R2, R18, 0xfe, !PT ;  /* 0x0000000203127212 */ /* 0x000fe200078efe12 */
[----:B------:R-:W-:Y:S06]  /*3de0*/  BRA `(.L_x_7920) ;  /* 0x0000000000a87947 */ /* 0x000fec0003800000 */
.L_x_7937:
        /* <DEDUP_REMOVED lines=14> */
.L_x_7947:
[----:B------:R-:W-:Y:S05]  /*3ed0*/  BSYNC B0 ;  /* 0x0000000000007941 */ /* 0x000fea0003800000 */
.L_x_7946:
[----:B------:R-:W-:Y:S01]  /*3ee0*/  IMAD.MOV.U32 R19, RZ, RZ, RZ ;  /* 0x000000ffff137224 */ /* 0x000fe200078e00ff */
[----:B------:R-:W-:Y:S06]  /*3ef0*/  BRA `(.L_x_7920) ;  /* 0x0000000000647947 */ /* 0x000fec0003800000 */
.L_x_7925:
        /* <DEDUP_REMOVED lines=15> */
[----:B01-3-5:R-:W-:Y:S05]  /*3ff0*/  CALL.ABS.NOINC R2 ;  /* 0x0000000002007343 */ /* 0x02bfea0003c00000 */
.L_x_7948:
[----:B------:R-:W-:Y:S01]  /*4000*/  CS2R R18, SRZ ;  /* 0x0000000000127805 */ /* 0x000fe2000001ff00 */
[----:B------:R-:W-:Y:S06]  /*4010*/  BRA `(.L_x_7920) ;  /* 0x00000000001c7947 */ /* 0x000fec0003800000 */
.L_x_7945:
[----:B------:R-:W2:Y:S01]  /*4020*/  LDG.E.64 R2, desc[UR36][R2.64] ;  /* 0x0000002402027981 */ /* 0x000ea2000c1e1b00 */
[----:B------:R-:W-:Y:S01]  /*4030*/  IMAD.MOV.U32 R19, RZ, RZ, RZ ;  /* 0x000000ffff137224 */ /* 0x000fe200078e00ff */
[----:B--2---:R0:W2:Y:S01]  /*4040*/  I2F.U64 R18, R2 ;  /* 0x0000000200127312 */ /* 0x0040a20000301000 */
[----:B------:R-:W-:Y:S05]  /*4050*/  BRA `(.L_x_7920) ;  /* 0x00000000000c7947 */ /* 0x000fea0003800000 */
.L_x_7944:
[----:B------:R-:W2:Y:S01]  /*4060*/  LDG.E R2, desc[UR36][R2.64] ;  /* 0x0000002402027981 */ /* 0x000ea2000c1e1900 */
[----:B------:R-:W-:Y:S01]  /*4070*/  IMAD.MOV.U32 R19, RZ, RZ, RZ ;  /* 0x000000ffff137224 */ /* 0x000fe200078e00ff */
[----:B--2---:R-:W-:-:S07]  /*4080*/  I2FP.F32.U32 R18, R2 ;  /* 0x0000000200127245 */ /* 0x004fce0000201000 */
.L_x_7920:
[----:B------:R-:W-:Y:S05]  /*4090*/  BSYNC B6 ;  /* 0x0000000000067941 */ /* 0x000fea0003800000 */
.L_x_7919:
[----:B------:R-:W-:Y:S01]  /*40a0*/  ISETP.NE.AND P0, PT, R22, RZ, PT ;  /* 0x000000ff1600720c */ /* 0x000fe20003f05270 */
[----:B------:R-:W-:Y:S01]  /*40b0*/  BSSY B0, `(.L_x_7949) ;  /* 0x00002c4000007945 */ /* 0x000fe20003800000 */
[----:B------:R-:W-:Y:S01]  /*40c0*/  IMAD.MOV.U32 R23, RZ, RZ, RZ ;  /* 0x000000ffff177224 */ /* 0x000fe200078e00ff */
[----:B------:R-:W-:-:S10]  /*40d0*/  CS2R R10, SRZ ;  /* 0x00000000000a7805 */ /* 0x000fd4000001ff00 */
[----:B------:R-:W-:Y:S05]  /*40e0*/  @P0 BRA `(.L_x_7950) ;  /* 0x0000002c00000947 */ /* 0x000fea0003800000 */
[----:B-----5:R-:W-:Y:S01]  /*40f0*/  FSETP.GTU.FTZ.AND P0, PT, |R27|, +INF , PT ;  /* 0x7f8000001b00780b */ /* 0x020fe20003f1c200 */
[C---:B01234-:R-:W-:Y:S01]  /*4100*/  FADD.FTZ R2, |R26|.reuse, -RZ ;  /* 0x800000ff1a027221 */ /* 0x05ffe20000010200 */
        /* <DEDUP_REMOVED lines=8> */
[----:B------:R-:W-:Y:S01]  /*4190*/  FSETP.NEU.FTZ.AND P1, PT, R27, RZ, PT ;  /* 0x000000ff1b00720b */ /* 0x000fe20003f3d000 */
[----:B------:R-:W-:Y:S01]  /*41a0*/  IMAD.MOV.U32 R10, RZ, RZ, R26 ;  /* 0x000000ffff0a7224 */ /* 0x000fe200078e001a */
[----:B------:R-:W-:Y:S02]  /*41b0*/  FSETP.NEU.FTZ.AND P0, PT, R26, RZ, PT ;  /* 0x000000ff1a00720b */ /* 0x000fe40003f1d000 */
[----:B------:R-:W-:-:S11]  /*41c0*/  MOV R11, R27 ;  /* 0x0000001b000b7202 */ /* 0x000fd60000000f00 */
[----:B------:R-:W-:Y:S05]  /*41d0*/  @!P0 BRA !P1, `(.L_x_7950) ;  /* 0x0000002800c48947 */ /* 0x000fea0004800000 */
[----:B------:R-:W-:Y:S01]  /*41e0*/  FSETP.GEU.FTZ.AND P0, PT, R2, 0.00021143197955098003149, PT ;  /* 0x395db3d70200780b */ /* 0x000fe20003f1e000 */
[----:B------:R-:W-:Y:S01]  /*41f0*/  IMAD.MOV.U32 R11, RZ, RZ, R27 ;  /* 0x000000ffff0b7224 */ /* 0x000fe200078e001b */
[----:B------:R-:W-:Y:S01]  /*4200*/  FSETP.GEU.FTZ.AND P1, PT, |R27|, 0.00021143197955098003149, PT ;  /* 0x395db3d71b00780b */ /* 0x000fe20003f3e200 */
[----:B------:R-:W-:-:S12]  /*4210*/  IMAD.MOV.U32 R10, RZ, RZ, R26 ;  /* 0x000000ffff0a7224 */ /* 0x000fd800078e001a */
[----:B------:R-:W-:Y:S05]  /*4220*/  @!P0 BRA !P1, `(.L_x_7950) ;  /* 0x0000002800b08947 */ /* 0x000fea0004800000 */
[----:B------:R-:W-:Y:S01]  /*4230*/  FADD.FTZ R0, R2, 1 ;  /* 0x3f80000002007421 */ /* 0x000fe20000010000 */
        /* <DEDUP_REMOVED lines=54> */
[----:B0-----:R-:W-:Y:S01]  /*45a0*/  @!P0 FMUL.FTZ R11, R6, |R27| ;  /* 0x4000001b060b8220 */ /* 0x001fe20000410000 */
        /* <DEDUP_REMOVED lines=34> */
.L_x_7956:
        /* <DEDUP_REMOVED lines=10> */
.L_x_7958:
[----:B------:R-:W-:-:S04]  /*4870*/  FADD.FTZ R6, -R0, R5 ;  /* 0x0000000500067221 */ /* 0x000fc80000010100 */
[----:B------:R-:W-:-:S07]  /*4880*/  FMUL.FTZ R6, R6, 0.5 ;  /* 0x3f00000006067820 */ /* 0x000fce0000410000 */
.L_x_7959:
[----:B------:R-:W-:Y:S05]  /*4890*/  BSYNC B2 ;  /* 0x0000000000027941 */ /* 0x000fea0003800000 */
.L_x_7957:
        /* <DEDUP_REMOVED lines=11> */
.L_x_7961:
[----:B------:R-:W-:-:S04]  /*4950*/  FADD.FTZ R8, R4, -R9 ;  /* 0x8000000904087221 */ /* 0x000fc80000010000 */
[----:B------:R-:W-:-:S07]  /*4960*/  FMUL.FTZ R9, R8, 0.5 ;  /* 0x3f00000008097820 */ /* 0x000fce0000410000 */
.L_x_7962:
[----:B------:R-:W-:Y:S05]  /*4970*/  BSYNC B2 ;  /* 0x0000000000027941 */ /* 0x000fea0003800000 */
.L_x_7960:
        /* <DEDUP_REMOVED lines=35> */
.L_x_7955:
[----:B------:R0:W1:Y:S02]  /*4bb0*/  MUFU.SQRT R11, R12 ;  /* 0x0000000c000b7308 */ /* 0x0000640000002000 */
.L_x_7954:
[----:B------:R-:W-:Y:S05]  /*4bc0*/  BSYNC B1 ;  /* 0x0000000000017941 */ /* 0x000fea0003800000 */
.L_x_7953:
        /* <DEDUP_REMOVED lines=13> */
[----:B------:R-:W-:Y:S01]  /*4ca0*/  FFMA.FTZ R2, -R0, R3, 0.5 ;  /* 0x3f00000000027423 */ /* 0x000fe20000010103 */
[----:B------:R-:W-:-:S03]  /*4cb0*/  MOV R5, 0x3fd774eb ;  /* 0x3fd774eb00057802 */ /* 0x000fc60000000f00 */
        /* <DEDUP_REMOVED lines=20> */
.L_x_7966:
        /* <DEDUP_REMOVED lines=17> */
.L_x_7972:
[----:B------:R-:W-:-:S04]  /*4f10*/  FADD.FTZ R0, -R0, R5 ;  /* 0x0000000500007221 */ /* 0x000fc80000010100 */
[----:B------:R-:W-:-:S07]  /*4f20*/  FMUL.FTZ R0, R0, 0.5 ;  /* 0x3f00000000007820 */ /* 0x000fce0000410000 */
.L_x_7973:
[----:B------:R-:W-:Y:S05]  /*4f30*/  BSYNC B4 ;  /* 0x0000000000047941 */ /* 0x000fea0003800000 */
.L_x_7971:
        /* <DEDUP_REMOVED lines=10> */
.L_x_7975:
[----:B------:R-:W-:-:S04]  /*4fe0*/  FADD.FTZ R3, -R3, R4 ;  /* 0x0000000403037221 */ /* 0x000fc80000010100 */
[----:B------:R-:W-:-:S07]  /*4ff0*/  FMUL.FTZ R3, R3, 0.5 ;  /* 0x3f00000003037820 */ /* 0x000fce0000410000 */
.L_x_7976:
[----:B------:R-:W-:Y:S05]  /*5000*/  BSYNC B4 ;  /* 0x0000000000047941 */ /* 0x000fea0003800000 */
.L_x_7974:
[----:B------:R-:W-:Y:S01]  /*5010*/  FADD.FTZ R0, R3, R0 ;  /* 0x0000000003007221 */ /* 0x000fe20000010000 */
[----:B------:R-:W-:-:S04]  /*5020*/  FADD.FTZ R7, R2, R7 ;  /* 0x0000000702077221 */ /* 0x000fc80000010000 */
[----:B------:R-:W-:-:S04]  /*5030*/  FMUL.FTZ R0, R7, R0 ;  /* 0x0000000007007220 */ /* 0x000fc80000410000 */
[----:B------:R2:W3:Y:S01]  /*5040*/  MUFU.SQRT R10, R0 ;  /* 0x00000000000a7308 */ /* 0x0004e20000002000 */
[----:B------:R-:W-:Y:S05]  /*5050*/  BRA `(.L_x_7977) ;  /* 0x0000000000487947 */ /* 0x000fea0003800000 */
.L_x_7970:
        /* <DEDUP_REMOVED lines=12> */
.L_x_7969:
[----:B------:R-:W-:Y:S01]  /*5120*/  FADD.FTZ R0, R7, 1 ;  /* 0x3f80000007007421 */ /* 0x000fe20000010000 */
[----:B------:R-:W-:Y:S01]  /*5130*/  MUFU.SQRT R3, R12 ;  /* 0x0000000c00037308 */ /* 0x000fe20000002000 */
[----:B------:R-:W-:Y:S02]  /*5140*/  IMAD.MOV.U32 R2, RZ, RZ, 0x3f800000 ;  /* 0x3f800000ff027424 */ /* 0x000fe400078e00ff */
[----:B------:R-:W-:-:S06]  /*5150*/  FMUL.FTZ R0, R0, 0.5 ;  /* 0x3f00000000007820 */ /* 0x000fcc0000410000 */
[----:B------:R-:W2:Y:S02]  /*5160*/  MUFU.SQRT R0, R0 ;  /* 0x0000000000007308 */ /* 0x000ea40000002000 */
[----:B--2---:R-:W-:-:S07]  /*5170*/  FMUL.FTZ R10, R3, R0 ;  /* 0x00000000030a7220 */ /* 0x004fce0000410000 */
.L_x_7977:
[----:B------:R-:W-:Y:S05]  /*5180*/  BSYNC B2 ;  /* 0x0000000000027941 */ /* 0x000fea0003800000 */
.L_x_7968:
[----:B------:R-:W-:Y:S05]  /*5190*/  BRA `(.L_x_7978) ;  /* 0x0000000000087947 */ /* 0x000fea0003800000 */
.L_x_7965:
[----:B------:R-:W-:Y:S01]  /*51a0*/  FMUL.FTZ R10, R7, 16777216 ;  /* 0x4b800000070a7820 */ /* 0x000fe20000410000 */
[----:B------:R-:W-:-:S07]  /*51b0*/  FMUL.FTZ R2, R2, 16777216 ;  /* 0x4b80000002027820 */ /* 0x000fce0000410000 */
.L_x_7978:
[----:B------:R-:W-:Y:S05]  /*51c0*/  BSYNC B1 ;  /* 0x0000000000017941 */ /* 0x000fea0003800000 */
.L_x_7964:
[----:B--2---:R-:W-:Y:S01]  /*51d0*/  FADD.FTZ R0, |R2|, -RZ ;  /* 0x800000ff02007221 */ /* 0x004fe20000010200 */
[----:B---3--:R-:W-:Y:S01]  /*51e0*/  FADD.FTZ R3, |R10|, -RZ ;  /* 0x800000ff0a037221 */ /* 0x008fe20000010200 */
        /* <DEDUP_REMOVED lines=14> */
[----:B-1----:R-:W-:Y:S05]  /*52d0*/  CALL.REL.NOINC `($__internal_8_$__cuda_sm3x_div_rn_ftz_f32_slowpath) ;  /* 0x000000dc00187944 */ /* 0x002fea0003c00000 */
[----:B------:R-:W-:-:S07]  /*52e0*/  IMAD.MOV.U32 R3, RZ, RZ, R0 ;  /* 0x000000ffff037224 */ /* 0x000fce00078e0000 */
.L_x_7980:
[----:B------:R-:W-:Y:S05]  /*52f0*/  BSYNC B4 ;  /* 0x0000000000047941 */ /* 0x000fea0003800000 */
.L_x_7979:
        /* <DEDUP_REMOVED lines=18> */
.L_x_7982:
[----:B------:R-:W-:Y:S01]  /*5420*/  ISETP.GE.AND P0, PT, R10, RZ, PT ;  /* 0x000000ff0a00720c */ /* 0x000fe20003f06270 */
[----:B------:R-:W-:-:S12]  /*5430*/  IMAD.MOV.U32 R3, RZ, RZ, 0x3fd774eb ;  /* 0x3fd774ebff037424 */ /* 0x000fd800078e00ff */
[----:B------:R-:W-:-:S04]  /*5440*/  @P0 FFMA.FTZ R0, R3, 0.93318945169448852539, -R0 ;  /* 0x3f6ee58103000823 */ /* 0x000fc80000010800 */
[----:B------:R-:W-:-:S07]  /*5450*/  @!P0 FFMA.FTZ R0, R3, 0.93318945169448852539, R0 ;  /* 0x3f6ee58103008823 */ /* 0x000fce0000010000 */
.L_x_7983:
[----:B------:R-:W-:Y:S05]  /*5460*/  BSYNC B1 ;  /* 0x0000000000017941 */ /* 0x000fea0003800000 */
.L_x_7981:
[----:B------:R-:W-:Y:S01]  /*5470*/  FSETP.NEU.FTZ.AND P0, PT, |R10|, |R2|, PT ;  /* 0x400000020a00720b */ /* 0x000fe20003f1d200 */
[----:B------:R-:W-:Y:S01]  /*5480*/  IMAD.MOV.U32 R3, RZ, RZ, 0x4016cbe4 ;  /* 0x4016cbe4ff037424 */ /* 0x000fe200078e00ff */
        /* <DEDUP_REMOVED lines=8> */
.L_x_7967:
[----:B------:R-:W-:Y:S05]  /*5510*/  BSYNC B3 ;  /* 0x0000000000037941 */ /* 0x000fea0003800000 */
.L_x_7963:
[----:B------:R-:W-:Y:S02]  /*5520*/  LOP3.LUT R10, R3, 0x80000000, R26, 0xb8, !PT ;  /* 0x80000000030a7812 */ /* 0x000fe400078eb81a */
[----:B-1----:R-:W-:Y:S01]  /*5530*/  LOP3.LUT R11, R11, 0x80000000, R27, 0xb8, !PT ;  /* 0x800000000b0b7812 */ /* 0x002fe200078eb81b */
[----:B------:R-:W-:Y:S06]  /*5540*/  BRA `(.L_x_7950) ;  /* 0x0000001400e87947 */ /* 0x000fec0003800000 */
.L_x_7952:
        /* <DEDUP_REMOVED lines=29> */
[----:B------:R-:W-:Y:S05]  /*5720*/  CALL.REL.NOINC `($__internal_8_$__cuda_sm3x_div_rn_ftz_f32_slowpath) ;  /* 0x000000d800047944 */ /* 0x000fea0003c00000 */
[----:B------:R-:W-:-:S07]  /*5730*/  IMAD.MOV.U32 R4, RZ, RZ, R0 ;  /* 0x000000ffff047224 */ /* 0x000fce00078e0000 */
.L_x_7989:
[----:B------:R-:W-:Y:S05]  /*5740*/  BSYNC B4 ;  /* 0x0000000000047941 */ /* 0x000fea0003800000 */
.L_x_7988:
        /* <DEDUP_REMOVED lines=18> */
.L_x_7991:
[----:B------:R-:W-:Y:S01]  /*5870*/  ISETP.GE.AND P0, PT, R10, RZ, PT ;  /* 0x000000ff0a00720c */ /* 0x000fe20003f06270 */
[----:B------:R-:W-:-:S12]  /*5880*/  HFMA2.MMA R0, -RZ, RZ, 1.9599609375, 20144 ;  /* 0x3fd774ebff007435 */ /* 0x000fd800000001ff */
[----:B------:R-:W-:-:S04]  /*5890*/  @P0 FFMA.FTZ R3, R0, 0.93318945169448852539, -R3 ;  /* 0x3f6ee58100030823 */ /* 0x000fc80000010803 */
[----:B------:R-:W-:-:S07]  /*58a0*/  @!P0 FFMA.FTZ R3, R0, 0.93318945169448852539, R3 ;  /* 0x3f6ee58100038823 */ /* 0x000fce0000010003 */
.L_x_7992:
[----:B------:R-:W-:Y:S05]  /*58b0*/  BSYNC B1 ;  /* 0x0000000000017941 */ /* 0x000fea0003800000 */
.L_x_7990:
        /* <DEDUP_REMOVED lines=13> */
.L_x_7987:
        /* <DEDUP_REMOVED lines=11> */
[----:B------:R-:W-:Y:S05]  /*5a40*/  CALL.REL.NOINC `($__internal_8_$__cuda_sm3x_div_rn_ftz_f32_slowpath) ;  /* 0x000000d4003c7944 */ /* 0x000fea0003c00000 */
[----:B------:R-:W-:-:S07]  /*5a50*/  IMAD.MOV.U32 R3, RZ, RZ, R0 ;  /* 0x000000ffff037224 */ /* 0x000fce00078e0000 */
.L_x_7995:
[----:B------:R-:W-:Y:S05]  /*5a60*/  BSYNC B4 ;  /* 0x0000000000047941 */ /* 0x000fea0003800000 */
.L_x_7994:
        /* <DEDUP_REMOVED lines=18> */
.L_x_7997:
[----:B------:R-:W-:Y:S01]  /*5b90*/  ISETP.GE.AND P0, PT, R10, RZ, PT ;  /* 0x000000ff0a00720c */ /* 0x000fe20003f06270 */
[----:B------:R-:W-:-:S12]  /*5ba0*/  IMAD.MOV.U32 R3, RZ, RZ, 0x3fd774eb ;  /* 0x3fd774ebff037424 */ /* 0x000fd800078e00ff */
[----:B------:R-:W-:-:S04]  /*5bb0*/  @P0 FFMA.FTZ R0, R3, 0.93318945169448852539, -R0 ;  /* 0x3f6ee58103000823 */ /* 0x000fc80000010800 */
[----:B------:R-:W-:-:S07]  /*5bc0*/  @!P0 FFMA.FTZ R0, R3, 0.93318945169448852539, R0 ;  /* 0x3f6ee58103008823 */ /* 0x000fce0000010000 */
.L_x_7998:
[----:B------:R-:W-:Y:S05]  /*5bd0*/  BSYNC B1 ;  /* 0x0000000000017941 */ /* 0x000fea0003800000 */
.L_x_7996:
[CC--:B------:R-:W-:Y:S02]  /*5be0*/  VIMNMX R3, R13.reuse, R12.reuse, !PT ;  /* 0x0000000c0d037248 */ /* 0x0c0fe40007fe0100 */
[----:B------:R-:W-:Y:S02]  /*5bf0*/  VIMNMX R12, R13, R12, PT ;  /* 0x0000000c0d0c7248 */ /* 0x000fe40003fe0100 */
[----:B------:R-:W-:Y:S02]  /*5c00*/  LOP3.LUT R4, R3, 0xfe000000, RZ, 0xc0, !PT ;  /* 0xfe00000003047812 */ /* 0x000fe400078ec0ff */
[----:B------:R-:W-:Y:S02]  /*5c10*/  FSETP.NEU.FTZ.AND P0, PT, R12, RZ, PT ;  /* 0x000000ff0c00720b */ /* 0x000fe40003f1d000 */
[C---:B------:R-:W-:Y:S02]  /*5c20*/  IADD3 R5, -R4.reuse, 0x7e800000, RZ ;  /* 0x7e80000004057810 */ /* 0x040fe40007ffe1ff */
[----:B------:R-:W-:-:S02]  /*5c30*/  LOP3.LUT R4, R4, 0x800000, RZ, 0xfc, !PT ;  /* 0x0080000004047812 */ /* 0x000fc400078efcff */
[----:B------:R-:W-:Y:S01]  /*5c40*/  FSETP.NEU.FTZ.AND P1, PT, R2, RZ, PT ;  /* 0x000000ff0200720b */ /* 0x000fe20003f3d000 */
[-C--:B------:R-:W-:Y:S01]  /*5c50*/  FMUL.FTZ R6, R12, R5.reuse ;  /* 0x000000050c067220 */ /* 0x080fe20000410000 */
[----:B------:R-:W-:Y:S01]  /*5c60*/  FMUL.FTZ R5, R3, R5 ;  /* 0x0000000503057220 */ /* 0x000fe20000410000 */
[----:B------:R-:W-:Y:S02]  /*5c70*/  FSETP.NEU.FTZ.AND P2, PT, |R10|, |R11|, PT ;  /* 0x4000000b0a00720b */ /* 0x000fe40003f5d200 */
[----:B------:R-:W-:-:S04]  /*5c80*/  FMUL.FTZ R6, R6, R6 ;  /* 0x0000000606067220 */ /* 0x000fc80000410000 */
[----:B------:R-:W-:-:S04]  /*5c90*/  FFMA.FTZ R6, R5, R5, R6 ;  /* 0x0000000505067223 */ /* 0x000fc80000010006 */
        /* <DEDUP_REMOVED lines=15> */
.L_x_7986:
[----:B------:R-:W-:Y:S01]  /*5d90*/  FMUL.FTZ R3, R27, -0.36787945032119750977 ;  /* 0xbebc5ab21b037820 */ /* 0x000fe20000410000 */
[----:B------:R-:W-:Y:S01]  /*5da0*/  FMUL.FTZ R4, R26, -0.36787945032119750977 ;  /* 0xbebc5ab21a047820 */ /* 0x000fe20000410000 */
        /* <DEDUP_REMOVED lines=30> */
[----:B------:R-:W-:Y:S05]  /*5f90*/  CALL.REL.NOINC `($__internal_8_$__cuda_sm3x_div_rn_ftz_f32_slowpath) ;  /* 0x000000cc00e87944 */ /* 0x000fea0003c00000 */
[----:B------:R-:W-:-:S07]  /*5fa0*/  IMAD.MOV.U32 R3, RZ, RZ, R0 ;  /* 0x000000ffff037224 */ /* 0x000fce00078e0000 */
.L_x_8000:
[----:B------:R-:W-:Y:S05]  /*5fb0*/  BSYNC B4 ;  /* 0x0000000000047941 */ /* 0x000fea0003800000 */
.L_x_7999:
        /* <DEDUP_REMOVED lines=18> */
.L_x_8002:
[----:B------:R-:W-:Y:S01]  /*60e0*/  ISETP.GE.AND P0, PT, R10, RZ, PT ;  /* 0x000000ff0a00720c */ /* 0x000fe20003f06270 */
[----:B------:R-:W-:-:S12]  /*60f0*/  IMAD.MOV.U32 R3, RZ, RZ, 0x3fd774eb ;  /* 0x3fd774ebff037424 */ /* 0x000fd800078e00ff */
[----:B------:R-:W-:-:S04]  /*6100*/  @P0 FFMA.FTZ R0, R3, 0.93318945169448852539, -R0 ;  /* 0x3f6ee58103000823 */ /* 0x000fc80000010800 */
[----:B------:R-:W-:-:S07]  /*6110*/  @!P0 FFMA.FTZ R0, R3, 0.93318945169448852539, R0 ;  /* 0x3f6ee58103008823 */ /* 0x000fce0000010000 */
.L_x_8003:
[----:B------:R-:W-:Y:S05]  /*6120*/  BSYNC B1 ;  /* 0x0000000000017941 */ /* 0x000fea0003800000 */
.L_x_8001:
[C---:B------:R-:W-:Y:S01]  /*6130*/  FSETP.NEU.FTZ.AND P2, PT, |R10|.reuse, |R11|, PT ;  /* 0x4000000b0a00720b */ /* 0x040fe20003f5d200 */
[----:B------:R-:W-:Y:S01]  /*6140*/  FADD.FTZ R3, |R10|, |R11| ;  /* 0x4000000b0a037221 */ /* 0x000fe20000010200 */
[----:B------:R-:W-:Y:S01]  /*6150*/  FSETP.NEU.FTZ.AND P0, PT, R2, RZ, PT ;  /* 0x000000ff0200720b */ /* 0x000fe20003f1d000 */
[----:B------:R-:W-:Y:S01]  /*6160*/  IMAD.MOV.U32 R2, RZ, RZ, 0x4016cbe4 ;  /* 0x4016cbe4ff027424 */ /* 0x000fe200078e00ff */
[----:B------:R-:W-:-:S09]  /*6170*/  ISETP.GE.AND P1, PT, R10, RZ, PT ;  /* 0x000000ff0a00720c */ /* 0x000fd20003f26270 */
[----:B------:R-:W-:Y:S02]  /*6180*/  @!P2 FSEL R0, R2, 0.78539818525314331055, !P1 ;  /* 0x3f490fdb0200a808 */ /* 0x000fe40004800000 */
[----:B------:R-:W-:Y:S02]  /*6190*/  @!P0 FSEL R0, RZ, 3.1415927410125732422, P1 ;  /* 0x40490fdbff008808 */ /* 0x000fe40000800000 */
[----:B------:R-:W-:Y:S02]  /*61a0*/  FSETP.GTU.FTZ.AND P0, PT, |R3|, +INF , PT ;  /* 0x7f8000000300780b */ /* 0x000fe40003f1c200 */
[----:B------:R-:W-:-:S04]  /*61b0*/  LOP3.LUT R0, R0, 0x80000000, R11, 0xb8, !PT ;  /* 0x8000000000007812 */ /* 0x000fc800078eb80b */
[----:B------:R-:W-:Y:S01]  /*61c0*/  FSEL R3, R3, R0, P0 ;  /* 0x0000000003037208 */ /* 0x000fe20000000000 */
[----:B------:R-:W-:Y:S06]  /*61d0*/  BRA `(.L_x_7993) ;  /* 0x0000000800747947 */ /* 0x000fec0003800000 */
.L_x_7985:
        /* <DEDUP_REMOVED lines=23> */
[----:B------:R-:W-:-:S07]  /*6350*/  MOV R3, R0 ;  /* 0x0000000000037202 */ /* 0x000fce0000000f00 */
.L_x_8007:
[----:B------:R-:W-:Y:S05]  /*6360*/  BSYNC B4 ;  /* 0x0000000000047941 */ /* 0x000fea0003800000 */
.L_x_8006:
[----:B------:R-:W-:Y:S02]  /*6370*/  IMAD.MOV.U32 R5, RZ, RZ, 0x3b33710b ;  /* 0x3b33710bff057424 */ /* 0x000fe400078e00ff */
[----:B------:R-:W-:Y:S01]  /*6380*/  FMUL.FTZ R0, R3, R3 ;  /* 0x0000000303007220 */ /* 0x000fe20000410000 */
[----:B------:R-:W0:Y:S01]  /*6390*/  MUFU.LG2 R11, R11 ;  /* 0x0000000b000b7308 */ /* 0x000e220000000c00 */
[----:B------:R-:W-:Y:S01]  /*63a0*/  FSETP.NEU.FTZ.AND P0, PT, |R27|, R2, PT ;  /* 0x000000021b00720b */ /* 0x000fe20003f1d200 */
[----:B------:R-:W-:Y:S01]  /*63b0*/  FADD.FTZ R2, R2, |R27| ;  /* 0x4000001b02027221 */ /* 0x000fe20000010000 */
        /* <DEDUP_REMOVED lines=19> */
.L_x_8005:
        /* <DEDUP_REMOVED lines=13> */
.L_x_8009:
[----:B------:R-:W-:Y:S05]  /*65c0*/  BSYNC B4 ;  /* 0x0000000000047941 */ /* 0x000fea0003800000 */
.L_x_8008:
        /* <DEDUP_REMOVED lines=21> */
[----:B------:R-:W-:Y:S01]  /*6720*/  FMUL.FTZ R0, R0, R5 ;  /* 0x0000000500007220 */ /* 0x000fe20000410000 */
[----:B------:R-:W-:-:S03]  /*6730*/  @!P6 IMAD.MOV.U32 R5, RZ, RZ, 0x3fd774eb ;  /* 0x3fd774ebff05e424 */ /* 0x000fc600078e00ff */
[----:B------:R-:W-:Y:S01]  /*6740*/  FFMA.FTZ R0, R0, R3, R3 ;  /* 0x0000000300007223 */ /* 0x000fe20000010003 */
[----:B0-----:R-:W-:Y:S01]  /*6750*/  @P0 FMUL.FTZ R4, R6, R7 ;  /* 0x0000000706040220 */ /* 0x001fe20000410000 */
[----:B------:R-:W-:Y:S02]  /*6760*/  FSETP.NEU.FTZ.AND P0, PT, R12, +INF , PT ;  /* 0x7f8000000c00780b */ /* 0x000fe40003f1d000 */
[----:B------:R-:W-:Y:S02]  /*6770*/  @!P6 FFMA.FTZ R0, R5, 0.93318945169448852539, -R0 ;  /* 0x3f6ee5810500e823 */ /* 0x000fe40000010800 */
[----:B------:R-:W-:Y:S02]  /*6780*/  FSEL R4, R4, +INF , P0 ;  /* 0x7f80000004047808 */ /* 0x000fe40000000000 */
[----:B------:R-:W-:Y:S01]  /*6790*/  FSETP.NEU.FTZ.AND P0, PT, |R27|, R2, PT ;  /* 0x000000021b00720b */ /* 0x000fe20003f1d200 */
[----:B------:R-:W-:-:S03]  /*67a0*/  FADD.FTZ R2, R2, |R27| ;  /* 0x4000001b02027221 */ /* 0x000fc60000010000 */
        /* <DEDUP_REMOVED lines=8> */
.L_x_8004:
[----:B------:R-:W-:Y:S01]  /*6830*/  FMUL.FTZ R3, R27, 0.36787945032119750977 ;  /* 0x3ebc5ab21b037820 */ /* 0x000fe20000410000 */
[----:B------:R-:W-:Y:S01]  /*6840*/  FMUL.FTZ R4, R26, 0.36787945032119750977 ;  /* 0x3ebc5ab21a047820 */ /* 0x000fe20000410000 */
[----:B------:R-:W0:Y:S01]  /*6850*/  MUFU.RCP R9, R10 ;  /* 0x0000000a00097308 */ /* 0x000e220000001000 */
[----:B------:R-:W-:Y:S02]  /*6860*/  IMAD.MOV.U32 R12, RZ, RZ, 0x3f800000 ;  /* 0x3f800000ff0c7424 */ /* 0x000fe400078e00ff */
        /* <DEDUP_REMOVED lines=28> */
[----:B------:R-:W-:Y:S05]  /*6a30*/  CALL.REL.NOINC `($__internal_8_$__cuda_sm3x_div_rn_ftz_f32_slowpath) ;  /* 0x000000c400407944 */ /* 0x000fea0003c00000 */
[----:B------:R-:W-:-:S07]  /*6a40*/  IMAD.MOV.U32 R3, RZ, RZ, R0 ;  /* 0x000000ffff037224 */ /* 0x000fce00078e0000 */
.L_x_8011:
[----:B------:R-:W-:Y:S05]  /*6a50*/  BSYNC B4 ;  /* 0x0000000000047941 */ /* 0x000fea0003800000 */
.L_x_8010:
[----:B------:R-:W-:Y:S02]  /*6a60*/  IMAD.MOV.U32 R5, RZ, RZ, 0x3b33710b ;  /* 0x3b33710bff057424 */ /* 0x000fe400078e00ff */
[----:B------:R-:W-:Y:S01]  /*6a70*/  FMUL.FTZ R0, R3, R3 ;  /* 0x0000000303007220 */ /* 0x000fe20000410000 */
[----:B------:R-:W-:Y:S01]  /*6a80*/  FSETP.NEU.FTZ.AND P0, PT, |R27|, R2, PT ;  /* 0x000000021b00720b */ /* 0x000fe20003f1d200 */
[----:B------:R-:W-:Y:S01]  /*6a90*/  FADD.FTZ R2, R2, |R27| ;  /* 0x4000001b02027221 */ /* 0x000fe20000010000 */
        /* <DEDUP_REMOVED lines=17> */
.L_x_7993:
[----:B------:R-:W-:Y:S05]  /*6bb0*/  BSYNC B3 ;  /* 0x0000000000037941 */ /* 0x000fea0003800000 */
.L_x_7984:
[----:B------:R-:W-:Y:S01]  /*6bc0*/  FADD.FTZ R12, R12, 0.69314718246459960938 ;  /* 0x3f3172180c0c7421 */ /* 0x000fe20000010000 */
[----:B------:R-:W-:-:S04]  /*6bd0*/  LOP3.LUT R10, R3, 0x80000000, R26, 0xb8, !PT ;  /* 0x80000000030a7812 */ /* 0x000fc800078eb81a */
[----:B------:R-:W-:Y:S01]  /*6be0*/  LOP3.LUT R11, R12, 0x80000000, R27, 0xb8, !PT ;  /* 0x800000000c0b7812 */ /* 0x000fe200078eb81b */
[----:B------:R-:W-:Y:S06]  /*6bf0*/  BRA `(.L_x_7950) ;  /* 0x00000000003c7947 */ /* 0x000fec0003800000 */
.L_x_7951:
[----:B------:R-:W-:-:S13]  /*6c00*/  FSETP.NEU.FTZ.AND P0, PT, |R27|, +INF , PT ;  /* 0x7f8000001b00780b */ /* 0x000fda0003f1d200 */
[----:B------:R-:W-:Y:S01]  /*6c10*/  @!P0 FADD.FTZ R10, R26, R26 ;  /* 0x0000001a1a0a8221 */ /* 0x000fe20000010000 */
[----:B------:R-:W-:Y:S01]  /*6c20*/  @!P0 MOV R11, R27 ;  /* 0x0000001b000b8202 */ /* 0x000fe20000000f00 */
[----:B------:R-:W-:Y:S06]  /*6c30*/  @!P0 BRA `(.L_x_7950) ;  /* 0x00000000002c8947 */ /* 0x000fec0003800000 */
[----:B------:R-:W-:-:S13]  /*6c40*/  FSETP.NEU.FTZ.AND P0, PT, R2, +INF , PT ;  /* 0x7f8000000200780b */ /* 0x000fda0003f1d000 */
[----:B------:R-:W-:Y:S01]  /*6c50*/  @!P0 FADD.FTZ R10, R27, R27 ;  /* 0x0000001b1b0a8221 */ /* 0x000fe20000010000 */
[----:B------:R-:W-:Y:S01]  /*6c60*/  @!P0 IMAD.MOV.U32 R11, RZ, RZ, R26 ;  /* 0x000000ffff0b8224 */ /* 0x000fe200078e001a */
[----:B------:R-:W-:Y:S06]  /*6c70*/  @!P0 BRA `(.L_x_7950) ;  /* 0x00000000001c8947 */ /* 0x000fec0003800000 */
[----:B------:R-:W-:-:S13]  /*6c80*/  FSETP.NEU.FTZ.AND P0, PT, R26, RZ, PT ;  /* 0x000000ff1a00720b */ /* 0x000fda0003f1d000 */
[----:B------:R-:W-:Y:S01]  /*6c90*/  @P0 FADD.FTZ R10, RZ, R27 ;  /* 0x0000001bff0a0221 */ /* 0x000fe20000010000 */
[----:B------:R-:W-:-:S04]  /*6ca0*/  @P0 FADD.FTZ R3, RZ, R26 ;  /* 0x0000001aff030221 */ /* 0x000fc80000010000 */
[----:B------:R-:W-:-:S04]  /*6cb0*/  @P0 FADD.FTZ R10, R10, R3 ;  /* 0x000000030a0a0221 */ /* 0x000fc80000010000 */
[----:B------:R-:W-:Y:S02]  /*6cc0*/  @P0 IMAD.MOV.U32 R11, RZ, RZ, R10 ;  /* 0x000000ffff0b0224 */ /* 0x000fe400078e000a */
[----:B------:R-:W-:Y:S01]  /*6cd0*/  @!P0 FADD.FTZ R11, R27, R27 ;  /* 0x0000001b1b0b8221 */ /* 0x000fe20000010000 */
[----:B------:R-:W-:-:S07]  /*6ce0*/  @!P0 IMAD.MOV.U32 R10, RZ, RZ, R26 ;  /* 0x000000ffff0a8224 */ /* 0x000fce00078e001a */
.L_x_7950:
[----:B------:R-:W-:Y:S05]  /*6cf0*/  BSYNC B0 ;  /* 0x0000000000007941 */ /* 0x000fea0003800000 */
.L_x_7949:
[----:B0-2-4-:R-:W0:Y:S01]  /*6d00*/  S2R R2, SR_TID.X ;  /* 0x0000000000027919 */ /* 0x015e220000002100 */
[----:B------:R-:W-:Y:S01]  /*6d10*/  BSSY B0, `(.L_x_8012) ;  /* 0x00002c5000007945 */ /* 0x000fe20003800000 */
[----:B------:R-:W-:Y:S01]  /*6d20*/  IMAD.MOV.U32 R22, RZ, RZ, RZ ;  /* 0x000000ffff167224 */ /* 0x000fe200078e00ff */
[----:B0-----:R-:W-:-:S04]  /*6d30*/  IADD3 R3, R2, 0x80, RZ ;  /* 0x0000008002037810 */ /* 0x001fc80007ffe0ff */
[----:B------:R-:W-:-:S13]  /*6d40*/  ISETP.GE.AND P0, PT, R3, R28, PT ;  /* 0x0000001c0300720c */ /* 0x000fda0003f06270 */
[----:B------:R-:W-:Y:S05]  /*6d50*/  @P0 BRA `(.L_x_8013) ;  /* 0x0000002c00000947 */ /* 0x000fea0003800000 */
[----:B-----5:R-:W-:Y:S01]  /*6d60*/  FSETP.GTU.FTZ.AND P0, PT, |R25|, +INF , PT ;  /* 0x7f8000001900780b */ /* 0x020fe20003f1c200 */
[C---:B------:R-:W-:Y:S01]  /*6d70*/  FADD.FTZ R12, |R24|.reuse, -RZ ;  /* 0x800000ff180c7221 */ /* 0x040fe20000010200 */
        /* <DEDUP_REMOVED lines=10> */
[----:B------:R-:W-:Y:S01]  /*6e20*/  FSETP.NEU.FTZ.AND P0, PT, R24, RZ, PT ;  /* 0x000000ff1800720b */ /* 0x000fe20003f1d000 */
[----:B------:R-:W-:-:S12]  /*6e30*/  IMAD.MOV.U32 R22, RZ, RZ, R24 ;  /* 0x000000ffff167224 */ /* 0x000fd800078e0018 */
[----:B------:R-:W-:Y:S05]  /*6e40*/  @!P0 BRA !P1, `(.L_x_8013) ;  /* 0x0000002800c48947 */ /* 0x000fea0004800000 */
[----:B------:R-:W-:Y:S01]  /*6e50*/  FSETP.GEU.FTZ.AND P0, PT, R12, 0.00021143197955098003149, PT ;  /* 0x395db3d70c00780b */ /* 0x000fe20003f1e000 */
[----:B------:R-:W-:Y:S01]  /*6e60*/  IMAD.MOV.U32 R22, RZ, RZ, R24 ;  /* 0x000000ffff167224 */ /* 0x000fe200078e0018 */
[----:B------:R-:W-:Y:S02]  /*6e70*/  FSETP.GEU.FTZ.AND P1, PT, |R25|, 0.00021143197955098003149, PT ;  /* 0x395db3d71900780b */ /* 0x000fe40003f3e200 */
[----:B------:R-:W-:-:S11]  /*6e80*/  MOV R23, R25 ;  /* 0x0000001900177202 */ /* 0x000fd60000000f00 */
        /* <DEDUP_REMOVED lines=29> */
[----:B------:R-:W2:Y:S01]  /*7060*/  MUFU.SQRT R22, R22 ;  /* 0x0000001600167308 */ /* 0x000ea20000002000 */
[----:B0-----:R-:W-:Y:S01]  /*7070*/  @P0 FMUL.FTZ R5, R20, R7 ;  /* 0x0000000714050220 */ /* 0x001fe20000410000 */
[----:B------:R-:W-:-:S04]  /*7080*/  FSETP.NEU.FTZ.AND P0, PT, R13, +INF , PT ;  /* 0x7f8000000d00780b */ /* 0x000fc80003f1d000 */
[----:B------:R-:W-:Y:S01]  /*7090*/  FSEL R5, R5, +INF , P1 ;  /* 0x7f80000005057808 */ /* 0x000fe20000800000 */
[----:B--2---:R-:W-:-:S05]  /*70a0*/  @P2 FMUL.FTZ R4, R22, R15 ;  /* 0x0000000f16042220 */ /* 0x004fca0000410000 */
        /* <DEDUP_REMOVED lines=57> */
.L_x_8019:
        /* <DEDUP_REMOVED lines=10> */
.L_x_8021:
[----:B------:R-:W-:-:S04]  /*74e0*/  FADD.FTZ R6, -R0, R5 ;  /* 0x0000000500067221 */ /* 0x000fc80000010100 */
[----:B------:R-:W-:-:S07]  /*74f0*/  FMUL.FTZ R6, R6, 0.5 ;  /* 0x3f00000006067820 */ /* 0x000fce0000410000 */
.L_x_8022:
[----:B------:R-:W-:Y:S05]  /*7500*/  BSYNC B2 ;  /* 0x0000000000027941 */ /* 0x000fea0003800000 */
.L_x_8020:
        /* <DEDUP_REMOVED lines=11> */
.L_x_8024:
[----:B------:R-:W-:-:S04]  /*75c0*/  FADD.FTZ R7, R4, -R7 ;  /* 0x8000000704077221 */ /* 0x000fc80000010000 */
[----:B------:R-:W-:-:S07]  /*75d0*/  FMUL.FTZ R7, R7, 0.5 ;  /* 0x3f00000007077820 */ /* 0x000fce0000410000 */
.L_x_8025:
[----:B------:R-:W-:Y:S05]  /*75e0*/  BSYNC B2 ;  /* 0x0000000000027941 */ /* 0x000fea0003800000 */
.L_x_8023:
[----:B------:R-:W-:Y:S01]  /*75f0*/  FADD.FTZ R7, R7, R6 ;  /* 0x0000000607077221 */ /* 0x000fe20000010000 */
[----:B------:R-:W-:Y:S01]  /*7600*/  FADD.FTZ R6, R13, 1 ;  /* 0x3f8000000d067421 */ /* 0x000fe20000010000 */
[----:B------:R-:W-:Y:S01]  /*7610*/  HFMA2.MMA R20, -RZ, RZ, 1.875, 0 ;  /* 0x3f800000ff147435 */ /* 0x000fe200000001ff */
        /* <DEDUP_REMOVED lines=32> */
.L_x_8018:
[----:B------:R0:W2:Y:S02]  /*7820*/  MUFU.SQRT R23, R14 ;  /* 0x0000000e00177308 */ /* 0x0000a40000002000 */
.L_x_8017:
[----:B------:R-:W-:Y:S05]  /*7830*/  BSYNC B1 ;  /* 0x0000000000017941 */ /* 0x000fea0003800000 */
.L_x_8016:
[----:B------:R-:W-:Y:S01]  /*7840*/  FSETP.GEU.FTZ.AND P0, PT, R12, 4.336808689942017736e-19, PT ;  /* 0x210000000c00780b */ /* 0x000fe20003f1e000 */
[----:B------:R-:W-:Y:S04]  /*7850*/  BSSY B3, `(.L_x_8026) ;  /* 0x0000093000037945 */ /* 0x000fe80003800000 */
[----:B------:R-:W-:Y:S08]  /*7860*/  BSSY B1, `(.L_x_8027) ;  /* 0x000005d000017945 */ /* 0x000ff00003800000 */
[----:B------:R-:W-:Y:S05]  /*7870*/  @!P0 BRA `(.L_x_8028) ;  /* 0x0000000400648947 */ /* 0x000fea0003800000 */
[----:B------:R-:W4:Y:S02]  /*7880*/  MUFU.RCP R7, R13 ;  /* 0x0000000d00077308 */ /* 0x000f240000001000 */
[----:B----4-:R-:W-:-:S05]  /*7890*/  FMUL.FTZ R6, R12, R7 ;  /* 0x000000070c067220 */ /* 0x010fca0000410000 */
        /* <DEDUP_REMOVED lines=8> */
[----:B------:R-:W4:Y:S02]  /*7920*/  MUFU.RSQ R4, R3 ;  /* 0x0000000300047308 */ /* 0x000f240000001400 */
[----:B----4-:R-:W-:Y:S01]  /*7930*/  FMUL.FTZ R5, R3, R4 ;  /* 0x0000000403057220 */ /* 0x010fe20000410000 */
        /* <DEDUP_REMOVED lines=19> */
.L_x_8029:
        /* <DEDUP_REMOVED lines=13> */
[----:B------:R-:W4:Y:S02]  /*7b40*/  @P0 MUFU.RCP R5, R5 ;  /* 0x0000000500050308 */ /* 0x000f240000001000 */
[----:B----4-:R-:W-:Y:S01]  /*7b50*/  @P0 FMUL.FTZ.D2 R0, R0, R5 ;  /* 0x0000000500000220 */ /* 0x010fe20000310000 */
[----:B------:R-:W-:Y:S01]  /*7b60*/  @!P0 FMUL.FTZ R0, |R25|, 0.5 ;  /* 0x3f00000019008820 */ /* 0x000fe20000410200 */
[----:B------:R-:W-:Y:S06]  /*7b70*/  BRA `(.L_x_8036) ;  /* 0x0000000000087947 */ /* 0x000fec0003800000 */
.L_x_8035:
[----:B------:R-:W-:-:S04]  /*7b80*/  FADD.FTZ R0, -R0, R5 ;  /* 0x0000000500007221 */ /* 0x000fc80000010100 */
[----:B------:R-:W-:-:S07]  /*7b90*/  FMUL.FTZ R0, R0, 0.5 ;  /* 0x3f00000000007820 */ /* 0x000fce0000410000 */
.L_x_8036:
[----:B------:R-:W-:Y:S05]  /*7ba0*/  BSYNC B4 ;  /* 0x0000000000047941 */ /* 0x000fea0003800000 */
.L_x_8034:
        /* <DEDUP_REMOVED lines=10> */
.L_x_8038:
[----:B------:R-:W-:-:S04]  /*7c50*/  FADD.FTZ R3, -R3, R4 ;  /* 0x0000000403037221 */ /* 0x000fc80000010100 */
[----:B------:R-:W-:-:S07]  /*7c60*/  FMUL.FTZ R3, R3, 0.5 ;  /* 0x3f00000003037820 */ /* 0x000fce0000410000 */
.L_x_8039:
[----:B------:R-:W-:Y:S05]  /*7c70*/  BSYNC B4 ;  /* 0x0000000000047941 */ /* 0x000fea0003800000 */
.L_x_8037:
[----:B------:R-:W-:Y:S01]  /*7c80*/  FADD.FTZ R0, R3, R0 ;  /* 0x0000000003007221 */ /* 0x000fe20000010000 */
[----:B------:R-:W-:-:S04]  /*7c90*/  FADD.FTZ R13, R12, R13 ;  /* 0x0000000d0c0d7221 */ /* 0x000fc80000010000 */
[----:B------:R-:W-:-:S06]  /*7ca0*/  FMUL.FTZ R13, R13, R0 ;  /* 0x000000000d0d7220 */ /* 0x000fcc0000410000 */
[----:B------:R-:W4:Y:S01]  /*7cb0*/  MUFU.SQRT R13, R13 ;  /* 0x0000000d000d7308 */ /* 0x000f220000002000 */
[----:B------:R-:W-:Y:S05]  /*7cc0*/  BRA `(.L_x_8040) ;  /* 0x0000000000487947 */ /* 0x000fea0003800000 */
.L_x_8033:
[----:B------:R-:W-:-:S13]  /*7cd0*/  FSETP.GT.FTZ.AND P0, PT, R12, 1, PT ;  /* 0x3f8000000c00780b */ /* 0x000fda0003f14000 */
[----:B------:R-:W-:Y:S01]  /*7ce0*/  @P0 FMUL.FTZ R5, R0, R3 ;  /* 0x0000000300050220 */ /* 0x000fe20000410000 */
[----:B------:R-:W-:-:S04]  /*7cf0*/  @!P0 FADD.FTZ R3, -R12, 1 ;  /* 0x3f8000000c038421 */ /* 0x000fc80000010100 */
[----:B------:R-:W-:Y:S01]  /*7d00*/  @!P0 FMUL.FTZ R4, R0, R3 ;  /* 0x0000000300048220 */ /* 0x000fe20000410000 */
[----:B------:R-:W4:Y:S01]  /*7d10*/  @P0 MUFU.SQRT R5, R5 ;  /* 0x0000000500050308 */ /* 0x000f220000002000 */
[----:B------:R-:W-:-:S04]  /*7d20*/  @P0 FMUL.FTZ R3, |R25|, 2.81474976710656000000e+14 ;  /* 0x5780000019030820 */ /* 0x000fc80000410200 */
[C---:B------:R-:W-:Y:S01]  /*7d30*/  @P0 FMUL.FTZ R3, R12.reuse, R3 ;  /* 0x000000030c030220 */ /* 0x040fe20000410000 */
[----:B------:R-:W-:Y:S02]  /*7d40*/  @P0 FMUL.FTZ R12, R12, 2.81474976710656000000e+14 ;  /* 0x578000000c0c0820 */ /* 0x000fe40000410000 */
[----:B------:R-:W-:Y:S08]  /*7d50*/  @!P0 MUFU.SQRT R13, R4 ;  /* 0x00000004000d8308 */ /* 0x000ff00000002000 */
[----:B----4-:R-:W4:Y:S02]  /*7d60*/  @P0 MUFU.RCP R0, R5 ;  /* 0x0000000500000308 */ /* 0x010f240000001000 */
[----:B----4-:R-:W-:Y:S01]  /*7d70*/  @P0 FMUL.FTZ R13, R3, R0 ;  /* 0x00000000030d0220 */ /* 0x010fe20000410000 */
[----:B------:R-:W-:Y:S06]  /*7d80*/  BRA `(.L_x_8040) ;  /* 0x0000000000187947 */ /* 0x000fec0003800000 */
.L_x_8032:
[----:B------:R-:W-:Y:S01]  /*7d90*/  FADD.FTZ R0, R13, 1 ;  /* 0x3f8000000d007421 */ /* 0x000fe20000010000 */
[----:B------:R-:W-:Y:S01]  /*7da0*/  MUFU.SQRT R3, R14 ;  /* 0x0000000e00037308 */ /* 0x000fe20000002000 */
[----:B------:R-:W-:Y:S02]  /*7db0*/  IMAD.MOV.U32 R12, RZ, RZ, 0x3f800000 ;  /* 0x3f800000ff0c7424 */ /* 0x000fe400078e00ff */
[----:B------:R-:W-:-:S06]  /*7dc0*/  FMUL.FTZ R0, R0, 0.5 ;  /* 0x3f00000000007820 */ /* 0x000fcc0000410000 */
[----:B------:R-:W4:Y:S02]  /*7dd0*/  MUFU.SQRT R0, R0 ;  /* 0x0000000000007308 */ /* 0x000f240000002000 */
[----:B----4-:R-:W-:-:S07]  /*7de0*/  FMUL.FTZ R13, R3, R0 ;  /* 0x00000000030d7220 */ /* 0x010fce0000410000 */
.L_x_8040:
[----:B------:R-:W-:Y:S05]  /*7df0*/  BSYNC B2 ;  /* 0x0000000000027941 */ /* 0x000fea0003800000 */
.L_x_8031:
[----:B------:R-:W-:Y:S05]  /*7e00*/  BRA `(.L_x_8041) ;  /* 0x0000000000087947 */ /* 0x000fea0003800000 */
.L_x_8028:
[----:B------:R-:W-:Y:S01]  /*7e10*/  FMUL.FTZ R13, R13, 16777216 ;  /* 0x4b8000000d0d7820 */ /* 0x000fe20000410000 */
[----:B------:R-:W-:-:S07]  /*7e20*/  FMUL.FTZ R12, R12, 16777216 ;  /* 0x4b8000000c0c7820 */ /* 0x000fce0000410000 */
.L_x_8041:
[----:B------:R-:W-:Y:S05]  /*7e30*/  BSYNC B1 ;  /* 0x0000000000017941 */ /* 0x000fea0003800000 */
.L_x_8027:
[C---:B------:R-:W-:Y:S01]  /*7e40*/  FADD.FTZ R0, |R12|.reuse, -RZ ;  /* 0x800000ff0c007221 */ /* 0x040fe20000010200 */
[----:B----4-:R-:W-:Y:S01]  /*7e50*/  FADD.FTZ R3, |R13|, -RZ ;  /* 0x800000ff0d037221 */ /* 0x010fe20000010200 */
[----:B------:R-:W-:Y:S01]  /*7e60*/  FSETP.GT.FTZ.AND P6, PT, |R12|, |R13|, PT ;  /* 0x4000000d0c00720b */ /* 0x000fe20003fd4200 */
[----:B------:R-:W-:Y:S03]  /*7e70*/  BSSY B4, `(.L_x_8042) ;  /* 0x000000f000047945 */ /* 0x000fe60003800000 */
[----:B0-----:R-:W-:Y:S02]  /*7e80*/  FSEL R14, R0, R3, P6 ;  /* 0x00000003000e7208 */ /* 0x001fe40003000000 */
[----:B------:R-:W-:Y:S02]  /*7e90*/  FSEL R0, R3, R0, P6 ;  /* 0x0000000003007208 */ /* 0x000fe40003000000 */
[----:B------:R-:W0:Y:S08]  /*7ea0*/  MUFU.RCP R5, R14 ;  /* 0x0000000e00057308 */ /* 0x000e300000001000 */
[----:B------:R-:W4:Y:S01]  /*7eb0*/  FCHK P0, R0, R14 ;  /* 0x0000000e00007302 */ /* 0x000f220000000000 */
[----:B0-----:R-:W-:-:S04]  /*7ec0*/  FFMA R4, -R14, R5, 1 ;  /* 0x3f8000000e047423 */ /* 0x001fc80000000105 */
[----:B------:R-:W-:-:S04]  /*7ed0*/  FFMA R5, R5, R4, R5 ;  /* 0x0000000405057223 */ /* 0x000fc80000000005 */
[----:B------:R-:W-:-:S04]  /*7ee0*/  FFMA R4, R0, R5, RZ ;  /* 0x0000000500047223 */ /* 0x000fc800000000ff */
[----:B------:R-:W-:-:S04]  /*7ef0*/  FFMA R3, -R14, R4, R0 ;  /* 0x000000040e037223 */ /* 0x000fc80000000100 */
[----:B------:R-:W-:Y:S01]  /*7f00*/  FFMA R3, R5, R3, R4 ;  /* 0x0000000305037223 */ /* 0x000fe20000000004 */
[----:B----4-:R-:W-:Y:S06]  /*7f10*/  @!P0 BRA `(.L_x_8043) ;  /* 0x0000000000108947 */ /* 0x010fec0003800000 */
[----:B------:R-:W-:Y:S02]  /*7f20*/  MOV R9, R14 ;  /* 0x0000000e00097202 */ /* 0x000fe40000000f00 */
[----:B------:R-:W-:-:S07]  /*7f30*/  MOV R3, 0x7f50 ;  /* 0x00007f5000037802 */ /* 0x000fce0000000f00 */
[----:B-123--:R-:W-:Y:S05]  /*7f40*/  CALL.REL.NOINC `($__internal_8_$__cuda_sm3x_div_rn_ftz_f32_slowpath) ;  /* 0x000000ac00fc7944 */ /* 0x00efea0003c00000 */
[----:B------:R-:W-:-:S07]  /*7f50*/  IMAD.MOV.U32 R3, RZ, RZ, R0 ;  /* 0x000000ffff037224 */ /* 0x000fce00078e0000 */
.L_x_8043:
[----:B------:R-:W-:Y:S05]  /*7f60*/  BSYNC B4 ;  /* 0x0000000000047941 */ /* 0x000fea0003800000 */
.L_x_8042:
        /* <DEDUP_REMOVED lines=18> */
.L_x_8045:
[----:B------:R-:W-:Y:S01]  /*8090*/  ISETP.GE.AND P0, PT, R13, RZ, PT ;  /* 0x000000ff0d00720c */ /* 0x000fe20003f06270 */
[----:B------:R-:W-:-:S12]  /*80a0*/  HFMA2.MMA R3, -RZ, RZ, 1.9599609375, 20144 ;  /* 0x3fd774ebff037435 */ /* 0x000fd800000001ff */
[----:B------:R-:W-:-:S04]  /*80b0*/  @P0 FFMA.FTZ R0, R3, 0.93318945169448852539, -R0 ;  /* 0x3f6ee58103000823 */ /* 0x000fc80000010800 */
[----:B------:R-:W-:-:S07]  /*80c0*/  @!P0 FFMA.FTZ R0, R3, 0.93318945169448852539, R0 ;  /* 0x3f6ee58103008823 */ /* 0x000fce0000010000 */
.L_x_8046:
[----:B------:R-:W-:Y:S05]  /*80d0*/  BSYNC B1 ;  /* 0x0000000000017941 */ /* 0x000fea0003800000 */
.L_x_8044:
        /* <DEDUP_REMOVED lines=10> */
.L_x_8030:
[----:B------:R-:W-:Y:S05]  /*8180*/  BSYNC B3 ;  /* 0x0000000000037941 */ /* 0x000fea0003800000 */
.L_x_8026:
[----:B------:R-:W-:Y:S02]  /*8190*/  LOP3.LUT R22, R5, 0x80000000, R24, 0xb8, !PT ;  /* 0x8000000005167812 */ /* 0x000fe400078eb818 */
[----:B--2---:R-:W-:Y:S01]  /*81a0*/  LOP3.LUT R23, R23, 0x80000000, R25, 0xb8, !PT ;  /* 0x8000000017177812 */ /* 0x004fe200078eb819 */
[----:B------:R-:W-:Y:S06]  /*81b0*/  BRA `(.L_x_8013) ;  /* 0x0000001400e87947 */ /* 0x000fec0003800000 */
.L_x_8015:
        /* <DEDUP_REMOVED lines=29> */
[----:B-1-3--:R-:W-:Y:S05]  /*8390*/  CALL.REL.NOINC `($__internal_8_$__cuda_sm3x_div_rn_ftz_f32_slowpath) ;  /* 0x000000a800e87944 */ /* 0x00afea0003c00000 */
[----:B------:R-:W-:-:S07]  /*83a0*/  IMAD.MOV.U32 R3, RZ, RZ, R0 ;  /* 0x000000ffff037224 */ /* 0x000fce00078e0000 */
.L_x_8052:
[----:B------:R-:W-:Y:S05]  /*83b0*/  BSYNC B4 ;  /* 0x0000000000047941 */ /* 0x000fea0003800000 */
.L_x_8051:
        /* <DEDUP_REMOVED lines=18> */
.L_x_8054:
[----:B------:R-:W-:Y:S01]  /*84e0*/  ISETP.GE.AND P0, PT, R13, RZ, PT ;  /* 0x000000ff0d00720c */ /* 0x000fe20003f06270 */
[----:B------:R-:W-:-:S12]  /*84f0*/  IMAD.MOV.U32 R3, RZ, RZ, 0x3fd774eb ;  /* 0x3fd774ebff037424 */ /* 0x000fd800078e00ff */
[----:B------:R-:W-:-:S04]  /*8500*/  @P0 FFMA.FTZ R0, R3, 0.93318945169448852539, -R0 ;  /* 0x3f6ee58103000823 */ /* 0x000fc80000010800 */
[----:B------:R-:W-:-:S07]  /*8510*/  @!P0 FFMA.FTZ R0, R3, 0.93318945169448852539, R0 ;  /* 0x3f6ee58103008823 */ /* 0x000fce0000010000 */
.L_x_8055:
[----:B------:R-:W-:Y:S05]  /*8520*/  BSYNC B1 ;  /* 0x0000000000017941 */ /* 0x000fea0003800000 */
.L_x_8053:
[C---:B------:R-:W-:Y:S01]  /*8530*/  FSETP.NEU.FTZ.AND P0, PT, |R13|.reuse, |R14|, PT ;  /* 0x4000000e0d00720b */ /* 0x040fe20003f1d200 */
[----:B------:R-:W0:Y:S01]  /*8540*/  MUFU.LG2 R15, R15 ;  /* 0x0000000f000f7308 */ /* 0x000e220000000c00 */
[----:B------:R-:W-:Y:S01]  /*8550*/  FSETP.NEU.FTZ.AND P1, PT, R12, RZ, PT ;  /* 0x000000ff0c00720b */ /* 0x000fe20003f3d000 */
[----:B------:R-:W-:Y:S01]  /*8560*/  IMAD.MOV.U32 R3, RZ, RZ, 0x4016cbe4 ;  /* 0x4016cbe4ff037424 */ /* 0x000fe200078e00ff */
[----:B------:R-:W-:-:S09]  /*8570*/  ISETP.GE.AND P2, PT, R13, RZ, PT ;  /* 0x000000ff0d00720c */ /* 0x000fd20003f46270 */
[----:B------:R-:W-:Y:S01]  /*8580*/  @!P0 FSEL R0, R3, 0.78539818525314331055, !P2 ;  /* 0x3f490fdb03008808 */ /* 0x000fe20005000000 */
[----:B------:R-:W-:Y:S01]  /*8590*/  FADD.FTZ R3, |R13|, |R14| ;  /* 0x4000000e0d037221 */ /* 0x000fe20000010200 */
[----:B------:R-:W-:Y:S01]  /*85a0*/  @!P1 FSEL R0, RZ, 3.1415927410125732422, P2 ;  /* 0x40490fdbff009808 */ /* 0x000fe20001000000 */
[----:B0-----:R-:W-:-:S03]  /*85b0*/  FMUL.FTZ.D2 R15, R15, 0.69314718246459960938 ;  /* 0x3f3172180f0f7820 */ /* 0x001fc60000310000 */
[----:B------:R-:W-:Y:S02]  /*85c0*/  FSETP.GTU.FTZ.AND P0, PT, |R3|, +INF , PT ;  /* 0x7f8000000300780b */ /* 0x000fe40003f1c200 */
[----:B------:R-:W-:-:S04]  /*85d0*/  LOP3.LUT R0, R0, 0x80000000, R14, 0xb8, !PT ;  /* 0x8000000000007812 */ /* 0x000fc800078eb80e */
[----:B------:R-:W-:Y:S01]  /*85e0*/  FSEL R3, R3, R0, P0 ;  /* 0x0000000003037208 */ /* 0x000fe20000000000 */
[----:B------:R-:W-:Y:S06]  /*85f0*/  BRA `(.L_x_8056) ;  /* 0x0000001000887947 */ /* 0x000fec0003800000 */
.L_x_8050:
[----:B------:R-:W0:Y:S01]  /*8600*/  MUFU.RCP R3, R12 ;  /* 0x0000000c00037308 */ /* 0x000e220000001000 */
[----:B------:R-:W-:Y:S07]  /*8610*/  BSSY B4, `(.L_x_8057) ;  /* 0x000000c000047945 */ /* 0x000fee0003800000 */
        /* <DEDUP_REMOVED lines=9> */
[----:B-1-3--:R-:W-:Y:S05]  /*86b0*/  CALL.REL.NOINC `($__internal_8_$__cuda_sm3x_div_rn_ftz_f32_slowpath) ;  /* 0x000000a800207944 */ /* 0x00afea0003c00000 */
[----:B------:R-:W-:-:S07]  /*86c0*/  IMAD.MOV.U32 R3, RZ, RZ, R0 ;  /* 0x000000ffff037224 */ /* 0x000fce00078e0000 */
.L_x_8058:
[----:B------:R-:W-:Y:S05]  /*86d0*/  BSYNC B4 ;  /* 0x0000000000047941 */ /* 0x000fea0003800000 */
.L_x_8057:
        /* <DEDUP_REMOVED lines=18> */
.L_x_8060:
[----:B------:R-:W-:Y:S01]  /*8800*/  ISETP.GE.AND P0, PT, R13, RZ, PT ;  /* 0x000000ff0d00720c */ /* 0x000fe20003f06270 */
[----:B------:R-:W-:-:S12]  /*8810*/  HFMA2.MMA R3, -RZ, RZ, 1.9599609375, 20144 ;  /* 0x3fd774ebff037435 */ /* 0x000fd800000001ff */
[----:B------:R-:W-:-:S04]  /*8820*/  @P0 FFMA.FTZ R0, R3, 0.93318945169448852539, -R0 ;  /* 0x3f6ee58103000823 */ /* 0x000fc80000010800 */
[----:B------:R-:W-:-:S07]  /*8830*/  @!P0 FFMA.FTZ R0, R3, 0.93318945169448852539, R0 ;  /* 0x3f6ee58103008823 */ /* 0x000fce0000010000 */
.L_x_8061:
[----:B------:R-:W-:Y:S05]  /*8840*/  BSYNC B1 ;  /* 0x0000000000017941 */ /* 0x000fea0003800000 */
.L_x_8059:
        /* <DEDUP_REMOVED lines=27> */
.L_x_8049:
[----:B------:R-:W-:Y:S01]  /*8a00*/  FMUL.FTZ R3, R25, -0.36787945032119750977 ;  /* 0xbebc5ab219037820 */ /* 0x000fe20000410000 */
[----:B------:R-:W-:Y:S01]  /*8a10*/  FMUL.FTZ R4, R24, -0.36787945032119750977 ;  /* 0xbebc5ab218047820 */ /* 0x000fe20000410000 */
        /* <DEDUP_REMOVED lines=25> */
[----:B------:R-:W2:Y:S01]  /*8bb0*/  FCHK P0, R0, R12 ;  /* 0x0000000c00007302 */ /* 0x000ea20000000000 */
[----:B0-----:R-:W-:Y:S01]  /*8bc0*/  FFMA.FTZ R15, R5, 0.69314718246459960938, R4 ;  /* 0x3f317218050f7823 */ /* 0x001fe20000010004 */
[----:B--2---:R-:W-:Y:S06]  /*8bd0*/  @!P0 BRA `(.L_x_8063) ;  /* 0x0000000000108947 */ /* 0x004fec0003800000 */
[----:B------:R-:W-:Y:S01]  /*8be0*/  IMAD.MOV.U32 R9, RZ, RZ, R12 ;  /* 0x000000ffff097224 */ /* 0x000fe200078e000c */
[----:B------:R-:W-:-:S07]  /*8bf0*/  MOV R3, 0x8c10 ;  /* 0x00008c1000037802 */ /* 0x000fce0000000f00 */
[----:B-1-3--:R-:W-:Y:S05]  /*8c00*/  CALL.REL.NOINC `($__internal_8_$__cuda_sm3x_div_rn_ftz_f32_slowpath) ;  /* 0x000000a000cc7944 */ /* 0x00afea0003c00000 */
[----:B------:R-:W-:-:S07]  /*8c10*/  MOV R3, R0 ;  /* 0x0000000000037202 */ /* 0x000fce0000000f00 */
.L_x_8063:
[----:B------:R-:W-:Y:S05]  /*8c20*/  BSYNC B4 ;  /* 0x0000000000047941 */ /* 0x000fea0003800000 */
.L_x_8062:
        /* <DEDUP_REMOVED lines=18> */
.L_x_8065:
[----:B------:R-:W-:Y:S01]  /*8d50*/  ISETP.GE.AND P0, PT, R13, RZ, PT ;  /* 0x000000ff0d00720c */ /* 0x000fe20003f06270 */
[----:B------:R-:W-:-:S12]  /*8d60*/  IMAD.MOV.U32 R3, RZ, RZ, 0x3fd774eb ;  /* 0x3fd774ebff037424 */ /* 0x000fd800078e00ff */
[----:B------:R-:W-:-:S04]  /*8d70*/  @P0 FFMA.FTZ R0, R3, 0.93318945169448852539, -R0 ;  /* 0x3f6ee58103000823 */ /* 0x000fc80000010800 */
[----:B------:R-:W-:-:S07]  /*8d80*/  @!P0 FFMA.FTZ R0, R3, 0.93318945169448852539, R0 ;  /* 0x3f6ee58103008823 */ /* 0x000fce0000010000 */
.L_x_8066:
[----:B------:R-:W-:Y:S05]  /*8d90*/  BSYNC B1 ;  /* 0x0000000000017941 */ /* 0x000fea0003800000 */
.L_x_8064:
        /* <DEDUP_REMOVED lines=11> */
.L_x_8048:
        /* <DEDUP_REMOVED lines=24> */
.L_x_8070:
[----:B------:R-:W-:Y:S05]  /*8fd0*/  BSYNC B4 ;  /* 0x0000000000047941 */ /* 0x000fea0003800000 */
.L_x_8069:
        /* <DEDUP_REMOVED lines=24> */
.L_x_8068:
        /* <DEDUP_REMOVED lines=13> */
.L_x_8072:
[----:B------:R-:W-:Y:S05]  /*9230*/  BSYNC B4 ;  /* 0x0000000000047941 */ /* 0x000fea0003800000 */
.L_x_8071:
        /* <DEDUP_REMOVED lines=22> */
[----:B------:R-:W-:-:S03]  /*93a0*/  @!P6 MOV R5, 0x3fd774eb ;  /* 0x3fd774eb0005e802 */ /* 0x000fc60000000f00 */
        /* <DEDUP_REMOVED lines=15> */
.L_x_8067:
        /* <DEDUP_REMOVED lines=27> */
[----:B------:R-:W2:Y:S01]  /*9650*/  FCHK P0, R0, R13 ;  /* 0x0000000d00007302 */ /* 0x000ea20000000000 */
[----:B0-----:R-:W-:Y:S01]  /*9660*/  FFMA.FTZ R15, R5, 0.69314718246459960938, R4 ;  /* 0x3f317218050f7823 */ /* 0x001fe20000010004 */
[----:B--2---:R-:W-:Y:S06]  /*9670*/  @!P0 BRA `(.L_x_8074) ;  /* 0x0000000000108947 */ /* 0x004fec0003800000 */
[----:B------:R-:W-:Y:S01]  /*9680*/  IMAD.MOV.U32 R9, RZ, RZ, R13 ;  /* 0x000000ffff097224 */ /* 0x000fe200078e000d */
[----:B------:R-:W-:-:S07]  /*9690*/  MOV R3, 0x96b0 ;  /* 0x000096b000037802 */ /* 0x000fce0000000f00 */
[----:B-1-3--:R-:W-:Y:S05]  /*96a0*/  CALL.REL.NOINC `($__internal_8_$__cuda_sm3x_div_rn_ftz_f32_slowpath) ;  /* 0x0000009800247944 */ /* 0x00afea0003c00000 */
[----:B------:R-:W-:-:S07]  /*96b0*/  IMAD.MOV.U32 R3, RZ, RZ, R0 ;  /* 0x000000ffff037224 */ /* 0x000fce00078e0000 */
.L_x_8074:
[----:B------:R-:W-:Y:S05]  /*96c0*/  BSYNC B4 ;  /* 0x0000000000047941 */ /* 0x000fea0003800000 */
.L_x_8073:
[----:B------:R-:W-:Y:S01]  /*96d0*/  HFMA2.MMA R5, -RZ, RZ, 0.89990234375, 10328 ;  /* 0x3b33710bff057435 */ /* 0x000fe200000001ff */
[----:B------:R-:W-:Y:S01]  /*96e0*/  FMUL.FTZ R0, R3, R3 ;  /* 0x0000000303007220 */ /* 0x000fe20000410000 */
[----:B------:R-:W-:Y:S01]  /*96f0*/  FSETP.NEU.FTZ.AND P0, PT, |R25|, R12, PT ;  /* 0x0000000c1900720b */ /* 0x000fe20003f1d200 */
[----:B------:R-:W-:Y:S01]  /*9700*/  FADD.FTZ R12, R12, |R25| ;  /* 0x400000190c0c7221 */ /* 0x000fe20000010000 */
        /* <DEDUP_REMOVED lines=17> */
.L_x_8056:
[----:B------:R-:W-:Y:S05]  /*9820*/  BSYNC B3 ;  /* 0x0000000000037941 */ /* 0x000fea0003800000 */
.L_x_8047:
[----:B------:R-:W-:Y:S01]  /*9830*/  FADD.FTZ R0, R15, 0.69314718246459960938 ;  /* 0x3f3172180f007421 */ /* 0x000fe20000010000 */
[----:B------:R-:W-:-:S04]  /*9840*/  LOP3.LUT R22, R3, 0x80000000, R24, 0xb8, !PT ;  /* 0x8000000003167812 */ /* 0x000fc800078eb818 */
[----:B------:R-:W-:Y:S01]  /*9850*/  LOP3.LUT R23, R0, 0x80000000, R25, 0xb8, !PT ;  /* 0x8000000000177812 */ /* 0x000fe200078eb819 */
[----:B------:R-:W-:Y:S06]  /*9860*/  BRA `(.L_x_8013) ;  /* 0x00000000003c7947 */ /* 0x000fec0003800000 */
.L_x_8014:
[----:B------:R-:W-:-:S13]  /*9870*/  FSETP.NEU.FTZ.AND P0, PT, |R25|, +INF , PT ;  /* 0x7f8000001900780b */ /* 0x000fda0003f1d200 */
[----:B------:R-:W-:Y:S01]  /*9880*/  @!P0 FADD.FTZ R22, R24, R24 ;  /* 0x0000001818168221 */ /* 0x000fe20000010000 */
[----:B------:R-:W-:Y:S01]  /*9890*/  @!P0 IMAD.MOV.U32 R23, RZ, RZ, R25 ;  /* 0x000000ffff178224 */ /* 0x000fe200078e0019 */
        /* <DEDUP_REMOVED lines=8> */
[----:B------:R-:W-:-:S05]  /*9920*/  @P0 FADD.FTZ R22, R22, R3 ;  /* 0x0000000316160221 */ /* 0x000fca0000010000 */
[----:B------:R-:W-:Y:S01]  /*9930*/  @P0 MOV R23, R22 ;  /* 0x0000001600170202 */ /* 0x000fe20000000f00 */
[----:B------:R-:W-:Y:S01]  /*9940*/  @!P0 FADD.FTZ R23, R25, R25 ;  /* 0x0000001919178221 */ /* 0x000fe20000010000 */
[----:B------:R-:W-:-:S07]  /*9950*/  @!P0 IMAD.MOV.U32 R22, RZ, RZ, R24 ;  /* 0x000000ffff168224 */ /* 0x000fce00078e0018 */
.L_x_8013:
[----:B------:R-:W-:Y:S05]  /*9960*/  BSYNC B0 ;  /* 0x0000000000007941 */ /* 0x000fea0003800000 */
.L_x_8012:
[----:B------:R-:W-:Y:S01]  /*9970*/  VIADD R3, R2, 0x100 ;  /* 0x0000010002037836 */ /* 0x000fe20000000000 */
[----:B------:R-:W-:Y:S01]  /*9980*/  BSSY B0, `(.L_x_8075) ;  /* 0x00002c5000007945 */ /* 0x000fe20003800000 */
[----:B-----5:R-:W-:Y:S01]  /*9990*/  IMAD.MOV.U32 R25, RZ, RZ, RZ ;  /* 0x000000ffff197224 */ /* 0x020fe200078e00ff */
[----:B-1-3--:R-:W-:Y:S02]  /*99a0*/  CS2R R26, SRZ ;  /* 0x00000000001a7805 */ /* 0x00afe4000001ff00 */
[----:B------:R-:W-:-:S13]  /*99b0*/  ISETP.GE.AND P0, PT, R3, R28, PT ;  /* 0x0000001c0300720c */ /* 0x000fda0003f06270 */
[----:B------:R-:W-:Y:S05]  /*99c0*/  @P0 BRA `(.L_x_8076) ;  /* 0x0000002c00000947 */ /* 0x000fea0003800000 */
[----:B------:R-:W-:Y:S01]  /*99d0*/  FSETP.GTU.FTZ.AND P0, PT, |R17|, +INF , PT ;  /* 0x7f8000001100780b */ /* 0x000fe20003f1c200 */
[C---:B------:R-:W-:Y:S01]  /*99e0*/  FADD.FTZ R12, |R16|.reuse, -RZ ;  /* 0x800000ff100c7221 */ /* 0x040fe20000010200 */
        /* <DEDUP_REMOVED lines=34> */
[C---:B------:R-:W-:Y:S01]  /*9c10*/  FSETP.NEU.FTZ.AND P0, PT, R6.reuse, RZ, PT ;  /* 0x000000ff0600720b */ /* 0x040fe20003f1d000 */
        /* <DEDUP_REMOVED lines=42> */
[----:B------:R-:W-:-:S03]  /*9ec0*/  IMAD.MOV.U32 R24, RZ, RZ, 0x3d39bf78 ;  /* 0x3d39bf78ff187424 */ /* 0x000fc600078e00ff */
        /* <DEDUP_REMOVED lines=30> */
.L_x_8082:
        /* <DEDUP_REMOVED lines=10> */
.L_x_8084:
[----:B------:R-:W-:-:S04]  /*a150*/  FADD.FTZ R5, -R0, R7 ;  /* 0x0000000700057221 */ /* 0x000fc80000010100 */
[----:B------:R-:W-:-:S07]  /*a160*/  FMUL.FTZ R5, R5, 0.5 ;  /* 0x3f00000005057820 */ /* 0x000fce0000410000 */
.L_x_8085:
[----:B------:R-:W-:Y:S05]  /*a170*/  BSYNC B2 ;  /* 0x0000000000027941 */ /* 0x000fea0003800000 */
.L_x_8083:
        /* <DEDUP_REMOVED lines=11> */
.L_x_8087:
[----:B------:R-:W-:-:S04]  /*a230*/  FADD.FTZ R6, R4, -R9 ;  /* 0x8000000904067221 */ /* 0x000fc80000010000 */
[----:B------:R-:W-:-:S07]  /*a240*/  FMUL.FTZ R6, R6, 0.5 ;  /* 0x3f00000006067820 */ /* 0x000fce0000410000 */
.L_x_8088:
[----:B------:R-:W-:Y:S05]  /*a250*/  BSYNC B2 ;  /* 0x0000000000027941 */ /* 0x000fea0003800000 */
.L_x_8086:
        /* <DEDUP_REMOVED lines=35> */
.L_x_8081:
[----:B------:R0:W1:Y:S02]  /*a490*/  MUFU.SQRT R27, R14 ;  /* 0x0000000e001b7308 */ /* 0x0000640000002000 */
.L_x_8080:
[----:B------:R-:W-:Y:S05]  /*a4a0*/  BSYNC B1 ;  /* 0x0000000000017941 */ /* 0x000fea0003800000 */
.L_x_8079:
        /* <DEDUP_REMOVED lines=33> */
[----:B------:R-:W-:Y:S01]  /*a6c0*/  FSEL R5, R5, R0, !P0 ;  /* 0x0000000005057208 */ /* 0x000fe20004000000 */
[----:B------:R-:W-:Y:S06]  /*a6d0*/  BRA `(.L_x_8093) ;  /* 0x0000000400c47947 */ /* 0x000fec0003800000 */
.L_x_8092:
        /* <DEDUP_REMOVED lines=17> */
.L_x_8098:
[----:B------:R-:W-:-:S04]  /*a7f0*/  FADD.FTZ R0, -R0, R7 ;  /* 0x0000000700007221 */ /* 0x000fc80000010100 */
[----:B------:R-:W-:-:S07]  /*a800*/  FMUL.FTZ R0, R0, 0.5 ;  /* 0x3f00000000007820 */ /* 0x000fce0000410000 */
.L_x_8099:
[----:B------:R-:W-:Y:S05]  /*a810*/  BSYNC B4 ;  /* 0x0000000000047941 */ /* 0x000fea0003800000 */
.L_x_8097:
        /* <DEDUP_REMOVED lines=10> */
.L_x_8101:
[----:B------:R-:W-:-:S04]  /*a8c0*/  FADD.FTZ R3, -R3, R4 ;  /* 0x0000000403037221 */ /* 0x000fc80000010100 */
[----:B------:R-:W-:-:S07]  /*a8d0*/  FMUL.FTZ R3, R3, 0.5 ;  /* 0x3f00000003037820 */ /* 0x000fce0000410000 */
.L_x_8102:
[----:B------:R-:W-:Y:S05]  /*a8e0*/  BSYNC B4 ;  /* 0x0000000000047941 */ /* 0x000fea0003800000 */
.L_x_8100:
[----:B------:R-:W-:Y:S01]  /*a8f0*/  FADD.FTZ R0, R3, R0 ;  /* 0x0000000003007221 */ /* 0x000fe20000010000 */
[----:B------:R-:W-:-:S04]  /*a900*/  FADD.FTZ R13, R12, R13 ;  /* 0x0000000d0c0d7221 */ /* 0x000fc80000010000 */
[----:B------:R-:W-:-:S06]  /*a910*/  FMUL.FTZ R13, R13, R0 ;  /* 0x000000000d0d7220 */ /* 0x000fcc0000410000 */
[----:B------:R-:W2:Y:S01]  /*a920*/  MUFU.SQRT R13, R13 ;  /* 0x0000000d000d7308 */ /* 0x000ea20000002000 */
[----:B------:R-:W-:Y:S05]  /*a930*/  BRA `(.L_x_8103) ;  /* 0x0000000000487947 */ /* 0x000fea0003800000 */
.L_x_8096:
        /* <DEDUP_REMOVED lines=12> */
.L_x_8095:
[----:B------:R-:W-:Y:S01]  /*aa00*/  FADD.FTZ R0, R13, 1 ;  /* 0x3f8000000d007421 */ /* 0x000fe20000010000 */
[----:B------:R-:W-:Y:S01]  /*aa10*/  MUFU.SQRT R3, R14 ;  /* 0x0000000e00037308 */ /* 0x000fe20000002000 */
[----:B------:R-:W-:Y:S02]  /*aa20*/  IMAD.MOV.U32 R12, RZ, RZ, 0x3f800000 ;  /* 0x3f800000ff0c7424 */ /* 0x000fe400078e00ff */
[----:B------:R-:W-:-:S06]  /*aa30*/  FMUL.FTZ R0, R0, 0.5 ;  /* 0x3f00000000007820 */ /* 0x000fcc0000410000 */
[----:B------:R-:W2:Y:S02]  /*aa40*/  MUFU.SQRT R0, R0 ;  /* 0x0000000000007308 */ /* 0x000ea40000002000 */
[----:B--2---:R-:W-:-:S07]  /*aa50*/  FMUL.FTZ R13, R3, R0 ;  /* 0x00000000030d7220 */ /* 0x004fce0000410000 */
.L_x_8103:
[----:B------:R-:W-:Y:S05]  /*aa60*/  BSYNC B2 ;  /* 0x0000000000027941 */ /* 0x000fea0003800000 */
.L_x_8094:
[----:B------:R-:W-:Y:S05]  /*aa70*/  BRA `(.L_x_8104) ;  /* 0x0000000000087947 */ /* 0x000fea0003800000 */
.L_x_8091:
[----:B------:R-:W-:Y:S01]  /*aa80*/  FMUL.FTZ R13, R13, 16777216 ;  /* 0x4b8000000d0d7820 */ /* 0x000fe20000410000 */
[----:B------:R-:W-:-:S07]  /*aa90*/  FMUL.FTZ R12, R12, 16777216 ;  /* 0x4b8000000c0c7820 */ /* 0x000fce0000410000 */
.L_x_8104:
[----:B------:R-:W-:Y:S05]  /*aaa0*/  BSYNC B1 ;  /* 0x0000000000017941 */ /* 0x000fea0003800000 */
.L_x_8090:
        /* <DEDUP_REMOVED lines=18> */
.L_x_8106:
[----:B------:R-:W-:Y:S05]  /*abd0*/  BSYNC B4 ;  /* 0x0000000000047941 */ /* 0x000fea0003800000 */
.L_x_8105:
        /* <DEDUP_REMOVED lines=18> */
.L_x_8108:
[----:B------:R-:W-:Y:S01]  /*ad00*/  ISETP.GE.AND P0, PT, R13, RZ, PT ;  /* 0x000000ff0d00720c */ /* 0x000fe20003f06270 */
[----:B------:R-:W-:-:S12]  /*ad10*/  IMAD.MOV.U32 R3, RZ, RZ, 0x3fd774eb ;  /* 0x3fd774ebff037424 */ /* 0x000fd800078e00ff */
[----:B------:R-:W-:-:S04]  /*ad20*/  @P0 FFMA.FTZ R0, R3, 0.93318945169448852539, -R0 ;  /* 0x3f6ee58103000823 */ /* 0x000fc80000010800 */
[----:B------:R-:W-:-:S07]  /*ad30*/  @!P0 FFMA.FTZ R0, R3, 0.93318945169448852539, R0 ;  /* 0x3f6ee58103008823 */ /* 0x000fce0000010000 */
.L_x_8109:
[----:B------:R-:W-:Y:S05]  /*ad40*/  BSYNC B1 ;  /* 0x0000000000017941 */ /* 0x000fea0003800000 */
.L_x_8107:
        /* <DEDUP_REMOVED lines=10> */
.L_x_8093:
[----:B------:R-:W-:Y:S05]  /*adf0*/  BSYNC B3 ;  /* 0x0000000000037941 */ /* 0x000fea0003800000 */
.L_x_8089:
[----:B------:R-:W-:Y:S02]  /*ae00*/  LOP3.LUT R26, R5, 0x80000000, R16, 0xb8, !PT ;  /* 0x80000000051a7812 */ /* 0x000fe400078eb810 */
[----:B-1----:R-:W-:Y:S01]  /*ae10*/  LOP3.LUT R27, R27, 0x80000000, R17, 0xb8, !PT ;  /* 0x800000001b1b7812 */ /* 0x002fe200078eb811 */
[----:B------:R-:W-:Y:S06]  /*ae20*/  BRA `(.L_x_8076) ;  /* 0x0000001400e87947 */ /* 0x000fec0003800000 */
.L_x_8078:
        /* <DEDUP_REMOVED lines=31> */
.L_x_8115:
[----:B------:R-:W-:Y:S05]  /*b020*/  BSYNC B4 ;  /* 0x0000000000047941 */ /* 0x000fea0003800000 */
.L_x_8114:
        /* <DEDUP_REMOVED lines=18> */
.L_x_8117:
[----:B------:R-:W-:Y:S01]  /*b150*/  ISETP.GE.AND P0, PT, R13, RZ, PT ;  /* 0x000000ff0d00720c */ /* 0x000fe20003f06270 */
[----:B------:R-:W-:-:S12]  /*b160*/  IMAD.MOV.U32 R3, RZ, RZ, 0x3fd774eb ;  /* 0x3fd774ebff037424 */ /* 0x000fd800078e00ff */
[----:B------:R-:W-:-:S04]  /*b170*/  @P0 FFMA.FTZ R0, R3, 0.93318945169448852539, -R0 ;  /* 0x3f6ee58103000823 */ /* 0x000fc80000010800 */
[----:B------:R-:W-:-:S07]  /*b180*/  @!P0 FFMA.FTZ R0, R3, 0.93318945169448852539, R0 ;  /* 0x3f6ee58103008823 */ /* 0x000fce0000010000 */
.L_x_8118:
[----:B------:R-:W-:Y:S05]  /*b190*/  BSYNC B1 ;  /* 0x0000000000017941 */ /* 0x000fea0003800000 */
.L_x_8116:
[C---:B------:R-:W-:Y:S01]  /*b1a0*/  FSETP.NEU.FTZ.AND P0, PT, |R13|.reuse, |R14|, PT ;  /* 0x4000000e0d00720b */ /* 0x040fe20003f1d200 */
[----:B------:R-:W0:Y:S01]  /*b1b0*/  MUFU.LG2 R15, R15 ;  /* 0x0000000f000f7308 */ /* 0x000e220000000c00 */
[----:B------:R-:W-:Y:S02]  /*b1c0*/  FSETP.NEU.FTZ.AND P1, PT, R12, RZ, PT ;  /* 0x000000ff0c00720b */ /* 0x000fe40003f3d000 */
[----:B------:R-:W-:Y:S02]  /*b1d0*/  ISETP.GE.AND P2, PT, R13, RZ, PT ;  /* 0x000000ff0d00720c */ /* 0x000fe40003f46270 */
[----:B------:R-:W-:-:S07]  /*b1e0*/  MOV R3, 0x4016cbe4 ;  /* 0x4016cbe400037802 */ /* 0x000fce0000000f00 */
        /* <DEDUP_REMOVED lines=8> */
.L_x_8113:
        /* <DEDUP_REMOVED lines=13> */
.L_x_8121:
[----:B------:R-:W-:Y:S05]  /*b340*/  BSYNC B4 ;  /* 0x0000000000047941 */ /* 0x000fea0003800000 */
.L_x_8120:
        /* <DEDUP_REMOVED lines=18> */
.L_x_8123:
[----:B------:R-:W-:Y:S01]  /*b470*/  ISETP.GE.AND P0, PT, R13, RZ, PT ;  /* 0x000000ff0d00720c */ /* 0x000fe20003f06270 */
[----:B------:R-:W-:-:S12]  /*b480*/  IMAD.MOV.U32 R3, RZ, RZ, 0x3fd774eb ;  /* 0x3fd774ebff037424 */ /* 0x000fd800078e00ff */
[----:B------:R-:W-:-:S04]  /*b490*/  @P0 FFMA.FTZ R0, R3, 0.93318945169448852539, -R0 ;  /* 0x3f6ee58103000823 */ /* 0x000fc80000010800 */
[----:B------:R-:W-:-:S07]  /*b4a0*/  @!P0 FFMA.FTZ R0, R3, 0.93318945169448852539, R0 ;  /* 0x3f6ee58103008823 */ /* 0x000fce0000010000 */
.L_x_8124:
[----:B------:R-:W-:Y:S05]  /*b4b0*/  BSYNC B1 ;  /* 0x0000000000017941 */ /* 0x000fea0003800000 */
.L_x_8122:
        /* <DEDUP_REMOVED lines=27> */
.L_x_8112:
        /* <DEDUP_REMOVED lines=33> */
[----:B------:R-:W-:-:S07]  /*b880*/  MOV R3, R0 ;  /* 0x0000000000037202 */ /* 0x000fce0000000f00 */
.L_x_8126:
[----:B------:R-:W-:Y:S05]  /*b890*/  BSYNC B4 ;  /* 0x0000000000047941 */ /* 0x000fea0003800000 */
.L_x_8125:
        /* <DEDUP_REMOVED lines=18> */
.L_x_8128:
[----:B------:R-:W-:Y:S01]  /*b9c0*/  ISETP.GE.AND P0, PT, R13, RZ, PT ;  /* 0x000000ff0d00720c */ /* 0x000fe20003f06270 */
[----:B------:R-:W-:-:S12]  /*b9d0*/  HFMA2.MMA R3, -RZ, RZ, 1.9599609375, 20144 ;  /* 0x3fd774ebff037435 */ /* 0x000fd800000001ff */
[----:B------:R-:W-:-:S04]  /*b9e0*/  @P0 FFMA.FTZ R0, R3, 0.93318945169448852539, -R0 ;  /* 0x3f6ee58103000823 */ /* 0x000fc80000010800 */
[----:B------:R-:W-:-:S07]  /*b9f0*/  @!P0 FFMA.FTZ R0, R3, 0.93318945169448852539, R0 ;  /* 0x3f6ee58103008823 */ /* 0x000fce0000010000 */
.L_x_8129:
[----:B------:R-:W-:Y:S05]  /*ba00*/  BSYNC B1 ;  /* 0x0000000000017941 */ /* 0x000fea0003800000 */
.L_x_8127:
[C---:B------:R-:W-:Y:S01]  /*ba10*/  FSETP.NEU.FTZ.AND P1, PT, |R13|.reuse, |R14|, PT ;  /* 0x4000000e0d00720b */ /* 0x040fe20003f3d200 */
        /* <DEDUP_REMOVED lines=10> */
.L_x_8111:
        /* <DEDUP_REMOVED lines=24> */
.L_x_8133:
[----:B------:R-:W-:Y:S05]  /*bc40*/  BSYNC B4 ;  /* 0x0000000000047941 */ /* 0x000fea0003800000 */
.L_x_8132:
        /* <DEDUP_REMOVED lines=24> */
.L_x_8131:
        /* <DEDUP_REMOVED lines=11> */
[----:B------:R-:W-:Y:S05]  /*be80*/  CALL.REL.NOINC `($__internal_8_$__cuda_sm3x_div_rn_ftz_f32_slowpath) ;  /* 0x00000070002c7944 */ /* 0x000fea0003c00000 */
[----:B------:R-:W-:-:S07]  /*be90*/  IMAD.MOV.U32 R3, RZ, RZ, R0 ;  /* 0x000000ffff037224 */ /* 0x000fce00078e0000 */
.L_x_8135:
[----:B------:R-:W-:Y:S05]  /*bea0*/  BSYNC B4 ;  /* 0x0000000000047941 */ /* 0x000fea0003800000 */
.L_x_8134:
        /* <DEDUP_REMOVED lines=38> */
.L_x_8130:
        /* <DEDUP_REMOVED lines=32> */
[----:B------:R-:W-:Y:S05]  /*c310*/  CALL.REL.NOINC `($__internal_8_$__cuda_sm3x_div_rn_ftz_f32_slowpath) ;  /* 0x0000006c00087944 */ /* 0x000fea0003c00000 */
[----:B------:R-:W-:-:S07]  /*c320*/  MOV R3, R0 ;  /* 0x0000000000037202 */ /* 0x000fce0000000f00 */
.L_x_8137:
[----:B------:R-:W-:Y:S05]  /*c330*/  BSYNC B4 ;  /* 0x0000000000047941 */ /* 0x000fea0003800000 */
.L_x_8136:
        /* <DEDUP_REMOVED lines=21> */
.L_x_8119:
[----:B------:R-:W-:Y:S05]  /*c490*/  BSYNC B3 ;  /* 0x0000000000037941 */ /* 0x000fea0003800000 */
.L_x_8110:
[----:B------:R-:W-:Y:S01]  /*c4a0*/  FADD.FTZ R0, R15, 0.69314718246459960938 ;  /* 0x3f3172180f007421 */ /* 0x000fe20000010000 */
[----:B------:R-:W-:-:S04]  /*c4b0*/  LOP3.LUT R26, R3, 0x80000000, R16, 0xb8, !PT ;  /* 0x80000000031a7812 */ /* 0x000fc800078eb810 */
[----:B------:R-:W-:Y:S01]  /*c4c0*/  LOP3.LUT R27, R0, 0x80000000, R17, 0xb8, !PT ;  /* 0x80000000001b7812 */ /* 0x000fe200078eb811 */
[----:B------:R-:W-:Y:S06]  /*c4d0*/  BRA `(.L_x_8076) ;  /* 0x00000000003c7947 */ /* 0x000fec0003800000 */
.L_x_8077:
        /* <DEDUP_REMOVED lines=14> */
[----:B------:R-:W-:-:S07]  /*c5c0*/  @!P0 MOV R26, R16 ;  /* 0x00000010001a8202 */ /* 0x000fce0000000f00 */
.L_x_8076:
[----:B------:R-:W-:Y:S05]  /*c5d0*/  BSYNC B0 ;  /* 0x0000000000007941 */ /* 0x000fea0003800000 */
.L_x_8075:
[----:B------:R-:W-:Y:S01]  /*c5e0*/  VIADD R3, R2, 0x180 ;  /* 0x0000018002037836 */ /* 0x000fe20000000000 */
[----:B------:R-:W-:Y:S01]  /*c5f0*/  BSSY B0, `(.L_x_8138) ;  /* 0x00002c4000007945 */ /* 0x000fe20003800000 */
[----:B------:R-:W-:-:S03]  /*c600*/  IMAD.MOV.U32 R24, RZ, RZ, RZ ;  /* 0x000000ffff187224 */ /* 0x000fc600078e00ff */
        /* <DEDUP_REMOVED lines=112> */
.L_x_8145:
        /* <DEDUP_REMOVED lines=10> */
.L_x_8147:
[----:B------:R-:W-:-:S04]  /*cdb0*/  FADD.FTZ R6, -R0, R5 ;  /* 0x0000000500067221 */ /* 0x000fc80000010100 */
[----:B------:R-:W-:-:S07]  /*cdc0*/  FMUL.FTZ R6, R6, 0.5 ;  /* 0x3f00000006067820 */ /* 0x000fce0000410000 */
.L_x_8148:
[----:B------:R-:W-:Y:S05]  /*cdd0*/  BSYNC B2 ;  /* 0x0000000000027941 */ /* 0x000fea0003800000 */
.L_x_8146:
        /* <DEDUP_REMOVED lines=11> */
.L_x_8150:
[----:B------:R-:W-:-:S04]  /*ce90*/  FADD.FTZ R7, R4, -R7 ;  /* 0x8000000704077221 */ /* 0x000fc80000010000 */
[----:B------:R-:W-:-:S07]  /*cea0*/  FMUL.FTZ R7, R7, 0.5 ;  /* 0x3f00000007077820 */ /* 0x000fce0000410000 */
.L_x_8151:
[----:B------:R-:W-:Y:S05]  /*ceb0*/  BSYNC B2 ;  /* 0x0000000000027941 */ /* 0x000fea0003800000 */
.L_x_8149:
        /* <DEDUP_REMOVED lines=35> */
.L_x_8144:
[----:B------:R0:W1:Y:S02]  /*d0f0*/  MUFU.SQRT R25, R14 ;  /* 0x0000000e00197308 */ /* 0x0000640000002000 */
.L_x_8143:
[----:B------:R-:W-:Y:S05]  /*d100*/  BSYNC B1 ;  /* 0x0000000000017941 */ /* 0x000fea0003800000 */
.L_x_8142:
        /* <DEDUP_REMOVED lines=35> */
.L_x_8155:
        /* <DEDUP_REMOVED lines=17> */
.L_x_8161:
[----:B------:R-:W-:-:S04]  /*d450*/  FADD.FTZ R0, -R0, R5 ;  /* 0x0000000500007221 */ /* 0x000fc80000010100 */
[----:B------:R-:W-:-:S07]  /*d460*/  FMUL.FTZ R0, R0, 0.5 ;  /* 0x3f00000000007820 */ /* 0x000fce0000410000 */
.L_x_8162:
[----:B------:R-:W-:Y:S05]  /*d470*/  BSYNC B4 ;  /* 0x0000000000047941 */ /* 0x000fea0003800000 */
.L_x_8160:
        /* <DEDUP_REMOVED lines=10> */
.L_x_8164:
[----:B------:R-:W-:-:S04]  /*d520*/  FADD.FTZ R3, -R3, R4 ;  /* 0x0000000403037221 */ /* 0x000fc80000010100 */
[----:B------:R-:W-:-:S07]  /*d530*/  FMUL.FTZ R3, R3, 0.5 ;  /* 0x3f00000003037820 */ /* 0x000fce0000410000 */
.L_x_8165:
[----:B------:R-:W-:Y:S05]  /*d540*/  BSYNC B4 ;  /* 0x0000000000047941 */ /* 0x000fea0003800000 */
.L_x_8163:
[----:B------:R-:W-:Y:S01]  /*d550*/  FADD.FTZ R0, R3, R0 ;  /* 0x0000000003007221 */ /* 0x000fe20000010000 */
[----:B------:R-:W-:-:S04]  /*d560*/  FADD.FTZ R13, R12, R13 ;  /* 0x0000000d0c0d7221 */ /* 0x000fc80000010000 */
[----:B------:R-:W-:-:S06]  /*d570*/  FMUL.FTZ R13, R13, R0 ;  /* 0x000000000d0d7220 */ /* 0x000fcc0000410000 */
[----:B------:R-:W2:Y:S01]  /*d580*/  MUFU.SQRT R13, R13 ;  /* 0x0000000d000d7308 */ /* 0x000ea20000002000 */
[----:B------:R-:W-:Y:S05]  /*d590*/  BRA `(.L_x_8166) ;  /* 0x0000000000487947 */ /* 0x000fea0003800000 */
.L_x_8159:
        /* <DEDUP_REMOVED lines=12> */
.L_x_8158:
[----:B------:R-:W-:Y:S01]  /*d660*/  FADD.FTZ R0, R13, 1 ;  /* 0x3f8000000d007421 */ /* 0x000fe20000010000 */
[----:B------:R-:W-:Y:S01]  /*d670*/  MUFU.SQRT R3, R14 ;  /* 0x0000000e00037308 */ /* 0x000fe20000002000 */
[----:B------:R-:W-:Y:S02]  /*d680*/  IMAD.MOV.U32 R12, RZ, RZ, 0x3f800000 ;  /* 0x3f800000ff0c7424 */ /* 0x000fe400078e00ff */
[----:B------:R-:W-:-:S06]  /*d690*/  FMUL.FTZ R0, R0, 0.5 ;  /* 0x3f00000000007820 */ /* 0x000fcc0000410000 */
[----:B------:R-:W2:Y:S02]  /*d6a0*/  MUFU.SQRT R0, R0 ;  /* 0x0000000000007308 */ /* 0x000ea40000002000 */
[----:B--2---:R-:W-:-:S07]  /*d6b0*/  FMUL.FTZ R13, R3, R0 ;  /* 0x00000000030d7220 */ /* 0x004fce0000410000 */
.L_x_8166:
[----:B------:R-:W-:Y:S05]  /*d6c0*/  BSYNC B2 ;  /* 0x0000000000027941 */ /* 0x000fea0003800000 */
.L_x_8157:
[----:B------:R-:W-:Y:S05]  /*d6d0*/  BRA `(.L_x_8167) ;  /* 0x0000000000087947 */ /* 0x000fea0003800000 */
.L_x_8154:
[----:B------:R-:W-:Y:S01]  /*d6e0*/  FMUL.FTZ R13, R13, 16777216 ;  /* 0x4b8000000d0d7820 */ /* 0x000fe20000410000 */
[----:B------:R-:W-:-:S07]  /*d6f0*/  FMUL.FTZ R12, R12, 16777216 ;  /* 0x4b8000000c0c7820 */ /* 0x000fce0000410000 */
.L_x_8167:
[----:B------:R-:W-:Y:S05]  /*d700*/  BSYNC B1 ;  /* 0x0000000000017941 */ /* 0x000fea0003800000 */
.L_x_8153:
        /* <DEDUP_REMOVED lines=16> */
[----:B-1----:R-:W-:Y:S05]  /*d810*/  CALL.REL.NOINC `($__internal_8_$__cuda_sm3x_div_rn_ftz_f32_slowpath) ;  /* 0x0000005400c87944 */ /* 0x002fea0003c00000 */
[----:B------:R-:W-:-:S07]  /*d820*/  IMAD.MOV.U32 R3, RZ, RZ, R0 ;  /* 0x000000ffff037224 */ /* 0x000fce00078e0000 */
.L_x_8169:
[----:B------:R-:W-:Y:S05]  /*d830*/  BSYNC B4 ;  /* 0x0000000000047941 */ /* 0x000fea0003800000 */
.L_x_8168:
        /* <DEDUP_REMOVED lines=18> */
.L_x_8171:
[----:B------:R-:W-:Y:S01]  /*d960*/  ISETP.GE.AND P0, PT, R13, RZ, PT ;  /* 0x000000ff0d00720c */ /* 0x000fe20003f06270 */
[----:B------:R-:W-:-:S12]  /*d970*/  IMAD.MOV.U32 R3, RZ, RZ, 0x3fd774eb ;  /* 0x3fd774ebff037424 */ /* 0x000fd800078e00ff */
[----:B------:R-:W-:-:S04]  /*d980*/  @P0 FFMA.FTZ R0, R3, 0.93318945169448852539, -R0 ;  /* 0x3f6ee58103000823 */ /* 0x000fc80000010800 */
[----:B------:R-:W-:-:S07]  /*d990*/  @!P0 FFMA.FTZ R0, R3, 0.93318945169448852539, R0 ;  /* 0x3f6ee58103008823 */ /* 0x000fce0000010000 */
.L_x_8172:
[----:B------:R-:W-:Y:S05]  /*d9a0*/  BSYNC B1 ;  /* 0x0000000000017941 */ /* 0x000fea0003800000 */
.L_x_8170:
        /* <DEDUP_REMOVED lines=10> */
.L_x_8156:
[----:B------:R-:W-:Y:S05]  /*da50*/  BSYNC B3 ;  /* 0x0000000000037941 */ /* 0x000fea0003800000 */
.L_x_8152:
[----:B------:R-:W-:Y:S02]  /*da60*/  LOP3.LUT R24, R5, 0x80000000, R18, 0xb8, !PT ;  /* 0x8000000005187812 */ /* 0x000fe400078eb812 */
[----:B-1----:R-:W-:Y:S01]  /*da70*/  LOP3.LUT R25, R25, 0x80000000, R19, 0xb8, !PT ;  /* 0x8000000019197812 */ /* 0x002fe200078eb813 */
[----:B------:R-:W-:Y:S06]  /*da80*/  BRA `(.L_x_8139) ;  /* 0x0000001400e87947 */ /* 0x000fec0003800000 */
.L_x_8141:
        /* <DEDUP_REMOVED lines=31> */
.L_x_8178:
[----:B------:R-:W-:Y:S05]  /*dc80*/  BSYNC B4 ;  /* 0x0000000000047941 */ /* 0x000fea0003800000 */
.L_x_8177:
        /* <DEDUP_REMOVED lines=18> */
.L_x_8180:
[----:B------:R-:W-:Y:S01]  /*ddb0*/  ISETP.GE.AND P0, PT, R13, RZ, PT ;  /* 0x000000ff0d00720c */ /* 0x000fe20003f06270 */
[----:B------:R-:W-:-:S12]  /*ddc0*/  IMAD.MOV.U32 R3, RZ, RZ, 0x3fd774eb ;  /* 0x3fd774ebff037424 */ /* 0x000fd800078e00ff */
[----:B------:R-:W-:-:S04]  /*ddd0*/  @P0 FFMA.FTZ R0, R3, 0.93318945169448852539, -R0 ;  /* 0x3f6ee58103000823 */ /* 0x000fc80000010800 */
[----:B------:R-:W-:-:S07]  /*dde0*/  @!P0 FFMA.FTZ R0, R3, 0.93318945169448852539, R0 ;  /* 0x3f6ee58103008823 */ /* 0x000fce0000010000 */
.L_x_8181:
[----:B------:R-:W-:Y:S05]  /*ddf0*/  BSYNC B1 ;  /* 0x0000000000017941 */ /* 0x000fea0003800000 */
.L_x_8179:
        /* <DEDUP_REMOVED lines=13> */
.L_x_8176:
        /* <DEDUP_REMOVED lines=13> */
.L_x_8184:
[----:B------:R-:W-:Y:S05]  /*dfa0*/  BSYNC B4 ;  /* 0x0000000000047941 */ /* 0x000fea0003800000 */
.L_x_8183:
        /* <DEDUP_REMOVED lines=18> */
.L_x_8186:
[----:B------:R-:W-:Y:S01]  /*e0d0*/  ISETP.GE.AND P0, PT, R13, RZ, PT ;  /* 0x000000ff0d00720c */ /* 0x000fe20003f06270 */
[----:B------:R-:W-:-:S12]  /*e0e0*/  IMAD.MOV.U32 R3, RZ, RZ, 0x3fd774eb ;  /* 0x3fd774ebff037424 */ /* 0x000fd800078e00ff */
[----:B------:R-:W-:-:S04]  /*e0f0*/  @P0 FFMA.FTZ R0, R3, 0.93318945169448852539, -R0 ;  /* 0x3f6ee58103000823 */ /* 0x000fc80000010800 */
[----:B------:R-:W-:-:S07]  /*e100*/  @!P0 FFMA.FTZ R0, R3, 0.93318945169448852539, R0 ;  /* 0x3f6ee58103008823 */ /* 0x000fce0000010000 */
.L_x_8187:
[----:B------:R-:W-:Y:S05]  /*e110*/  BSYNC B1 ;  /* 0x0000000000017941 */ /* 0x000fea0003800000 */
.L_x_8185:
        /* <DEDUP_REMOVED lines=27> */
.L_x_8175:
        /* <DEDUP_REMOVED lines=34> */
.L_x_8189:
[----:B------:R-:W-:Y:S05]  /*e4f0*/  BSYNC B4 ;  /* 0x0000000000047941 */ /* 0x000fea0003800000 */
.L_x_8188:
        /* <DEDUP_REMOVED lines=18> */
.L_x_8191:
[----:B------:R-:W-:Y:S01]  /*e620*/  ISETP.GE.AND P0, PT, R13, RZ, PT ;  /* 0x000000ff0d00720c */ /* 0x000fe20003f06270 */
[----:B------:R-:W-:-:S12]  /*e630*/  IMAD.MOV.U32 R3, RZ, RZ, 0x3fd774eb ;  /* 0x3fd774ebff037424 */ /* 0x000fd800078e00ff */
[----:B------:R-:W-:-:S04]  /*e640*/  @P0 FFMA.FTZ R0, R3, 0.93318945169448852539, -R0 ;  /* 0x3f6ee58103000823 */ /* 0x000fc80000010800 */
[----:B------:R-:W-:-:S07]  /*e650*/  @!P0 FFMA.FTZ R0, R3, 0.93318945169448852539, R0 ;  /* 0x3f6ee58103008823 */ /* 0x000fce0000010000 */
.L_x_8192:
[----:B------:R-:W-:Y:S05]  /*e660*/  BSYNC B1 ;  /* 0x0000000000017941 */ /* 0x000fea0003800000 */
.L_x_8190:
[C---:B------:R-:W-:Y:S02]  /*e670*/  FSETP.NEU.FTZ.AND P1, PT, |R13|.reuse, |R14|, PT ;  /* 0x4000000e0d00720b */ /* 0x040fe40003f3d200 */
[----:B------:R-:W-:Y:S02]  /*e680*/  FSETP.NEU.FTZ.AND P2, PT, R12, RZ, PT ;  /* 0x000000ff0c00720b */ /* 0x000fe40003f5d000 */
[----:B------:R-:W-:Y:S02]  /*e690*/  ISETP.GE.AND P0, PT, R13, RZ, PT ;  /* 0x000000ff0d00720c */ /* 0x000fe40003f06270 */
[----:B------:R-:W-:-:S07]  /*e6a0*/  MOV R3, 0x4016cbe4 ;  /* 0x4016cbe400037802 */ /* 0x000fce0000000f00 */
[----:B------:R-:W-:Y:S01]  /*e6b0*/  @!P1 FSEL R0, R3, 0.78539818525314331055, !P0 ;  /* 0x3f490fdb03009808 */ /* 0x000fe20004000000 */
[----:B------:R-:W-:Y:S01]  /*e6c0*/  FADD.FTZ R3, |R13|, |R14| ;  /* 0x4000000e0d037221 */ /* 0x000fe20000010200 */
[----:B------:R-:W-:-:S04]  /*e6d0*/  @!P2 FSEL R0, RZ, 3.1415927410125732422, P0 ;  /* 0x40490fdbff00a808 */ /* 0x000fc80000000000 */
[----:B------:R-:W-:Y:S02]  /*e6e0*/  FSETP.GTU.FTZ.AND P0, PT, |R3|, +INF , PT ;  /* 0x7f8000000300780b */ /* 0x000fe40003f1c200 */
[----:B------:R-:W-:-:S04]  /*e6f0*/  LOP3.LUT R0, R0, 0x80000000, R14, 0xb8, !PT ;  /* 0x8000000000007812 */ /* 0x000fc800078eb80e */
[----:B------:R-:W-:Y:S01]  /*e700*/  FSEL R3, R3, R0, P0 ;  /* 0x0000000003037208 */ /* 0x000fe20000000000 */
[----:B------:R-:W-:Y:S06]  /*e710*/  BRA `(.L_x_8182) ;  /* 0x0000000800747947 */ /* 0x000fec0003800000 */
.L_x_8174:
        /* <DEDUP_REMOVED lines=24> */
.L_x_8196:
[----:B------:R-:W-:Y:S05]  /*e8a0*/  BSYNC B4 ;  /* 0x0000000000047941 */ /* 0x000fea0003800000 */
.L_x_8195:
[----:B------:R-:W-:Y:S01]  /*e8b0*/  HFMA2.MMA R5, -RZ, RZ, 0.89990234375, 10328 ;  /* 0x3b33710bff057435 */ /* 0x000fe200000001ff */
[----:B------:R-:W-:Y:S01]  /*e8c0*/  FMUL.FTZ R0, R3, R3 ;  /* 0x0000000303007220 */ /* 0x000fe20000410000 */
[----:B------:R-:W0:Y:S01]  /*e8d0*/  MUFU.LG2 R14, R14 ;  /* 0x0000000e000e7308 */ /* 0x000e220000000c00 */
[----:B------:R-:W-:Y:S01]  /*e8e0*/  FSETP.NEU.FTZ.AND P0, PT, |R19|, R12, PT ;  /* 0x0000000c1300720b */ /* 0x000fe20003f1d200 */
[----:B------:R-:W-:Y:S01]  /*e8f0*/  FADD.FTZ R12, R12, |R19| ;  /* 0x400000130c0c7221 */ /* 0x000fe20000010000 */
        /* <DEDUP_REMOVED lines=19> */
.L_x_8194:
        /* <DEDUP_REMOVED lines=13> */
.L_x_8198:
[----:B------:R-:W-:Y:S05]  /*eb00*/  BSYNC B4 ;  /* 0x0000000000047941 */ /* 0x000fea0003800000 */
.L_x_8197:
        /* <DEDUP_REMOVED lines=38> */
.L_x_8193:
        /* <DEDUP_REMOVED lines=33> */
[----:B------:R-:W-:-:S07]  /*ef80*/  IMAD.MOV.U32 R3, RZ, RZ, R0 ;  /* 0x000000ffff037224 */ /* 0x000fce00078e0000 */
.L_x_8200:
[----:B------:R-:W-:Y:S05]  /*ef90*/  BSYNC B4 ;  /* 0x0000000000047941 */ /* 0x000fea0003800000 */
.L_x_8199:
[----:B------:R-:W-:Y:S01]  /*efa0*/  MOV R5, 0x3b33710b ;  /* 0x3b33710b00057802 */ /* 0x000fe20000000f00 */
        /* <DEDUP_REMOVED lines=20> */
.L_x_8182:
[----:B------:R-:W-:Y:S05]  /*f0f0*/  BSYNC B3 ;  /* 0x0000000000037941 */ /* 0x000fea0003800000 */
.L_x_8173:
[----:B------:R-:W-:Y:S01]  /*f100*/  FADD.FTZ R0, R15, 0.69314718246459960938 ;  /* 0x3f3172180f007421 */ /* 0x000fe20000010000 */
[----:B------:R-:W-:-:S04]  /*f110*/  LOP3.LUT R24, R3, 0x80000000, R18, 0xb8, !PT ;  /* 0x8000000003187812 */ /* 0x000fc800078eb812 */
[----:B------:R-:W-:Y:S01]  /*f120*/  LOP3.LUT R25, R0, 0x80000000, R19, 0xb8, !PT ;  /* 0x8000000000197812 */ /* 0x000fe200078eb813 */
[----:B------:R-:W-:Y:S06]  /*f130*/  BRA `(.L_x_8139) ;  /* 0x00000000003c7947 */ /* 0x000fec0003800000 */
.L_x_8140:
[----:B------:R-:W-:-:S13]  /*f140*/  FSETP.NEU.FTZ.AND P0, PT, |R19|, +INF , PT ;  /* 0x7f8000001300780b */ /* 0x000fda0003f1d200 */
[----:B------:R-:W-:Y:S01]  /*f150*/  @!P0 FADD.FTZ R24, R18, R18 ;  /* 0x0000001212188221 */ /* 0x000fe20000010000 */
[----:B------:R-:W-:Y:S01]  /*f160*/  @!P0 IMAD.MOV.U32 R25, RZ, RZ, R19 ;  /* 0x000000ffff198224 */ /* 0x000fe200078e0013 */
[----:B------:R-:W-:Y:S06]  /*f170*/  @!P0 BRA `(.L_x_8139) ;  /* 0x00000000002c8947 */ /* 0x000fec0003800000 */
[----:B------:R-:W-:-:S13]  /*f180*/  FSETP.NEU.FTZ.AND P0, PT, R12, +INF , PT ;  /* 0x7f8000000c00780b */ /* 0x000fda0003f1d000 */
[----:B------:R-:W-:Y:S01]  /*f190*/  @!P0 FADD.FTZ R24, R19, R19 ;  /* 0x0000001313188221 */ /* 0x000fe20000010000 */
[----:B------:R-:W-:Y:S01]  /*f1a0*/  @!P0 MOV R25, R18 ;  /* 0x0000001200198202 */ /* 0x000fe20000000f00 */
        /* <DEDUP_REMOVED lines=8> */
.L_x_8139:
[----:B------:R-:W-:Y:S05]  /*f230*/  BSYNC B0 ;  /* 0x0000000000007941 */ /* 0x000fea0003800000 */
.L_x_8138:
[----:B------:R-:W1:Y:S01]  /*f240*/  LDC.U8 R16, c[0x0][0x234] ;  /* 0x00008d00ff107b82 */ /* 0x000e620000000000 */
[----:B------:R-:W-:Y:S01]  /*f250*/  ISETP.GE.AND P0, PT, R2, R28, PT ;  /* 0x0000001c0200720c */ /* 0x000fe20003f06270 */
[----:B------:R-:W-:Y:S04]  /*f260*/  BSSY B7, `(.L_x_8201) ;  /* 0x00002e1000077945 */ /* 0x000fe80003800000 */
[----:B------:R-:W-:Y:S08]  /*f270*/  BSSY B6, `(.L_x_8202) ;  /* 0x00001f4000067945 */ /* 0x000ff00003800000 */
[----:B------:R-:W-:Y:S05]  /*f280*/  @P0 BRA `(.L_x_8203) ;  /* 0x0000001c00bc0947 */ /* 0x000fea0003800000 */
[----:B------:R-:W2:Y:S01]  /*f290*/  S2R R17, SR_TID.X ;  /* 0x0000000000117919 */ /* 0x000ea20000002100 */
[----:B------:R-:W3:Y:S01]  /*f2a0*/  LDC.64 R8, c[0x0][0x218] ;  /* 0x00008600ff087b82 */ /* 0x000ee20000000a00 */
[----:B-1----:R-:W-:Y:S01]  /*f2b0*/  PRMT R2, R16, 0x9910, RZ ;  /* 0x0000991010027816 */ /* 0x002fe200000000ff */
[----:B------:R-:W-:Y:S01]  /*f2c0*/  ULDC UR4, c[0x0][0x238] ;  /* 0x00008e0000047ab9 */ /* 0x000fe20000000800 */
[----:B--2---:R-:W-:-:S05]  /*f2d0*/  LEA R0, R29, R17, 0x9 ;  /* 0x000000111d007211 */ /* 0x004fca00078e48ff */
[----:B------:R-:W-:Y:S02]  /*f2e0*/  IMAD R3, R0, UR4, RZ ;  /* 0x0000000400037c24 */ /* 0x000fe4000f8e02ff */
[----:B------:R-:W-:-:S03]  /*f2f0*/  IMAD.MOV.U32 R0, RZ, RZ, R2 ;  /* 0x000000ffff007224 */ /* 0x000fc600078e0002 */
[----:B---3--:R-:W-:Y:S02]  /*f300*/  IADD3 R8, P1, R3, R8, RZ ;  /* 0x0000000803087210 */ /* 0x008fe40007f3e0ff */
[----:B------:R-:W-:-:S03]  /*f310*/  ISETP.GT.AND P0, PT, R0, 0x9, PT ;  /* 0x000000090000780c */ /* 0x000fc60003f04270 */
[----:B------:R-:W-:-:S10]  /*f320*/  IMAD.X R9, RZ, RZ, R9, P1 ;  /* 0x000000ffff097224 */ /* 0x000fd400008e0609 */
        /* <DEDUP_REMOVED lines=9> */
[----:B------:R-:W1:Y:S01]  /*f3c0*/  F2I.FTZ.TRUNC.NTZ R3, R10 ;  /* 0x0000000a00037305 */ /* 0x000e62000021f100 */
[----:B------:R-:W-:Y:S01]  /*f3d0*/  IADD3 R2, R17, 0x80, RZ ;  /* 0x0000008011027810 */ /* 0x000fe20007ffe0ff */
[----:B-1----:R1:W-:Y:S01]  /*f3e0*/  STG.E.U8 desc[UR36][R8.64], R3 ;  /* 0x0000000308007986 */ /* 0x0023e2000c101124 */
[----:B------:R-:W-:Y:S05]  /*f3f0*/  BRA `(.L_x_8209) ;  /* 0x0000000c00a87947 */ /* 0x000fea0003800000 */
.L_x_8207:
[----:B------:R-:W1:Y:S01]  /*f400*/  F2I.S64.TRUNC R10, R10 ;  /* 0x0000000a000a7311 */ /* 0x000e62000020d900 */
[----:B------:R-:W-:Y:S02]  /*f410*/  VIADD R2, R17, 0x80 ;  /* 0x0000008011027836 */ /* 0x000fe40000000000 */
[----:B-1----:R-:W-:-:S05]  /*f420*/  IMAD.MOV.U32 R3, RZ, RZ, R10 ;  /* 0x000000ffff037224 */ /* 0x002fca00078e000a */
[----:B------:R1:W-:Y:S01]  /*f430*/  STG.E.U8 desc[UR36][R8.64], R3 ;  /* 0x0000000308007986 */ /* 0x0003e2000c101124 */
[----:B------:R-:W-:Y:S05]  /*f440*/  BRA `(.L_x_8209) ;  /* 0x0000000c00947947 */ /* 0x000fea0003800000 */
.L_x_8206:
[----:B------:R-:W-:-:S13]  /*f450*/  ISETP.NE.AND P0, PT, R0, 0x2, PT ;  /* 0x000000020000780c */ /* 0x000fda0003f05270 */
[----:B------:R-:W-:Y:S05]  /*f460*/  @!P0 BRA `(.L_x_8210) ;  /* 0x0000000000308947 */ /* 0x000fea0003800000 */
[----:B------:R-:W-:-:S13]  /*f470*/  ISETP.NE.AND P0, PT, R0, 0x3, PT ;  /* 0x000000030000780c */ /* 0x000fda0003f05270 */
[----:B------:R-:W-:Y:S05]  /*f480*/  @!P0 BRA `(.L_x_8211) ;  /* 0x0000000000188947 */ /* 0x000fea0003800000 */
[----:B------:R-:W-:-:S13]  /*f490*/  ISETP.NE.AND P0, PT, R0, 0x4, PT ;  /* 0x000000040000780c */ /* 0x000fda0003f05270 */
[----:B------:R-:W-:Y:S05]  /*f4a0*/  @P0 BRA `(.L_x_8208) ;  /* 0x0000000c00180947 */ /* 0x000fea0003800000 */
[----:B------:R-:W1:Y:S01]  /*f4b0*/  F2I.S64.TRUNC R10, R10 ;  /* 0x0000000a000a7311 */ /* 0x000e62000020d900 */
[----:B------:R-:W-:Y:S01]  /*f4c0*/  IADD3 R2, R17, 0x80, RZ ;  /* 0x0000008011027810 */ /* 0x000fe20007ffe0ff */
[----:B-1----:R1:W-:Y:S01]  /*f4d0*/  STG.E.64 desc[UR36][R8.64], R10 ;  /* 0x0000000a08007986 */ /* 0x0023e2000c101b24 */
[----:B------:R-:W-:Y:S05]  /*f4e0*/  BRA `(.L_x_8209) ;  /* 0x0000000c006c7947 */ /* 0x000fea0003800000 */
.L_x_8211:
[----:B------:R-:W1:Y:S01]  /*f4f0*/  F2I.FTZ.TRUNC.NTZ R3, R10 ;  /* 0x0000000a00037305 */ /* 0x000e62000021f100 */
[----:B------:R-:W-:Y:S01]  /*f500*/  VIADD R2, R17, 0x80 ;  /* 0x0000008011027836 */ /* 0x000fe20000000000 */
[----:B-1----:R1:W-:Y:S01]  /*f510*/  STG.E desc[UR36][R8.64], R3 ;  /* 0x0000000308007986 */ /* 0x0023e2000c101924 */
[----:B------:R-:W-:Y:S05]  /*f520*/  BRA `(.L_x_8209) ;  /* 0x0000000c005c7947 */ /* 0x000fea0003800000 */
.L_x_8210:
[----:B------:R-:W1:Y:S01]  /*f530*/  F2I.FTZ.TRUNC.NTZ R3, R10 ;  /* 0x0000000a00037305 */ /* 0x000e62000021f100 */
[----:B------:R-:W-:Y:S01]  /*f540*/  VIADD R2, R17, 0x80 ;  /* 0x0000008011027836 */ /* 0x000fe20000000000 */
[----:B-1----:R1:W-:Y:S01]  /*f550*/  STG.E.U16 desc[UR36][R8.64], R3 ;  /* 0x0000000308007986 */ /* 0x0023e2000c101524 */
[----:B------:R-:W-:Y:S05]  /*f560*/  BRA `(.L_x_8209) ;  /* 0x0000000c004c7947 */ /* 0x000fea0003800000 */
.L_x_8205:
[----:B------:R-:W-:-:S13]  /*f570*/  ISETP.GT.AND P0, PT, R0, 0x6, PT ;  /* 0x000000060000780c */ /* 0x000fda0003f04270 */
[----:B------:R-:W-:Y:S05]  /*f580*/  @P0 BRA `(.L_x_8212) ;  /* 0x00000000002c0947 */ /* 0x000fea0003800000 */
[----:B------:R-:W-:-:S13]  /*f590*/  ISETP.NE.AND P0, PT, R0, 0x5, PT ;  /* 0x000000050000780c */ /* 0x000fda0003f05270 */
[----:B------:R-:W-:Y:S05]  /*f5a0*/  @!P0 BRA `(.L_x_8213) ;  /* 0x0000000000148947 */ /* 0x000fea0003800000 */
[----:B------:R-:W-:-:S13]  /*f5b0*/  ISETP.NE.AND P0, PT, R0, 0x6, PT ;  /* 0x000000060000780c */ /* 0x000fda0003f05270 */
[----:B------:R-:W-:Y:S05]  /*f5c0*/  @P0 BRA `(.L_x_8208) ;  /* 0x0000000800d00947 */ /* 0x000fea0003800000 */
[----:B------:R1:W-:Y:S01]  /*f5d0*/  STG.E desc[UR36][R8.64], R10 ;  /* 0x0000000a08007986 */ /* 0x0003e2000c101924 */
[----:B------:R-:W-:Y:S01]  /*f5e0*/  IADD3 R2, R17, 0x80, RZ ;  /* 0x0000008011027810 */ /* 0x000fe20007ffe0ff */
[----:B------:R-:W-:Y:S06]  /*f5f0*/  BRA `(.L_x_8209) ;  /* 0x0000000c00287947 */ /* 0x000fec0003800000 */
.L_x_8213:
[----:B------:R-:W-:Y:S01]  /*f600*/  F2FP.F16.F32.PACK_AB R10, RZ, R10 ;  /* 0x0000000aff0a723e */ /* 0x000fe200000000ff */
[----:B------:R-:W-:-:S04]  /*f610*/  VIADD R2, R17, 0x80 ;  /* 0x0000008011027836 */ /* 0x000fc80000000000 */
[----:B------:R1:W-:Y:S01]  /*f620*/  STG.E.U16 desc[UR36][R8.64], R10 ;  /* 0x0000000a08007986 */ /* 0x0003e2000c101524 */
[----:B------:R-:W-:Y:S05]  /*f630*/  BRA `(.L_x_8209) ;  /* 0x0000000c00187947 */ /* 0x000fea0003800000 */
.L_x_8212:
[----:B------:R-:W-:-:S13]  /*f640*/  ISETP.NE.AND P0, PT, R0, 0x7, PT ;  /* 0x000000070000780c */ /* 0x000fda0003f05270 */
[----:B------:R-:W-:Y:S05]  /*f650*/  @!P0 BRA `(.L_x_8214) ;  /* 0x00000000002c8947 */ /* 0x000fea0003800000 */
[----:B------:R-:W-:-:S13]  /*f660*/  ISETP.NE.AND P0, PT, R0, 0x8, PT ;  /* 0x000000080000780c */ /* 0x000fda0003f05270 */
[----:B------:R-:W-:Y:S05]  /*f670*/  @!P0 BRA `(.L_x_8215) ;  /* 0x0000000000148947 */ /* 0x000fea0003800000 */
[----:B------:R-:W-:-:S13]  /*f680*/  ISETP.NE.AND P0, PT, R0, 0x9, PT ;  /* 0x000000090000780c */ /* 0x000fda0003f05270 */
[----:B------:R-:W-:Y:S05]  /*f690*/  @P0 BRA `(.L_x_8208) ;  /* 0x00000008009c0947 */ /* 0x000fea0003800000 */
[----:B------:R1:W-:Y:S01]  /*f6a0*/  STG.E.64 desc[UR36][R8.64], R10 ;  /* 0x0000000a08007986 */ /* 0x0003e2000c101b24 */
[----:B------:R-:W-:Y:S01]  /*f6b0*/  VIADD R2, R17, 0x80 ;  /* 0x0000008011027836 */ /* 0x000fe20000000000 */
[----:B------:R-:W-:Y:S06]  /*f6c0*/  BRA `(.L_x_8209) ;  /* 0x0000000800f47947 */ /* 0x000fec0003800000 */
.L_x_8215:
[----:B------:R-:W-:Y:S02]  /*f6d0*/  F2FP.F16.F32.PACK_AB R3, R11, R10 ;  /* 0x0000000a0b03723e */ /* 0x000fe400000000ff */
[----:B------:R-:W-:-:S03]  /*f6e0*/  IADD3 R2, R17, 0x80, RZ ;  /* 0x0000008011027810 */ /* 0x000fc60007ffe0ff */
[----:B------:R1:W-:Y:S01]  /*f6f0*/  STG.E desc[UR36][R8.64], R3 ;  /* 0x0000000308007986 */ /* 0x0003e2000c101924 */
[----:B------:R-:W-:Y:S05]  /*f700*/  BRA `(.L_x_8209) ;  /* 0x0000000800e47947 */ /* 0x000fea0003800000 */
.L_x_8214:
[----:B------:R-:W-:Y:S01]  /*f710*/  FMUL.FTZ R4, R10, 1 ;  /* 0x3f8000000a047820 */ /* 0x000fe20000410000 */
[----:B------:R-:W-:-:S05]  /*f720*/  VIADD R2, R17, 0x80 ;  /* 0x0000008011027836 */ /* 0x000fca0000000000 */
[----:B------:R-:W1:Y:S02]  /*f730*/  F2F.F64.F32 R4, R4 ;  /* 0x0000000400047310 */ /* 0x000e640000201800 */
[----:B-1----:R1:W-:Y:S01]  /*f740*/  STG.E.64 desc[UR36][R8.64], R4 ;  /* 0x0000000408007986 */ /* 0x0023e2000c101b24 */
[----:B------:R-:W-:Y:S05]  /*f750*/  BRA `(.L_x_8209) ;  /* 0x0000000800d07947 */ /* 0x000fea0003800000 */
.L_x_8204:
        /* <DEDUP_REMOVED lines=9> */
[----:B------:R-:W-:Y:S01]  /*f7f0*/  VIADD R2, R17, 0x80 ;  /* 0x0000008011027836 */ /* 0x000fe20000000000 */
[----:B------:R-:W-:-:S04]  /*f800*/  FSETP.NEU.FTZ.AND P1, PT, R11, RZ, PT ;  /* 0x000000ff0b00720b */ /* 0x000fc80003f3d000 */
[----:B------:R-:W-:-:S04]  /*f810*/  PLOP3.LUT P0, PT, P0, P1, PT, 0xa8, 0x0 ;  /* 0x000000000000781c */ /* 0x000fc80000703570 */
[----:B------:R-:W-:-:S05]  /*f820*/  SEL R3, RZ, 0x1, !P0 ;  /* 0x00000001ff037807 */ /* 0x000fca0004000000 */
[----:B------:R1:W-:Y:S01]  /*f830*/  STG.E.U8 desc[UR36][R8.64], R3 ;  /* 0x0000000308007986 */ /* 0x0003e2000c101124 */
[----:B------:R-:W-:Y:S05]  /*f840*/  BRA `(.L_x_8209) ;  /* 0x0000000800947947 */ /* 0x000fea0003800000 */
.L_x_8218:
[----:B------:R-:W-:Y:S01]  /*f850*/  FMUL.FTZ R6, R11, 1 ;  /* 0x3f8000000b067820 */ /* 0x000fe20000410000 */
[----:B------:R-:W-:Y:S01]  /*f860*/  FMUL.FTZ R4, R10, 1 ;  /* 0x3f8000000a047820 */ /* 0x000fe20000410000 */
[----:B------:R-:W-:-:S04]  /*f870*/  IADD3 R2, R17, 0x80, RZ ;  /* 0x0000008011027810 */ /* 0x000fc80007ffe0ff */
[----:B------:R-:W-:Y:S08]  /*f880*/  F2F.F64.F32 R6, R6 ;  /* 0x0000000600067310 */ /* 0x000ff00000201800 */
[----:B------:R-:W1:Y:S02]  /*f890*/  F2F.F64.F32 R4, R4 ;  /* 0x0000000400047310 */ /* 0x000e640000201800 */
[----:B-1----:R2:W-:Y:S01]  /*f8a0*/  STG.E.128 desc[UR36][R8.64], R4 ;  /* 0x0000000408007986 */ /* 0x0025e2000c101d24 */
[----:B------:R-:W-:Y:S05]  /*f8b0*/  BRA `(.L_x_8209) ;  /* 0x0000000800787947 */ /* 0x000fea0003800000 */
.L_x_8217:
        /* <DEDUP_REMOVED lines=20> */
.L_x_8222:
[----:B------:R-:W-:Y:S05]  /*fa00*/  BSYNC B0 ;  /* 0x0000000000007941 */ /* 0x000fea0003800000 */
.L_x_8221:
[----:B------:R-:W-:Y:S02]  /*fa10*/  LOP3.LUT R5, R0, R5, RZ, 0xfc, !PT ;  /* 0x0000000500057212 */ /* 0x000fe400078efcff */
[----:B------:R-:W-:-:S03]  /*fa20*/  IADD3 R2, R17, 0x80, RZ ;  /* 0x0000008011027810 */ /* 0x000fc60007ffe0ff */
[----:B------:R3:W-:Y:S01]  /*fa30*/  STG.E.U8 desc[UR36][R8.64], R5 ;  /* 0x0000000508007986 */ /* 0x0007e2000c101124 */
[----:B------:R-:W-:Y:S05]  /*fa40*/  BRA `(.L_x_8209) ;  /* 0x0000000800147947 */ /* 0x000fea0003800000 */
.L_x_8220:
        /* <DEDUP_REMOVED lines=12> */
.L_x_8224:
[----:B------:R-:W-:Y:S01]  /*fb10*/  IMAD.MOV.U32 R0, RZ, RZ, 0x7f ;  /* 0x0000007fff007424 */ /* 0x000fe200078e00ff */
[----:B------:R-:W-:-:S04]  /*fb20*/  ISETP.GT.U32.AND P0, PT, R2, 0x7f800000, PT ;  /* 0x7f8000000200780c */ /* 0x000fc80003f04070 */
[----:B------:R-:W-:-:S09]  /*fb30*/  SEL R0, R0, 0x7c, P0 ;  /* 0x0000007c00007807 */ /* 0x000fd20000000000 */
.L_x_8225:
[----:B------:R-:W-:Y:S05]  /*fb40*/  BSYNC B0 ;  /* 0x0000000000007941 */ /* 0x000fea0003800000 */
.L_x_8223:
[----:B------:R-:W-:Y:S02]  /*fb50*/  LOP3.LUT R10, R10, 0x80000000, RZ, 0xc0, !PT ;  /* 0x800000000a0a7812 */ /* 0x000fe400078ec0ff */
[----:B------:R-:W-:Y:S02]  /*fb60*/  IADD3 R2, R17, 0x80, RZ ;  /* 0x0000008011027810 */ /* 0x000fe40007ffe0ff */
[----:B------:R-:W-:-:S04]  /*fb70*/  SHF.R.U32.HI R3, RZ, 0x18, R10 ;  /* 0x00000018ff037819 */ /* 0x000fc8000001160a */
[----:B------:R-:W-:-:S05]  /*fb80*/  LOP3.LUT R3, R0, R3, RZ, 0xfc, !PT ;  /* 0x0000000300037212 */ /* 0x000fca00078efcff */
[----:B------:R4:W-:Y:S01]  /*fb90*/  STG.E.U8 desc[UR36][R8.64], R3 ;  /* 0x0000000308007986 */ /* 0x0009e2000c101124 */
[----:B------:R-:W-:Y:S05]  /*fba0*/  BRA `(.L_x_8209) ;  /* 0x0000000400bc7947 */ /* 0x000fea0003800000 */
.L_x_8219:
[----:B------:R-:W-:Y:S01]  /*fbb0*/  F2FP.BF16.F32.PACK_AB R10, RZ, R10 ;  /* 0x0000000aff0a723e */ /* 0x000fe200000010ff */
[----:B------:R-:W-:-:S04]  /*fbc0*/  VIADD R2, R17, 0x80 ;  /* 0x0000008011027836 */ /* 0x000fc80000000000 */
[----:B------:R1:W-:Y:S01]  /*fbd0*/  STG.E.U16 desc[UR36][R8.64], R10 ;  /* 0x0000000a08007986 */ /* 0x0003e2000c101524 */
[----:B------:R-:W-:Y:S05]  /*fbe0*/  BRA `(.L_x_8209) ;  /* 0x0000000400ac7947 */ /* 0x000fea0003800000 */
.L_x_8216:
        /* <DEDUP_REMOVED lines=8> */
[----:B------:R-:W1:Y:S01]  /*fc70*/  F2I.FTZ.U32.TRUNC.NTZ R3, R10 ;  /* 0x0000000a00037305 */ /* 0x000e62000021f000 */
[----:B------:R-:W-:Y:S01]  /*fc80*/  VIADD R2, R17, 0x80 ;  /* 0x0000008011027836 */ /* 0x000fe20000000000 */
[----:B-1----:R1:W-:Y:S01]  /*fc90*/  STG.E.U16 desc[UR36][R8.64], R3 ;  /* 0x0000000308007986 */ /* 0x0023e2000c101524 */
[----:B------:R-:W-:Y:S05]  /*fca0*/  BRA `(.L_x_8209) ;  /* 0x00000004007c7947 */ /* 0x000fea0003800000 */
.L_x_8228:
        /* <DEDUP_REMOVED lines=16> */
.L_x_8231:
[----:B------:R-:W-:-:S04]  /*fdb0*/  LOP3.LUT R10, R10, 0x80000000, RZ, 0xc0, !PT ;  /* 0x800000000a0a7812 */ /* 0x000fc800078ec0ff */
[----:B------:R-:W-:-:S04]  /*fdc0*/  SHF.R.U32.HI R3, RZ, 0x18, R10 ;  /* 0x00000018ff037819 */ /* 0x000fc8000001160a */
[----:B------:R-:W-:-:S04]  /*fdd0*/  LOP3.LUT R0, R0, R3, RZ, 0xfc, !PT ;  /* 0x0000000300007212 */ /* 0x000fc800078efcff */
[----:B------:R-:W-:-:S07]  /*fde0*/  PRMT R4, R0, 0x7610, R4 ;  /* 0x0000761000047816 */ /* 0x000fce0000000004 */
.L_x_8230:
[----:B------:R-:W-:Y:S05]  /*fdf0*/  BSYNC B0 ;  /* 0x0000000000007941 */ /* 0x000fea0003800000 */
.L_x_8229:
[----:B------:R1:W-:Y:S01]  /*fe00*/  STG.E.U8 desc[UR36][R8.64], R4 ;  /* 0x0000000408007986 */ /* 0x0003e2000c101124 */
[----:B------:R-:W-:Y:S01]  /*fe10*/  VIADD R2, R17, 0x80 ;  /* 0x0000008011027836 */ /* 0x000fe20000000000 */
[----:B------:R-:W-:Y:S06]  /*fe20*/  BRA `(.L_x_8209) ;  /* 0x00000004001c7947 */ /* 0x000fec0003800000 */
.L_x_8227:
        /* <DEDUP_REMOVED lines=16> */
.L_x_8234:
[----:B------:R-:W-:-:S04]  /*ff30*/  LOP3.LUT R10, R10, 0x80000000, RZ, 0xc0, !PT ;  /* 0x800000000a0a7812 */ /* 0x000fc800078ec0ff */
[----:B------:R-:W-:-:S04]  /*ff40*/  SHF.R.U32.HI R3, RZ, 0x18, R10 ;  /* 0x00000018ff037819 */ /* 0x000fc8000001160a */
[----:B------:R-:W-:-:S04]  /*ff50*/  LOP3.LUT R0, R0, R3, RZ, 0xfc, !PT ;  /* 0x0000000300007212 */ /* 0x000fc800078efcff */
[----:B------:R-:W-:-:S07]  /*ff60*/  PRMT R4, R0, 0x7610, R4 ;  /* 0x0000761000047816 */ /* 0x000fce0000000004 */
.L_x_8233:
[----:B------:R-:W-:Y:S05]  /*ff70*/  BSYNC B0 ;  /* 0x0000000000007941 */ /* 0x000fea0003800000 */
.L_x_8232:
[----:B------:R1:W-:Y:S01]  /*ff80*/  STG.E.U8 desc[UR36][R8.64], R4 ;  /* 0x0000000408007986 */ /* 0x0003e2000c101124 */
[----:B------:R-:W-:Y:S01]  /*ff90*/  IADD3 R2, R17, 0x80, RZ ;  /* 0x0000008011027810 */ /* 0x000fe20007ffe0ff */
[----:B------:R-:W-:Y:S06]  /*ffa0*/  BRA `(.L_x_8209) ;  /* 0x0000000000bc7947 */ /* 0x000fec0003800000 */
.L_x_8226:
        /* <DEDUP_REMOVED lines=17> */
[----:B------:R-:W-:Y:S01]  /*100c0*/  @!P0 IADD3 R0, R2, RZ, RZ ;  /* 0x000000ff02008210 */ /* 0x000fe20007ffe0ff */
[----:B------:R-:W-:-:S04]  /*100d0*/  VIADD R2, R17, 0x80 ;  /* 0x0000008011027836 */ /* 0x000fc80000000000 */
[----:B------:R-:W-:-:S05]  /*100e0*/  @P2 IMAD.MOV.U32 R3, RZ, RZ, R0 ;  /* 0x000000ffff032224 */ /* 0x000fca00078e0000 */
[----:B------:R1:W-:Y:S01]  /*100f0*/  STG.E.U8 desc[UR36][R8.64], R3 ;  /* 0x0000000308007986 */ /* 0x0003e2000c101124 */
[----:B------:R-:W-:Y:S05]  /*10100*/  BRA `(.L_x_8209) ;  /* 0x0000000000647947 */ /* 0x000fea0003800000 */
.L_x_8208:
[----:B------:R-:W-:Y:S01]  /*10110*/  MOV R2, 0x0 ;  /* 0x0000000000027802 */ /* 0x000fe20000000f00 */
[----:B------:R-:W-:Y:S01]  /*10120*/  ULDC.64 UR4, c[0x4][0x158] ;  /* 0x0100560000047ab9 */ /* 0x000fe20000000a00 */
[----:B------:R-:W-:Y:S01]  /*10130*/  ULDC.64 UR6, c[0x4][0x160] ;  /* 0x0100580000067ab9 */ /* 0x000fe20000000a00 */
[----:B------:R-:W-:Y:S01]  /*10140*/  MOV R4, UR4 ;  /* 0x0000000400047c02 */ /* 0x000fe20008000f00 */
[----:B------:R-:W-:Y:S01]  /*10150*/  IMAD.U32 R5, RZ, RZ, UR5 ;  /* 0x00000005ff057e24 */ /* 0x000fe2000f8e00ff */
[----:B------:R-:W-:Y:S01]  /*10160*/  ULDC.64 UR4, c[0x4][0x20] ;  /* 0x0100080000047ab9 */ /* 0x000fe20000000a00 */
[----:B------:R-:W1:Y:S01]  /*10170*/  LDC.64 R2, c[0x4][R2] ;  /* 0x0100000002027b82 */ /* 0x000e620000000a00 */
[----:B------:R-:W-:Y:S01]  /*10180*/  HFMA2.MMA R8, -RZ, RZ, 0, 6.020069122314453125e-06 ;  /* 0x00000065ff087435 */ /* 0x000fe200000001ff */
[----:B------:R-:W-:Y:S01]  /*10190*/  IMAD.U32 R6, RZ, RZ, UR6 ;  /* 0x00000006ff067e24 */ /* 0x000fe2000f8e00ff */
[----:B------:R-:W-:Y:S01]  /*101a0*/  MOV R7, UR7 ;  /* 0x0000000700077c02 */ /* 0x000fe20008000f00 */
[----:B------:R-:W-:-:S02]  /*101b0*/  IMAD.U32 R10, RZ, RZ, UR4 ;  /* 0x00000004ff0a7e24 */ /* 0x000fc4000f8e00ff */
[----:B------:R-:W-:Y:S02]  /*101c0*/  IMAD.U32 R11, RZ, RZ, UR5 ;  /* 0x00000005ff0b7e24 */ /* 0x000fe4000f8e00ff */
[----:B------:R-:W-:Y:S02]  /*101d0*/  IMAD.MOV.U32 R12, RZ, RZ, 0x1 ;  /* 0x00000001ff0c7424 */ /* 0x000fe400078e00ff */
[----:B------:R-:W-:-:S07]  /*101e0*/  IMAD.MOV.U32 R13, RZ, RZ, RZ ;  /* 0x000000ffff0d7224 */ /* 0x000fce00078e00ff */
[----:B------:R-:W-:-:S07]  /*101f0*/  LEPC R20, `(.L_x_8237) ;  /* 0x000000001014794e */ /* 0x000fce0000000000 */
[----:B01----:R-:W-:Y:S05]  /*10200*/  CALL.ABS.NOINC R2 ;  /* 0x0000000002007343 */ /* 0x003fea0003c00000 */
.L_x_8237:
[----:B------:R-:W-:Y:S01]  /*10210*/  IADD3 R2, R17, 0x80, RZ ;  /* 0x0000008011027810 */ /* 0x000fe20007ffe0ff */
[----:B------:R-:W-:Y:S06]  /*10220*/  BRA `(.L_x_8209) ;  /* 0x00000000001c7947 */ /* 0x000fec0003800000 */
.L_x_8236:
[----:B------:R-:W1:Y:S01]  /*10230*/  F2I.U64.TRUNC R10, R10 ;  /* 0x0000000a000a7311 */ /* 0x000e62000020d800 */
[----:B------:R-:W-:Y:S01]  /*10240*/  VIADD R2, R17, 0x80 ;  /* 0x0000008011027836 */ /* 0x000fe20000000000 */
[----:B-1----:R1:W-:Y:S01]  /*10250*/  STG.E.64 desc[UR36][R8.64], R10 ;  /* 0x0000000a08007986 */ /* 0x0023e2000c101b24 */
[----:B------:R-:W-:Y:S05]  /*10260*/  BRA `(.L_x_8209) ;  /* 0x00000000000c7947 */ /* 0x000fea0003800000 */
.L_x_8235:
[----:B------:R-:W1:Y:S01]  /*10270*/  F2I.FTZ.U32.TRUNC.NTZ R3, R10 ;  /* 0x0000000a00037305 */ /* 0x000e62000021f000 */
[----:B------:R-:W-:Y:S01]  /*10280*/  VIADD R2, R17, 0x80 ;  /* 0x0000008011027836 */ /* 0x000fe20000000000 */
[----:B-1----:R1:W-:Y:S06]  /*10290*/  STG.E desc[UR36][R8.64], R3 ;  /* 0x0000000308007986 */ /* 0x0023ec000c101924 */
.L_x_8209:
[----:B------:R-:W-:-:S13]  /*102a0*/  ISETP.GE.AND P0, PT, R2, R28, PT ;  /* 0x0000001c0200720c */ /* 0x000fda0003f06270 */
[----:B------:R-:W-:Y:S05]  /*102b0*/  @P0 BREAK B6 ;  /* 0x0000000000060942 */ /* 0x000fea0003800000 */
[----:B------:R-:W-:Y:S05]  /*102c0*/  @P0 BRA `(.L_x_8238) ;  /* 0x0000001c00680947 */ /* 0x000fea0003800000 */
[----:B-1234-:R-:W1:Y:S01]  /*102d0*/  LDC.64 R8, c[0x0][0x218] ;  /* 0x00008600ff087b82 */ /* 0x01ee620000000a00 */
[----:B------:R-:W-:Y:S01]  /*102e0*/  LEA R0, R29, R2, 0x9 ;  /* 0x000000021d007211 */ /* 0x000fe200078e48ff */
[----:B------:R-:W-:Y:S01]  /*102f0*/  ULDC UR4, c[0x0][0x238] ;  /* 0x00008e0000047ab9 */ /* 0x000fe20000000800 */
[----:B------:R-:W-:-:S03]  /*10300*/  PRMT R4, R16, 0x9910, RZ ;  /* 0x0000991010047816 */ /* 0x000fc600000000ff */
[----:B------:R-:W-:Y:S02]  /*10310*/  IMAD R3, R0, UR4, RZ ;  /* 0x0000000400037c24 */ /* 0x000fe4000f8e02ff */
[----:B------:R-:W-:-:S05]  /*10320*/  IMAD.MOV.U32 R0, RZ, RZ, R4 ;  /* 0x000000ffff007224 */ /* 0x000fca00078e0004 */
[----:B------:R-:W-:Y:S02]  /*10330*/  ISETP.GT.AND P1, PT, R0, 0x9, PT ;  /* 0x000000090000780c */ /* 0x000fe40003f24270 */
[----:B-1----:R-:W-:-:S05]  /*10340*/  IADD3 R8, P0, R3, R8, RZ ;  /* 0x0000000803087210 */ /* 0x002fca0007f1e0ff */
        /* <DEDUP_REMOVED lines=13> */
.L_x_8242:
[----:B------:R-:W1:Y:S02]  /*10420*/  F2I.S64.TRUNC R22, R22 ;  /* 0x0000001600167311 */ /* 0x000e64000020d900 */
[----:B-1----:R-:W-:-:S05]  /*10430*/  MOV R3, R22 ;  /* 0x0000001600037202 */ /* 0x002fca0000000f00 */
[----:B------:R2:W-:Y:S01]  /*10440*/  STG.E.U8 desc[UR36][R8.64], R3 ;  /* 0x0000000308007986 */ /* 0x0005e2000c101124 */
[----:B------:R-:W-:Y:S05]  /*10450*/  BRA `(.L_x_8244) ;  /* 0x0000000c00447947 */ /* 0x000fea0003800000 */
.L_x_8241:
        /* <DEDUP_REMOVED lines=9> */
.L_x_8246:
[----:B------:R-:W1:Y:S02]  /*104f0*/  F2I.FTZ.TRUNC.NTZ R3, R22 ;  /* 0x0000001600037305 */ /* 0x000e64000021f100 */
[----:B-1----:R4:W-:Y:S01]  /*10500*/  STG.E desc[UR36][R8.64], R3 ;  /* 0x0000000308007986 */ /* 0x0029e2000c101924 */
[----:B------:R-:W-:Y:S05]  /*10510*/  BRA `(.L_x_8244) ;  /* 0x0000000c00147947 */ /* 0x000fea0003800000 */
.L_x_8245:
[----:B------:R-:W1:Y:S02]  /*10520*/  F2I.FTZ.TRUNC.NTZ R3, R22 ;  /* 0x0000001600037305 */ /* 0x000e64000021f100 */
[----:B-1----:R1:W-:Y:S01]  /*10530*/  STG.E.U16 desc[UR36][R8.64], R3 ;  /* 0x0000000308007986 */ /* 0x0023e2000c101524 */
[----:B------:R-:W-:Y:S05]  /*10540*/  BRA `(.L_x_8244) ;  /* 0x0000000c00087947 */ /* 0x000fea0003800000 */
.L_x_8240:
        /* <DEDUP_REMOVED lines=8> */
.L_x_8248:
[----:B------:R-:W-:-:S05]  /*105d0*/  F2FP.F16.F32.PACK_AB R22, RZ, R22 ;  /* 0x00000016ff16723e */ /* 0x000fca00000000ff */
[----:B------:R1:W-:Y:S01]  /*105e0*/  STG.E.U16 desc[UR36][R8.64], R22 ;  /* 0x0000001608007986 */ /* 0x0003e2000c101524 */
[----:B------:R-:W-:Y:S05]  /*105f0*/  BRA `(.L_x_8244) ;  /* 0x0000000800dc7947 */ /* 0x000fea0003800000 */
.L_x_8247:
        /* <DEDUP_REMOVED lines=8> */
.L_x_8250:
[----:B------:R-:W-:-:S05]  /*10680*/  F2FP.F16.F32.PACK_AB R3, R23, R22 ;  /* 0x000000161703723e */ /* 0x000fca00000000ff */
[----:B------:R1:W-:Y:S01]  /*10690*/  STG.E desc[UR36][R8.64], R3 ;  /* 0x0000000308007986 */ /* 0x0003e2000c101924 */
[----:B------:R-:W-:Y:S05]  /*106a0*/  BRA `(.L_x_8244) ;  /* 0x0000000800b07947 */ /* 0x000fea0003800000 */
.L_x_8249:
[----:B------:R-:W-:-:S06]  /*106b0*/  FMUL.FTZ R4, R22, 1 ;  /* 0x3f80000016047820 */ /* 0x000fcc0000410000 */
[----:B------:R-:W1:Y:S02]  /*106c0*/  F2F.F64.F32 R4, R4 ;  /* 0x0000000400047310 */ /* 0x000e640000201800 */
[----:B-1----:R1:W-:Y:S01]  /*106d0*/  STG.E.64 desc[UR36][R8.64], R4 ;  /* 0x0000000408007986 */ /* 0x0023e2000c101b24 */
[----:B------:R-:W-:Y:S05]  /*106e0*/  BRA `(.L_x_8244) ;  /* 0x0000000800a07947 */ /* 0x000fea0003800000 */
.L_x_8239:
        /* <DEDUP_REMOVED lines=14> */
.L_x_8253:
[----:B------:R-:W-:Y:S01]  /*107d0*/  FMUL.FTZ R6, R23, 1 ;  /* 0x3f80000017067820 */ /* 0x000fe20000410000 */
[----:B------:R-:W-:-:S05]  /*107e0*/  FMUL.FTZ R4, R22, 1 ;  /* 0x3f80000016047820 */ /* 0x000fca0000410000 */
[----:B------:R-:W-:Y:S08]  /*107f0*/  F2F.F64.F32 R6, R6 ;  /* 0x0000000600067310 */ /* 0x000ff00000201800 */
[----:B------:R-:W1:Y:S02]  /*10800*/  F2F.F64.F32 R4, R4 ;  /* 0x0000000400047310 */ /* 0x000e640000201800 */
[----:B-1----:R1:W-:Y:S01]  /*10810*/  STG.E.128 desc[UR36][R8.64], R4 ;  /* 0x0000000408007986 */ /* 0x0023e2000c101d24 */
[----:B------:R-:W-:Y:S05]  /*10820*/  BRA `(.L_x_8244) ;  /* 0x0000000800507947 */ /* 0x000fea0003800000 */
.L_x_8252:
        /* <DEDUP_REMOVED lines=20> */
.L_x_8257:
[----:B------:R-:W-:Y:S05]  /*10970*/  BSYNC B0 ;  /* 0x0000000000007941 */ /* 0x000fea0003800000 */
.L_x_8256:
[----:B------:R-:W-:-:S05]  /*10980*/  LOP3.LUT R5, R0, R5, RZ, 0xfc, !PT ;  /* 0x0000000500057212 */ /* 0x000fca00078efcff */
[----:B------:R1:W-:Y:S01]  /*10990*/  STG.E.U8 desc[UR36][R8.64], R5 ;  /* 0x0000000508007986 */ /* 0x0003e2000c101124 */
[----:B------:R-:W-:Y:S05]  /*109a0*/  BRA `(.L_x_8244) ;  /* 0x0000000400f07947 */ /* 0x000fea0003800000 */
.L_x_8255:
        /* <DEDUP_REMOVED lines=9> */
[----:B------:R-:W-:Y:S02]  /*10a40*/  @P0 SHF.R.U32.HI R0, RZ, 0x15, R0 ;  /* 0x00000015ff000819 */ /* 0x000fe40000011600 */
[----:B------:R-:W-:Y:S01]  /*10a50*/  @!P0 IADD3 R0, R3, -0x43000000, RZ ;  /* 0xbd00000003008810 */ /* 0x000fe20007ffe0ff */
[----:B------:R-:W-:Y:S06]  /*10a60*/  BRA `(.L_x_8260) ;  /* 0x00000000000c7947 */ /* 0x000fec0003800000 */
.L_x_8259:
[----:B------:R-:W-:Y:S01]  /*10a70*/  IMAD.MOV.U32 R0, RZ, RZ, 0x7f ;  /* 0x0000007fff007424 */ /* 0x000fe200078e00ff */
[----:B------:R-:W-:-:S04]  /*10a80*/  ISETP.GT.U32.AND P0, PT, R4, 0x7f800000, PT ;  /* 0x7f8000000400780c */ /* 0x000fc80003f04070 */
[----:B------:R-:W-:-:S09]  /*10a90*/  SEL R0, R0, 0x7c, P0 ;  /* 0x0000007c00007807 */ /* 0x000fd20000000000 */
.L_x_8260:
[----:B------:R-:W-:Y:S05]  /*10aa0*/  BSYNC B0 ;  /* 0x0000000000007941 */ /* 0x000fea0003800000 */
.L_x_8258:
[----:B------:R-:W-:-:S04]  /*10ab0*/  LOP3.LUT R22, R22, 0x80000000, RZ, 0xc0, !PT ;  /* 0x8000000016167812 */ /* 0x000fc800078ec0ff */
[----:B------:R-:W-:-:S04]  /*10ac0*/  SHF.R.U32.HI R3, RZ, 0x18, R22 ;  /* 0x00000018ff037819 */ /* 0x000fc80000011616 */
[----:B------:R-:W-:-:S05]  /*10ad0*/  LOP3.LUT R3, R0, R3, RZ, 0xfc, !PT ;  /* 0x0000000300037212 */ /* 0x000fca00078efcff */
[----:B------:R1:W-:Y:S01]  /*10ae0*/  STG.E.U8 desc[UR36][R8.64], R3 ;  /* 0x0000000308007986 */ /* 0x0003e2000c101124 */
[----:B------:R-:W-:Y:S05]  /*10af0*/  BRA `(.L_x_8244) ;  /* 0x00000004009c7947 */ /* 0x000fea0003800000 */
.L_x_8254:
[----:B------:R-:W-:-:S05]  /*10b00*/  F2FP.BF16.F32.PACK_AB R22, RZ, R22 ;  /* 0x00000016ff16723e */ /* 0x000fca00000010ff */
[----:B------:R1:W-:Y:S01]  /*10b10*/  STG.E.U16 desc[UR36][R8.64], R22 ;  /* 0x0000001608007986 */ /* 0x0003e2000c101524 */
[----:B------:R-:W-:Y:S05]  /*10b20*/  BRA `(.L_x_8244) ;  /* 0x0000000400907947 */ /* 0x000fea0003800000 */
.L_x_8251:
        /* <DEDUP_REMOVED lines=11> */
.L_x_8263:
        /* <DEDUP_REMOVED lines=16> */
.L_x_8266:
[----:B------:R-:W-:-:S04]  /*10ce0*/  LOP3.LUT R22, R22, 0x80000000, RZ, 0xc0, !PT ;  /* 0x8000000016167812 */ /* 0x000fc800078ec0ff */
[----:B------:R-:W-:-:S04]  /*10cf0*/  SHF.R.U32.HI R3, RZ, 0x18, R22 ;  /* 0x00000018ff037819 */ /* 0x000fc80000011616 */
[----:B------:R-:W-:-:S04]  /*10d00*/  LOP3.LUT R0, R0, R3, RZ, 0xfc, !PT ;  /* 0x0000000300007212 */ /* 0x000fc800078efcff */
[----:B------:R-:W-:-:S07]  /*10d10*/  PRMT R4, R0, 0x7610, R4 ;  /* 0x0000761000047816 */ /* 0x000fce0000000004 */
.L_x_8265:
[----:B------:R-:W-:Y:S05]  /*10d20*/  BSYNC B0 ;  /* 0x0000000000007941 */ /* 0x000fea0003800000 */
.L_x_8264:
[----:B------:R1:W-:Y:S01]  /*10d30*/  STG.E.U8 desc[UR36][R8.64], R4 ;  /* 0x0000000408007986 */ /* 0x0003e2000c101124 */
[----:B------:R-:W-:Y:S05]  /*10d40*/  BRA `(.L_x_8244) ;  /* 0x0000000400087947 */ /* 0x000fea0003800000 */
.L_x_8262:
        /* <DEDUP_REMOVED lines=16> */
.L_x_8269:
[----:B------:R-:W-:-:S04]  /*10e50*/  LOP3.LUT R22, R22, 0x80000000, RZ, 0xc0, !PT ;  /* 0x8000000016167812 */ /* 0x000fc800078ec0ff */
[----:B------:R-:W-:-:S04]  /*10e60*/  SHF.R.U32.HI R3, RZ, 0x18, R22 ;  /* 0x00000018ff037819 */ /* 0x000fc80000011616 */
[----:B------:R-:W-:-:S04]  /*10e70*/  LOP3.LUT R0, R0, R3, RZ, 0xfc, !PT ;  /* 0x0000000300007212 */ /* 0x000fc800078efcff */
[----:B------:R-:W-:-:S07]  /*10e80*/  PRMT R4, R0, 0x7610, R4 ;  /* 0x0000761000047816 */ /* 0x000fce0000000004 */
.L_x_8268:
[----:B------:R-:W-:Y:S05]  /*10e90*/  BSYNC B0 ;  /* 0x0000000000007941 */ /* 0x000fea0003800000 */
.L_x_8267:
[----:B------:R1:W-:Y:S01]  /*10ea0*/  STG.E.U8 desc[UR36][R8.64], R4 ;  /* 0x0000000408007986 */ /* 0x0003e2000c101124 */
[----:B------:R-:W-:Y:S05]  /*10eb0*/  BRA `(.L_x_8244) ;  /* 0x0000000000ac7947 */ /* 0x000fea0003800000 */
.L_x_8261:
        /* <DEDUP_REMOVED lines=21> */
.L_x_8243:
[----:B0-----:R-:W-:Y:S01]  /*11010*/  MOV R14, 0x0 ;  /* 0x00000000000e7802 */ /* 0x001fe20000000f00 */
[----:B------:R-:W-:Y:S01]  /*11020*/  ULDC.64 UR4, c[0x4][0x158] ;  /* 0x0100560000047ab9 */ /* 0x000fe20000000a00 */
[----:B------:R-:W-:Y:S01]  /*11030*/  ULDC.64 UR6, c[0x4][0x20] ;  /* 0x0100080000067ab9 */ /* 0x000fe20000000a00 */
[----:B------:R-:W-:Y:S01]  /*11040*/  IMAD.U32 R4, RZ, RZ, UR4 ;  /* 0x00000004ff047e24 */ /* 0x000fe2000f8e00ff */
[----:B------:R-:W-:Y:S01]  /*11050*/  MOV R5, UR5 ;  /* 0x0000000500057c02 */ /* 0x000fe20008000f00 */
[----:B------:R-:W-:Y:S01]  /*11060*/  ULDC.64 UR4, c[0x4][0x160] ;  /* 0x0100580000047ab9 */ /* 0x000fe20000000a00 */
[----:B------:R-:W0:Y:S01]  /*11070*/  LDC.64 R14, c[0x4][R14] ;  /* 0x010000000e0e7b82 */ /* 0x000e220000000a00 */
[----:B------:R-:W-:Y:S01]  /*11080*/  HFMA2.MMA R12, -RZ, RZ, 0, 5.9604644775390625e-08 ;  /* 0x00000001ff0c7435 */ /* 0x000fe200000001ff */
[----:B------:R-:W-:Y:S01]  /*11090*/  IMAD.U32 R6, RZ, RZ, UR4 ;  /* 0x00000004ff067e24 */ /* 0x000fe2000f8e00ff */
[----:B------:R-:W-:Y:S01]  /*110a0*/  MOV R10, UR6 ;  /* 0x00000006000a7c02 */ /* 0x000fe20008000f00 */
[----:B------:R-:W-:-:S02]  /*110b0*/  IMAD.U32 R7, RZ, RZ, UR5 ;  /* 0x00000005ff077e24 */ /* 0x000fc4000f8e00ff */
[----:B------:R-:W-:Y:S02]  /*110c0*/  IMAD.U32 R11, RZ, RZ, UR7 ;  /* 0x00000007ff0b7e24 */ /* 0x000fe4000f8e00ff */
[----:B------:R-:W-:Y:S02]  /*110d0*/  IMAD.MOV.U32 R8, RZ, RZ, 0x65 ;  /* 0x00000065ff087424 */ /* 0x000fe400078e00ff */
[----:B------:R-:W-:-:S07]  /*110e0*/  IMAD.MOV.U32 R13, RZ, RZ, RZ ;  /* 0x000000ffff0d7224 */ /* 0x000fce00078e00ff */
[----:B------:R-:W-:-:S07]  /*110f0*/  LEPC R20, `(.L_x_8272) ;  /* 0x000000001014794e */ /* 0x000fce0000000000 */
[----:B0-----:R-:W-:Y:S05]  /*11100*/  CALL.ABS.NOINC R14 ;  /* 0x000000000e007343 */ /* 0x001fea0003c00000 */
.L_x_8272:
[----:B------:R-:W-:Y:S05]  /*11110*/  BRA `(.L_x_8244) ;  /* 0x0000000000147947 */ /* 0x000fea0003800000 */
.L_x_8271:
[----:B------:R-:W1:Y:S02]  /*11120*/  F2I.U64.TRUNC R22, R22 ;  /* 0x0000001600167311 */ /* 0x000e64000020d800 */
[----:B-1----:R1:W-:Y:S01]  /*11130*/  STG.E.64 desc[UR36][R8.64], R22 ;  /* 0x0000001608007986 */ /* 0x0023e2000c101b24 */
[----:B------:R-:W-:Y:S05]  /*11140*/  BRA `(.L_x_8244) ;  /* 0x0000000000087947 */ /* 0x000fea0003800000 */
.L_x_8270:
[----:B------:R-:W1:Y:S02]  /*11150*/  F2I.FTZ.U32.TRUNC.NTZ R3, R22 ;  /* 0x0000001600037305 */ /* 0x000e64000021f000 */
[----:B-1----:R1:W-:Y:S02]  /*11160*/  STG.E desc[UR36][R8.64], R3 ;  /* 0x0000000308007986 */ /* 0x0023e4000c101924 */
.L_x_8244:
[----:B------:R-:W-:-:S07]  /*11170*/  VIADD R2, R2, 0x80 ;  /* 0x0000008002027836 */ /* 0x000fce0000000000 */
.L_x_8203:
[----:B------:R-:W-:-:S13]  /*11180*/  ISETP.GE.AND P0, PT, R2, R28, PT ;  /* 0x0000001c0200720c */ /* 0x000fda0003f06270 */
[----:B------:R-:W-:Y:S05]  /*11190*/  @P0 BREAK B6 ;  /* 0x0000000000060942 */ /* 0x000fea0003800000 */
[----:B------:R-:W-:Y:S05]  /*111a0*/  @P0 BRA `(.L_x_8238) ;  /* 0x0000000c00b00947 */ /* 0x000fea0003800000 */
[----:B------:R-:W-:Y:S05]  /*111b0*/  BSYNC B6 ;  /* 0x0000000000067941 */ /* 0x000fea0003800000 */
.L_x_8202:
[----:B-1----:R-:W1:Y:S01]  /*111c0*/  LDC.64 R4, c[0x0][0x218] ;  /* 0x00008600ff047b82 */ /* 0x002e620000000a00 */
[----:B------:R-:W-:Y:S01]  /*111d0*/  LEA R0, R29, R2, 0x9 ;  /* 0x000000021d007211 */ /* 0x000fe200078e48ff */
[----:B------:R-:W-:Y:S01]  /*111e0*/  ULDC UR4, c[0x0][0x238] ;  /* 0x00008e0000047ab9 */ /* 0x000fe20000000800 */
[----:B------:R-:W-:-:S03]  /*111f0*/  PRMT R6, R16, 0x9910, RZ ;  /* 0x0000991010067816 */ /* 0x000fc600000000ff */
[----:B--2-4-:R-:W-:Y:S02]  /*11200*/  IMAD R3, R0, UR4, RZ ;  /* 0x0000000400037c24 */ /* 0x014fe4000f8e02ff */
        /* <DEDUP_REMOVED lines=16> */
.L_x_8276:
[----:B------:R-:W1:Y:S02]  /*11310*/  F2I.S64.TRUNC R26, R26 ;  /* 0x0000001a001a7311 */ /* 0x000e64000020d900 */
[----:B-1----:R-:W-:-:S05]  /*11320*/  MOV R3, R26 ;  /* 0x0000001a00037202 */ /* 0x002fca0000000f00 */
[----:B------:R1:W-:Y:S01]  /*11330*/  STG.E.U8 desc[UR36][R4.64], R3 ;  /* 0x0000000304007986 */ /* 0x0003e2000c101124 */
[----:B------:R-:W-:Y:S05]  /*11340*/  BRA `(.L_x_8278) ;  /* 0x0000000c00447947 */ /* 0x000fea0003800000 */
.L_x_8275:
        /* <DEDUP_REMOVED lines=9> */
.L_x_8280:
[----:B------:R-:W1:Y:S02]  /*113e0*/  F2I.FTZ.TRUNC.NTZ R3, R26 ;  /* 0x0000001a00037305 */ /* 0x000e64000021f100 */
[----:B-1----:R1:W-:Y:S01]  /*113f0*/  STG.E desc[UR36][R4.64], R3 ;  /* 0x0000000304007986 */ /* 0x0023e2000c101924 */
[----:B------:R-:W-:Y:S05]  /*11400*/  BRA `(.L_x_8278) ;  /* 0x0000000c00147947 */ /* 0x000fea0003800000 */
.L_x_8279:
[----:B------:R-:W1:Y:S02]  /*11410*/  F2I.FTZ.TRUNC.NTZ R3, R26 ;  /* 0x0000001a00037305 */ /* 0x000e64000021f100 */
[----:B-1----:R1:W-:Y:S01]  /*11420*/  STG.E.U16 desc[UR36][R4.64], R3 ;  /* 0x0000000304007986 */ /* 0x0023e2000c101524 */
[----:B------:R-:W-:Y:S05]  /*11430*/  BRA `(.L_x_8278) ;  /* 0x0000000c00087947 */ /* 0x000fea0003800000 */
.L_x_8274:
        /* <DEDUP_REMOVED lines=8> */
.L_x_8282:
[----:B------:R-:W-:-:S05]  /*114c0*/  F2FP.F16.F32.PACK_AB R26, RZ, R26 ;  /* 0x0000001aff1a723e */ /* 0x000fca00000000ff */
[----:B------:R1:W-:Y:S01]  /*114d0*/  STG.E.U16 desc[UR36][R4.64], R26 ;  /* 0x0000001a04007986 */ /* 0x0003e2000c101524 */
[----:B------:R-:W-:Y:S05]  /*114e0*/  BRA `(.L_x_8278) ;  /* 0x0000000800dc7947 */ /* 0x000fea0003800000 */
.L_x_8281:
        /* <DEDUP_REMOVED lines=8> */
.L_x_8284:
[----:B------:R-:W-:-:S05]  /*11570*/  F2FP.F16.F32.PACK_AB R3, R27, R26 ;  /* 0x0000001a1b03723e */ /* 0x000fca00000000ff */
[----:B------:R1:W-:Y:S01]  /*11580*/  STG.E desc[UR36][R4.64], R3 ;  /* 0x0000000304007986 */ /* 0x0003e2000c101924 */
[----:B------:R-:W-:Y:S05]  /*11590*/  BRA `(.L_x_8278) ;  /* 0x0000000800b07947 */ /* 0x000fea0003800000 */
.L_x_8283:
[----:B------:R-:W-:-:S06]  /*115a0*/  FMUL.FTZ R6, R26, 1 ;  /* 0x3f8000001a067820 */ /* 0x000fcc0000410000 */
[----:B------:R-:W1:Y:S02]  /*115b0*/  F2F.F64.F32 R6, R6 ;  /* 0x0000000600067310 */ /* 0x000e640000201800 */
[----:B-1----:R1:W-:Y:S01]  /*115c0*/  STG.E.64 desc[UR36][R4.64], R6 ;  /* 0x0000000604007986 */ /* 0x0023e2000c101b24 */
[----:B------:R-:W-:Y:S05]  /*115d0*/  BRA `(.L_x_8278) ;  /* 0x0000000800a07947 */ /* 0x000fea0003800000 */
.L_x_8273:
        /* <DEDUP_REMOVED lines=14> */
.L_x_8287:
[----:B------:R-:W-:Y:S01]  /*116c0*/  FMUL.FTZ R10, R27, 1 ;  /* 0x3f8000001b0a7820 */ /* 0x000fe20000410000 */
[----:B---3--:R-:W-:-:S05]  /*116d0*/  FMUL.FTZ R8, R26, 1 ;  /* 0x3f8000001a087820 */ /* 0x008fca0000410000 */
[----:B------:R-:W-:Y:S08]  /*116e0*/  F2F.F64.F32 R10, R10 ;  /* 0x0000000a000a7310 */ /* 0x000ff00000201800 */
[----:B------:R-:W1:Y:S02]  /*116f0*/  F2F.F64.F32 R8, R8 ;  /* 0x0000000800087310 */ /* 0x000e640000201800 */
[----:B-1----:R2:W-:Y:S01]  /*11700*/  STG.E.128 desc[UR36][R4.64], R8 ;  /* 0x0000000804007986 */ /* 0x0025e2000c101d24 */
[----:B------:R-:W-:Y:S05]  /*11710*/  BRA `(.L_x_8278) ;  /* 0x0000000800507947 */ /* 0x000fea0003800000 */
.L_x_8286:
        /* <DEDUP_REMOVED lines=20> */
.L_x_8291:
[----:B------:R-:W-:Y:S05]  /*11860*/  BSYNC B0 ;  /* 0x0000000000007941 */ /* 0x000fea0003800000 */
.L_x_8290:
[----:B------:R-:W-:-:S05]  /*11870*/  LOP3.LUT R7, R0, R7, RZ, 0xfc, !PT ;  /* 0x0000000700077212 */ /* 0x000fca00078efcff */
[----:B------:R4:W-:Y:S01]  /*11880*/  STG.E.U8 desc[UR36][R4.64], R7 ;  /* 0x0000000704007986 */ /* 0x0009e2000c101124 */
[----:B------:R-:W-:Y:S05]  /*11890*/  BRA `(.L_x_8278) ;  /* 0x0000000400f07947 */ /* 0x000fea0003800000 */
.L_x_8289:
        /* <DEDUP_REMOVED lines=12> */
.L_x_8293:
[----:B------:R-:W-:Y:S01]  /*11960*/  IMAD.MOV.U32 R0, RZ, RZ, 0x7f ;  /* 0x0000007fff007424 */ /* 0x000fe200078e00ff */
[----:B------:R-:W-:-:S04]  /*11970*/  ISETP.GT.U32.AND P0, PT, R6, 0x7f800000, PT ;  /* 0x7f8000000600780c */ /* 0x000fc80003f04070 */
[----:B------:R-:W-:-:S09]  /*11980*/  SEL R0, R0, 0x7c, P0 ;  /* 0x0000007c00007807 */ /* 0x000fd20000000000 */
.L_x_8294:
[----:B------:R-:W-:Y:S05]  /*11990*/  BSYNC B0 ;  /* 0x0000000000007941 */ /* 0x000fea0003800000 */
.L_x_8292:
[----:B------:R-:W-:-:S04]  /*119a0*/  LOP3.LUT R26, R26, 0x80000000, RZ, 0xc0, !PT ;  /* 0x800000001a1a7812 */ /* 0x000fc800078ec0ff */
[----:B------:R-:W-:-:S04]  /*119b0*/  SHF.R.U32.HI R3, RZ, 0x18, R26 ;  /* 0x00000018ff037819 */ /* 0x000fc8000001161a */
[----:B------:R-:W-:-:S05]  /*119c0*/  LOP3.LUT R3, R0, R3, RZ, 0xfc, !PT ;  /* 0x0000000300037212 */ /* 0x000fca00078efcff */
[----:B------:R1:W-:Y:S01]  /*119d0*/  STG.E.U8 desc[UR36][R4.64], R3 ;  /* 0x0000000304007986 */ /* 0x0003e2000c101124 */
[----:B------:R-:W-:Y:S05]  /*119e0*/  BRA `(.L_x_8278) ;  /* 0x00000004009c7947 */ /* 0x000fea0003800000 */
.L_x_8288:
[----:B------:R-:W-:-:S05]  /*119f0*/  F2FP.BF16.F32.PACK_AB R26, RZ, R26 ;  /* 0x0000001aff1a723e */ /* 0x000fca00000010ff */
[----:B------:R1:W-:Y:S01]  /*11a00*/  STG.E.U16 desc[UR36][R4.64], R26 ;  /* 0x0000001a04007986 */ /* 0x0003e2000c101524 */
[----:B------:R-:W-:Y:S05]  /*11a10*/  BRA `(.L_x_8278) ;  /* 0x0000000400907947 */ /* 0x000fea0003800000 */
.L_x_8285:
        /* <DEDUP_REMOVED lines=11> */
.L_x_8297:
        /* <DEDUP_REMOVED lines=16> */
.L_x_8300:
[----:B------:R-:W-:-:S04]  /*11bd0*/  LOP3.LUT R26, R26, 0x80000000, RZ, 0xc0, !PT ;  /* 0x800000001a1a7812 */ /* 0x000fc800078ec0ff */
[----:B------:R-:W-:-:S04]  /*11be0*/  SHF.R.U32.HI R26, RZ, 0x18, R26 ;  /* 0x00000018ff1a7819 */ /* 0x000fc8000001161a */
[----:B------:R-:W-:-:S04]  /*11bf0*/  LOP3.LUT R3, R3, R26, RZ, 0xfc, !PT ;  /* 0x0000001a03037212 */ /* 0x000fc800078efcff */
[----:B------:R-:W-:-:S07]  /*11c00*/  PRMT R0, R3, 0x7610, R0 ;  /* 0x0000761003007816 */ /* 0x000fce0000000000 */
.L_x_8299:
[----:B------:R-:W-:Y:S05]  /*11c10*/  BSYNC B0 ;  /* 0x0000000000007941 */ /* 0x000fea0003800000 */
.L_x_8298:
[----:B------:R1:W-:Y:S01]  /*11c20*/  STG.E.U8 desc[UR36][R4.64], R0 ;  /* 0x0000000004007986 */ /* 0x0003e2000c101124 */
[----:B------:R-:W-:Y:S05]  /*11c30*/  BRA `(.L_x_8278) ;  /* 0x0000000400087947 */ /* 0x000fea0003800000 */
.L_x_8296:
        /* <DEDUP_REMOVED lines=16> */
.L_x_8303:
[----:B------:R-:W-:-:S04]  /*11d40*/  LOP3.LUT R26, R26, 0x80000000, RZ, 0xc0, !PT ;  /* 0x800000001a1a7812 */ /* 0x000fc800078ec0ff */
[----:B------:R-:W-:-:S04]  /*11d50*/  SHF.R.U32.HI R26, RZ, 0x18, R26 ;  /* 0x00000018ff1a7819 */ /* 0x000fc8000001161a */
[----:B------:R-:W-:-:S04]  /*11d60*/  LOP3.LUT R3, R3, R26, RZ, 0xfc, !PT ;  /* 0x0000001a03037212 */ /* 0x000fc800078efcff */
[----:B------:R-:W-:-:S07]  /*11d70*/  PRMT R0, R3, 0x7610, R0 ;  /* 0x0000761003007816 */ /* 0x000fce0000000000 */
.L_x_8302:
[----:B------:R-:W-:Y:S05]  /*11d80*/  BSYNC B0 ;  /* 0x0000000000007941 */ /* 0x000fea0003800000 */
.L_x_8301:
[----:B------:R1:W-:Y:S01]  /*11d90*/  STG.E.U8 desc[UR36][R4.64], R0 ;  /* 0x0000000004007986 */ /* 0x0003e2000c101124 */
[----:B------:R-:W-:Y:S05]  /*11da0*/  BRA `(.L_x_8278) ;  /* 0x0000000000ac7947 */ /* 0x000fea0003800000 */
.L_x_8295:
        /* <DEDUP_REMOVED lines=21> */
.L_x_8277:
[----:B------:R-:W-:Y:S01]  /*11f00*/  MOV R0, 0x0 ;  /* 0x0000000000007802 */ /* 0x000fe20000000f00 */
[----:B------:R-:W-:Y:S01]  /*11f10*/  ULDC.64 UR4, c[0x4][0x158] ;  /* 0x0100560000047ab9 */ /* 0x000fe20000000a00 */
[----:B------:R-:W-:Y:S01]  /*11f20*/  ULDC.64 UR6, c[0x4][0x20] ;  /* 0x0100080000067ab9 */ /* 0x000fe20000000a00 */
[----:B------:R-:W-:Y:S01]  /*11f30*/  IMAD.U32 R4, RZ, RZ, UR4 ;  /* 0x00000004ff047e24 */ /* 0x000fe2000f8e00ff */
[----:B0-----:R0:W1:Y:S01]  /*11f40*/  LDC.64 R14, c[0x4][R0] ;  /* 0x01000000000e7b82 */ /* 0x0010620000000a00 */
[----:B------:R-:W-:Y:S01]  /*11f50*/  MOV R5, UR5 ;  /* 0x0000000500057c02 */ /* 0x000fe20008000f00 */
[----:B------:R-:W-:Y:S01]  /*11f60*/  ULDC.64 UR4, c[0x4][0x160] ;  /* 0x0100580000047ab9 */ /* 0x000fe20000000a00 */
[----:B------:R-:W-:Y:S01]  /*11f70*/  HFMA2.MMA R12, -RZ, RZ, 0, 5.9604644775390625e-08 ;  /* 0x00000001ff0c7435 */ /* 0x000fe200000001ff */
[----:B------:R-:W-:Y:S01]  /*11f80*/  IMAD.U32 R6, RZ, RZ, UR4 ;  /* 0x00000004ff067e24 */ /* 0x000fe2000f8e00ff */
[----:B------:R-:W-:Y:S01]  /*11f90*/  MOV R10, UR6 ;  /* 0x00000006000a7c02 */ /* 0x000fe20008000f00 */
[----:B------:R-:W-:-:S02]  /*11fa0*/  IMAD.U32 R7, RZ, RZ, UR5 ;  /* 0x00000005ff077e24 */ /* 0x000fc4000f8e00ff */
[----:B------:R-:W-:Y:S02]  /*11fb0*/  IMAD.U32 R11, RZ, RZ, UR7 ;  /* 0x00000007ff0b7e24 */ /* 0x000fe4000f8e00ff */
[----:B---3--:R-:W-:Y:S02]  /*11fc0*/  IMAD.MOV.U32 R8, RZ, RZ, 0x65 ;  /* 0x00000065ff087424 */ /* 0x008fe400078e00ff */
[----:B0-----:R-:W-:-:S07]  /*11fd0*/  IMAD.MOV.U32 R13, RZ, RZ, RZ ;  /* 0x000000ffff0d7224 */ /* 0x001fce00078e00ff */
[----:B------:R-:W-:-:S07]  /*11fe0*/  LEPC R20, `(.L_x_8306) ;  /* 0x000000001014794e */ /* 0x000fce0000000000 */
[----:B-1----:R-:W-:Y:S05]  /*11ff0*/  CALL.ABS.NOINC R14 ;  /* 0x000000000e007343 */ /* 0x002fea0003c00000 */
.L_x_8306:
[----:B------:R-:W-:Y:S05]  /*12000*/  BRA `(.L_x_8278) ;  /* 0x0000000000147947 */ /* 0x000fea0003800000 */
.L_x_8305:
[----:B------:R-:W1:Y:S02]  /*12010*/  F2I.U64.TRUNC R26, R26 ;  /* 0x0000001a001a7311 */ /* 0x000e64000020d800 */
[----:B-1----:R1:W-:Y:S01]  /*12020*/  STG.E.64 desc[UR36][R4.64], R26 ;  /* 0x0000001a04007986 */ /* 0x0023e2000c101b24 */
[----:B------:R-:W-:Y:S05]  /*12030*/  BRA `(.L_x_8278) ;  /* 0x0000000000087947 */ /* 0x000fea0003800000 */
.L_x_8304:
[----:B------:R-:W1:Y:S02]  /*12040*/  F2I.FTZ.U32.TRUNC.NTZ R3, R26 ;  /* 0x0000001a00037305 */ /* 0x000e64000021f000 */
[----:B-1----:R1:W-:Y:S02]  /*12050*/  STG.E desc[UR36][R4.64], R3 ;  /* 0x0000000304007986 */ /* 0x0023e4000c101924 */
.L_x_8278:
[----:B------:R-:W-:-:S07]  /*12060*/  VIADD R2, R2, 0x80 ;  /* 0x0000008002027836 */ /* 0x000fce0000000000 */
.L_x_8238:
[----:B------:R-:W-:Y:S05]  /*12070*/  BSYNC B7 ;  /* 0x0000000000077941 */ /* 0x000fea0003800000 */
.L_x_8201:
[----:B------:R-:W-:-:S13]  /*12080*/  ISETP.GE.AND P0, PT, R2, R28, PT ;  /* 0x0000001c0200720c */ /* 0x000fda0003f06270 */
[----:B------:R-:W-:Y:S05]  /*12090*/  @P0 EXIT ;  /* 0x000000000000094d */ /* 0x000fea0003800000 */
[----:B-1234-:R-:W1:Y:S01]  /*120a0*/  LDC.64 R4, c[0x0][0x218] ;  /* 0x00008600ff047b82 */ /* 0x01ee620000000a00 */
[----:B------:R-:W-:Y:S01]  /*120b0*/  PRMT R0, R16, 0x9910, RZ ;  /* 0x0000991010007816 */ /* 0x000fe200000000ff */
[----:B------:R-:W-:Y:S01]  /*120c0*/  ULDC UR4, c[0x0][0x238] ;  /* 0x00008e0000047ab9 */ /* 0x000fe20000000800 */
[----:B------:R-:W-:Y:S02]  /*120d0*/  LEA R2, R29, R2, 0x9 ;  /* 0x000000021d027211 */ /* 0x000fe400078e48ff */
[----:B------:R-:W-:-:S03]  /*120e0*/  ISETP.GT.AND P1, PT, R0, 0x9, PT ;  /* 0x000000090000780c */ /* 0x000fc60003f24270 */
[----:B------:R-:W-:-:S05]  /*120f0*/  IMAD R3, R2, UR4, RZ ;  /* 0x0000000402037c24 */ /* 0x000fca000f8e02ff */
[----:B-1----:R-:W-:-:S05]  /*12100*/  IADD3 R2, P0, R3, R4, RZ ;  /* 0x0000000403027210 */ /* 0x002fca0007f1e0ff */
[----:B------:R-:W-:Y:S01]  /*12110*/  IMAD.X R3, RZ, RZ, R5, P0 ;  /* 0x000000ffff037224 */ /* 0x000fe200000e0605 */
[----:B------:R-:W-:Y:S07]  /*12120*/  @P1 BRA `(.L_x_8307) ;  /* 0x0000000000e01947 */ /* 0x000fee0003800000 */
        /* <DEDUP_REMOVED lines=11> */
.L_x_8310:
[----:B------:R-:W1:Y:S02]  /*121e0*/  F2I.S64.TRUNC R24, R24 ;  /* 0x0000001800187311 */ /* 0x000e64000020d900 */
[----:B-1----:R-:W-:-:S05]  /*121f0*/  IMAD.MOV.U32 R5, RZ, RZ, R24 ;  /* 0x000000ffff057224 */ /* 0x002fca00078e0018 */
[----:B------:R-:W-:Y:S01]  /*12200*/  STG.E.U8 desc[UR36][R2.64], R5 ;  /* 0x0000000502007986 */ /* 0x000fe2000c101124 */
[----:B------:R-:W-:Y:S05]  /*12210*/  EXIT ;  /* 0x000000000000794d */ /* 0x000fea0003800000 */
.L_x_8309:
        /* <DEDUP_REMOVED lines=9> */
.L_x_8313:
[----:B------:R-:W1:Y:S02]  /*122b0*/  F2I.FTZ.TRUNC.NTZ R5, R24 ;  /* 0x0000001800057305 */ /* 0x000e64000021f100 */
[----:B-1----:R-:W-:Y:S01]  /*122c0*/  STG.E desc[UR36][R2.64], R5 ;  /* 0x0000000502007986 */ /* 0x002fe2000c101924 */
[----:B------:R-:W-:Y:S05]  /*122d0*/  EXIT ;  /* 0x000000000000794d */ /* 0x000fea0003800000 */
.L_x_8312:
[----:B------:R-:W1:Y:S02]  /*122e0*/  F2I.FTZ.TRUNC.NTZ R5, R24 ;  /* 0x0000001800057305 */ /* 0x000e64000021f100 */
[----:B-1----:R-:W-:Y:S01]  /*122f0*/  STG.E.U16 desc[UR36][R2.64], R5 ;  /* 0x0000000502007986 */ /* 0x002fe2000c101524 */
[----:B------:R-:W-:Y:S05]  /*12300*/  EXIT ;  /* 0x000000000000794d */ /* 0x000fea0003800000 */
.L_x_8308:
        /* <DEDUP_REMOVED lines=8> */
.L_x_8315:
[----:B------:R-:W-:-:S05]  /*12390*/  F2FP.F16.F32.PACK_AB R24, RZ, R24 ;  /* 0x00000018ff18723e */ /* 0x000fca00000000ff */
[----:B------:R-:W-:Y:S01]  /*123a0*/  STG.E.U16 desc[UR36][R2.64], R24 ;  /* 0x0000001802007986 */ /* 0x000fe2000c101524 */
[----:B------:R-:W-:Y:S05]  /*123b0*/  EXIT ;  /* 0x000000000000794d */ /* 0x000fea0003800000 */
.L_x_8314:
        /* <DEDUP_REMOVED lines=8> */
.L_x_8317:
[----:B------:R-:W-:-:S05]  /*12440*/  F2FP.F16.F32.PACK_AB R5, R25, R24 ;  /* 0x000000181905723e */ /* 0x000fca00000000ff */
[----:B------:R-:W-:Y:S01]  /*12450*/  STG.E desc[UR36][R2.64], R5 ;  /* 0x0000000502007986 */ /* 0x000fe2000c101924 */
[----:B------:R-:W-:Y:S05]  /*12460*/  EXIT ;  /* 0x000000000000794d */ /* 0x000fea0003800000 */
.L_x_8316:
[----:B------:R-:W-:-:S06]  /*12470*/  FMUL.FTZ R4, R24, 1 ;  /* 0x3f80000018047820 */ /* 0x000fcc0000410000 */
[----:B------:R-:W1:Y:S02]  /*12480*/  F2F.F64.F32 R4, R4 ;  /* 0x0000000400047310 */ /* 0x000e640000201800 */
[----:B-1----:R-:W-:Y:S01]  /*12490*/  STG.E.64 desc[UR36][R2.64], R4 ;  /* 0x0000000402007986 */ /* 0x002fe2000c101b24 */
[----:B------:R-:W-:Y:S05]  /*124a0*/  EXIT ;  /* 0x000000000000794d */ /* 0x000fea0003800000 */
.L_x_8307:
        /* <DEDUP_REMOVED lines=14> */
.L_x_8320:
[----:B------:R-:W-:Y:S01]  /*12590*/  FMUL.FTZ R6, R25, 1 ;  /* 0x3f80000019067820 */ /* 0x000fe20000410000 */
[----:B------:R-:W-:-:S05]  /*125a0*/  FMUL.FTZ R4, R24, 1 ;  /* 0x3f80000018047820 */ /* 0x000fca0000410000 */
[----:B------:R-:W-:Y:S08]  /*125b0*/  F2F.F64.F32 R6, R6 ;  /* 0x0000000600067310 */ /* 0x000ff00000201800 */
[----:B------:R-:W1:Y:S02]  /*125c0*/  F2F.F64.F32 R4, R4 ;  /* 0x0000000400047310 */ /* 0x000e640000201800 */
[----:B-1----:R-:W-:Y:S01]  /*125d0*/  STG.E.128 desc[UR36][R2.64], R4 ;  /* 0x0000000402007986 */ /* 0x002fe2000c101d24 */
[----:B------:R-:W-:Y:S05]  /*125e0*/  EXIT ;  /* 0x000000000000794d */ /* 0x000fea0003800000 */
.L_x_8319:
        /* <DEDUP_REMOVED lines=10> */
[----:B------:R-:W-:Y:S02]  /*12690*/  SHF.R.U32.HI R7, RZ, 0x18, R0 ;  /* 0x00000018ff077819 */ /* 0x000fe40000011600 */
        /* <DEDUP_REMOVED lines=9> */
.L_x_8324:
[----:B------:R-:W-:Y:S05]  /*12730*/  BSYNC B0 ;  /* 0x0000000000007941 */ /* 0x000fea0003800000 */
.L_x_8323:
[----:B------:R-:W-:-:S05]  /*12740*/  LOP3.LUT R7, R0, R7, RZ, 0xfc, !PT ;  /* 0x0000000700077212 */ /* 0x000fca00078efcff */
[----:B------:R-:W-:Y:S01]  /*12750*/  STG.E.U8 desc[UR36][R2.64], R7 ;  /* 0x0000000702007986 */ /* 0x000fe2000c101124 */
[----:B------:R-:W-:Y:S05]  /*12760*/  EXIT ;  /* 0x000000000000794d */ /* 0x000fea0003800000 */
.L_x_8322:
        /* <DEDUP_REMOVED lines=12> */
.L_x_8326:
[----:B------:R-:W-:Y:S01]  /*12830*/  HFMA2.MMA R0, -RZ, RZ, 0, 7.569789886474609375e-06 ;  /* 0x0000007fff007435 */ /* 0x000fe200000001ff */
[----:B------:R-:W-:-:S09]  /*12840*/  ISETP.GT.U32.AND P0, PT, R4, 0x7f800000, PT ;  /* 0x7f8000000400780c */ /* 0x000fd20003f04070 */
[----:B------:R-:W-:-:S07]  /*12850*/  SEL R0, R0, 0x7c, P0 ;  /* 0x0000007c00007807 */ /* 0x000fce0000000000 */
.L_x_8327:
[----:B------:R-:W-:Y:S05]  /*12860*/  BSYNC B0 ;  /* 0x0000000000007941 */ /* 0x000fea0003800000 */
.L_x_8325:
[----:B------:R-:W-:-:S04]  /*12870*/  LOP3.LUT R24, R24, 0x80000000, RZ, 0xc0, !PT ;  /* 0x8000000018187812 */ /* 0x000fc800078ec0ff */
[----:B------:R-:W-:-:S04]  /*12880*/  SHF.R.U32.HI R5, RZ, 0x18, R24 ;  /* 0x00000018ff057819 */ /* 0x000fc80000011618 */
[----:B------:R-:W-:-:S05]  /*12890*/  LOP3.LUT R5, R0, R5, RZ, 0xfc, !PT ;  /* 0x0000000500057212 */ /* 0x000fca00078efcff */
[----:B------:R-:W-:Y:S01]  /*128a0*/  STG.E.U8 desc[UR36][R2.64], R5 ;  /* 0x0000000502007986 */ /* 0x000fe2000c101124 */
[----:B------:R-:W-:Y:S05]  /*128b0*/  EXIT ;  /* 0x000000000000794d */ /* 0x000fea0003800000 */
.L_x_8321:
[----:B------:R-:W-:-:S05]  /*128c0*/  F2FP.BF16.F32.PACK_AB R24, RZ, R24 ;  /* 0x00000018ff18723e */ /* 0x000fca00000010ff */
[----:B------:R-:W-:Y:S01]  /*128d0*/  STG.E.U16 desc[UR36][R2.64], R24 ;  /* 0x0000001802007986 */ /* 0x000fe2000c101524 */
[----:B------:R-:W-:Y:S05]  /*128e0*/  EXIT ;  /* 0x000000000000794d */ /* 0x000fea0003800000 */
.L_x_8318:
        /* <DEDUP_REMOVED lines=11> */
.L_x_8330:
        /* <DEDUP_REMOVED lines=16> */
.L_x_8333:
[----:B------:R-:W-:-:S04]  /*12aa0*/  LOP3.LUT R24, R24, 0x80000000, RZ, 0xc0, !PT ;  /* 0x8000000018187812 */ /* 0x000fc800078ec0ff */
[----:B------:R-:W-:-:S04]  /*12ab0*/  SHF.R.U32.HI R5, RZ, 0x18, R24 ;  /* 0x00000018ff057819 */ /* 0x000fc80000011618 */
[----:B------:R-:W-:-:S04]  /*12ac0*/  LOP3.LUT R4, R4, R5, RZ, 0xfc, !PT ;  /* 0x0000000504047212 */ /* 0x000fc800078efcff */
[----:B------:R-:W-:-:S07]  /*12ad0*/  PRMT R0, R4, 0x7610, R0 ;  /* 0x0000761004007816 */ /* 0x000fce0000000000 */
.L_x_8332:
[----:B------:R-:W-:Y:S05]  /*12ae0*/  BSYNC B0 ;  /* 0x0000000000007941 */ /* 0x000fea0003800000 */
.L_x_8331:
[----:B------:R-:W-:Y:S01]  /*12af0*/  STG.E.U8 desc[UR36][R2.64], R0 ;  /* 0x0000000002007986 */ /* 0x000fe2000c101124 */
[----:B------:R-:W-:Y:S05]  /*12b00*/  EXIT ;  /* 0x000000000000794d */ /* 0x000fea0003800000 */
.L_x_8329:
        /* <DEDUP_REMOVED lines=16> */
.L_x_8336:
[----:B------:R-:W-:-:S04]  /*12c10*/  LOP3.LUT R24, R24, 0x80000000, RZ, 0xc0, !PT ;  /* 0x8000000018187812 */ /* 0x000fc800078ec0ff */
[----:B------:R-:W-:-:S04]  /*12c20*/  SHF.R.U32.HI R5, RZ, 0x18, R24 ;  /* 0x00000018ff057819 */ /* 0x000fc80000011618 */
[----:B------:R-:W-:-:S04]  /*12c30*/  LOP3.LUT R4, R4, R5, RZ, 0xfc, !PT ;  /* 0x0000000504047212 */ /* 0x000fc800078efcff */
[----:B------:R-:W-:-:S07]  /*12c40*/  PRMT R0, R4, 0x7610, R0 ;  /* 0x0000761004007816 */ /* 0x000fce0000000000 */
.L_x_8335:
[----:B------:R-:W-:Y:S05]  /*12c50*/  BSYNC B0 ;  /* 0x0000000000007941 */ /* 0x000fea0003800000 */
.L_x_8334:
[----:B------:R-:W-:Y:S01]  /*12c60*/  STG.E.U8 desc[UR36][R2.64], R0 ;  /* 0x0000000002007986 */ /* 0x000fe2000c101124 */
[----:B------:R-:W-:Y:S05]  /*12c70*/  EXIT ;  /* 0x000000000000794d */ /* 0x000fea0003800000 */
.L_x_8328:
        /* <DEDUP_REMOVED lines=19> */
[----:B------:R-:W-:Y:S01]  /*12db0*/  STG.E.U8 desc[UR36][R2.64], R5 ;  /* 0x0000000502007986 */ /* 0x000fe2000c101124 */
[----:B------:R-:W-:Y:S05]  /*12dc0*/  EXIT ;  /* 0x000000000000794d */ /* 0x000fea0003800000 */
.L_x_8311:
        /* <DEDUP_REMOVED lines=9> */
[----:B------:R-:W-:Y:S01]  /*12e60*/  IMAD.U32 R7, RZ, RZ, UR5 ;  /* 0x00000005ff077e24 */ /* 0x000fe2000f8e00ff */
[----:B------:R-:W-:Y:S01]  /*12e70*/  MOV R11, UR7 ;  /* 0x00000007000b7c02 */ /* 0x000fe20008000f00 */
[----:B------:R-:W-:-:S02]  /*12e80*/  IMAD.U32 R10, RZ, RZ, UR6 ;  /* 0x00000006ff0a7e24 */ /* 0x000fc4000f8e00ff */
[----:B------:R-:W-:Y:S02]  /*12e90*/  IMAD.MOV.U32 R8, RZ, RZ, 0x65 ;  /* 0x00000065ff087424 */ /* 0x000fe400078e00ff */
[----:B-1----:R-:W-:-:S07]  /*12ea0*/  IMAD.MOV.U32 R12, RZ, RZ, 0x1 ;  /* 0x00000001ff0c7424 */ /* 0x002fce00078e00ff */
[----:B------:R-:W-:-:S07]  /*12eb0*/  LEPC R20, `(.L_x_8339) ;  /* 0x000000001014794e */ /* 0x000fce0000000000 */
[----:B0-2---:R-:W-:Y:S05]  /*12ec0*/  CALL.ABS.NOINC R2 ;  /* 0x0000000002007343 */ /* 0x005fea0003c00000 */
.L_x_8339:
[----:B------:R-:W-:Y:S05]  /*12ed0*/  EXIT ;  /* 0x000000000000794d */ /* 0x000fea0003800000 */
.L_x_8338:
[----:B------:R-:W1:Y:S02]  /*12ee0*/  F2I.U64.TRUNC R24, R24 ;  /* 0x0000001800187311 */ /* 0x000e64000020d800 */
[----:B-1----:R-:W-:Y:S01]  /*12ef0*/  STG.E.64 desc[UR36][R2.64], R24 ;  /* 0x0000001802007986 */ /* 0x002fe2000c101b24 */
[----:B------:R-:W-:Y:S05]  /*12f00*/  EXIT ;  /* 0x000000000000794d */ /* 0x000fea0003800000 */
.L_x_8337:
[----:B------:R-:W1:Y:S02]  /*12f10*/  F2I.FTZ.U32.TRUNC.NTZ R5, R24 ;  /* 0x0000001800057305 */ /* 0x000e64000021f000 */
[----:B-1----:R-:W-:Y:S01]  /*12f20*/  STG.E desc[UR36][R2.64], R5 ;  /* 0x0000000502007986 */ /* 0x002fe2000c101924 */
[----:B------:R-:W-:Y:S05]  /*12f30*/  EXIT ;  /* 0x000000000000794d */ /* 0x000fea0003800000 */
        .weak           $__internal_8_$__cuda_sm3x_div_rn_ftz_f32_slowpath
        .type           $__internal_8_$__cuda_sm3x_div_rn_ftz_f32_slowpath,@function
        .size           $__internal_8_$__cuda_sm3x_div_rn_ftz_f32_slowpath,(.L_x_20804 - $__internal_8_$__cuda_sm3x_div_rn_ftz_f32_slowpath)
$__internal_8_$__cuda_sm3x_div_rn_ftz_f32_slowpath:
        /* <DEDUP_REMOVED lines=32> */
.L_x_8342:
[----:B------:R-:W-:Y:S05]  /*13140*/  BSYNC B2 ;  /* 0x0000000000027941 */ /* 0x000fea0003800000 */
.L_x_8341:
[----:B------:R-:W-:Y:S01]  /*13150*/  IADD3 R4, R4, -0x7f, RZ ;  /* 0xffffff8104047810 */ /* 0x000fe20007ffe0ff */
[----:B------:R-:W-:Y:S01]  /*13160*/  VIADD R6, R6, 0xffffff81 ;  /* 0xffffff8106067836 */ /* 0x000fe20000000000 */
[----:B------:R-:W-:Y:S03]  /*13170*/  BSSY B2, `(.L_x_8347) ;  /* 0x000001a000027945 */ /* 0x000fe60003800000 */
[----:B------:R-:W-:Y:S02]  /*13180*/  IMAD R5, R4, -0x800000, R9 ;  /* 0xff80000004057824 */ /* 0x000fe400078e0209 */
[C---:B------:R-:W-:Y:S02]  /*13190*/  IMAD R0, R6.reuse, -0x800000, R0 ;  /* 0xff80000006007824 */ /* 0x040fe400078e0200 */
[----:B------:R0:W1:Y:S01]  /*131a0*/  MUFU.RCP R7, R5 ;  /* 0x0000000500077308 */ /* 0x0000620000001000 */
[----:B------:R-:W-:-:S02]  /*131b0*/  IMAD.IADD R4, R6, 0x1, -R4 ;  /* 0x0000000106047824 */ /* 0x000fc400078e0a04 */
        /* <DEDUP_REMOVED lines=20> */
.L_x_8348:
[----:B------:R-:W-:-:S07]  /*13300*/  IMAD R0, R4, 0x800000, R0 ;  /* 0x0080000004007824 */ /* 0x000fce00078e0200 */
.L_x_8349:
[----:B------:R-:W-:Y:S05]  /*13310*/  BSYNC B2 ;  /* 0x0000000000027941 */ /* 0x000fea0003800000 */
.L_x_8347:
[----:B------:R-:W-:Y:S05]  /*13320*/  BRA `(.L_x_8350) ;  /* 0x0000000000207947 */ /* 0x000fea0003800000 */
.L_x_8346:
[----:B------:R-:W-:-:S04]  /*13330*/  LOP3.LUT R0, R9, 0x80000000, R0, 0x48, !PT ;  /* 0x8000000009007812 */ /* 0x000fc800078e4800 */
[----:B------:R-:W-:Y:S01]  /*13340*/  LOP3.LUT R0, R0, 0x7f800000, RZ, 0xfc, !PT ;  /* 0x7f80000000007812 */ /* 0x000fe200078efcff */
[----:B------:R-:W-:Y:S06]  /*13350*/  BRA `(.L_x_8350) ;  /* 0x0000000000147947 */ /* 0x000fec0003800000 */
.L_x_8345:
[----:B------:R-:W-:Y:S01]  /*13360*/  LOP3.LUT R0, R9, 0x80000000, R0, 0x48, !PT ;  /* 0x8000000009007812 */ /* 0x000fe200078e4800 */
[----:B------:R-:W-:Y:S06]  /*13370*/  BRA `(.L_x_8350) ;  /* 0x00000000000c7947 */ /* 0x000fec0003800000 */
.L_x_8344:
[----:B------:R-:W0:Y:S01]  /*13380*/  MUFU.RSQ R0, -QNAN ;  /* 0xffc0000000007908 */ /* 0x000e220000001400 */
[----:B------:R-:W-:Y:S05]  /*13390*/  BRA `(.L_x_8350) ;  /* 0x0000000000047947 */ /* 0x000fea0003800000 */
.L_x_8343:
[----:B------:R-:W-:-:S07]  /*133a0*/  FADD.FTZ R0, R0, R9 ;  /* 0x0000000900007221 */ /* 0x000fce0000010000 */
.L_x_8350:
[----:B------:R-:W-:Y:S05]  /*133b0*/  BSYNC B1 ;  /* 0x0000000000017941 */ /* 0x000fea0003800000 */
.L_x_8340:
[----:B------:R-:W-:Y:S01]  /*133c0*/  MOV R4, R3 ;  /* 0x0000000300047202 */ /* 0x000fe20000000f00 */
[----:B------:R-:W-:-:S04]  /*133d0*/  IMAD.MOV.U32 R5, RZ, RZ, 0x0 ;  /* 0x00000000ff057424 */ /* 0x000fc800078e00ff */
[----:B0-----:R-:W-:Y:S05]  /*133e0*/  RET.REL.NODEC R4 `(_ZN2at6native27unrolled_elementwise_kernelIZZZNS0_16asin_kernel_cudaERNS_18TensorIteratorBaseEENKUlvE_clEvENKUlvE0_clEvEUlN3c107complexIfEEE_St5arrayIPcLm2EELi4E23TrivialOffsetCalculatorILi1EjESE_NS0_6memory12LoadWithCastILi1EEENSF_13StoreWithCastILi1EEEEEviT_T0_T2_T3_T4_T5_) ;  /* 0xfffffecc04047950 */ /* 0x001fea0003c3ffff */
.L_x_8351:
        /* <DEDUP_REMOVED lines=9> */
.L_x_20804:


//--------------------- .text._ZN2at6native18elementwise_kernelILi128ELi2EZNS0_22gpu_kernel_impl_nocastIZZZNS0_16asin_kernel_cudaERNS_18TensorIteratorBaseEENKUlvE_clEvENKUlvE0_clEvEUlN3c107complexIfEEE_EEvS4_RKT_EUliE_EEviT1_ --------------------------
	.section	.text._ZN2at6native18elementwise_kernelILi128ELi2EZNS0_22gpu_kernel_impl_nocastIZZZNS0_16asin_kernel_cudaERNS_18TensorIteratorBaseEENKUlvE_clEvENKUlvE0_clEvEUlN3c107complexIfEEE_EEvS4_RKT_EUliE_EEviT1_,"ax",@progbits
	.align	128
        .global         _ZN2at6native18elementwise_kernelILi128ELi2EZNS0_22gpu_kernel_impl_nocastIZZZNS0_16asin_kernel_cudaERNS_18TensorIteratorBaseEENKUlvE_clEvENKUlvE0_clEvEUlN3c107complexIfEEE_EEvS4_RKT_EUliE_EEviT1_
        .type           _ZN2at6native18elementwise_kernelILi128ELi2EZNS0_22gpu_kernel_impl_nocastIZZZNS0_16asin_kernel_cudaERNS_18TensorIteratorBaseEENKUlvE_clEvENKUlvE0_clEvEUlN3c107complexIfEEE_EEvS4_RKT_EUliE_EEviT1_,@function
        .size           _ZN2at6native18elementwise_kernelILi128ELi2EZNS0_22gpu_kernel_impl_nocastIZZZNS0_16asin_kernel_cudaERNS_18TensorIteratorBaseEENKUlvE_clEvENKUlvE0_clEvEUlN3c107complexIfEEE_EEvS4_RKT_EUliE_EEviT1_,(.L_x_20805 - _ZN2at6native18elementwise_kernelILi128ELi2EZNS0_22gpu_kernel_impl_nocastIZZZNS0_16asin_kernel_cudaERNS_18TensorIteratorBaseEENKUlvE_clEvENKUlvE0_clEvEUlN3c107complexIfEEE_EEvS4_RKT_EUliE_EEviT1_)
        .other          _ZN2at6native18elementwise_kernelILi128ELi2EZNS0_22gpu_kernel_impl_nocastIZZZNS0_16asin_kernel_cudaERNS_18TensorIteratorBaseEENKUlvE_clEvENKUlvE0_clEvEUlN3c107complexIfEEE_EEvS4_RKT_EUliE_EEviT1_,@"STO_CUDA_ENTRY STV_DEFAULT"
_ZN2at6native18elementwise_kernelILi128ELi2EZNS0_22gpu_kernel_impl_nocastIZZZNS0_16asin_kernel_cudaERNS_18TensorIteratorBaseEENKUlvE_clEvENKUlvE0_clEvEUlN3c107complexIfEEE_EEvS4_RKT_EUliE_EEviT1_:
.text._ZN2at6native18elementwise_kernelILi128ELi2EZNS0_22gpu_kernel_impl_nocastIZZZNS0_16asin_kernel_cudaERNS_18TensorIteratorBaseEENKUlvE_clEvENKUlvE0_clEvEUlN3c107complexIfEEE_EEvS4_RKT_EUliE_EEviT1_:
        /* <DEDUP_REMOVED lines=312> */
.L_x_8354:
[----:B------:R-:W-:Y:S02]  /*1380*/  ULDC.64 UR6, c[0x0][0x418] ;  /* 0x0001060000067ab9 */ /* 0x000fe40000000a00 */
[----:B------:R-:W-:-:S04]  /*1390*/  IADD3 R16, P0, R0, UR6, RZ ;  /* 0x0000000600107c10 */ /* 0x000fc8000ff1e0ff */
[----:B------:R-:W-:-:S06]  /*13a0*/  IADD3.X R17, RZ, UR7, RZ, P0, !PT ;  /* 0x00000007ff117c10 */ /* 0x000fcc00087fe4ff */
[----:B------:R-:W2:Y:S01]  /*13b0*/  LDG.E.64 R16, desc[UR4][R16.64] ;  /* 0x0000000410107981 */ /* 0x000ea2000c1e1b00 */
[----:B------:R-:W-:Y:S01]  /*13c0*/  BSSY B0, `(.L_x_8355) ;  /* 0x00002be000007945 */ /* 0x000fe20003800000 */
[----:B--2---:R-:W-:Y:S01]  /*13d0*/  FSETP.GTU.FTZ.AND P0, PT, |R17|, +INF , PT ;  /* 0x7f8000001100780b */ /* 0x004fe20003f1c200 */
[C---:B------:R-:W-:Y:S01]  /*13e0*/  FADD.FTZ R8, |R16|.reuse, -RZ ;  /* 0x800000ff10087221 */ /* 0x040fe20000010200 */
[----:B------:R-:W-:Y:S02]  /*13f0*/  FSETP.GTU.FTZ.AND P1, PT, |R16|, +INF , PT ;  /* 0x7f8000001000780b */ /* 0x000fe40003f3c200 */
        /* <DEDUP_REMOVED lines=105> */
.L_x_8362:
        /* <DEDUP_REMOVED lines=10> */
.L_x_8364:
[----:B------:R-:W-:-:S04]  /*1b30*/  FADD.FTZ R4, -R0, R9 ;  /* 0x0000000900047221 */ /* 0x000fc80000010100 */
[----:B------:R-:W-:-:S07]  /*1b40*/  FMUL.FTZ R4, R4, 0.5 ;  /* 0x3f00000004047820 */ /* 0x000fce0000410000 */
.L_x_8365:
[----:B------:R-:W-:Y:S05]  /*1b50*/  BSYNC B3 ;  /* 0x0000000000037941 */ /* 0x000fea0003800000 */
.L_x_8363:
        /* <DEDUP_REMOVED lines=11> */
.L_x_8367:
[----:B------:R-:W-:-:S04]  /*1c10*/  FADD.FTZ R10, R6, -R13 ;  /* 0x8000000d060a7221 */ /* 0x000fc80000010000 */
[----:B------:R-:W-:-:S07]  /*1c20*/  FMUL.FTZ R13, R10, 0.5 ;  /* 0x3f0000000a0d7820 */ /* 0x000fce0000410000 */
.L_x_8368:
[----:B------:R-:W-:Y:S05]  /*1c30*/  BSYNC B3 ;  /* 0x0000000000037941 */ /* 0x000fea0003800000 */
.L_x_8366:
        /* <DEDUP_REMOVED lines=35> */
.L_x_8361:
[----:B------:R0:W1:Y:S02]  /*1e70*/  MUFU.SQRT R10, R19 ;  /* 0x00000013000a7308 */ /* 0x0000640000002000 */
.L_x_8360:
[----:B------:R-:W-:Y:S05]  /*1e80*/  BSYNC B2 ;  /* 0x0000000000027941 */ /* 0x000fea0003800000 */
.L_x_8359:
        /* <DEDUP_REMOVED lines=35> */
.L_x_8372:
        /* <DEDUP_REMOVED lines=17> */
.L_x_8378:
[----:B------:R-:W-:-:S04]  /*21d0*/  FADD.FTZ R0, -R0, R9 ;  /* 0x0000000900007221 */ /* 0x000fc80000010100 */
[----:B------:R-:W-:-:S07]  /*21e0*/  FMUL.FTZ R0, R0, 0.5 ;  /* 0x3f00000000007820 */ /* 0x000fce0000410000 */
.L_x_8379:
[----:B------:R-:W-:Y:S05]  /*21f0*/  BSYNC B5 ;  /* 0x0000000000057941 */ /* 0x000fea0003800000 */
.L_x_8377:
        /* <DEDUP_REMOVED lines=10> */
.L_x_8381:
[----:B------:R-:W-:-:S04]  /*22a0*/  FADD.FTZ R6, -R7, R6 ;  /* 0x0000000607067221 */ /* 0x000fc80000010100 */
[----:B------:R-:W-:-:S07]  /*22b0*/  FMUL.FTZ R7, R6, 0.5 ;  /* 0x3f00000006077820 */ /* 0x000fce0000410000 */
.L_x_8382:
[----:B------:R-:W-:Y:S05]  /*22c0*/  BSYNC B5 ;  /* 0x0000000000057941 */ /* 0x000fea0003800000 */
.L_x_8380:
[----:B------:R-:W-:Y:S01]  /*22d0*/  FADD.FTZ R0, R7, R0 ;  /* 0x0000000007007221 */ /* 0x000fe20000010000 */
[----:B------:R-:W-:-:S04]  /*22e0*/  FADD.FTZ R15, R8, R15 ;  /* 0x0000000f080f7221 */ /* 0x000fc80000010000 */
[----:B------:R-:W-:-:S06]  /*22f0*/  FMUL.FTZ R15, R15, R0 ;  /* 0x000000000f0f7220 */ /* 0x000fcc0000410000 */
[----:B------:R-:W2:Y:S01]  /*2300*/  MUFU.SQRT R15, R15 ;  /* 0x0000000f000f7308 */ /* 0x000ea20000002000 */
[----:B------:R-:W-:Y:S05]  /*2310*/  BRA `(.L_x_8383) ;  /* 0x0000000000487947 */ /* 0x000fea0003800000 */
.L_x_8376:
        /* <DEDUP_REMOVED lines=12> */
.L_x_8375:
[----:B------:R-:W-:Y:S01]  /*23e0*/  FADD.FTZ R0, R15, 1 ;  /* 0x3f8000000f007421 */ /* 0x000fe20000010000 */
[----:B0-----:R-:W-:Y:S01]  /*23f0*/  MUFU.SQRT R19, R19 ;  /* 0x0000001300137308 */ /* 0x001fe20000002000 */
[----:B------:R-:W-:Y:S02]  /*2400*/  HFMA2.MMA R8, -RZ, RZ, 1.875, 0 ;  /* 0x3f800000ff087435 */ /* 0x000fe400000001ff */
[----:B------:R-:W-:-:S06]  /*2410*/  FMUL.FTZ R0, R0, 0.5 ;  /* 0x3f00000000007820 */ /* 0x000fcc0000410000 */
[----:B------:R-:W0:Y:S02]  /*2420*/  MUFU.SQRT R0, R0 ;  /* 0x0000000000007308 */ /* 0x000e240000002000 */
[----:B0-----:R-:W-:-:S07]  /*2430*/  FMUL.FTZ R15, R19, R0 ;  /* 0x00000000130f7220 */ /* 0x001fce0000410000 */
.L_x_8383:
[----:B------:R-:W-:Y:S05]  /*2440*/  BSYNC B4 ;  /* 0x0000000000047941 */ /* 0x000fea0003800000 */
.L_x_8374:
[----:B------:R-:W-:Y:S05]  /*2450*/  BRA `(.L_x_8384) ;  /* 0x0000000000087947 */ /* 0x000fea0003800000 */
.L_x_8371:
[----:B------:R-:W-:Y:S01]  /*2460*/  FMUL.FTZ R15, R15, 16777216 ;  /* 0x4b8000000f0f7820 */ /* 0x000fe20000410000 */
[----:B------:R-:W-:-:S07]  /*2470*/  FMUL.FTZ R8, R8, 16777216 ;  /* 0x4b80000008087820 */ /* 0x000fce0000410000 */
.L_x_8384:
[----:B------:R-:W-:Y:S05]  /*2480*/  BSYNC B2 ;  /* 0x0000000000027941 */ /* 0x000fea0003800000 */
.L_x_8370:
        /* <DEDUP_REMOVED lines=16> */
[----:B01----:R-:W-:Y:S05]  /*2590*/  CALL.REL.NOINC `($__internal_9_$__cuda_sm3x_div_rn_ftz_f32_slowpath) ;  /* 0x0000005800907944 */ /* 0x003fea0003c00000 */
[----:B------:R-:W-:-:S07]  /*25a0*/  MOV R4, R0 ;  /* 0x0000000000047202 */ /* 0x000fce0000000f00 */
.L_x_8386:
[----:B------:R-:W-:Y:S05]  /*25b0*/  BSYNC B5 ;  /* 0x0000000000057941 */ /* 0x000fea0003800000 */
.L_x_8385:
        /* <DEDUP_REMOVED lines=18> */
.L_x_8388:
[----:B------:R-:W-:Y:S02]  /*26e0*/  ISETP.GE.AND P0, PT, R15, RZ, PT ;  /* 0x000000ff0f00720c */ /* 0x000fe40003f06270 */
[----:B------:R-:W-:-:S11]  /*26f0*/  MOV R7, 0x3fd774eb ;  /* 0x3fd774eb00077802 */ /* 0x000fd60000000f00 */
[----:B------:R-:W-:-:S04]  /*2700*/  @P0 FFMA.FTZ R4, R7, 0.93318945169448852539, -R4 ;  /* 0x3f6ee58107040823 */ /* 0x000fc80000010804 */
[----:B------:R-:W-:-:S07]  /*2710*/  @!P0 FFMA.FTZ R4, R7, 0.93318945169448852539, R4 ;  /* 0x3f6ee58107048823 */ /* 0x000fce0000010004 */
.L_x_8389:
[----:B------:R-:W-:Y:S05]  /*2720*/  BSYNC B2 ;  /* 0x0000000000027941 */ /* 0x000fea0003800000 */
.L_x_8387:
        /* <DEDUP_REMOVED lines=10> */
.L_x_8373:
[----:B------:R-:W-:Y:S05]  /*27d0*/  BSYNC B3 ;  /* 0x0000000000037941 */ /* 0x000fea0003800000 */
.L_x_8369:
[----:B------:R-:W-:Y:S02]  /*27e0*/  LOP3.LUT R16, R7, 0x80000000, R16, 0xb8, !PT ;  /* 0x8000000007107812 */ /* 0x000fe400078eb810 */
[----:B-1----:R-:W-:Y:S01]  /*27f0*/  LOP3.LUT R5, R10, 0x80000000, R5, 0xb8, !PT ;  /* 0x800000000a057812 */ /* 0x002fe200078eb805 */
[----:B------:R-:W-:Y:S06]  /*2800*/  BRA `(.L_x_8358) ;  /* 0x0000001400e47947 */ /* 0x000fec0003800000 */
.L_x_8357:
        /* <DEDUP_REMOVED lines=29> */
[----:B------:R-:W-:Y:S05]  /*29e0*/  CALL.REL.NOINC `($__internal_9_$__cuda_sm3x_div_rn_ftz_f32_slowpath) ;  /* 0x00000054007c7944 */ /* 0x000fea0003c00000 */
[----:B------:R-:W-:-:S07]  /*29f0*/  MOV R4, R0 ;  /* 0x0000000000047202 */ /* 0x000fce0000000f00 */
.L_x_8395:
[----:B------:R-:W-:Y:S05]  /*2a00*/  BSYNC B5 ;  /* 0x0000000000057941 */ /* 0x000fea0003800000 */
.L_x_8394:
        /* <DEDUP_REMOVED lines=18> */
.L_x_8397:
[----:B------:R-:W-:Y:S02]  /*2b30*/  ISETP.GE.AND P0, PT, R8, RZ, PT ;  /* 0x000000ff0800720c */ /* 0x000fe40003f06270 */
[----:B------:R-:W-:-:S11]  /*2b40*/  MOV R7, 0x3fd774eb ;  /* 0x3fd774eb00077802 */ /* 0x000fd60000000f00 */
[----:B------:R-:W-:-:S04]  /*2b50*/  @P0 FFMA.FTZ R4, R7, 0.93318945169448852539, -R4 ;  /* 0x3f6ee58107040823 */ /* 0x000fc80000010804 */
[----:B------:R-:W-:-:S07]  /*2b60*/  @!P0 FFMA.FTZ R4, R7, 0.93318945169448852539, R4 ;  /* 0x3f6ee58107048823 */ /* 0x000fce0000010004 */
.L_x_8398:
[----:B------:R-:W-:Y:S05]  /*2b70*/  BSYNC B2 ;  /* 0x0000000000027941 */ /* 0x000fea0003800000 */
.L_x_8396:
        /* <DEDUP_REMOVED lines=13> */
.L_x_8393:
        /* <DEDUP_REMOVED lines=13> */
.L_x_8401:
[----:B------:R-:W-:Y:S05]  /*2d20*/  BSYNC B5 ;  /* 0x0000000000057941 */ /* 0x000fea0003800000 */
.L_x_8400:
        /* <DEDUP_REMOVED lines=18> */
.L_x_8403:
[----:B------:R-:W-:Y:S02]  /*2e50*/  ISETP.GE.AND P0, PT, R8, RZ, PT ;  /* 0x000000ff0800720c */ /* 0x000fe40003f06270 */
[----:B------:R-:W-:-:S11]  /*2e60*/  MOV R7, 0x3fd774eb ;  /* 0x3fd774eb00077802 */ /* 0x000fd60000000f00 */
[----:B------:R-:W-:-:S04]  /*2e70*/  @P0 FFMA.FTZ R4, R7, 0.93318945169448852539, -R4 ;  /* 0x3f6ee58107040823 */ /* 0x000fc80000010804 */
[----:B------:R-:W-:-:S07]  /*2e80*/  @!P0 FFMA.FTZ R4, R7, 0.93318945169448852539, R4 ;  /* 0x3f6ee58107048823 */ /* 0x000fce0000010004 */
.L_x_8404:
[----:B------:R-:W-:Y:S05]  /*2e90*/  BSYNC B2 ;  /* 0x0000000000027941 */ /* 0x000fea0003800000 */
.L_x_8402:
        /* <DEDUP_REMOVED lines=27> */
.L_x_8392:
        /* <DEDUP_REMOVED lines=32> */
[----:B------:R-:W-:Y:S05]  /*3250*/  CALL.REL.NOINC `($__internal_9_$__cuda_sm3x_div_rn_ftz_f32_slowpath) ;  /* 0x0000004c00607944 */ /* 0x000fea0003c00000 */
[----:B------:R-:W-:-:S07]  /*3260*/  MOV R4, R0 ;  /* 0x0000000000047202 */ /* 0x000fce0000000f00 */
.L_x_8406:
[----:B------:R-:W-:Y:S05]  /*3270*/  BSYNC B5 ;  /* 0x0000000000057941 */ /* 0x000fea0003800000 */
.L_x_8405:
        /* <DEDUP_REMOVED lines=18> */
.L_x_8408:
[----:B------:R-:W-:Y:S02]  /*33a0*/  ISETP.GE.AND P0, PT, R8, RZ, PT ;  /* 0x000000ff0800720c */ /* 0x000fe40003f06270 */
[----:B------:R-:W-:-:S11]  /*33b0*/  MOV R7, 0x3fd774eb ;  /* 0x3fd774eb00077802 */ /* 0x000fd60000000f00 */
[----:B------:R-:W-:-:S04]  /*33c0*/  @P0 FFMA.FTZ R4, R7, 0.93318945169448852539, -R4 ;  /* 0x3f6ee58107040823 */ /* 0x000fc80000010804 */
[----:B------:R-:W-:-:S07]  /*33d0*/  @!P0 FFMA.FTZ R4, R7, 0.93318945169448852539, R4 ;  /* 0x3f6ee58107048823 */ /* 0x000fce0000010004 */
.L_x_8409:
[----:B------:R-:W-:Y:S05]  /*33e0*/  BSYNC B2 ;  /* 0x0000000000027941 */ /* 0x000fea0003800000 */
.L_x_8407:
        /* <DEDUP_REMOVED lines=11> */
.L_x_8391:
        /* <DEDUP_REMOVED lines=24> */
.L_x_8413:
[----:B------:R-:W-:Y:S05]  /*3620*/  BSYNC B5 ;  /* 0x0000000000057941 */ /* 0x000fea0003800000 */
.L_x_8412:
        /* <DEDUP_REMOVED lines=24> */
.L_x_8411:
        /* <DEDUP_REMOVED lines=13> */
.L_x_8415:
[----:B------:R-:W-:Y:S05]  /*3880*/  BSYNC B5 ;  /* 0x0000000000057941 */ /* 0x000fea0003800000 */
.L_x_8414:
        /* <DEDUP_REMOVED lines=38> */
.L_x_8410:
        /* <DEDUP_REMOVED lines=34> */
.L_x_8417:
[----:B------:R-:W-:Y:S05]  /*3d10*/  BSYNC B5 ;  /* 0x0000000000057941 */ /* 0x000fea0003800000 */
.L_x_8416:
[----:B------:R-:W-:Y:S01]  /*3d20*/  HFMA2.MMA R7, -RZ, RZ, 0.89990234375, 10328 ;  /* 0x3b33710bff077435 */ /* 0x000fe200000001ff */
[----:B------:R-:W-:Y:S01]  /*3d30*/  FMUL.FTZ R0, R4, R4 ;  /* 0x0000000404007220 */ /* 0x000fe20000410000 */
[----:B------:R-:W-:Y:S02]  /*3d40*/  @!P6 MOV R9, 0x3fd774eb ;  /* 0x3fd774eb0009e802 */ /* 0x000fe40000000f00 */
        /* <DEDUP_REMOVED lines=18> */
.L_x_8399:
[----:B------:R-:W-:Y:S05]  /*3e70*/  BSYNC B3 ;  /* 0x0000000000037941 */ /* 0x000fea0003800000 */
.L_x_8390:
[----:B------:R-:W-:Y:S01]  /*3e80*/  FADD.FTZ R10, R10, 0.69314718246459960938 ;  /* 0x3f3172180a0a7421 */ /* 0x000fe20000010000 */
[----:B------:R-:W-:-:S04]  /*3e90*/  LOP3.LUT R16, R7, 0x80000000, R16, 0xb8, !PT ;  /* 0x8000000007107812 */ /* 0x000fc800078eb810 */
[----:B------:R-:W-:Y:S01]  /*3ea0*/  LOP3.LUT R5, R10, 0x80000000, R5, 0xb8, !PT ;  /* 0x800000000a057812 */ /* 0x000fe200078eb805 */
[----:B------:R-:W-:Y:S06]  /*3eb0*/  BRA `(.L_x_8358) ;  /* 0x0000000000387947 */ /* 0x000fec0003800000 */
.L_x_8356:
        /* <DEDUP_REMOVED lines=14> */
.L_x_8358:
[----:B------:R-:W-:Y:S05]  /*3fa0*/  BSYNC B0 ;  /* 0x0000000000007941 */ /* 0x000fea0003800000 */
.L_x_8355:
[----:B------:R-:W-:Y:S01]  /*3fb0*/  ULDC.64 UR6, c[0x0][0x410] ;  /* 0x0001040000067ab9 */ /* 0x000fe20000000a00 */
[----:B------:R-:W-:Y:S02]  /*3fc0*/  MOV R4, R16 ;  /* 0x0000001000047202 */ /* 0x000fe40000000f00 */
[----:B------:R-:W-:Y:S02]  /*3fd0*/  IADD3 R6, P0, R11, UR6, RZ ;  /* 0x000000060b067c10 */ /* 0x000fe4000ff1e0ff */
[----:B------:R-:W-:Y:S02]  /*3fe0*/  LEA R2, R3, R2, 0x8 ;  /* 0x0000000203027211 */ /* 0x000fe400078e40ff */
[----:B------:R-:W-:Y:S02]  /*3ff0*/  IADD3.X R7, RZ, UR7, RZ, P0, !PT ;  /* 0x00000007ff077c10 */ /* 0x000fe400087fe4ff */
[----:B------:R-:W-:-:S03]  /*4000*/  IADD3 R9, R2, 0x80, RZ ;  /* 0x0000008002097810 */ /* 0x000fc60007ffe0ff */
[----:B------:R1:W-:Y:S04]  /*4010*/  STG.E.64 desc[UR4][R6.64], R4 ;  /* 0x0000000406007986 */ /* 0x0003e8000c101b04 */
.L_x_8353:
[----:B------:R-:W-:Y:S05]  /*4020*/  BSYNC B1 ;  /* 0x0000000000017941 */ /* 0x000fea0003800000 */
.L_x_8352:
        /* <DEDUP_REMOVED lines=297> */
[----:B------:R-:W3:Y:S01]  /*52c0*/  @P0 LDC.64 R12, c[0x0][0x408] ;  /* 0x00010200ff0c0b82 */ /* 0x000ee20000000a00 */
[----:B-1----:R-:W-:-:S05]  /*52d0*/  @P0 IMAD.HI.U32 R2, R5, R8, R4 ;  /* 0x0000000805020227 */ /* 0x002fca00078e0004 */
[----:B------:R-:W-:Y:S01]  /*52e0*/  @P0 SHF.R.U32.HI R4, RZ, R9, R2 ;  /* 0x00000009ff040219 */ /* 0x000fe20000011602 */
[----:B------:R-:W-:-:S03]  /*52f0*/  IMAD R2, R7, UR8, R3 ;  /* 0x0000000807027c24 */ /* 0x000fc6000f8e0203 */
[----:B------:R-:W-:Y:S01]  /*5300*/  @P0 IADD3 R4, -R4, RZ, RZ ;  /* 0x000000ff04040210 */ /* 0x000fe20007ffe1ff */
[C---:B------:R-:W-:Y:S02]  /*5310*/  IMAD R17, R2.reuse, UR6, R17 ;  /* 0x0000000602117c24 */ /* 0x040fe4000f8e0211 */
[----:B------:R-:W-:Y:S02]  /*5320*/  IMAD R0, R2, UR7, R0 ;  /* 0x0000000702007c24 */ /* 0x000fe4000f8e0200 */
[----:B--2---:R-:W-:-:S04]  /*5330*/  @P0 IMAD R4, R11, R4, R5 ;  /* 0x000000040b040224 */ /* 0x004fc800078e0205 */
[C---:B---3--:R-:W-:Y:S02]  /*5340*/  @P0 IMAD R17, R4.reuse, R12, R17 ;  /* 0x0000000c04110224 */ /* 0x048fe400078e0211 */
[----:B------:R-:W-:-:S07]  /*5350*/  @P0 IMAD R0, R4, R13, R0 ;  /* 0x0000000d04000224 */ /* 0x000fce00078e0200 */
.L_x_8418:
[----:B------:R-:W-:Y:S02]  /*5360*/  ULDC.64 UR6, c[0x0][0x418] ;  /* 0x0001060000067ab9 */ /* 0x000fe40000000a00 */
[----:B------:R-:W-:-:S04]  /*5370*/  IADD3 R4, P0, R0, UR6, RZ ;  /* 0x0000000600047c10 */ /* 0x000fc8000ff1e0ff */
[----:B------:R-:W-:Y:S01]  /*5380*/  IADD3.X R5, RZ, UR7, RZ, P0, !PT ;  /* 0x00000007ff057c10 */ /* 0x000fe200087fe4ff */
[----:B------:R-:W-:-:S04]  /*5390*/  ULDC.64 UR6, c[0x0][0x410] ;  /* 0x0001040000067ab9 */ /* 0x000fc80000000a00 */
[----:B------:R-:W2:Y:S01]  /*53a0*/  LDG.E.64 R2, desc[UR4][R4.64] ;  /* 0x0000000404027981 */ /* 0x000ea2000c1e1b00 */
[----:B------:R-:W-:Y:S01]  /*53b0*/  IADD3 R16, P2, R17, UR6, RZ ;  /* 0x0000000611107c10 */ /* 0x000fe2000ff5e0ff */
[----:B------:R-:W-:Y:S03]  /*53c0*/  BSSY B0, `(.L_x_8419) ;  /* 0x00002be000007945 */ /* 0x000fe60003800000 */
[----:B------:R-:W-:Y:S02]  /*53d0*/  IADD3.X R17, RZ, UR7, RZ, P2, !PT ;  /* 0x00000007ff117c10 */ /* 0x000fe400097fe4ff */
[----:B--2---:R-:W-:Y:S01]  /*53e0*/  FSETP.GTU.FTZ.AND P0, PT, |R3|, +INF , PT ;  /* 0x7f8000000300780b */ /* 0x004fe20003f1c200 */
        /* <DEDUP_REMOVED lines=43> */
[----:B------:R-:W1:Y:S08]  /*56a0*/  MUFU.SQRT R12, R12 ;  /* 0x0000000c000c7308 */ /* 0x000e700000002000 */
[----:B------:R-:W2:Y:S01]  /*56b0*/  MUFU.SQRT R13, R13 ;  /* 0x0000000d000d7308 */ /* 0x000ea20000002000 */
[----:B-1----:R-:W-:Y:S01]  /*56c0*/  @P0 FMUL.FTZ R6, R12, R11 ;  /* 0x0000000b0c060220 */ /* 0x002fe20000410000 */
        /* <DEDUP_REMOVED lines=9> */
[----:B------:R-:W1:Y:S02]  /*5760*/  @P0 MUFU.SQRT R6, R6 ;  /* 0x0000000600060308 */ /* 0x000e640000002000 */
[----:B-1----:R-:W-:-:S06]  /*5770*/  @P0 FADD.FTZ R12, R11, R6 ;  /* 0x000000060b0c0221 */ /* 0x002fcc0000010000 */
[----:B------:R-:W1:Y:S02]  /*5780*/  @P0 MUFU.LG2 R12, R12 ;  /* 0x0000000c000c0308 */ /* 0x000e640000000c00 */
[----:B-1----:R-:W-:Y:S01]  /*5790*/  @P0 FMUL.FTZ R10, R12, 0.69314718246459960938 ;  /* 0x3f3172180c0a0820 */ /* 0x002fe20000410000 */
        /* <DEDUP_REMOVED lines=10> */
[----:B------:R-:W1:Y:S08]  /*5840*/  @!P0 MUFU.SQRT R13, R13 ;  /* 0x0000000d000d8308 */ /* 0x000e700000002000 */
[----:B-1----:R-:W1:Y:S02]  /*5850*/  @!P0 MUFU.RCP R10, R13 ;  /* 0x0000000d000a8308 */ /* 0x002e640000001000 */
[----:B-1----:R-:W-:Y:S01]  /*5860*/  @!P0 FMUL.FTZ R10, |R3|, R10 ;  /* 0x0000000a030a8220 */ /* 0x002fe20000410200 */
[----:B------:R-:W-:Y:S06]  /*5870*/  @!P0 BRA `(.L_x_8424) ;  /* 0x0000000400808947 */ /* 0x000fec0003800000 */
[----:B------:R-:W-:Y:S01]  /*5880*/  FMUL.FTZ R10, R0, R7 ;  /* 0x00000007000a7220 */ /* 0x000fe20000410000 */
[----:B------:R-:W-:Y:S01]  /*5890*/  MOV R15, 0x3f800000 ;  /* 0x3f800000000f7802 */ /* 0x000fe20000000f00 */
[----:B0-----:R-:W-:Y:S02]  /*58a0*/  HFMA2.MMA R19, -RZ, RZ, 1.3056640625, -1.8671875 ;  /* 0x3d39bf78ff137435 */ /* 0x001fe400000001ff */
        /* <DEDUP_REMOVED lines=30> */
.L_x_8426:
[----:B------:R-:W-:Y:S01]  /*5a90*/  FSETP.GEU.FTZ.AND P0, PT, R0, RZ, PT ;  /* 0x000000ff0000720b */ /* 0x000fe20003f1e000 */
[----:B------:R-:W-:-:S12]  /*5aa0*/  BSSY B2, `(.L_x_8427) ;  /* 0x000000b000027945 */ /* 0x000fd80003800000 */
[----:B------:R-:W-:Y:S05]  /*5ab0*/  @!P0 BRA `(.L_x_8428) ;  /* 0x00000000001c8947 */ /* 0x000fea0003800000 */
[----:B------:R-:W-:-:S13]  /*5ac0*/  FSETP.NEU.FTZ.AND P0, PT, R0, RZ, PT ;  /* 0x000000ff0000720b */ /* 0x000fda0003f1d000 */
[----:B------:R-:W-:Y:S01]  /*5ad0*/  @P0 FADD.FTZ R10, R0, R9 ;  /* 0x00000009000a0221 */ /* 0x000fe20000010000 */
[----:B------:R-:W-:-:S03]  /*5ae0*/  @P0 FMUL.FTZ R6, R3, R3 ;  /* 0x0000000303060220 */ /* 0x000fc60000410000 */
[----:B------:R-:W1:Y:S02]  /*5af0*/  @P0 MUFU.RCP R13, R10 ;  /* 0x0000000a000d0308 */ /* 0x000e640000001000 */
[----:B-1----:R-:W-:Y:S01]  /*5b00*/  @P0 FMUL.FTZ.D2 R6, R6, R13 ;  /* 0x0000000d06060220 */ /* 0x002fe20000310000 */
[----:B------:R-:W-:Y:S01]  /*5b10*/  @!P0 FMUL.FTZ R6, |R3|, 0.5 ;  /* 0x3f00000003068820 */ /* 0x000fe20000410200 */
[----:B------:R-:W-:Y:S06]  /*5b20*/  BRA `(.L_x_8429) ;  /* 0x0000000000087947 */ /* 0x000fec0003800000 */
.L_x_8428:
[----:B------:R-:W-:-:S04]  /*5b30*/  FADD.FTZ R6, -R0, R9 ;  /* 0x0000000900067221 */ /* 0x000fc80000010100 */
[----:B------:R-:W-:-:S07]  /*5b40*/  FMUL.FTZ R6, R6, 0.5 ;  /* 0x3f00000006067820 */ /* 0x000fce0000410000 */
.L_x_8429:
[----:B------:R-:W-:Y:S05]  /*5b50*/  BSYNC B2 ;  /* 0x0000000000027941 */ /* 0x000fea0003800000 */
.L_x_8427:
[----:B------:R-:W-:Y:S01]  /*5b60*/  FADD.FTZ R13, -R8, 1 ;  /* 0x3f800000080d7421 */ /* 0x000fe20000010100 */
[----:B------:R-:W-:Y:S04]  /*5b70*/  BSSY B2, `(.L_x_8430) ;  /* 0x000000c000027945 */ /* 0x000fe80003800000 */
[----:B------:R-:W-:-:S13]  /*5b80*/  FSETP.GEU.FTZ.AND P0, PT, R13, RZ, PT ;  /* 0x000000ff0d00720b */ /* 0x000fda0003f1e000 */
[----:B------:R-:W-:Y:S05]  /*5b90*/  @!P0 BRA `(.L_x_8431) ;  /* 0x00000000001c8947 */ /* 0x000fea0003800000 */
[----:B------:R-:W-:-:S13]  /*5ba0*/  FSETP.NEU.FTZ.AND P0, PT, R13, RZ, PT ;  /* 0x000000ff0d00720b */ /* 0x000fda0003f1d000 */
[----:B------:R-:W-:Y:S01]  /*5bb0*/  @P0 FADD.FTZ R10, R4, R13 ;  /* 0x0000000d040a0221 */ /* 0x000fe20000010000 */
[----:B------:R-:W-:-:S05]  /*5bc0*/  @P0 FMUL.FTZ R13, R3, R3 ;  /* 0x00000003030d0220 */ /* 0x000fca0000410000 */
[----:B------:R-:W1:Y:S02]  /*5bd0*/  @P0 MUFU.RCP R10, R10 ;  /* 0x0000000a000a0308 */ /* 0x000e640000001000 */
[----:B-1----:R-:W-:Y:S01]  /*5be0*/  @P0 FMUL.FTZ.D2 R13, R13, R10 ;  /* 0x0000000a0d0d0220 */ /* 0x002fe20000310000 */
[----:B------:R-:W-:Y:S01]  /*5bf0*/  @!P0 FMUL.FTZ R13, |R3|, 0.5 ;  /* 0x3f000000030d8820 */ /* 0x000fe20000410200 */
[----:B------:R-:W-:Y:S06]  /*5c00*/  BRA `(.L_x_8432) ;  /* 0x0000000000087947 */ /* 0x000fec0003800000 */
.L_x_8431:
[----:B------:R-:W-:-:S04]  /*5c10*/  FADD.FTZ R10, R4, -R13 ;  /* 0x8000000d040a7221 */ /* 0x000fc80000010000 */
[----:B------:R-:W-:-:S07]  /*5c20*/  FMUL.FTZ R13, R10, 0.5 ;  /* 0x3f0000000a0d7820 */ /* 0x000fce0000410000 */
.L_x_8432:
[----:B------:R-:W-:Y:S05]  /*5c30*/  BSYNC B2 ;  /* 0x0000000000027941 */ /* 0x000fea0003800000 */
.L_x_8430:
[----:B------:R-:W-:Y:S01]  /*5c40*/  FADD.FTZ R13, R13, R6 ;  /* 0x000000060d0d7221 */ /* 0x000fe20000010000 */
[----:B------:R-:W-:Y:S01]  /*5c50*/  FADD.FTZ R6, R11, 1 ;  /* 0x3f8000000b067421 */ /* 0x000fe20000010000 */
[----:B------:R-:W-:Y:S01]  /*5c60*/  MOV R15, 0x3f800000 ;  /* 0x3f800000000f7802 */ /* 0x000fe20000000f00 */
[----:B0-----:R-:W-:Y:S02]  /*5c70*/  HFMA2.MMA R19, -RZ, RZ, 1.3056640625, -1.8671875 ;  /* 0x3d39bf78ff137435 */ /* 0x001fe400000001ff */
        /* <DEDUP_REMOVED lines=31> */
.L_x_8425:
[----:B------:R1:W2:Y:S02]  /*5e70*/  MUFU.SQRT R10, R5 ;  /* 0x00000005000a7308 */ /* 0x0002a40000002000 */
.L_x_8424:
[----:B------:R-:W-:Y:S05]  /*5e80*/  BSYNC B1 ;  /* 0x0000000000017941 */ /* 0x000fea0003800000 */
.L_x_8423:
[----:B------:R-:W-:Y:S01]  /*5e90*/  FSETP.GEU.FTZ.AND P0, PT, R8, 4.336808689942017736e-19, PT ;  /* 0x210000000800780b */ /* 0x000fe20003f1e000 */
[----:B------:R-:W-:Y:S04]  /*5ea0*/  BSSY B1, `(.L_x_8433) ;  /* 0x0000093000017945 */ /* 0x000fe80003800000 */
[----:B------:R-:W-:Y:S08]  /*5eb0*/  BSSY B2, `(.L_x_8434) ;  /* 0x000005d000027945 */ /* 0x000ff00003800000 */
[----:B------:R-:W-:Y:S05]  /*5ec0*/  @!P0 BRA `(.L_x_8435) ;  /* 0x0000000400648947 */ /* 0x000fea0003800000 */
[----:B------:R-:W3:Y:S02]  /*5ed0*/  MUFU.RCP R13, R11 ;  /* 0x0000000b000d7308 */ /* 0x000ee40000001000 */
[----:B---3--:R-:W-:-:S05]  /*5ee0*/  FMUL.FTZ R6, R8, R13 ;  /* 0x0000000d08067220 */ /* 0x008fca0000410000 */
[----:B------:R-:W-:-:S13]  /*5ef0*/  FSETP.GT.FTZ.AND P0, PT, R6, 0.64170002937316894531, PT ;  /* 0x3f2446740600780b */ /* 0x000fda0003f14000 */
[----:B------:R-:W-:Y:S05]  /*5f00*/  @!P0 BREAK B2 ;  /* 0x0000000000028942 */ /* 0x000fea0003800000 */
[----:B------:R-:W-:Y:S05]  /*5f10*/  @P0 BRA `(.L_x_8436) ;  /* 0x0000000000680947 */ /* 0x000fea0003800000 */
[----:B-1----:R-:W-:Y:S01]  /*5f20*/  MOV R5, 0x3f000000 ;  /* 0x3f00000000057802 */ /* 0x002fe20000000f00 */
[C---:B------:R-:W-:Y:S01]  /*5f30*/  FADD.FTZ R0, |R6|.reuse, -RZ ;  /* 0x800000ff06007221 */ /* 0x040fe20000010200 */
[C---:B------:R-:W-:Y:S02]  /*5f40*/  FSETP.GT.FTZ.AND P0, PT, |R6|.reuse, 0.56000000238418579102, PT ;  /* 0x3f0f5c290600780b */ /* 0x040fe40003f14200 */
[----:B------:R-:W-:Y:S01]  /*5f50*/  FSETP.NEU.FTZ.AND P1, PT, |R6|, 1, PT ;  /* 0x3f8000000600780b */ /* 0x000fe20003f3d200 */
[----:B------:R-:W-:-:S04]  /*5f60*/  FFMA.FTZ R4, -R0, R5, 0.5 ;  /* 0x3f00000000047423 */ /* 0x000fc80000010105 */
[----:B------:R-:W1:Y:S02]  /*5f70*/  MUFU.RSQ R5, R4 ;  /* 0x0000000400057308 */ /* 0x000e640000001400 */
[----:B-1----:R-:W-:Y:S01]  /*5f80*/  FMUL.FTZ R7, R4, R5 ;  /* 0x0000000504077220 */ /* 0x002fe20000410000 */
[----:B------:R-:W-:-:S04]  /*5f90*/  FMUL.FTZ R8, R5, 0.5 ;  /* 0x3f00000005087820 */ /* 0x000fc80000410000 */
[----:B------:R-:W-:-:S04]  /*5fa0*/  FFMA.FTZ R8, -R7, R8, 0.5 ;  /* 0x3f00000007087423 */ /* 0x000fc80000010108 */
[----:B------:R-:W-:Y:S01]  /*5fb0*/  FFMA.FTZ R8, R7, R8, R7 ;  /* 0x0000000807087223 */ /* 0x000fe20000010007 */
[----:B------:R-:W-:-:S04]  /*5fc0*/  MOV R7, 0x3fd774eb ;  /* 0x3fd774eb00077802 */ /* 0x000fc80000000f00 */
        /* <DEDUP_REMOVED lines=15> */
.L_x_8436:
        /* <DEDUP_REMOVED lines=13> */
[----:B------:R-:W3:Y:S02]  /*6190*/  @P0 MUFU.RCP R9, R9 ;  /* 0x0000000900090308 */ /* 0x000ee40000001000 */
[----:B---3--:R-:W-:Y:S01]  /*61a0*/  @P0 FMUL.FTZ.D2 R0, R0, R9 ;  /* 0x0000000900000220 */ /* 0x008fe20000310000 */
[----:B------:R-:W-:Y:S01]  /*61b0*/  @!P0 FMUL.FTZ R0, |R3|, 0.5 ;  /* 0x3f00000003008820 */ /* 0x000fe20000410200 */
[----:B------:R-:W-:Y:S06]  /*61c0*/  BRA `(.L_x_8443) ;  /* 0x0000000000087947 */ /* 0x000fec0003800000 */
.L_x_8442:
[----:B------:R-:W-:-:S04]  /*61d0*/  FADD.FTZ R0, -R0, R9 ;  /* 0x0000000900007221 */ /* 0x000fc80000010100 */
[----:B------:R-:W-:-:S07]  /*61e0*/  FMUL.FTZ R0, R0, 0.5 ;  /* 0x3f00000000007820 */ /* 0x000fce0000410000 */
.L_x_8443:
[----:B------:R-:W-:Y:S05]  /*61f0*/  BSYNC B4 ;  /* 0x0000000000047941 */ /* 0x000fea0003800000 */
.L_x_8441:
[----:B------:R-:W-:Y:S01]  /*6200*/  FSETP.GEU.FTZ.AND P0, PT, R7, RZ, PT ;  /* 0x000000ff0700720b */ /* 0x000fe20003f1e000 */
[----:B------:R-:W-:-:S12]  /*6210*/  BSSY B4, `(.L_x_8444) ;  /* 0x000000b000047945 */ /* 0x000fd80003800000 */
[----:B------:R-:W-:Y:S05]  /*6220*/  @!P0 BRA `(.L_x_8445) ;  /* 0x00000000001c8947 */ /* 0x000fea0003800000 */
[----:B------:R-:W-:-:S13]  /*6230*/  FSETP.NEU.FTZ.AND P0, PT, R7, RZ, PT ;  /* 0x000000ff0700720b */ /* 0x000fda0003f1d000 */
[----:B------:R-:W-:Y:S01]  /*6240*/  @P0 FADD.FTZ R4, R7, R4 ;  /* 0x0000000407040221 */ /* 0x000fe20000010000 */
[----:B-1----:R-:W-:-:S05]  /*6250*/  @P0 FMUL.FTZ R5, R3, R3 ;  /* 0x0000000303050220 */ /* 0x002fca0000410000 */
[----:B------:R-:W1:Y:S02]  /*6260*/  @P0 MUFU.RCP R4, R4 ;  /* 0x0000000400040308 */ /* 0x000e640000001000 */
[----:B-1----:R-:W-:Y:S01]  /*6270*/  @P0 FMUL.FTZ.D2 R5, R5, R4 ;  /* 0x0000000405050220 */ /* 0x002fe20000310000 */
[----:B------:R-:W-:Y:S01]  /*6280*/  @!P0 FMUL.FTZ R5, |R3|, 0.5 ;  /* 0x3f00000003058820 */ /* 0x000fe20000410200 */
[----:B------:R-:W-:Y:S06]  /*6290*/  BRA `(.L_x_8446) ;  /* 0x0000000000087947 */ /* 0x000fec0003800000 */
.L_x_8445:
[----:B------:R-:W-:-:S04]  /*62a0*/  FADD.FTZ R4, -R7, R4 ;  /* 0x0000000407047221 */ /* 0x000fc80000010100 */
[----:B-1----:R-:W-:-:S07]  /*62b0*/  FMUL.FTZ R5, R4, 0.5 ;  /* 0x3f00000004057820 */ /* 0x002fce0000410000 */
.L_x_8446:
[----:B------:R-:W-:Y:S05]  /*62c0*/  BSYNC B4 ;  /* 0x0000000000047941 */ /* 0x000fea0003800000 */
.L_x_8444:
[----:B------:R-:W-:Y:S01]  /*62d0*/  FADD.FTZ R0, R5, R0 ;  /* 0x0000000005007221 */ /* 0x000fe20000010000 */
[----:B------:R-:W-:-:S04]  /*62e0*/  FADD.FTZ R11, R8, R11 ;  /* 0x0000000b080b7221 */ /* 0x000fc80000010000 */
[----:B------:R-:W-:-:S06]  /*62f0*/  FMUL.FTZ R11, R11, R0 ;  /* 0x000000000b0b7220 */ /* 0x000fcc0000410000 */
[----:B------:R-:W1:Y:S01]  /*6300*/  MUFU.SQRT R11, R11 ;  /* 0x0000000b000b7308 */ /* 0x000e620000002000 */
[----:B------:R-:W-:Y:S05]  /*6310*/  BRA `(.L_x_8447) ;  /* 0x0000000000487947 */ /* 0x000fea0003800000 */
.L_x_8440:
[----:B------:R-:W-:-:S13]  /*6320*/  FSETP.GT.FTZ.AND P0, PT, R8, 1, PT ;  /* 0x3f8000000800780b */ /* 0x000fda0003f14000 */
[----:B------:R-:W-:Y:S01]  /*6330*/  @P0 FMUL.FTZ R7, R0, R7 ;  /* 0x0000000700070220 */ /* 0x000fe20000410000 */
[----:B-1----:R-:W-:-:S04]  /*6340*/  @!P0 FADD.FTZ R5, -R8, 1 ;  /* 0x3f80000008058421 */ /* 0x002fc80000010100 */
[----:B------:R-:W-:Y:S01]  /*6350*/  @!P0 FMUL.FTZ R4, R0, R5 ;  /* 0x0000000500048220 */ /* 0x000fe20000410000 */
[----:B------:R-:W1:Y:S01]  /*6360*/  @P0 MUFU.SQRT R7, R7 ;  /* 0x0000000700070308 */ /* 0x000e620000002000 */
[----:B------:R-:W-:-:S04]  /*6370*/  @P0 FMUL.FTZ R5, |R3|, 2.81474976710656000000e+14 ;  /* 0x5780000003050820 */ /* 0x000fc80000410200 */
[C---:B------:R-:W-:Y:S01]  /*6380*/  @P0 FMUL.FTZ R5, R8.reuse, R5 ;  /* 0x0000000508050220 */ /* 0x040fe20000410000 */
[----:B------:R-:W-:Y:S02]  /*6390*/  @P0 FMUL.FTZ R8, R8, 2.81474976710656000000e+14 ;  /* 0x5780000008080820 */ /* 0x000fe40000410000 */
[----:B------:R-:W-:Y:S08]  /*63a0*/  @!P0 MUFU.SQRT R11, R4 ;  /* 0x00000004000b8308 */ /* 0x000ff00000002000 */
[----:B-1----:R-:W1:Y:S02]  /*63b0*/  @P0 MUFU.RCP R0, R7 ;  /* 0x0000000700000308 */ /* 0x002e640000001000 */
[----:B-1----:R-:W-:Y:S01]  /*63c0*/  @P0 FMUL.FTZ R11, R5, R0 ;  /* 0x00000000050b0220 */ /* 0x002fe20000410000 */
[----:B------:R-:W-:Y:S06]  /*63d0*/  BRA `(.L_x_8447) ;  /* 0x0000000000187947 */ /* 0x000fec0003800000 */
.L_x_8439:
[----:B------:R-:W-:Y:S01]  /*63e0*/  FADD.FTZ R0, R11, 1 ;  /* 0x3f8000000b007421 */ /* 0x000fe20000010000 */
[----:B-1----:R-:W-:Y:S01]  /*63f0*/  MUFU.SQRT R5, R5 ;  /* 0x0000000500057308 */ /* 0x002fe20000002000 */
[----:B------:R-:W-:Y:S02]  /*6400*/  HFMA2.MMA R8, -RZ, RZ, 1.875, 0 ;  /* 0x3f800000ff087435 */ /* 0x000fe400000001ff */
[----:B------:R-:W-:-:S06]  /*6410*/  FMUL.FTZ R0, R0, 0.5 ;  /* 0x3f00000000007820 */ /* 0x000fcc0000410000 */
[----:B------:R-:W1:Y:S02]  /*6420*/  MUFU.SQRT R0, R0 ;  /* 0x0000000000007308 */ /* 0x000e640000002000 */
[----:B-1----:R-:W-:-:S07]  /*6430*/  FMUL.FTZ R11, R5, R0 ;  /* 0x00000000050b7220 */ /* 0x002fce0000410000 */
.L_x_8447:
[----:B------:R-:W-:Y:S05]  /*6440*/  BSYNC B3 ;  /* 0x0000000000037941 */ /* 0x000fea0003800000 */
.L_x_8438:
[----:B------:R-:W-:Y:S05]  /*6450*/  BRA `(.L_x_8448) ;  /* 0x0000000000087947 */ /* 0x000fea0003800000 */
.L_x_8435:
[----:B------:R-:W-:Y:S01]  /*6460*/  FMUL.FTZ R11, R11, 16777216 ;  /* 0x4b8000000b0b7820 */ /* 0x000fe20000410000 */
[----:B------:R-:W-:-:S07]  /*6470*/  FMUL.FTZ R8, R8, 16777216 ;  /* 0x4b80000008087820 */ /* 0x000fce0000410000 */
.L_x_8448:
[----:B------:R-:W-:Y:S05]  /*6480*/  BSYNC B2 ;  /* 0x0000000000027941 */ /* 0x000fea0003800000 */
.L_x_8434:
[C---:B------:R-:W-:Y:S01]  /*6490*/  FADD.FTZ R0, |R8|.reuse, -RZ ;  /* 0x800000ff08007221 */ /* 0x040fe20000010200 */
[----:B-1----:R-:W-:Y:S01]  /*64a0*/  FADD.FTZ R7, |R11|, -RZ ;  /* 0x800000ff0b077221 */ /* 0x002fe20000010200 */
[----:B------:R-:W-:Y:S01]  /*64b0*/  FSETP.GT.FTZ.AND P6, PT, |R8|, |R11|, PT ;  /* 0x4000000b0800720b */ /* 0x000fe20003fd4200 */
[----:B------:R-:W-:Y:S03]  /*64c0*/  BSSY B3, `(.L_x_8449) ;  /* 0x000000f000037945 */ /* 0x000fe60003800000 */
[----:B------:R-:W-:Y:S02]  /*64d0*/  FSEL R5, R0, R7, P6 ;  /* 0x0000000700057208 */ /* 0x000fe40003000000 */
[----:B------:R-:W-:Y:S02]  /*64e0*/  FSEL R0, R7, R0, P6 ;  /* 0x0000000007007208 */ /* 0x000fe40003000000 */
[----:B------:R-:W1:Y:S08]  /*64f0*/  MUFU.RCP R4, R5 ;  /* 0x0000000500047308 */ /* 0x000e700000001000 */
[----:B------:R-:W3:Y:S01]  /*6500*/  FCHK P0, R0, R5 ;  /* 0x0000000500007302 */ /* 0x000ee20000000000 */
[----:B-1----:R-:W-:-:S04]  /*6510*/  FFMA R9, -R5, R4, 1 ;  /* 0x3f80000005097423 */ /* 0x002fc80000000104 */
[----:B------:R-:W-:-:S04]  /*6520*/  FFMA R9, R4, R9, R4 ;  /* 0x0000000904097223 */ /* 0x000fc80000000004 */
[----:B------:R-:W-:-:S04]  /*6530*/  FFMA R4, R0, R9, RZ ;  /* 0x0000000900047223 */ /* 0x000fc800000000ff */
[----:B------:R-:W-:-:S04]  /*6540*/  FFMA R6, -R5, R4, R0 ;  /* 0x0000000405067223 */ /* 0x000fc80000000100 */
[----:B------:R-:W-:Y:S01]  /*6550*/  FFMA R4, R9, R6, R4 ;  /* 0x0000000609047223 */ /* 0x000fe20000000004 */
[----:B---3--:R-:W-:Y:S06]  /*6560*/  @!P0 BRA `(.L_x_8450) ;  /* 0x0000000000108947 */ /* 0x008fec0003800000 */
[----:B------:R-:W-:Y:S02]  /*6570*/  MOV R13, R5 ;  /* 0x00000005000d7202 */ /* 0x000fe40000000f00 */
[----:B------:R-:W-:-:S07]  /*6580*/  MOV R4, 0x65a0 ;  /* 0x000065a000047802 */ /* 0x000fce0000000f00 */
[----:B0-2---:R-:W-:Y:S05]  /*6590*/  CALL.REL.NOINC `($__internal_9_$__cuda_sm3x_div_rn_ftz_f32_slowpath) ;  /* 0x0000001800907944 */ /* 0x005fea0003c00000 */
[----:B------:R-:W-:-:S07]  /*65a0*/  MOV R4, R0 ;  /* 0x0000000000047202 */ /* 0x000fce0000000f00 */
.L_x_8450:
[----:B------:R-:W-:Y:S05]  /*65b0*/  BSYNC B3 ;  /* 0x0000000000037941 */ /* 0x000fea0003800000 */
.L_x_8449:
        /* <DEDUP_REMOVED lines=18> */
.L_x_8452:
[----:B------:R-:W-:Y:S02]  /*66e0*/  ISETP.GE.AND P0, PT, R11, RZ, PT ;  /* 0x000000ff0b00720c */ /* 0x000fe40003f06270 */
[----:B------:R-:W-:-:S11]  /*66f0*/  MOV R7, 0x3fd774eb ;  /* 0x3fd774eb00077802 */ /* 0x000fd60000000f00 */
[----:B------:R-:W-:-:S04]  /*6700*/  @P0 FFMA.FTZ R4, R7, 0.93318945169448852539, -R4 ;  /* 0x3f6ee58107040823 */ /* 0x000fc80000010804 */
[----:B------:R-:W-:-:S07]  /*6710*/  @!P0 FFMA.FTZ R4, R7, 0.93318945169448852539, R4 ;  /* 0x3f6ee58107048823 */ /* 0x000fce0000010004 */
.L_x_8453:
[----:B------:R-:W-:Y:S05]  /*6720*/  BSYNC B2 ;  /* 0x0000000000027941 */ /* 0x000fea0003800000 */
.L_x_8451:
        /* <DEDUP_REMOVED lines=10> */
.L_x_8437:
[----:B------:R-:W-:Y:S05]  /*67d0*/  BSYNC B1 ;  /* 0x0000000000017941 */ /* 0x000fea0003800000 */
.L_x_8433:
[----:B------:R-:W-:Y:S02]  /*67e0*/  LOP3.LUT R2, R5, 0x80000000, R2, 0xb8, !PT ;  /* 0x8000000005027812 */ /* 0x000fe400078eb802 */
[----:B--2---:R-:W-:Y:S01]  /*67f0*/  LOP3.LUT R3, R10, 0x80000000, R3, 0xb8, !PT ;  /* 0x800000000a037812 */ /* 0x004fe200078eb803 */
[----:B------:R-:W-:Y:S06]  /*6800*/  BRA `(.L_x_8422) ;  /* 0x0000001400e47947 */ /* 0x000fec0003800000 */
.L_x_8421:
        /* <DEDUP_REMOVED lines=29> */
[----:B0-----:R-:W-:Y:S05]  /*69e0*/  CALL.REL.NOINC `($__internal_9_$__cuda_sm3x_div_rn_ftz_f32_slowpath) ;  /* 0x00000014007c7944 */ /* 0x001fea0003c00000 */
[----:B------:R-:W-:-:S07]  /*69f0*/  MOV R4, R0 ;  /* 0x0000000000047202 */ /* 0x000fce0000000f00 */
.L_x_8459:
[----:B------:R-:W-:Y:S05]  /*6a00*/  BSYNC B3 ;  /* 0x0000000000037941 */ /* 0x000fea0003800000 */
.L_x_8458:
        /* <DEDUP_REMOVED lines=18> */
.L_x_8461:
[----:B------:R-:W-:Y:S02]  /*6b30*/  ISETP.GE.AND P0, PT, R11, RZ, PT ;  /* 0x000000ff0b00720c */ /* 0x000fe40003f06270 */
[----:B------:R-:W-:-:S11]  /*6b40*/  MOV R5, 0x3fd774eb ;  /* 0x3fd774eb00057802 */ /* 0x000fd60000000f00 */
[----:B------:R-:W-:-:S04]  /*6b50*/  @P0 FFMA.FTZ R4, R5, 0.93318945169448852539, -R4 ;  /* 0x3f6ee58105040823 */ /* 0x000fc80000010804 */
[----:B------:R-:W-:-:S07]  /*6b60*/  @!P0 FFMA.FTZ R4, R5, 0.93318945169448852539, R4 ;  /* 0x3f6ee58105048823 */ /* 0x000fce0000010004 */
.L_x_8462:
[----:B------:R-:W-:Y:S05]  /*6b70*/  BSYNC B2 ;  /* 0x0000000000027941 */ /* 0x000fea0003800000 */
.L_x_8460:
[----:B------:R-:W-:Y:S01]  /*6b80*/  FSETP.NEU.FTZ.AND P0, PT, |R11|, |R10|, PT ;  /* 0x4000000a0b00720b */ /* 0x000fe20003f1d200 */
        /* <DEDUP_REMOVED lines=12> */
.L_x_8457:
        /* <DEDUP_REMOVED lines=13> */
.L_x_8465:
[----:B------:R-:W-:Y:S05]  /*6d20*/  BSYNC B3 ;  /* 0x0000000000037941 */ /* 0x000fea0003800000 */
.L_x_8464:
        /* <DEDUP_REMOVED lines=18> */
.L_x_8467:
[----:B------:R-:W-:Y:S02]  /*6e50*/  ISETP.GE.AND P0, PT, R11, RZ, PT ;  /* 0x000000ff0b00720c */ /* 0x000fe40003f06270 */
[----:B------:R-:W-:-:S11]  /*6e60*/  MOV R7, 0x3fd774eb ;  /* 0x3fd774eb00077802 */ /* 0x000fd60000000f00 */
[----:B------:R-:W-:-:S04]  /*6e70*/  @P0 FFMA.FTZ R4, R7, 0.93318945169448852539, -R4 ;  /* 0x3f6ee58107040823 */ /* 0x000fc80000010804 */
[----:B------:R-:W-:-:S07]  /*6e80*/  @!P0 FFMA.FTZ R4, R7, 0.93318945169448852539, R4 ;  /* 0x3f6ee58107048823 */ /* 0x000fce0000010004 */
.L_x_8468:
[----:B------:R-:W-:Y:S05]  /*6e90*/  BSYNC B2 ;  /* 0x0000000000027941 */ /* 0x000fea0003800000 */
.L_x_8466:
        /* <DEDUP_REMOVED lines=15> */
[----:B------:R-:W-:Y:S01]  /*6f90*/  HFMA2.MMA R5, -RZ, RZ, 2.04296875, -15.78125 ;  /* 0x4016cbe4ff057435 */ /* 0x000fe200000001ff */
[C---:B------:R-:W-:Y:S02]  /*6fa0*/  FADD.FTZ R7, |R11|.reuse, |R10| ;  /* 0x4000000a0b077221 */ /* 0x040fe40000010200 */
[----:B------:R-:W-:Y:S02]  /*6fb0*/  FSEL R0, R0, +INF , P0 ;  /* 0x7f80000000007808 */ /* 0x000fe40000000000 */
[----:B------:R-:W-:-:S04]  /*6fc0*/  ISETP.GE.AND P0, PT, R11, RZ, PT ;  /* 0x000000ff0b00720c */ /* 0x000fc80003f06270 */
        /* <DEDUP_REMOVED lines=8> */
.L_x_8456:
[----:B------:R-:W-:Y:S01]  /*7050*/  FMUL.FTZ R4, R11, 0.36787945032119750977 ;  /* 0x3ebc5ab20b047820 */ /* 0x000fe20000410000 */
[----:B------:R-:W-:Y:S01]  /*7060*/  FMUL.FTZ R5, R10, 0.36787945032119750977 ;  /* 0x3ebc5ab20a057820 */ /* 0x000fe20000410000 */
[----:B------:R-:W1:Y:S01]  /*7070*/  MUFU.RCP R12, R15 ;  /* 0x0000000f000c7308 */ /* 0x000e620000001000 */
        /* <DEDUP_REMOVED lines=13> */
[----:B-1----:R-:W-:-:S05]  /*7150*/  FFMA R5, -R15, R12, 1 ;  /* 0x3f8000000f057423 */ /* 0x002fca000000010c */
[----:B------:R-:W1:Y:S02]  /*7160*/  MUFU.SQRT R8, R8 ;  /* 0x0000000800087308 */ /* 0x000e640000002000 */
[----:B-1----:R-:W-:Y:S01]  /*7170*/  @P0 FMUL.FTZ R6, R8, R7 ;  /* 0x0000000708060220 */ /* 0x002fe20000410000 */
[----:B------:R-:W-:Y:S01]  /*7180*/  FSETP.NEU.FTZ.AND P0, PT, R4, +INF , PT ;  /* 0x7f8000000400780b */ /* 0x000fe20003f1d000 */
[----:B------:R-:W-:Y:S01]  /*7190*/  FFMA R7, R12, R5, R12 ;  /* 0x000000050c077223 */ /* 0x000fe2000000000c */
[----:B------:R-:W-:Y:S02]  /*71a0*/  MOV R5, 0x3f800000 ;  /* 0x3f80000000057802 */ /* 0x000fe40000000f00 */
[----:B------:R-:W-:Y:S01]  /*71b0*/  FSEL R6, R6, +INF , P0 ;  /* 0x7f80000006067808 */ /* 0x000fe20000000000 */
[----:B------:R-:W-:-:S04]  /*71c0*/  FFMA R4, R0, R7, RZ ;  /* 0x0000000700047223 */ /* 0x000fc800000000ff */
[----:B------:R-:W-:Y:S01]  /*71d0*/  FFMA R8, -R15, R4, R0 ;  /* 0x000000040f087223 */ /* 0x000fe20000000100 */
[----:B------:R-:W1:Y:S03]  /*71e0*/  MUFU.LG2 R6, R6 ;  /* 0x0000000600067308 */ /* 0x000e660000000c00 */
[----:B------:R-:W-:-:S05]  /*71f0*/  FFMA R4, R7, R8, R4 ;  /* 0x0000000807047223 */ /* 0x000fca0000000004 */
[----:B------:R-:W2:Y:S01]  /*7200*/  FCHK P0, R0, R15 ;  /* 0x0000000f00007302 */ /* 0x000ea20000000000 */
[----:B-1----:R-:W-:Y:S01]  /*7210*/  FFMA.FTZ R5, R6, 0.69314718246459960938, R5 ;  /* 0x3f31721806057823 */ /* 0x002fe20000010005 */
[----:B--2---:R-:W-:Y:S06]  /*7220*/  @!P0 BRA `(.L_x_8470) ;  /* 0x0000000000108947 */ /* 0x004fec0003800000 */
[----:B------:R-:W-:Y:S02]  /*7230*/  MOV R13, R15 ;  /* 0x0000000f000d7202 */ /* 0x000fe40000000f00 */
[----:B------:R-:W-:-:S07]  /*7240*/  MOV R4, 0x7260 ;  /* 0x0000726000047802 */ /* 0x000fce0000000f00 */
[----:B0-----:R-:W-:Y:S05]  /*7250*/  CALL.REL.NOINC `($__internal_9_$__cuda_sm3x_div_rn_ftz_f32_slowpath) ;  /* 0x0000000c00607944 */ /* 0x001fea0003c00000 */
[----:B------:R-:W-:-:S07]  /*7260*/  MOV R4, R0 ;  /* 0x0000000000047202 */ /* 0x000fce0000000f00 */
.L_x_8470:
[----:B------:R-:W-:Y:S05]  /*7270*/  BSYNC B3 ;  /* 0x0000000000037941 */ /* 0x000fea0003800000 */
.L_x_8469:
        /* <DEDUP_REMOVED lines=18> */
.L_x_8472:
[----:B------:R-:W-:Y:S02]  /*73a0*/  ISETP.GE.AND P0, PT, R11, RZ, PT ;  /* 0x000000ff0b00720c */ /* 0x000fe40003f06270 */
[----:B------:R-:W-:-:S11]  /*73b0*/  MOV R7, 0x3fd774eb ;  /* 0x3fd774eb00077802 */ /* 0x000fd60000000f00 */
[----:B------:R-:W-:-:S04]  /*73c0*/  @P0 FFMA.FTZ R4, R7, 0.93318945169448852539, -R4 ;  /* 0x3f6ee58107040823 */ /* 0x000fc80000010804 */
[----:B------:R-:W-:-:S07]  /*73d0*/  @!P0 FFMA.FTZ R4, R7, 0.93318945169448852539, R4 ;  /* 0x3f6ee58107048823 */ /* 0x000fce0000010004 */
.L_x_8473:
[----:B------:R-:W-:Y:S05]  /*73e0*/  BSYNC B2 ;  /* 0x0000000000027941 */ /* 0x000fea0003800000 */
.L_x_8471:
        /* <DEDUP_REMOVED lines=11> */
.L_x_8455:
        /* <DEDUP_REMOVED lines=24> */
.L_x_8477:
[----:B------:R-:W-:Y:S05]  /*7620*/  BSYNC B3 ;  /* 0x0000000000037941 */ /* 0x000fea0003800000 */
.L_x_8476:
[----:B------:R-:W-:Y:S01]  /*7630*/  HFMA2.MMA R5, -RZ, RZ, 0.89990234375, 10328 ;  /* 0x3b33710bff057435 */ /* 0x000fe200000001ff */
[----:B------:R-:W-:Y:S01]  /*7640*/  FMUL.FTZ R0, R4, R4 ;  /* 0x0000000404007220 */ /* 0x000fe20000410000 */
[----:B------:R-:W-:Y:S01]  /*7650*/  @!P6 MOV R7, 0x3fd774eb ;  /* 0x3fd774eb0007e802 */ /* 0x000fe20000000f00 */
[----:B------:R-:W1:Y:S01]  /*7660*/  MUFU.LG2 R10, R10 ;  /* 0x0000000a000a7308 */ /* 0x000e620000000c00 */
[----:B------:R-:W-:Y:S02]  /*7670*/  FSETP.NEU.FTZ.AND P0, PT, |R3|, R8, PT ;  /* 0x000000080300720b */ /* 0x000fe40003f1d200 */
        /* <DEDUP_REMOVED lines=10> */
[----:B------:R-:W-:Y:S01]  /*7720*/  @!P6 FFMA.FTZ R4, R7, 0.93318945169448852539, -R4 ;  /* 0x3f6ee5810704e823 */ /* 0x000fe20000010804 */
[----:B------:R-:W-:-:S04]  /*7730*/  FADD.FTZ R7, |R3|, R8 ;  /* 0x0000000803077221 */ /* 0x000fc80000010200 */
[----:B------:R-:W-:Y:S02]  /*7740*/  FSEL R4, R4, 0.78539818525314331055, P0 ;  /* 0x3f490fdb04047808 */ /* 0x000fe40000000000 */
[----:B------:R-:W-:Y:S02]  /*7750*/  FSETP.GTU.FTZ.AND P0, PT, |R7|, +INF , PT ;  /* 0x7f8000000700780b */ /* 0x000fe40003f1c200 */
[----:B------:R-:W-:-:S04]  /*7760*/  FSEL R5, R4, RZ, P1 ;  /* 0x000000ff04057208 */ /* 0x000fc80000800000 */
[----:B------:R-:W-:Y:S01]  /*7770*/  LOP3.LUT R0, R5, 0x80000000, R2, 0xb8, !PT ;  /* 0x8000000005007812 */ /* 0x000fe200078eb802 */
[----:B-1----:R-:W-:-:S03]  /*7780*/  FMUL.FTZ.D2 R5, R10, 0.69314718246459960938 ;  /* 0x3f3172180a057820 */ /* 0x002fc60000310000 */
[----:B------:R-:W-:Y:S01]  /*7790*/  FSEL R7, R7, R0, P0 ;  /* 0x0000000007077208 */ /* 0x000fe20000000000 */
[----:B------:R-:W-:Y:S06]  /*77a0*/  BRA `(.L_x_8463) ;  /* 0x0000000400b07947 */ /* 0x000fec0003800000 */
.L_x_8475:
        /* <DEDUP_REMOVED lines=13> */
.L_x_8479:
[----:B------:R-:W-:Y:S05]  /*7880*/  BSYNC B3 ;  /* 0x0000000000037941 */ /* 0x000fea0003800000 */
.L_x_8478:
[CC--:B------:R-:W-:Y:S01]  /*7890*/  VIMNMX R0, R5.reuse, R8.reuse, !PT ;  /* 0x0000000805007248 */ /* 0x0c0fe20007fe0100 */
[----:B------:R-:W-:Y:S01]  /*78a0*/  HFMA2.MMA R6, -RZ, RZ, 0.89990234375, 10328 ;  /* 0x3b33710bff067435 */ /* 0x000fe200000001ff */
[----:B------:R-:W-:Y:S01]  /*78b0*/  VIMNMX R7, R5, R8, PT ;  /* 0x0000000805077248 */ /* 0x000fe20003fe0100 */
[----:B------:R-:W-:Y:S01]  /*78c0*/  FMUL.FTZ R5, R4, R4 ;  /* 0x0000000404057220 */ /* 0x000fe20000410000 */
[C---:B------:R-:W-:Y:S02]  /*78d0*/  LOP3.LUT R9, R0.reuse, 0xfe000000, RZ, 0xc0, !PT ;  /* 0xfe00000000097812 */ /* 0x040fe400078ec0ff */
        /* <DEDUP_REMOVED lines=12> */
[----:B------:R-:W1:Y:S02]  /*79a0*/  MUFU.SQRT R10, R13 ;  /* 0x0000000d000a7308 */ /* 0x000e640000002000 */
[----:B------:R-:W-:-:S04]  /*79b0*/  FFMA.FTZ R6, R5, R6, -0.14207722246646881104 ;  /* 0xbe117cb105067423 */ /* 0x000fc80000010006 */
[----:B------:R-:W-:-:S04]  /*79c0*/  FFMA.FTZ R6, R5, R6, 0.19993925094604492188 ;  /* 0x3e4cbce005067423 */ /* 0x000fc80000010006 */
[----:B------:R-:W-:-:S04]  /*79d0*/  FFMA.FTZ R6, R5, R6, -0.33333197236061096191 ;  /* 0xbeaaaa7d05067423 */ /* 0x000fc80000010006 */
[----:B------:R-:W-:Y:S01]  /*79e0*/  FMUL.FTZ R5, R5, R6 ;  /* 0x0000000605057220 */ /* 0x000fe20000410000 */
[----:B-1----:R-:W-:Y:S01]  /*79f0*/  @P0 FMUL.FTZ R0, R9, R10 ;  /* 0x0000000a09000220 */ /* 0x002fe20000410000 */
[----:B------:R-:W-:Y:S02]  /*7a00*/  FSETP.NEU.FTZ.AND P0, PT, R7, +INF , PT ;  /* 0x7f8000000700780b */ /* 0x000fe40003f1d000 */
[----:B------:R-:W-:Y:S01]  /*7a10*/  FFMA.FTZ R4, R5, R4, R4 ;  /* 0x0000000405047223 */ /* 0x000fe20000010004 */
[----:B------:R-:W-:Y:S02]  /*7a20*/  @!P6 MOV R7, 0x3fd774eb ;  /* 0x3fd774eb0007e802 */ /* 0x000fe40000000f00 */
[----:B------:R-:W-:Y:S02]  /*7a30*/  FSEL R0, R0, +INF , P0 ;  /* 0x7f80000000007808 */ /* 0x000fe40000000000 */
[----:B------:R-:W-:Y:S01]  /*7a40*/  FSETP.NEU.FTZ.AND P0, PT, |R3|, R8, PT ;  /* 0x000000080300720b */ /* 0x000fe20003f1d200 */
[----:B------:R-:W-:Y:S01]  /*7a50*/  @!P6 FFMA.FTZ R4, R7, 0.93318945169448852539, -R4 ;  /* 0x3f6ee5810704e823 */ /* 0x000fe20000010804 */
[----:B------:R-:W-:-:S02]  /*7a60*/  FADD.FTZ R8, |R3|, R8 ;  /* 0x0000000803087221 */ /* 0x000fc40000010200 */
[----:B------:R-:W1:Y:S02]  /*7a70*/  MUFU.LG2 R0, R0 ;  /* 0x0000000000007308 */ /* 0x000e640000000c00 */
[----:B------:R-:W-:Y:S02]  /*7a80*/  FSEL R4, R4, 0.78539818525314331055, P0 ;  /* 0x3f490fdb04047808 */ /* 0x000fe40000000000 */
[----:B------:R-:W-:Y:S02]  /*7a90*/  FSETP.GTU.FTZ.AND P0, PT, |R8|, +INF , PT ;  /* 0x7f8000000800780b */ /* 0x000fe40003f1c200 */
[----:B------:R-:W-:-:S04]  /*7aa0*/  FSEL R5, R4, RZ, P1 ;  /* 0x000000ff04057208 */ /* 0x000fc80000800000 */
[----:B------:R-:W-:-:S04]  /*7ab0*/  LOP3.LUT R7, R5, 0x80000000, R2, 0xb8, !PT ;  /* 0x8000000005077812 */ /* 0x000fc800078eb802 */
[----:B------:R-:W-:Y:S01]  /*7ac0*/  FSEL R7, R8, R7, P0 ;  /* 0x0000000708077208 */ /* 0x000fe20000000000 */
[----:B-1----:R-:W-:Y:S01]  /*7ad0*/  FMUL.FTZ R5, R0, 0.69314718246459960938 ;  /* 0x3f31721800057820 */ /* 0x002fe20000410000 */
[----:B------:R-:W-:Y:S06]  /*7ae0*/  BRA `(.L_x_8463) ;  /* 0x0000000000e07947 */ /* 0x000fec0003800000 */
.L_x_8474:
        /* <DEDUP_REMOVED lines=21> */
[----:B------:R-:W-:Y:S02]  /*7c40*/  HFMA2.MMA R5, -RZ, RZ, 1.875, 0 ;  /* 0x3f800000ff057435 */ /* 0x000fe400000001ff */
        /* <DEDUP_REMOVED lines=12> */
.L_x_8481:
[----:B------:R-:W-:Y:S05]  /*7d10*/  BSYNC B3 ;  /* 0x0000000000037941 */ /* 0x000fea0003800000 */
.L_x_8480:
        /* <DEDUP_REMOVED lines=21> */
.L_x_8463:
[----:B------:R-:W-:Y:S05]  /*7e70*/  BSYNC B1 ;  /* 0x0000000000017941 */ /* 0x000fea0003800000 */
.L_x_8454:
[----:B------:R-:W-:Y:S01]  /*7e80*/  FADD.FTZ R0, R5, 0.69314718246459960938 ;  /* 0x3f31721805007421 */ /* 0x000fe20000010000 */
[----:B------:R-:W-:-:S04]  /*7e90*/  LOP3.LUT R2, R7, 0x80000000, R2, 0xb8, !PT ;  /* 0x8000000007027812 */ /* 0x000fc800078eb802 */
[----:B------:R-:W-:Y:S01]  /*7ea0*/  LOP3.LUT R3, R0, 0x80000000, R3, 0xb8, !PT ;  /* 0x8000000000037812 */ /* 0x000fe200078eb803 */
[----:B------:R-:W-:Y:S06]  /*7eb0*/  BRA `(.L_x_8422) ;  /* 0x0000000000387947 */ /* 0x000fec0003800000 */
.L_x_8420:
        /* <DEDUP_REMOVED lines=14> */
.L_x_8422:
[----:B------:R-:W-:Y:S05]  /*7fa0*/  BSYNC B0 ;  /* 0x0000000000007941 */ /* 0x000fea0003800000 */
.L_x_8419:
[----:B------:R-:W-:Y:S05]  /*7fb0*/  WARPSYNC.ALL ;  /* 0x0000000000007948 */ /* 0x000fea0003800000 */
[----:B------:R-:W-:Y:S01]  /*7fc0*/  STG.E.64 desc[UR4][R16.64], R2 ;  /* 0x0000000210007986 */ /* 0x000fe2000c101b04 */
[----:B------:R-:W-:Y:S05]  /*7fd0*/  EXIT ;  /* 0x000000000000794d */ /* 0x000fea0003800000 */
        .weak           $__internal_9_$__cuda_sm3x_div_rn_ftz_f32_slowpath
        .type           $__internal_9_$__cuda_sm3x_div_rn_ftz_f32_slowpath,@function
        .size           $__internal_9_$__cuda_sm3x_div_rn_ftz_f32_slowpath,(.L_x_20805 - $__internal_9_$__cuda_sm3x_div_rn_ftz_f32_slowpath)
$__internal_9_$__cuda_sm3x_div_rn_ftz_f32_slowpath:
        /* <DEDUP_REMOVED lines=32> */
.L_x_8484:
[----:B------:R-:W-:Y:S05]  /*81e0*/  BSYNC B4 ;  /* 0x0000000000047941 */ /* 0x000fea0003800000 */
.L_x_8483:
[----:B------:R-:W-:Y:S01]  /*81f0*/  IADD3 R6, R6, -0x7f, RZ ;  /* 0xffffff8106067810 */ /* 0x000fe20007ffe0ff */
[----:B------:R-:W-:Y:S01]  /*8200*/  BSSY B4, `(.L_x_8489) ;  /* 0x000001b000047945 */ /* 0x000fe20003800000 */
[----:B------:R-:W-:-:S03]  /*8210*/  IADD3 R9, R9, -0x7f, RZ ;  /* 0xffffff8109097810 */ /* 0x000fc60007ffe0ff */
[----:B------:R-:W-:Y:S02]  /*8220*/  IMAD R20, R6, -0x800000, R13 ;  /* 0xff80000006147824 */ /* 0x000fe400078e020d */
[C---:B------:R-:W-:Y:S01]  /*8230*/  IMAD R0, R9.reuse, -0x800000, R0 ;  /* 0xff80000009007824 */ /* 0x040fe200078e0200 */
[----:B------:R-:W-:Y:S01]  /*8240*/  IADD3 R9, R9, -R6, RZ ;  /* 0x8000000609097210 */ /* 0x000fe20007ffe0ff */
        /* <DEDUP_REMOVED lines=21> */
.L_x_8490:
[----:B------:R-:W-:-:S07]  /*83a0*/  LEA R0, R9, R0, 0x17 ;  /* 0x0000000009007211 */ /* 0x000fce00078eb8ff */
.L_x_8491:
[----:B------:R-:W-:Y:S05]  /*83b0*/  BSYNC B4 ;  /* 0x0000000000047941 */ /* 0x000fea0003800000 */
.L_x_8489:
[----:B------:R-:W-:Y:S05]  /*83c0*/  BRA `(.L_x_8492) ;  /* 0x0000000000207947 */ /* 0x000fea0003800000 */
.L_x_8488:
[----:B------:R-:W-:-:S04]  /*83d0*/  LOP3.LUT R0, R13, 0x80000000, R0, 0x48, !PT ;  /* 0x800000000d007812 */ /* 0x000fc800078e4800 */
[----:B------:R-:W-:Y:S01]  /*83e0*/  LOP3.LUT R0, R0, 0x7f800000, RZ, 0xfc, !PT ;  /* 0x7f80000000007812 */ /* 0x000fe200078efcff */
[----:B------:R-:W-:Y:S06]  /*83f0*/  BRA `(.L_x_8492) ;  /* 0x0000000000147947 */ /* 0x000fec0003800000 */
.L_x_8487:
[----:B------:R-:W-:Y:S01]  /*8400*/  LOP3.LUT R0, R13, 0x80000000, R0, 0x48, !PT ;  /* 0x800000000d007812 */ /* 0x000fe200078e4800 */
[----:B------:R-:W-:Y:S06]  /*8410*/  BRA `(.L_x_8492) ;  /* 0x00000000000c7947 */ /* 0x000fec0003800000 */
.L_x_8486:
[----:B------:R-:W0:Y:S01]  /*8420*/  MUFU.RSQ R0, -QNAN ;  /* 0xffc0000000007908 */ /* 0x000e220000001400 */
[----:B------:R-:W-:Y:S05]  /*8430*/  BRA `(.L_x_8492) ;  /* 0x0000000000047947 */ /* 0x000fea0003800000 */
.L_x_8485:
[----:B------:R-:W-:-:S07]  /*8440*/  FADD.FTZ R0, R0, R13 ;  /* 0x0000000d00007221 */ /* 0x000fce0000010000 */
.L_x_8492:
[----:B------:R-:W-:Y:S05]  /*8450*/  BSYNC B2 ;  /* 0x0000000000027941 */ /* 0x000fea0003800000 */
.L_x_8482:
[----:B------:R-:W-:Y:S01]  /*8460*/  HFMA2.MMA R7, -RZ, RZ, 0, 0 ;  /* 0x00000000ff077435 */ /* 0x000fe200000001ff */
[----:B------:R-:W-:-:S05]  /*8470*/  MOV R6, R4 ;  /* 0x0000000400067202 */ /* 0x000fca0000000f00 */
[----:B0-----:R-:W-:Y:S05]  /*8480*/  RET.REL.NODEC R6 `(_ZN2at6native18elementwise_kernelILi128ELi2EZNS0_22gpu_kernel_impl_nocastIZZZNS0_16asin_kernel_cudaERNS_18TensorIteratorBaseEENKUlvE_clEvENKUlvE0_clEvEUlN3c107complexIfEEE_EEvS4_RKT_EUliE_EEviT1_) ;  /* 0xffffff7806dc7950 */ /* 0x001fea0003c3ffff */
.L_x_8493:
        /* <DEDUP_REMOVED lines=15> */
.L_x_20805:


//--------------------- .text._ZN2at6native27unrolled_elementwise_kernelIZZZNS0_16asin_kernel_cudaERNS_18TensorIteratorBaseEENKUlvE_clEvENKUlvE0_clEvEUlN3c107complexIfEEE_St5arrayIPcLm2EELi4E23TrivialOffsetCalculatorILi1EjESE_NS0_6memory15LoadWithoutCastENSF_16StoreWithoutCastEEEviT_T0_T2_T3_T4_T5_ --------------------------
	.section	.text._ZN2at6native27unrolled_elementwise_kernelIZZZNS0_16asin_kernel_cudaERNS_18TensorIteratorBaseEENKUlvE_clEvENKUlvE0_clEvEUlN3c107complexIfEEE_St5arrayIPcLm2EELi4E23TrivialOffsetCalculatorILi1EjESE_NS0_6memory15LoadWithoutCastENSF_16StoreWithoutCastEEEviT_T0_T2_T3_T4_T5_,"ax",@progbits
	.align	128
        .global         _ZN2at6native27unrolled_elementwise_kernelIZZZNS0_16asin_kernel_cudaERNS_18TensorIteratorBaseEENKUlvE_clEvENKUlvE0_clEvEUlN3c107complexIfEEE_St5arrayIPcLm2EELi4E23TrivialOffsetCalculatorILi1EjESE_NS0_6memory15LoadWithoutCastENSF_16StoreWithoutCastEEEviT_T0_T2_T3_T4_T5_
        .type           _ZN2at6native27unrolled_elementwise_kernelIZZZNS0_16asin_kernel_cudaERNS_18TensorIteratorBaseEENKUlvE_clEvENKUlvE0_clEvEUlN3c107complexIfEEE_St5arrayIPcLm2EELi4E23TrivialOffsetCalculatorILi1EjESE_NS0_6memory15LoadWithoutCastENSF_16StoreWithoutCastEEEviT_T0_T2_T3_T4_T5_,@function
        .size           _ZN2at6native27unrolled_elementwise_kernelIZZZNS0_16asin_kernel_cudaERNS_18TensorIteratorBaseEENKUlvE_clEvENKUlvE0_clEvEUlN3c107complexIfEEE_St5arrayIPcLm2EELi4E23TrivialOffsetCalculatorILi1EjESE_NS0_6memory15LoadWithoutCastENSF_16StoreWithoutCastEEEviT_T0_T2_T3_T4_T5_,(.L_x_20806 - _ZN2at6native27unrolled_elementwise_kernelIZZZNS0_16asin_kernel_cudaERNS_18TensorIteratorBaseEENKUlvE_clEvENKUlvE0_clEvEUlN3c107complexIfEEE_St5arrayIPcLm2EELi4E23TrivialOffsetCalculatorILi1EjESE_NS0_6memory15LoadWithoutCastENSF_16StoreWithoutCastEEEviT_T0_T2_T3_T4_T5_)
        .other          _ZN2at6native27unrolled_elementwise_kernelIZZZNS0_16asin_kernel_cudaERNS_18TensorIteratorBaseEENKUlvE_clEvENKUlvE0_clEvEUlN3c107complexIfEEE_St5arrayIPcLm2EELi4E23TrivialOffsetCalculatorILi1EjESE_NS0_6memory15LoadWithoutCastENSF_16StoreWithoutCastEEEviT_T0_T2_T3_T4_T5_,@"STO_CUDA_ENTRY STV_DEFAULT"
_ZN2at6native27unrolled_elementwise_kernelIZZZNS0_16asin_kernel_cudaERNS_18TensorIteratorBaseEENKUlvE_clEvENKUlvE0_clEvEUlN3c107complexIfEEE_St5arrayIPcLm2EELi4E23TrivialOffsetCalculatorILi1EjESE_NS0_6memory15LoadWithoutCastENSF_16StoreWithoutCastEEEviT_T0_T2_T3_T4_T5_:
.text._ZN2at6native27unrolled_elementwise_kernelIZZZNS0_16asin_kernel_cudaERNS_18TensorIteratorBaseEENKUlvE_clEvENKUlvE0_clEvEUlN3c107complexIfEEE_St5arrayIPcLm2EELi4E23TrivialOffsetCalculatorILi1EjESE_NS0_6memory15LoadWithoutCastENSF_16StoreWithoutCastEEEviT_T0_T2_T3_T4_T5_:
[----:B------:R-:W-:Y:S01]  /*0000*/  LDC R1, c[0x0][0x28] ;  /* 0x00000a00ff017b82 */ /* 0x000fe20000000800 */
[----:B------:R-:W0:Y:S07]  /*0010*/  S2R R3, SR_CTAID.X ;  /* 0x0000000000037919 */ /* 0x000e2e0000002500 */
[----:B------:R-:W0:Y:S01]  /*0020*/  LDC R2, c[0x0][0x210] ;  /* 0x00008400ff027b82 */ /* 0x000e220000000800 */
[----:B------:R-:W-:Y:S02]  /*0030*/  CS2R R18, SRZ ;  /* 0x0000000000127805 */ /* 0x000fe4000001ff00 */
[----:B------:R-:W-:Y:S01]  /*0040*/  CS2R R20, SRZ ;  /* 0x0000000000147805 */ /* 0x000fe2000001ff00 */
[----:B------:R-:W1:Y:S01]  /*0050*/  S2R R0, SR_TID.X ;  /* 0x0000000000007919 */ /* 0x000e620000002100 */
[----:B------:R-:W-:Y:S01]  /*0060*/  ULDC.64 UR4, c[0x0][0x208] ;  /* 0x0000820000047ab9 */ /* 0x000fe20000000a00 */
        /* <DEDUP_REMOVED lines=10> */
[----:B0-----:R-:W-:-:S05]  /*0110*/  @!P2 IMAD.WIDE.U32 R4, R9, 0x8, R4 ;  /* 0x000000080904a825 */ /* 0x001fca00078e0004 */
[----:B------:R0:W5:Y:S07]  /*0120*/  @!P2 LDG.E.64 R18, desc[UR4][R4.64] ;  /* 0x000000040412a981 */ /* 0x00016e000c1e1b00 */
[----:B------:R-:W-:Y:S01]  /*0130*/  @!P3 LEA R23, R3, R0, 0x9 ;  /* 0x000000000317b211 */ /* 0x000fe200078e48ff */
[----:B------:R-:W2:Y:S01]  /*0140*/  @!P3 LDC.64 R10, c[0x0][0x220] ;  /* 0x00008800ff0abb82 */ /* 0x000ea20000000a00 */
[----:B------:R-:W-:-:S04]  /*0150*/  @!P3 IADD3 R0, R0, 0x80, RZ ;  /* 0x000000800000b810 */ /* 0x000fc80007ffe0ff */
[----:B------:R-:W-:Y:S01]  /*0160*/  ISETP.GE.AND P1, PT, R0, R2, PT ;  /* 0x000000020000720c */ /* 0x000fe20003f26270 */
[----:B-1----:R-:W-:Y:S01]  /*0170*/  @!P0 IMAD.WIDE.U32 R8, R17, 0x8, R6 ;  /* 0x0000000811088825 */ /* 0x002fe200078e0006 */
[----:B------:R-:W-:-:S04]  /*0180*/  CS2R R16, SRZ ;  /* 0x0000000000107805 */ /* 0x000fc8000001ff00 */
[----:B------:R0:W5:Y:S07]  /*0190*/  @!P0 LDG.E.64 R20, desc[UR4][R8.64] ;  /* 0x0000000408148981 */ /* 0x00016e000c1e1b00 */
[----:B------:R-:W1:Y:S01]  /*01a0*/  @!P1 LDC.64 R12, c[0x0][0x220] ;  /* 0x00008800ff0c9b82 */ /* 0x000e620000000a00 */
[----:B------:R-:W-:Y:S01]  /*01b0*/  @!P1 LEA R15, R3, R0, 0x9 ;  /* 0x00000000030f9211 */ /* 0x000fe200078e48ff */
[----:B--2---:R-:W-:Y:S01]  /*01c0*/  @!P3 IMAD.WIDE.U32 R22, R23, 0x8, R10 ;  /* 0x000000081716b825 */ /* 0x004fe200078e000a */
[----:B------:R-:W-:-:S06]  /*01d0*/  CS2R R10, SRZ ;  /* 0x00000000000a7805 */ /* 0x000fcc000001ff00 */
[----:B------:R0:W5:Y:S01]  /*01e0*/  @!P3 LDG.E.64 R10, desc[UR4][R22.64] ;  /* 0x00000004160ab981 */ /* 0x000162000c1e1b00 */
[----:B-1----:R-:W-:-:S05]  /*01f0*/  @!P1 IMAD.WIDE.U32 R6, R15, 0x8, R12 ;  /* 0x000000080f069825 */ /* 0x002fca00078e000c */
[----:B------:R0:W5:Y:S01]  /*0200*/  @!P1 LDG.E.64 R16, desc[UR4][R6.64] ;  /* 0x0000000406109981 */ /* 0x000162000c1e1b00 */
[----:B------:R-:W-:Y:S01]  /*0210*/  BSSY B0, `(.L_x_8494) ;  /* 0x00002c4000007945 */ /* 0x000fe20003800000 */
[----:B------:R-:W-:Y:S01]  /*0220*/  HFMA2.MMA R13, -RZ, RZ, 0, 0 ;  /* 0x00000000ff0d7435 */ /* 0x000fe200000001ff */
[----:B------:R-:W-:Y:S02]  /*0230*/  CS2R R14, SRZ ;  /* 0x00000000000e7805 */ /* 0x000fe4000001ff00 */
[----:B------:R-:W-:Y:S08]  /*0240*/  @P2 BRA `(.L_x_8495) ;  /* 0x0000002c00002947 */ /* 0x000ff00003800000 */
[----:B-----5:R-:W-:Y:S01]  /*0250*/  FSETP.GTU.FTZ.AND P0, PT, |R19|, +INF , PT ;  /* 0x7f8000001300780b */ /* 0x020fe20003f1c200 */
        /* <DEDUP_REMOVED lines=11> */
[----:B------:R-:W-:Y:S02]  /*0310*/  MOV R15, R19 ;  /* 0x00000013000f7202 */ /* 0x000fe40000000f00 */
[----:B------:R-:W-:-:S09]  /*0320*/  MOV R14, R18 ;  /* 0x00000012000e7202 */ /* 0x000fd20000000f00 */
[----:B------:R-:W-:Y:S05]  /*0330*/  @!P0 BRA !P1, `(.L_x_8495) ;  /* 0x0000002800c48947 */ /* 0x000fea0004800000 */
[----:B------:R-:W-:Y:S02]  /*0340*/  FSETP.GEU.FTZ.AND P0, PT, R12, 0.00021143197955098003149, PT ;  /* 0x395db3d70c00780b */ /* 0x000fe40003f1e000 */
[----:B------:R-:W-:Y:S02]  /*0350*/  FSETP.GEU.FTZ.AND P1, PT, |R19|, 0.00021143197955098003149, PT ;  /* 0x395db3d71300780b */ /* 0x000fe40003f3e200 */
[----:B------:R-:W-:Y:S02]  /*0360*/  MOV R15, R19 ;  /* 0x00000013000f7202 */ /* 0x000fe40000000f00 */
[----:B------:R-:W-:-:S09]  /*0370*/  MOV R14, R18 ;  /* 0x00000012000e7202 */ /* 0x000fd20000000f00 */
[----:B------:R-:W-:Y:S05]  /*0380*/  @!P0 BRA !P1, `(.L_x_8495) ;  /* 0x0000002800b08947 */ /* 0x000fea0004800000 */
        /* <DEDUP_REMOVED lines=90> */
.L_x_8501:
        /* <DEDUP_REMOVED lines=10> */
.L_x_8503:
[----:B------:R-:W-:-:S04]  /*09d0*/  FADD.FTZ R4, -R5, R6 ;  /* 0x0000000605047221 */ /* 0x000fc80000010100 */
[----:B------:R-:W-:-:S07]  /*09e0*/  FMUL.FTZ R4, R4, 0.5 ;  /* 0x3f00000004047820 */ /* 0x000fce0000410000 */
.L_x_8504:
[----:B------:R-:W-:Y:S05]  /*09f0*/  BSYNC B2 ;  /* 0x0000000000027941 */ /* 0x000fea0003800000 */
.L_x_8502:
        /* <DEDUP_REMOVED lines=11> */
.L_x_8506:
[----:B------:R-:W-:-:S04]  /*0ab0*/  FADD.FTZ R8, R7, -R8 ;  /* 0x8000000807087221 */ /* 0x000fc80000010000 */
[----:B------:R-:W-:-:S07]  /*0ac0*/  FMUL.FTZ R9, R8, 0.5 ;  /* 0x3f00000008097820 */ /* 0x000fce0000410000 */
.L_x_8507:
[----:B------:R-:W-:Y:S05]  /*0ad0*/  BSYNC B2 ;  /* 0x0000000000027941 */ /* 0x000fea0003800000 */
.L_x_8505:
        /* <DEDUP_REMOVED lines=35> */
.L_x_8500:
[----:B------:R0:W1:Y:S02]  /*0d10*/  MUFU.SQRT R24, R23 ;  /* 0x0000001700187308 */ /* 0x0000640000002000 */
.L_x_8499:
[----:B------:R-:W-:Y:S05]  /*0d20*/  BSYNC B1 ;  /* 0x0000000000017941 */ /* 0x000fea0003800000 */
.L_x_8498:
        /* <DEDUP_REMOVED lines=35> */
.L_x_8511:
        /* <DEDUP_REMOVED lines=17> */
.L_x_8517:
[----:B------:R-:W-:-:S04]  /*1070*/  FADD.FTZ R4, -R5, R6 ;  /* 0x0000000605047221 */ /* 0x000fc80000010100 */
[----:B------:R-:W-:-:S07]  /*1080*/  FMUL.FTZ R4, R4, 0.5 ;  /* 0x3f00000004047820 */ /* 0x000fce0000410000 */
.L_x_8518:
[----:B------:R-:W-:Y:S05]  /*1090*/  BSYNC B4 ;  /* 0x0000000000047941 */ /* 0x000fea0003800000 */
.L_x_8516:
        /* <DEDUP_REMOVED lines=10> */
.L_x_8520:
[----:B------:R-:W-:-:S04]  /*1140*/  FADD.FTZ R0, -R0, R7 ;  /* 0x0000000700007221 */ /* 0x000fc80000010100 */
[----:B------:R-:W-:-:S07]  /*1150*/  FMUL.FTZ R5, R0, 0.5 ;  /* 0x3f00000000057820 */ /* 0x000fce0000410000 */
.L_x_8521:
[----:B------:R-:W-:Y:S05]  /*1160*/  BSYNC B4 ;  /* 0x0000000000047941 */ /* 0x000fea0003800000 */
.L_x_8519:
[----:B------:R-:W-:Y:S01]  /*1170*/  FADD.FTZ R4, R5, R4 ;  /* 0x0000000405047221 */ /* 0x000fe20000010000 */
[----:B------:R-:W-:-:S04]  /*1180*/  FADD.FTZ R15, R12, R15 ;  /* 0x0000000f0c0f7221 */ /* 0x000fc80000010000 */
[----:B------:R-:W-:-:S06]  /*1190*/  FMUL.FTZ R15, R15, R4 ;  /* 0x000000040f0f7220 */ /* 0x000fcc0000410000 */
[----:B------:R-:W2:Y:S01]  /*11a0*/  MUFU.SQRT R15, R15 ;  /* 0x0000000f000f7308 */ /* 0x000ea20000002000 */
[----:B------:R-:W-:Y:S05]  /*11b0*/  BRA `(.L_x_8522) ;  /* 0x0000000000487947 */ /* 0x000fea0003800000 */
.L_x_8515:
        /* <DEDUP_REMOVED lines=12> */
.L_x_8514:
[----:B------:R-:W-:Y:S01]  /*1280*/  FADD.FTZ R0, R15, 1 ;  /* 0x3f8000000f007421 */ /* 0x000fe20000010000 */
[----:B0-----:R-:W-:Y:S01]  /*1290*/  MUFU.SQRT R23, R23 ;  /* 0x0000001700177308 */ /* 0x001fe20000002000 */
[----:B------:R-:W-:Y:S02]  /*12a0*/  MOV R12, 0x3f800000 ;  /* 0x3f800000000c7802 */ /* 0x000fe40000000f00 */
[----:B------:R-:W-:-:S06]  /*12b0*/  FMUL.FTZ R0, R0, 0.5 ;  /* 0x3f00000000007820 */ /* 0x000fcc0000410000 */
[----:B------:R-:W0:Y:S02]  /*12c0*/  MUFU.SQRT R0, R0 ;  /* 0x0000000000007308 */ /* 0x000e240000002000 */
[----:B0-----:R-:W-:-:S07]  /*12d0*/  FMUL.FTZ R15, R23, R0 ;  /* 0x00000000170f7220 */ /* 0x001fce0000410000 */
.L_x_8522:
[----:B------:R-:W-:Y:S05]  /*12e0*/  BSYNC B2 ;  /* 0x0000000000027941 */ /* 0x000fea0003800000 */
.L_x_8513:
[----:B------:R-:W-:Y:S05]  /*12f0*/  BRA `(.L_x_8523) ;  /* 0x0000000000087947 */ /* 0x000fea0003800000 */
.L_x_8510:
[----:B------:R-:W-:Y:S01]  /*1300*/  FMUL.FTZ R15, R15, 16777216 ;  /* 0x4b8000000f0f7820 */ /* 0x000fe20000410000 */
[----:B------:R-:W-:-:S07]  /*1310*/  FMUL.FTZ R12, R12, 16777216 ;  /* 0x4b8000000c0c7820 */ /* 0x000fce0000410000 */
.L_x_8523:
[----:B------:R-:W-:Y:S05]  /*1320*/  BSYNC B1 ;  /* 0x0000000000017941 */ /* 0x000fea0003800000 */
.L_x_8509:
        /* <DEDUP_REMOVED lines=16> */
[----:B01----:R-:W-:Y:S05]  /*1430*/  CALL.REL.NOINC `($__internal_10_$__cuda_sm3x_div_rn_ftz_f32_slowpath) ;  /* 0x000000a000707944 */ /* 0x003fea0003c00000 */
[----:B------:R-:W-:-:S07]  /*1440*/  MOV R4, R0 ;  /* 0x0000000000047202 */ /* 0x000fce0000000f00 */
.L_x_8525:
[----:B------:R-:W-:Y:S05]  /*1450*/  BSYNC B4 ;  /* 0x0000000000047941 */ /* 0x000fea0003800000 */
.L_x_8524:
        /* <DEDUP_REMOVED lines=18> */
.L_x_8527:
[----:B------:R-:W-:Y:S02]  /*1580*/  ISETP.GE.AND P0, PT, R15, RZ, PT ;  /* 0x000000ff0f00720c */ /* 0x000fe40003f06270 */
[----:B------:R-:W-:-:S11]  /*1590*/  MOV R5, 0x3fd774eb ;  /* 0x3fd774eb00057802 */ /* 0x000fd60000000f00 */
[----:B------:R-:W-:-:S04]  /*15a0*/  @P0 FFMA.FTZ R4, R5, 0.93318945169448852539, -R4 ;  /* 0x3f6ee58105040823 */ /* 0x000fc80000010804 */
[----:B------:R-:W-:-:S07]  /*15b0*/  @!P0 FFMA.FTZ R4, R5, 0.93318945169448852539, R4 ;  /* 0x3f6ee58105048823 */ /* 0x000fce0000010004 */
.L_x_8528:
[----:B------:R-:W-:Y:S05]  /*15c0*/  BSYNC B1 ;  /* 0x0000000000017941 */ /* 0x000fea0003800000 */
.L_x_8526:
        /* <DEDUP_REMOVED lines=10> */
.L_x_8512:
[----:B------:R-:W-:Y:S05]  /*1670*/  BSYNC B3 ;  /* 0x0000000000037941 */ /* 0x000fea0003800000 */
.L_x_8508:
[----:B------:R-:W-:Y:S02]  /*1680*/  LOP3.LUT R14, R7, 0x80000000, R18, 0xb8, !PT ;  /* 0x80000000070e7812 */ /* 0x000fe400078eb812 */
[----:B-1----:R-:W-:Y:S01]  /*1690*/  LOP3.LUT R15, R24, 0x80000000, R19, 0xb8, !PT ;  /* 0x80000000180f7812 */ /* 0x002fe200078eb813 */
[----:B------:R-:W-:Y:S06]  /*16a0*/  BRA `(.L_x_8495) ;  /* 0x0000001400e87947 */ /* 0x000fec0003800000 */
.L_x_8497:
        /* <DEDUP_REMOVED lines=29> */
[----:B------:R-:W-:Y:S05]  /*1880*/  CALL.REL.NOINC `($__internal_10_$__cuda_sm3x_div_rn_ftz_f32_slowpath) ;  /* 0x0000009c005c7944 */ /* 0x000fea0003c00000 */
[----:B------:R-:W-:-:S07]  /*1890*/  MOV R4, R0 ;  /* 0x0000000000047202 */ /* 0x000fce0000000f00 */
.L_x_8534:
[----:B------:R-:W-:Y:S05]  /*18a0*/  BSYNC B4 ;  /* 0x0000000000047941 */ /* 0x000fea0003800000 */
.L_x_8533:
        /* <DEDUP_REMOVED lines=18> */
.L_x_8536:
[----:B------:R-:W-:Y:S02]  /*19d0*/  ISETP.GE.AND P0, PT, R23, RZ, PT ;  /* 0x000000ff1700720c */ /* 0x000fe40003f06270 */
[----:B------:R-:W-:-:S11]  /*19e0*/  MOV R5, 0x3fd774eb ;  /* 0x3fd774eb00057802 */ /* 0x000fd60000000f00 */
[----:B------:R-:W-:-:S04]  /*19f0*/  @P0 FFMA.FTZ R4, R5, 0.93318945169448852539, -R4 ;  /* 0x3f6ee58105040823 */ /* 0x000fc80000010804 */
[----:B------:R-:W-:-:S07]  /*1a00*/  @!P0 FFMA.FTZ R4, R5, 0.93318945169448852539, R4 ;  /* 0x3f6ee58105048823 */ /* 0x000fce0000010004 */
.L_x_8537:
[----:B------:R-:W-:Y:S05]  /*1a10*/  BSYNC B1 ;  /* 0x0000000000017941 */ /* 0x000fea0003800000 */
.L_x_8535:
        /* <DEDUP_REMOVED lines=13> */
.L_x_8532:
        /* <DEDUP_REMOVED lines=11> */
[----:B------:R-:W-:Y:S05]  /*1ba0*/  CALL.REL.NOINC `($__internal_10_$__cuda_sm3x_div_rn_ftz_f32_slowpath) ;  /* 0x0000009800947944 */ /* 0x000fea0003c00000 */
[----:B------:R-:W-:-:S07]  /*1bb0*/  MOV R4, R0 ;  /* 0x0000000000047202 */ /* 0x000fce0000000f00 */
.L_x_8540:
[----:B------:R-:W-:Y:S05]  /*1bc0*/  BSYNC B4 ;  /* 0x0000000000047941 */ /* 0x000fea0003800000 */
.L_x_8539:
        /* <DEDUP_REMOVED lines=18> */
.L_x_8542:
[----:B------:R-:W-:Y:S02]  /*1cf0*/  ISETP.GE.AND P0, PT, R23, RZ, PT ;  /* 0x000000ff1700720c */ /* 0x000fe40003f06270 */
[----:B------:R-:W-:-:S11]  /*1d00*/  MOV R5, 0x3fd774eb ;  /* 0x3fd774eb00057802 */ /* 0x000fd60000000f00 */
[----:B------:R-:W-:-:S04]  /*1d10*/  @P0 FFMA.FTZ R0, R5, 0.93318945169448852539, -R0 ;  /* 0x3f6ee58105000823 */ /* 0x000fc80000010800 */
[----:B------:R-:W-:-:S07]  /*1d20*/  @!P0 FFMA.FTZ R0, R5, 0.93318945169448852539, R0 ;  /* 0x3f6ee58105008823 */ /* 0x000fce0000010000 */
.L_x_8543:
[----:B------:R-:W-:Y:S05]  /*1d30*/  BSYNC B1 ;  /* 0x0000000000017941 */ /* 0x000fea0003800000 */
.L_x_8541:
        /* <DEDUP_REMOVED lines=27> */
.L_x_8531:
[----:B------:R-:W-:Y:S01]  /*1ef0*/  FMUL.FTZ R4, R19, -0.36787945032119750977 ;  /* 0xbebc5ab213047820 */ /* 0x000fe20000410000 */
[----:B------:R-:W-:Y:S01]  /*1f00*/  FMUL.FTZ R5, R18, -0.36787945032119750977 ;  /* 0xbebc5ab212057820 */ /* 0x000fe20000410000 */
        /* <DEDUP_REMOVED lines=30> */
[----:B------:R-:W-:Y:S05]  /*20f0*/  CALL.REL.NOINC `($__internal_10_$__cuda_sm3x_div_rn_ftz_f32_slowpath) ;  /* 0x0000009400407944 */ /* 0x000fea0003c00000 */
[----:B------:R-:W-:-:S07]  /*2100*/  MOV R4, R0 ;  /* 0x0000000000047202 */ /* 0x000fce0000000f00 */
.L_x_8545:
[----:B------:R-:W-:Y:S05]  /*2110*/  BSYNC B4 ;  /* 0x0000000000047941 */ /* 0x000fea0003800000 */
.L_x_8544:
        /* <DEDUP_REMOVED lines=18> */
.L_x_8547:
[----:B------:R-:W-:Y:S02]  /*2240*/  ISETP.GE.AND P0, PT, R23, RZ, PT ;  /* 0x000000ff1700720c */ /* 0x000fe40003f06270 */
[----:B------:R-:W-:-:S11]  /*2250*/  MOV R5, 0x3fd774eb ;  /* 0x3fd774eb00057802 */ /* 0x000fd60000000f00 */
[----:B------:R-:W-:-:S04]  /*2260*/  @P0 FFMA.FTZ R4, R5, 0.93318945169448852539, -R4 ;  /* 0x3f6ee58105040823 */ /* 0x000fc80000010804 */
[----:B------:R-:W-:-:S07]  /*2270*/  @!P0 FFMA.FTZ R4, R5, 0.93318945169448852539, R4 ;  /* 0x3f6ee58105048823 */ /* 0x000fce0000010004 */
.L_x_8548:
[----:B------:R-:W-:Y:S05]  /*2280*/  BSYNC B1 ;  /* 0x0000000000017941 */ /* 0x000fea0003800000 */
.L_x_8546:
        /* <DEDUP_REMOVED lines=11> */
.L_x_8530:
        /* <DEDUP_REMOVED lines=24> */
.L_x_8552:
[----:B------:R-:W-:Y:S05]  /*24c0*/  BSYNC B4 ;  /* 0x0000000000047941 */ /* 0x000fea0003800000 */
.L_x_8551:
[----:B------:R-:W-:Y:S01]  /*24d0*/  HFMA2.MMA R5, -RZ, RZ, 0.89990234375, 10328 ;  /* 0x3b33710bff057435 */ /* 0x000fe200000001ff */
[----:B------:R-:W-:Y:S01]  /*24e0*/  FMUL.FTZ R0, R4, R4 ;  /* 0x0000000404007220 */ /* 0x000fe20000410000 */
[----:B------:R-:W-:Y:S01]  /*24f0*/  @!P6 MOV R7, 0x3fd774eb ;  /* 0x3fd774eb0007e802 */ /* 0x000fe20000000f00 */
[----:B------:R-:W0:Y:S01]  /*2500*/  MUFU.LG2 R23, R23 ;  /* 0x0000001700177308 */ /* 0x000e220000000c00 */
[----:B------:R-:W-:Y:S01]  /*2510*/  FSETP.NEU.FTZ.AND P0, PT, |R19|, R12, PT ;  /* 0x0000000c1300720b */ /* 0x000fe20003f1d200 */
[----:B------:R-:W-:Y:S01]  /*2520*/  FADD.FTZ R12, R12, |R19| ;  /* 0x400000130c0c7221 */ /* 0x000fe20000010000 */
        /* <DEDUP_REMOVED lines=18> */
.L_x_8550:
        /* <DEDUP_REMOVED lines=13> */
.L_x_8554:
[----:B------:R-:W-:Y:S05]  /*2720*/  BSYNC B4 ;  /* 0x0000000000047941 */ /* 0x000fea0003800000 */
.L_x_8553:
        /* <DEDUP_REMOVED lines=29> */
[----:B------:R-:W-:-:S02]  /*2900*/  FADD.FTZ R12, R12, |R19| ;  /* 0x400000130c0c7221 */ /* 0x000fc40000010000 */
        /* <DEDUP_REMOVED lines=8> */
.L_x_8549:
        /* <DEDUP_REMOVED lines=34> */
.L_x_8556:
[----:B------:R-:W-:Y:S05]  /*2bb0*/  BSYNC B4 ;  /* 0x0000000000047941 */ /* 0x000fea0003800000 */
.L_x_8555:
[----:B------:R-:W-:Y:S01]  /*2bc0*/  HFMA2.MMA R5, -RZ, RZ, 0.89990234375, 10328 ;  /* 0x3b33710bff057435 */ /* 0x000fe200000001ff */
[----:B------:R-:W-:Y:S01]  /*2bd0*/  FMUL.FTZ R0, R4, R4 ;  /* 0x0000000404007220 */ /* 0x000fe20000410000 */
[----:B------:R-:W-:Y:S02]  /*2be0*/  @!P6 MOV R7, 0x3fd774eb ;  /* 0x3fd774eb0007e802 */ /* 0x000fe40000000f00 */
[----:B------:R-:W-:Y:S01]  /*2bf0*/  FSETP.NEU.FTZ.AND P0, PT, |R19|, R12, PT ;  /* 0x0000000c1300720b */ /* 0x000fe20003f1d200 */
[----:B------:R-:W-:Y:S01]  /*2c00*/  FADD.FTZ R12, R12, |R19| ;  /* 0x400000130c0c7221 */ /* 0x000fe20000010000 */
        /* <DEDUP_REMOVED lines=16> */
.L_x_8538:
[----:B------:R-:W-:Y:S05]  /*2d10*/  BSYNC B3 ;  /* 0x0000000000037941 */ /* 0x000fea0003800000 */
.L_x_8529:
[----:B------:R-:W-:Y:S01]  /*2d20*/  FADD.FTZ R0, R15, 0.69314718246459960938 ;  /* 0x3f3172180f007421 */ /* 0x000fe20000010000 */
[----:B------:R-:W-:-:S04]  /*2d30*/  LOP3.LUT R14, R5, 0x80000000, R18, 0xb8, !PT ;  /* 0x80000000050e7812 */ /* 0x000fc800078eb812 */
[----:B------:R-:W-:Y:S01]  /*2d40*/  LOP3.LUT R15, R0, 0x80000000, R19, 0xb8, !PT ;  /* 0x80000000000f7812 */ /* 0x000fe200078eb813 */
[----:B------:R-:W-:Y:S06]  /*2d50*/  BRA `(.L_x_8495) ;  /* 0x00000000003c7947 */ /* 0x000fec0003800000 */
.L_x_8496:
[----:B------:R-:W-:-:S13]  /*2d60*/  FSETP.NEU.FTZ.AND P0, PT, |R19|, +INF , PT ;  /* 0x7f8000001300780b */ /* 0x000fda0003f1d200 */
[----:B------:R-:W-:Y:S01]  /*2d70*/  @!P0 FADD.FTZ R14, R18, R18 ;  /* 0x00000012120e8221 */ /* 0x000fe20000010000 */
[----:B------:R-:W-:Y:S01]  /*2d80*/  @!P0 MOV R15, R19 ;  /* 0x00000013000f8202 */ /* 0x000fe20000000f00 */
[----:B------:R-:W-:Y:S06]  /*2d90*/  @!P0 BRA `(.L_x_8495) ;  /* 0x00000000002c8947 */ /* 0x000fec0003800000 */
[----:B------:R-:W-:-:S13]  /*2da0*/  FSETP.NEU.FTZ.AND P0, PT, R12, +INF , PT ;  /* 0x7f8000000c00780b */ /* 0x000fda0003f1d000 */
[----:B------:R-:W-:Y:S01]  /*2db0*/  @!P0 FADD.FTZ R14, R19, R19 ;  /* 0x00000013130e8221 */ /* 0x000fe20000010000 */
[----:B------:R-:W-:Y:S01]  /*2dc0*/  @!P0 MOV R15, R18 ;  /* 0x00000012000f8202 */ /* 0x000fe20000000f00 */
[----:B------:R-:W-:Y:S06]  /*2dd0*/  @!P0 BRA `(.L_x_8495) ;  /* 0x00000000001c8947 */ /* 0x000fec0003800000 */
[----:B------:R-:W-:-:S13]  /*2de0*/  FSETP.NEU.FTZ.AND P0, PT, R18, RZ, PT ;  /* 0x000000ff1200720b */ /* 0x000fda0003f1d000 */
[----:B------:R-:W-:Y:S01]  /*2df0*/  @P0 FADD.FTZ R14, RZ, R19 ;  /* 0x00000013ff0e0221 */ /* 0x000fe20000010000 */
[----:B0-----:R-:W-:-:S04]  /*2e00*/  @P0 FADD.FTZ R5, RZ, R18 ;  /* 0x00000012ff050221 */ /* 0x001fc80000010000 */
[----:B------:R-:W-:-:S05]  /*2e10*/  @P0 FADD.FTZ R14, R14, R5 ;  /* 0x000000050e0e0221 */ /* 0x000fca0000010000 */
[----:B------:R-:W-:Y:S01]  /*2e20*/  @P0 MOV R15, R14 ;  /* 0x0000000e000f0202 */ /* 0x000fe20000000f00 */
[----:B------:R-:W-:Y:S01]  /*2e30*/  @!P0 FADD.FTZ R15, R19, R19 ;  /* 0x00000013130f8221 */ /* 0x000fe20000010000 */
[----:B------:R-:W-:-:S07]  /*2e40*/  @!P0 MOV R14, R18 ;  /* 0x00000012000e8202 */ /* 0x000fce0000000f00 */
.L_x_8495:
[----:B------:R-:W-:Y:S05]  /*2e50*/  BSYNC B0 ;  /* 0x0000000000007941 */ /* 0x000fea0003800000 */
.L_x_8494:
[----:B------:R-:W-:Y:S05]  /*2e60*/  WARPSYNC.ALL ;  /* 0x0000000000007948 */ /* 0x000fea0003800000 */
[----:B0-----:R-:W0:Y:S01]  /*2e70*/  S2R R23, SR_TID.X ;  /* 0x0000000000177919 */ /* 0x001e220000002100 */
[----:B------:R-:W-:Y:S01]  /*2e80*/  BSSY B0, `(.L_x_8557) ;  /* 0x00002c5000007945 */ /* 0x000fe20003800000 */
[----:B------:R-:W-:Y:S01]  /*2e90*/  HFMA2.MMA R12, -RZ, RZ, 0, 0 ;  /* 0x00000000ff0c7435 */ /* 0x000fe200000001ff */
        /* <DEDUP_REMOVED lines=113> */
.L_x_8564:
        /* <DEDUP_REMOVED lines=10> */
.L_x_8566:
[----:B------:R-:W-:-:S04]  /*3650*/  FADD.FTZ R4, -R5, R6 ;  /* 0x0000000605047221 */ /* 0x000fc80000010100 */
[----:B------:R-:W-:-:S07]  /*3660*/  FMUL.FTZ R4, R4, 0.5 ;  /* 0x3f00000004047820 */ /* 0x000fce0000410000 */
.L_x_8567:
[----:B------:R-:W-:Y:S05]  /*3670*/  BSYNC B2 ;  /* 0x0000000000027941 */ /* 0x000fea0003800000 */
.L_x_8565:
        /* <DEDUP_REMOVED lines=11> */
.L_x_8569:
[----:B------:R-:W-:-:S04]  /*3730*/  FADD.FTZ R8, R7, -R8 ;  /* 0x8000000807087221 */ /* 0x000fc80000010000 */
[----:B------:R-:W-:-:S07]  /*3740*/  FMUL.FTZ R9, R8, 0.5 ;  /* 0x3f00000008097820 */ /* 0x000fce0000410000 */
.L_x_8570:
[----:B------:R-:W-:Y:S05]  /*3750*/  BSYNC B2 ;  /* 0x0000000000027941 */ /* 0x000fea0003800000 */
.L_x_8568:
        /* <DEDUP_REMOVED lines=35> */
.L_x_8563:
[----:B------:R0:W1:Y:S02]  /*3990*/  MUFU.SQRT R24, R19 ;  /* 0x0000001300187308 */ /* 0x0000640000002000 */
.L_x_8562:
[----:B------:R-:W-:Y:S05]  /*39a0*/  BSYNC B1 ;  /* 0x0000000000017941 */ /* 0x000fea0003800000 */
.L_x_8561:
        /* <DEDUP_REMOVED lines=35> */
.L_x_8574:
        /* <DEDUP_REMOVED lines=17> */
.L_x_8580:
[----:B------:R-:W-:-:S04]  /*3cf0*/  FADD.FTZ R4, -R5, R6 ;  /* 0x0000000605047221 */ /* 0x000fc80000010100 */
[----:B------:R-:W-:-:S07]  /*3d00*/  FMUL.FTZ R4, R4, 0.5 ;  /* 0x3f00000004047820 */ /* 0x000fce0000410000 */
.L_x_8581:
[----:B------:R-:W-:Y:S05]  /*3d10*/  BSYNC B4 ;  /* 0x0000000000047941 */ /* 0x000fea0003800000 */
.L_x_8579:
        /* <DEDUP_REMOVED lines=10> */
.L_x_8583:
[----:B------:R-:W-:-:S04]  /*3dc0*/  FADD.FTZ R0, -R0, R7 ;  /* 0x0000000700007221 */ /* 0x000fc80000010100 */
[----:B------:R-:W-:-:S07]  /*3dd0*/  FMUL.FTZ R5, R0, 0.5 ;  /* 0x3f00000000057820 */ /* 0x000fce0000410000 */
.L_x_8584:
[----:B------:R-:W-:Y:S05]  /*3de0*/  BSYNC B4 ;  /* 0x0000000000047941 */ /* 0x000fea0003800000 */
.L_x_8582:
[----:B------:R-:W-:Y:S01]  /*3df0*/  FADD.FTZ R4, R5, R4 ;  /* 0x0000000405047221 */ /* 0x000fe20000010000 */
[----:B------:R-:W-:-:S04]  /*3e00*/  FADD.FTZ R13, R18, R13 ;  /* 0x0000000d120d7221 */ /* 0x000fc80000010000 */
[----:B------:R-:W-:-:S06]  /*3e10*/  FMUL.FTZ R13, R13, R4 ;  /* 0x000000040d0d7220 */ /* 0x000fcc0000410000 */
[----:B------:R-:W2:Y:S01]  /*3e20*/  MUFU.SQRT R13, R13 ;  /* 0x0000000d000d7308 */ /* 0x000ea20000002000 */
[----:B------:R-:W-:Y:S05]  /*3e30*/  BRA `(.L_x_8585) ;  /* 0x0000000000487947 */ /* 0x000fea0003800000 */
.L_x_8578:
        /* <DEDUP_REMOVED lines=12> */
.L_x_8577:
[----:B------:R-:W-:Y:S01]  /*3f00*/  FADD.FTZ R0, R13, 1 ;  /* 0x3f8000000d007421 */ /* 0x000fe20000010000 */
[----:B0-----:R-:W-:Y:S01]  /*3f10*/  MUFU.SQRT R19, R19 ;  /* 0x0000001300137308 */ /* 0x001fe20000002000 */
[----:B------:R-:W-:Y:S02]  /*3f20*/  MOV R18, 0x3f800000 ;  /* 0x3f80000000127802 */ /* 0x000fe40000000f00 */
[----:B------:R-:W-:-:S06]  /*3f30*/  FMUL.FTZ R0, R0, 0.5 ;  /* 0x3f00000000007820 */ /* 0x000fcc0000410000 */
[----:B------:R-:W0:Y:S02]  /*3f40*/  MUFU.SQRT R0, R0 ;  /* 0x0000000000007308 */ /* 0x000e240000002000 */
[----:B0-----:R-:W-:-:S07]  /*3f50*/  FMUL.FTZ R13, R19, R0 ;  /* 0x00000000130d7220 */ /* 0x001fce0000410000 */
.L_x_8585:
[----:B------:R-:W-:Y:S05]  /*3f60*/  BSYNC B2 ;  /* 0x0000000000027941 */ /* 0x000fea0003800000 */
.L_x_8576:
[----:B------:R-:W-:Y:S05]  /*3f70*/  BRA `(.L_x_8586) ;  /* 0x0000000000087947 */ /* 0x000fea0003800000 */
.L_x_8573:
[----:B------:R-:W-:Y:S01]  /*3f80*/  FMUL.FTZ R13, R13, 16777216 ;  /* 0x4b8000000d0d7820 */ /* 0x000fe20000410000 */
[----:B------:R-:W-:-:S07]  /*3f90*/  FMUL.FTZ R18, R18, 16777216 ;  /* 0x4b80000012127820 */ /* 0x000fce0000410000 */
.L_x_8586:
[----:B------:R-:W-:Y:S05]  /*3fa0*/  BSYNC B1 ;  /* 0x0000000000017941 */ /* 0x000fea0003800000 */
.L_x_8572:
        /* <DEDUP_REMOVED lines=18> */
.L_x_8588:
[----:B------:R-:W-:Y:S05]  /*40d0*/  BSYNC B4 ;  /* 0x0000000000047941 */ /* 0x000fea0003800000 */
.L_x_8587:
        /* <DEDUP_REMOVED lines=18> */
.L_x_8590:
[----:B------:R-:W-:Y:S02]  /*4200*/  ISETP.GE.AND P0, PT, R13, RZ, PT ;  /* 0x000000ff0d00720c */ /* 0x000fe40003f06270 */
[----:B------:R-:W-:-:S11]  /*4210*/  MOV R5, 0x3fd774eb ;  /* 0x3fd774eb00057802 */ /* 0x000fd60000000f00 */
[----:B------:R-:W-:-:S04]  /*4220*/  @P0 FFMA.FTZ R4, R5, 0.93318945169448852539, -R4 ;  /* 0x3f6ee58105040823 */ /* 0x000fc80000010804 */
[----:B------:R-:W-:-:S07]  /*4230*/  @!P0 FFMA.FTZ R4, R5, 0.93318945169448852539, R4 ;  /* 0x3f6ee58105048823 */ /* 0x000fce0000010004 */
.L_x_8591:
[----:B------:R-:W-:Y:S05]  /*4240*/  BSYNC B1 ;  /* 0x0000000000017941 */ /* 0x000fea0003800000 */
.L_x_8589:
        /* <DEDUP_REMOVED lines=10> */
.L_x_8575:
[----:B------:R-:W-:Y:S05]  /*42f0*/  BSYNC B3 ;  /* 0x0000000000037941 */ /* 0x000fea0003800000 */
.L_x_8571:
[----:B------:R-:W-:Y:S02]  /*4300*/  LOP3.LUT R12, R7, 0x80000000, R20, 0xb8, !PT ;  /* 0x80000000070c7812 */ /* 0x000fe400078eb814 */
[----:B-1----:R-:W-:Y:S01]  /*4310*/  LOP3.LUT R13, R24, 0x80000000, R21, 0xb8, !PT ;  /* 0x80000000180d7812 */ /* 0x002fe200078eb815 */
[----:B------:R-:W-:Y:S06]  /*4320*/  BRA `(.L_x_8558) ;  /* 0x0000001400e87947 */ /* 0x000fec0003800000 */
.L_x_8560:
        /* <DEDUP_REMOVED lines=31> */
.L_x_8597:
[----:B------:R-:W-:Y:S05]  /*4520*/  BSYNC B4 ;  /* 0x0000000000047941 */ /* 0x000fea0003800000 */
.L_x_8596:
        /* <DEDUP_REMOVED lines=18> */
.L_x_8599:
[----:B------:R-:W-:Y:S02]  /*4650*/  ISETP.GE.AND P0, PT, R18, RZ, PT ;  /* 0x000000ff1200720c */ /* 0x000fe40003f06270 */
[----:B------:R-:W-:-:S11]  /*4660*/  MOV R5, 0x3fd774eb ;  /* 0x3fd774eb00057802 */ /* 0x000fd60000000f00 */
[----:B------:R-:W-:-:S04]  /*4670*/  @P0 FFMA.FTZ R4, R5, 0.93318945169448852539, -R4 ;  /* 0x3f6ee58105040823 */ /* 0x000fc80000010804 */
[----:B------:R-:W-:-:S07]  /*4680*/  @!P0 FFMA.FTZ R4, R5, 0.93318945169448852539, R4 ;  /* 0x3f6ee58105048823 */ /* 0x000fce0000010004 */
.L_x_8600:
[----:B------:R-:W-:Y:S05]  /*4690*/  BSYNC B1 ;  /* 0x0000000000017941 */ /* 0x000fea0003800000 */
.L_x_8598:
        /* <DEDUP_REMOVED lines=13> */
.L_x_8595:
        /* <DEDUP_REMOVED lines=13> */
.L_x_8603:
[----:B------:R-:W-:Y:S05]  /*4840*/  BSYNC B4 ;  /* 0x0000000000047941 */ /* 0x000fea0003800000 */
.L_x_8602:
        /* <DEDUP_REMOVED lines=18> */
.L_x_8605:
[----:B------:R-:W-:Y:S02]  /*4970*/  ISETP.GE.AND P0, PT, R18, RZ, PT ;  /* 0x000000ff1200720c */ /* 0x000fe40003f06270 */
[----:B------:R-:W-:-:S11]  /*4980*/  MOV R5, 0x3fd774eb ;  /* 0x3fd774eb00057802 */ /* 0x000fd60000000f00 */
[----:B------:R-:W-:-:S04]  /*4990*/  @P0 FFMA.FTZ R0, R5, 0.93318945169448852539, -R0 ;  /* 0x3f6ee58105000823 */ /* 0x000fc80000010800 */
[----:B------:R-:W-:-:S07]  /*49a0*/  @!P0 FFMA.FTZ R0, R5, 0.93318945169448852539, R0 ;  /* 0x3f6ee58105008823 */ /* 0x000fce0000010000 */
.L_x_8606:
[----:B------:R-:W-:Y:S05]  /*49b0*/  BSYNC B1 ;  /* 0x0000000000017941 */ /* 0x000fea0003800000 */
.L_x_8604:
        /* <DEDUP_REMOVED lines=27> */
.L_x_8594:
        /* <DEDUP_REMOVED lines=34> */
.L_x_8608:
[----:B------:R-:W-:Y:S05]  /*4d90*/  BSYNC B4 ;  /* 0x0000000000047941 */ /* 0x000fea0003800000 */
.L_x_8607:
        /* <DEDUP_REMOVED lines=18> */
.L_x_8610:
[----:B------:R-:W-:Y:S02]  /*4ec0*/  ISETP.GE.AND P0, PT, R18, RZ, PT ;  /* 0x000000ff1200720c */ /* 0x000fe40003f06270 */
[----:B------:R-:W-:-:S11]  /*4ed0*/  MOV R5, 0x3fd774eb ;  /* 0x3fd774eb00057802 */ /* 0x000fd60000000f00 */
[----:B------:R-:W-:-:S04]  /*4ee0*/  @P0 FFMA.FTZ R4, R5, 0.93318945169448852539, -R4 ;  /* 0x3f6ee58105040823 */ /* 0x000fc80000010804 */
[----:B------:R-:W-:-:S07]  /*4ef0*/  @!P0 FFMA.FTZ R4, R5, 0.93318945169448852539, R4 ;  /* 0x3f6ee58105048823 */ /* 0x000fce0000010004 */
.L_x_8611:
[----:B------:R-:W-:Y:S05]  /*4f00*/  BSYNC B1 ;  /* 0x0000000000017941 */ /* 0x000fea0003800000 */
.L_x_8609:
        /* <DEDUP_REMOVED lines=11> */
.L_x_8593:
        /* <DEDUP_REMOVED lines=24> */
.L_x_8615:
[----:B------:R-:W-:Y:S05]  /*5140*/  BSYNC B4 ;  /* 0x0000000000047941 */ /* 0x000fea0003800000 */
.L_x_8614:
        /* <DEDUP_REMOVED lines=24> */
.L_x_8613:
        /* <DEDUP_REMOVED lines=13> */
.L_x_8617:
[----:B------:R-:W-:Y:S05]  /*53a0*/  BSYNC B4 ;  /* 0x0000000000047941 */ /* 0x000fea0003800000 */
.L_x_8616:
        /* <DEDUP_REMOVED lines=38> */
.L_x_8612:
        /* <DEDUP_REMOVED lines=34> */
.L_x_8619:
[----:B------:R-:W-:Y:S05]  /*5830*/  BSYNC B4 ;  /* 0x0000000000047941 */ /* 0x000fea0003800000 */
.L_x_8618:
        /* <DEDUP_REMOVED lines=21> */
.L_x_8601:
[----:B------:R-:W-:Y:S05]  /*5990*/  BSYNC B3 ;  /* 0x0000000000037941 */ /* 0x000fea0003800000 */
.L_x_8592:
[----:B------:R-:W-:Y:S01]  /*59a0*/  FADD.FTZ R0, R19, 0.69314718246459960938 ;  /* 0x3f31721813007421 */ /* 0x000fe20000010000 */
[----:B------:R-:W-:-:S04]  /*59b0*/  LOP3.LUT R12, R5, 0x80000000, R20, 0xb8, !PT ;  /* 0x80000000050c7812 */ /* 0x000fc800078eb814 */
[----:B------:R-:W-:Y:S01]  /*59c0*/  LOP3.LUT R13, R0, 0x80000000, R21, 0xb8, !PT ;  /* 0x80000000000d7812 */ /* 0x000fe200078eb815 */
[----:B------:R-:W-:Y:S06]  /*59d0*/  BRA `(.L_x_8558) ;  /* 0x00000000003c7947 */ /* 0x000fec0003800000 */
.L_x_8559:
        /* <DEDUP_REMOVED lines=11> */
[----:B------:R-:W-:-:S05]  /*5a90*/  @P0 FADD.FTZ R12, R12, R5 ;  /* 0x000000050c0c0221 */ /* 0x000fca0000010000 */
[----:B------:R-:W-:Y:S01]  /*5aa0*/  @P0 MOV R13, R12 ;  /* 0x0000000c000d0202 */ /* 0x000fe20000000f00 */
[----:B------:R-:W-:Y:S01]  /*5ab0*/  @!P0 FADD.FTZ R13, R21, R21 ;  /* 0x00000015150d8221 */ /* 0x000fe20000010000 */
[----:B------:R-:W-:-:S07]  /*5ac0*/  @!P0 MOV R12, R20 ;  /* 0x00000014000c8202 */ /* 0x000fce0000000f00 */
.L_x_8558:
[----:B------:R-:W-:Y:S05]  /*5ad0*/  BSYNC B0 ;  /* 0x0000000000007941 */ /* 0x000fea0003800000 */
.L_x_8557:
[----:B------:R-:W-:Y:S05]  /*5ae0*/  WARPSYNC.ALL ;  /* 0x0000000000007948 */ /* 0x000fea0003800000 */
[----:B------:R-:W-:Y:S01]  /*5af0*/  IADD3 R5, R23, 0x100, RZ ;  /* 0x0000010017057810 */ /* 0x000fe20007ffe0ff */
[----:B------:R-:W-:Y:S01]  /*5b00*/  BSSY B0, `(.L_x_8620) ;  /* 0x00002c5000007945 */ /* 0x000fe20003800000 */
[----:B0----5:R-:W-:Y:S01]  /*5b10*/  HFMA2.MMA R19, -RZ, RZ, 0, 0 ;  /* 0x00000000ff137435 */ /* 0x021fe200000001ff */
[----:B------:R-:W-:Y:S02]  /*5b20*/  CS2R R20, SRZ ;  /* 0x0000000000147805 */ /* 0x000fe4000001ff00 */
        /* <DEDUP_REMOVED lines=112> */
.L_x_8627:
        /* <DEDUP_REMOVED lines=10> */
.L_x_8629:
[----:B------:R-:W-:-:S04]  /*62d0*/  FADD.FTZ R6, -R0, R7 ;  /* 0x0000000700067221 */ /* 0x000fc80000010100 */
[----:B------:R-:W-:-:S07]  /*62e0*/  FMUL.FTZ R6, R6, 0.5 ;  /* 0x3f00000006067820 */ /* 0x000fce0000410000 */
.L_x_8630:
[----:B------:R-:W-:Y:S05]  /*62f0*/  BSYNC B2 ;  /* 0x0000000000027941 */ /* 0x000fea0003800000 */
.L_x_8628:
        /* <DEDUP_REMOVED lines=11> */
.L_x_8632:
[----:B------:R-:W-:-:S04]  /*63b0*/  FADD.FTZ R8, R4, -R9 ;  /* 0x8000000904087221 */ /* 0x000fc80000010000 */
[----:B------:R-:W-:-:S07]  /*63c0*/  FMUL.FTZ R9, R8, 0.5 ;  /* 0x3f00000008097820 */ /* 0x000fce0000410000 */
.L_x_8633:
[----:B------:R-:W-:Y:S05]  /*63d0*/  BSYNC B2 ;  /* 0x0000000000027941 */ /* 0x000fea0003800000 */
.L_x_8631:
        /* <DEDUP_REMOVED lines=35> */
.L_x_8626:
[----:B------:R0:W1:Y:S02]  /*6610*/  MUFU.SQRT R24, R27 ;  /* 0x0000001b00187308 */ /* 0x0000640000002000 */
.L_x_8625:
[----:B------:R-:W-:Y:S05]  /*6620*/  BSYNC B1 ;  /* 0x0000000000017941 */ /* 0x000fea0003800000 */
.L_x_8624:
        /* <DEDUP_REMOVED lines=19> */
[----:B------:R-:W-:-:S04]  /*6760*/  HFMA2.MMA R7, -RZ, RZ, 1.9599609375, 20144 ;  /* 0x3fd774ebff077435 */ /* 0x000fc800000001ff */
        /* <DEDUP_REMOVED lines=15> */
.L_x_8637:
        /* <DEDUP_REMOVED lines=17> */
.L_x_8643:
[----:B------:R-:W-:-:S04]  /*6970*/  FADD.FTZ R0, -R0, R7 ;  /* 0x0000000700007221 */ /* 0x000fc80000010100 */
[----:B------:R-:W-:-:S07]  /*6980*/  FMUL.FTZ R0, R0, 0.5 ;  /* 0x3f00000000007820 */ /* 0x000fce0000410000 */
.L_x_8644:
[----:B------:R-:W-:Y:S05]  /*6990*/  BSYNC B4 ;  /* 0x0000000000047941 */ /* 0x000fea0003800000 */
.L_x_8642:
        /* <DEDUP_REMOVED lines=10> */
.L_x_8646:
[----:B------:R-:W-:-:S04]  /*6a40*/  FADD.FTZ R4, -R5, R4 ;  /* 0x0000000405047221 */ /* 0x000fc80000010100 */
[----:B------:R-:W-:-:S07]  /*6a50*/  FMUL.FTZ R5, R4, 0.5 ;  /* 0x3f00000004057820 */ /* 0x000fce0000410000 */
.L_x_8647:
[----:B------:R-:W-:Y:S05]  /*6a60*/  BSYNC B4 ;  /* 0x0000000000047941 */ /* 0x000fea0003800000 */
.L_x_8645:
[----:B------:R-:W-:Y:S01]  /*6a70*/  FADD.FTZ R0, R5, R0 ;  /* 0x0000000005007221 */ /* 0x000fe20000010000 */
[----:B------:R-:W-:-:S04]  /*6a80*/  FADD.FTZ R21, R18, R21 ;  /* 0x0000001512157221 */ /* 0x000fc80000010000 */
[----:B------:R-:W-:-:S06]  /*6a90*/  FMUL.FTZ R21, R21, R0 ;  /* 0x0000000015157220 */ /* 0x000fcc0000410000 */
[----:B------:R-:W2:Y:S01]  /*6aa0*/  MUFU.SQRT R21, R21 ;  /* 0x0000001500157308 */ /* 0x000ea20000002000 */
[----:B------:R-:W-:Y:S05]  /*6ab0*/  BRA `(.L_x_8648) ;  /* 0x0000000000487947 */ /* 0x000fea0003800000 */
.L_x_8641:
        /* <DEDUP_REMOVED lines=12> */
.L_x_8640:
[----:B------:R-:W-:Y:S01]  /*6b80*/  FADD.FTZ R0, R21, 1 ;  /* 0x3f80000015007421 */ /* 0x000fe20000010000 */
[----:B0-----:R-:W-:Y:S01]  /*6b90*/  MUFU.SQRT R27, R27 ;  /* 0x0000001b001b7308 */ /* 0x001fe20000002000 */
[----:B------:R-:W-:Y:S02]  /*6ba0*/  MOV R18, 0x3f800000 ;  /* 0x3f80000000127802 */ /* 0x000fe40000000f00 */
[----:B------:R-:W-:-:S06]  /*6bb0*/  FMUL.FTZ R0, R0, 0.5 ;  /* 0x3f00000000007820 */ /* 0x000fcc0000410000 */
[----:B------:R-:W0:Y:S02]  /*6bc0*/  MUFU.SQRT R0, R0 ;  /* 0x0000000000007308 */ /* 0x000e240000002000 */
[----:B0-----:R-:W-:-:S07]  /*6bd0*/  FMUL.FTZ R21, R27, R0 ;  /* 0x000000001b157220 */ /* 0x001fce0000410000 */
.L_x_8648:
[----:B------:R-:W-:Y:S05]  /*6be0*/  BSYNC B2 ;  /* 0x0000000000027941 */ /* 0x000fea0003800000 */
.L_x_8639:
[----:B------:R-:W-:Y:S05]  /*6bf0*/  BRA `(.L_x_8649) ;  /* 0x0000000000087947 */ /* 0x000fea0003800000 */
.L_x_8636:
[----:B------:R-:W-:Y:S01]  /*6c00*/  FMUL.FTZ R21, R21, 16777216 ;  /* 0x4b80000015157820 */ /* 0x000fe20000410000 */
[----:B------:R-:W-:-:S07]  /*6c10*/  FMUL.FTZ R18, R18, 16777216 ;  /* 0x4b80000012127820 */ /* 0x000fce0000410000 */
.L_x_8649:
[----:B------:R-:W-:Y:S05]  /*6c20*/  BSYNC B1 ;  /* 0x0000000000017941 */ /* 0x000fea0003800000 */
.L_x_8635:
        /* <DEDUP_REMOVED lines=18> */
.L_x_8651:
[----:B------:R-:W-:Y:S05]  /*6d50*/  BSYNC B4 ;  /* 0x0000000000047941 */ /* 0x000fea0003800000 */
.L_x_8650:
        /* <DEDUP_REMOVED lines=18> */
.L_x_8653:
[----:B------:R-:W-:Y:S02]  /*6e80*/  ISETP.GE.AND P0, PT, R21, RZ, PT ;  /* 0x000000ff1500720c */ /* 0x000fe40003f06270 */
[----:B------:R-:W-:-:S11]  /*6e90*/  MOV R5, 0x3fd774eb ;  /* 0x3fd774eb00057802 */ /* 0x000fd60000000f00 */
[----:B------:R-:W-:-:S04]  /*6ea0*/  @P0 FFMA.FTZ R4, R5, 0.93318945169448852539, -R4 ;  /* 0x3f6ee58105040823 */ /* 0x000fc80000010804 */
[----:B------:R-:W-:-:S07]  /*6eb0*/  @!P0 FFMA.FTZ R4, R5, 0.93318945169448852539, R4 ;  /* 0x3f6ee58105048823 */ /* 0x000fce0000010004 */
.L_x_8654:
[----:B------:R-:W-:Y:S05]  /*6ec0*/  BSYNC B1 ;  /* 0x0000000000017941 */ /* 0x000fea0003800000 */
.L_x_8652:
        /* <DEDUP_REMOVED lines=10> */
.L_x_8638:
[----:B------:R-:W-:Y:S05]  /*6f70*/  BSYNC B3 ;  /* 0x0000000000037941 */ /* 0x000fea0003800000 */
.L_x_8634:
[----:B------:R-:W-:Y:S02]  /*6f80*/  LOP3.LUT R20, R5, 0x80000000, R10, 0xb8, !PT ;  /* 0x8000000005147812 */ /* 0x000fe400078eb80a */
[----:B-1----:R-:W-:Y:S01]  /*6f90*/  LOP3.LUT R21, R24, 0x80000000, R11, 0xb8, !PT ;  /* 0x8000000018157812 */ /* 0x002fe200078eb80b */
[----:B------:R-:W-:Y:S06]  /*6fa0*/  BRA `(.L_x_8621) ;  /* 0x0000001400e87947 */ /* 0x000fec0003800000 */
.L_x_8623:
        /* <DEDUP_REMOVED lines=31> */
.L_x_8660:
[----:B------:R-:W-:Y:S05]  /*71a0*/  BSYNC B4 ;  /* 0x0000000000047941 */ /* 0x000fea0003800000 */
.L_x_8659:
        /* <DEDUP_REMOVED lines=18> */
.L_x_8662:
[----:B------:R-:W-:Y:S02]  /*72d0*/  ISETP.GE.AND P0, PT, R27, RZ, PT ;  /* 0x000000ff1b00720c */ /* 0x000fe40003f06270 */
[----:B------:R-:W-:-:S11]  /*72e0*/  MOV R5, 0x3fd774eb ;  /* 0x3fd774eb00057802 */ /* 0x000fd60000000f00 */
[----:B------:R-:W-:-:S04]  /*72f0*/  @P0 FFMA.FTZ R4, R5, 0.93318945169448852539, -R4 ;  /* 0x3f6ee58105040823 */ /* 0x000fc80000010804 */
[----:B------:R-:W-:-:S07]  /*7300*/  @!P0 FFMA.FTZ R4, R5, 0.93318945169448852539, R4 ;  /* 0x3f6ee58105048823 */ /* 0x000fce0000010004 */
.L_x_8663:
[----:B------:R-:W-:Y:S05]  /*7310*/  BSYNC B1 ;  /* 0x0000000000017941 */ /* 0x000fea0003800000 */
.L_x_8661:
        /* <DEDUP_REMOVED lines=13> */
.L_x_8658:
        /* <DEDUP_REMOVED lines=13> */
.L_x_8666:
[----:B------:R-:W-:Y:S05]  /*74c0*/  BSYNC B4 ;  /* 0x0000000000047941 */ /* 0x000fea0003800000 */
.L_x_8665:
        /* <DEDUP_REMOVED lines=18> */
.L_x_8668:
[----:B------:R-:W-:Y:S02]  /*75f0*/  ISETP.GE.AND P0, PT, R27, RZ, PT ;  /* 0x000000ff1b00720c */ /* 0x000fe40003f06270 */
[----:B------:R-:W-:-:S11]  /*7600*/  MOV R5, 0x3fd774eb ;  /* 0x3fd774eb00057802 */ /* 0x000fd60000000f00 */
[----:B------:R-:W-:-:S04]  /*7610*/  @P0 FFMA.FTZ R0, R5, 0.93318945169448852539, -R0 ;  /* 0x3f6ee58105000823 */ /* 0x000fc80000010800 */
[----:B------:R-:W-:-:S07]  /*7620*/  @!P0 FFMA.FTZ R0, R5, 0.93318945169448852539, R0 ;  /* 0x3f6ee58105008823 */ /* 0x000fce0000010000 */
.L_x_8669:
[----:B------:R-:W-:Y:S05]  /*7630*/  BSYNC B1 ;  /* 0x0000000000017941 */ /* 0x000fea0003800000 */
.L_x_8667:
        /* <DEDUP_REMOVED lines=27> */
.L_x_8657:
[----:B------:R-:W-:Y:S01]  /*77f0*/  FMUL.FTZ R4, R11, -0.36787945032119750977 ;  /* 0xbebc5ab20b047820 */ /* 0x000fe20000410000 */
[----:B------:R-:W-:Y:S01]  /*7800*/  FMUL.FTZ R5, R10, -0.36787945032119750977 ;  /* 0xbebc5ab20a057820 */ /* 0x000fe20000410000 */
        /* <DEDUP_REMOVED lines=32> */
.L_x_8671:
[----:B------:R-:W-:Y:S05]  /*7a10*/  BSYNC B4 ;  /* 0x0000000000047941 */ /* 0x000fea0003800000 */
.L_x_8670:
        /* <DEDUP_REMOVED lines=18> */
.L_x_8673:
[----:B------:R-:W-:Y:S02]  /*7b40*/  ISETP.GE.AND P0, PT, R27, RZ, PT ;  /* 0x000000ff1b00720c */ /* 0x000fe40003f06270 */
[----:B------:R-:W-:-:S11]  /*7b50*/  MOV R5, 0x3fd774eb ;  /* 0x3fd774eb00057802 */ /* 0x000fd60000000f00 */
[----:B------:R-:W-:-:S04]  /*7b60*/  @P0 FFMA.FTZ R4, R5, 0.93318945169448852539, -R4 ;  /* 0x3f6ee58105040823 */ /* 0x000fc80000010804 */
[----:B------:R-:W-:-:S07]  /*7b70*/  @!P0 FFMA.FTZ R4, R5, 0.93318945169448852539, R4 ;  /* 0x3f6ee58105048823 */ /* 0x000fce0000010004 */
.L_x_8674:
[----:B------:R-:W-:Y:S05]  /*7b80*/  BSYNC B1 ;  /* 0x0000000000017941 */ /* 0x000fea0003800000 */
.L_x_8672:
        /* <DEDUP_REMOVED lines=11> */
.L_x_8656:
        /* <DEDUP_REMOVED lines=24> */
.L_x_8678:
[----:B------:R-:W-:Y:S05]  /*7dc0*/  BSYNC B4 ;  /* 0x0000000000047941 */ /* 0x000fea0003800000 */
.L_x_8677:
        /* <DEDUP_REMOVED lines=24> */
.L_x_8676:
        /* <DEDUP_REMOVED lines=13> */
.L_x_8680:
[----:B------:R-:W-:Y:S05]  /*8020*/  BSYNC B4 ;  /* 0x0000000000047941 */ /* 0x000fea0003800000 */
.L_x_8679:
        /* <DEDUP_REMOVED lines=38> */
.L_x_8675:
        /* <DEDUP_REMOVED lines=32> */
[----:B------:R-:W-:Y:S05]  /*8490*/  CALL.REL.NOINC `($__internal_10_$__cuda_sm3x_div_rn_ftz_f32_slowpath) ;  /* 0x0000003000587944 */ /* 0x000fea0003c00000 */
[----:B------:R-:W-:-:S07]  /*84a0*/  MOV R4, R0 ;  /* 0x0000000000047202 */ /* 0x000fce0000000f00 */
.L_x_8682:
[----:B------:R-:W-:Y:S05]  /*84b0*/  BSYNC B4 ;  /* 0x0000000000047941 */ /* 0x000fea0003800000 */
.L_x_8681:
        /* <DEDUP_REMOVED lines=21> */
.L_x_8664:
[----:B------:R-:W-:Y:S05]  /*8610*/  BSYNC B3 ;  /* 0x0000000000037941 */ /* 0x000fea0003800000 */
.L_x_8655:
[----:B------:R-:W-:Y:S01]  /*8620*/  FADD.FTZ R0, R20, 0.69314718246459960938 ;  /* 0x3f31721814007421 */ /* 0x000fe20000010000 */
[----:B------:R-:W-:-:S04]  /*8630*/  LOP3.LUT R20, R5, 0x80000000, R10, 0xb8, !PT ;  /* 0x8000000005147812 */ /* 0x000fc800078eb80a */
[----:B------:R-:W-:Y:S01]  /*8640*/  LOP3.LUT R21, R0, 0x80000000, R11, 0xb8, !PT ;  /* 0x8000000000157812 */ /* 0x000fe200078eb80b */
[----:B------:R-:W-:Y:S06]  /*8650*/  BRA `(.L_x_8621) ;  /* 0x00000000003c7947 */ /* 0x000fec0003800000 */
.L_x_8622:
        /* <DEDUP_REMOVED lines=15> */
.L_x_8621:
[----:B------:R-:W-:Y:S05]  /*8750*/  BSYNC B0 ;  /* 0x0000000000007941 */ /* 0x000fea0003800000 */
.L_x_8620:
[----:B------:R-:W-:Y:S05]  /*8760*/  WARPSYNC.ALL ;  /* 0x0000000000007948 */ /* 0x000fea0003800000 */
[----:B------:R-:W-:Y:S01]  /*8770*/  IADD3 R5, R23, 0x180, RZ ;  /* 0x0000018017057810 */ /* 0x000fe20007ffe0ff */
[----:B------:R-:W-:Y:S01]  /*8780*/  BSSY B0, `(.L_x_8683) ;  /* 0x00002c4000007945 */ /* 0x000fe20003800000 */
[----:B------:R-:W-:Y:S02]  /*8790*/  HFMA2.MMA R18, -RZ, RZ, 0, 0 ;  /* 0x00000000ff127435 */ /* 0x000fe400000001ff */
        /* <DEDUP_REMOVED lines=36> */
[----:B0-----:R-:W-:Y:S01]  /*89e0*/  IADD3 R27, -R9, 0x7e800000, RZ ;  /* 0x7e800000091b7810 */ /* 0x001fe20007ffe1ff */
        /* <DEDUP_REMOVED lines=75> */
.L_x_8690:
        /* <DEDUP_REMOVED lines=10> */
.L_x_8692:
[----:B------:R-:W-:-:S04]  /*8f40*/  FADD.FTZ R4, -R5, R6 ;  /* 0x0000000605047221 */ /* 0x000fc80000010100 */
[----:B------:R-:W-:-:S07]  /*8f50*/  FMUL.FTZ R4, R4, 0.5 ;  /* 0x3f00000004047820 */ /* 0x000fce0000410000 */
.L_x_8693:
[----:B------:R-:W-:Y:S05]  /*8f60*/  BSYNC B2 ;  /* 0x0000000000027941 */ /* 0x000fea0003800000 */
.L_x_8691:
        /* <DEDUP_REMOVED lines=11> */
.L_x_8695:
[----:B------:R-:W-:-:S04]  /*9020*/  FADD.FTZ R8, R7, -R8 ;  /* 0x8000000807087221 */ /* 0x000fc80000010000 */
[----:B------:R-:W-:-:S07]  /*9030*/  FMUL.FTZ R9, R8, 0.5 ;  /* 0x3f00000008097820 */ /* 0x000fce0000410000 */
.L_x_8696:
[----:B------:R-:W-:Y:S05]  /*9040*/  BSYNC B2 ;  /* 0x0000000000027941 */ /* 0x000fea0003800000 */
.L_x_8694:
        /* <DEDUP_REMOVED lines=35> */
.L_x_8689:
[----:B------:R0:W1:Y:S02]  /*9280*/  MUFU.SQRT R24, R11 ;  /* 0x0000000b00187308 */ /* 0x0000640000002000 */
.L_x_8688:
[----:B------:R-:W-:Y:S05]  /*9290*/  BSYNC B1 ;  /* 0x0000000000017941 */ /* 0x000fea0003800000 */
.L_x_8687:
        /* <DEDUP_REMOVED lines=35> */
.L_x_8700:
        /* <DEDUP_REMOVED lines=17> */
.L_x_8706:
[----:B------:R-:W-:-:S04]  /*95e0*/  FADD.FTZ R4, -R5, R6 ;  /* 0x0000000605047221 */ /* 0x000fc80000010100 */
[----:B------:R-:W-:-:S07]  /*95f0*/  FMUL.FTZ R4, R4, 0.5 ;  /* 0x3f00000004047820 */ /* 0x000fce0000410000 */
.L_x_8707:
[----:B------:R-:W-:Y:S05]  /*9600*/  BSYNC B4 ;  /* 0x0000000000047941 */ /* 0x000fea0003800000 */
.L_x_8705:
        /* <DEDUP_REMOVED lines=10> */
.L_x_8709:
[----:B------:R-:W-:-:S04]  /*96b0*/  FADD.FTZ R0, -R0, R7 ;  /* 0x0000000700007221 */ /* 0x000fc80000010100 */
[----:B------:R-:W-:-:S07]  /*96c0*/  FMUL.FTZ R5, R0, 0.5 ;  /* 0x3f00000000057820 */ /* 0x000fce0000410000 */
.L_x_8710:
[----:B------:R-:W-:Y:S05]  /*96d0*/  BSYNC B4 ;  /* 0x0000000000047941 */ /* 0x000fea0003800000 */
.L_x_8708:
[----:B------:R-:W-:Y:S01]  /*96e0*/  FADD.FTZ R4, R5, R4 ;  /* 0x0000000405047221 */ /* 0x000fe20000010000 */
[----:B------:R-:W-:-:S04]  /*96f0*/  FADD.FTZ R19, R10, R19 ;  /* 0x000000130a137221 */ /* 0x000fc80000010000 */
[----:B------:R-:W-:-:S06]  /*9700*/  FMUL.FTZ R19, R19, R4 ;  /* 0x0000000413137220 */ /* 0x000fcc0000410000 */
[----:B------:R-:W2:Y:S01]  /*9710*/  MUFU.SQRT R19, R19 ;  /* 0x0000001300137308 */ /* 0x000ea20000002000 */
[----:B------:R-:W-:Y:S05]  /*9720*/  BRA `(.L_x_8711) ;  /* 0x0000000000487947 */ /* 0x000fea0003800000 */
.L_x_8704:
        /* <DEDUP_REMOVED lines=12> */
.L_x_8703:
[----:B------:R-:W-:Y:S01]  /*97f0*/  FADD.FTZ R0, R19, 1 ;  /* 0x3f80000013007421 */ /* 0x000fe20000010000 */
[----:B0-----:R-:W-:Y:S01]  /*9800*/  MUFU.SQRT R11, R11 ;  /* 0x0000000b000b7308 */ /* 0x001fe20000002000 */
[----:B------:R-:W-:Y:S02]  /*9810*/  MOV R10, 0x3f800000 ;  /* 0x3f800000000a7802 */ /* 0x000fe40000000f00 */
[----:B------:R-:W-:-:S06]  /*9820*/  FMUL.FTZ R0, R0, 0.5 ;  /* 0x3f00000000007820 */ /* 0x000fcc0000410000 */
[----:B------:R-:W0:Y:S02]  /*9830*/  MUFU.SQRT R0, R0 ;  /* 0x0000000000007308 */ /* 0x000e240000002000 */
[----:B0-----:R-:W-:-:S07]  /*9840*/  FMUL.FTZ R19, R11, R0 ;  /* 0x000000000b137220 */ /* 0x001fce0000410000 */
.L_x_8711:
[----:B------:R-:W-:Y:S05]  /*9850*/  BSYNC B2 ;  /* 0x0000000000027941 */ /* 0x000fea0003800000 */
.L_x_8702:
[----:B------:R-:W-:Y:S05]  /*9860*/  BRA `(.L_x_8712) ;  /* 0x0000000000087947 */ /* 0x000fea0003800000 */
.L_x_8699:
[----:B------:R-:W-:Y:S01]  /*9870*/  FMUL.FTZ R19, R19, 16777216 ;  /* 0x4b80000013137820 */ /* 0x000fe20000410000 */
[----:B------:R-:W-:-:S07]  /*9880*/  FMUL.FTZ R10, R10, 16777216 ;  /* 0x4b8000000a0a7820 */ /* 0x000fce0000410000 */
.L_x_8712:
[----:B------:R-:W-:Y:S05]  /*9890*/  BSYNC B1 ;  /* 0x0000000000017941 */ /* 0x000fea0003800000 */
.L_x_8698:
        /* <DEDUP_REMOVED lines=16> */
[----:B-1----:R-:W-:Y:S05]  /*99a0*/  CALL.REL.NOINC `($__internal_10_$__cuda_sm3x_div_rn_ftz_f32_slowpath) ;  /* 0x0000001c00147944 */ /* 0x002fea0003c00000 */
[----:B------:R-:W-:-:S07]  /*99b0*/  MOV R4, R0 ;  /* 0x0000000000047202 */ /* 0x000fce0000000f00 */
.L_x_8714:
[----:B------:R-:W-:Y:S05]  /*99c0*/  BSYNC B4 ;  /* 0x0000000000047941 */ /* 0x000fea0003800000 */
.L_x_8713:
        /* <DEDUP_REMOVED lines=18> */
.L_x_8716:
[----:B------:R-:W-:Y:S02]  /*9af0*/  ISETP.GE.AND P0, PT, R19, RZ, PT ;  /* 0x000000ff1300720c */ /* 0x000fe40003f06270 */
[----:B------:R-:W-:-:S11]  /*9b00*/  MOV R5, 0x3fd774eb ;  /* 0x3fd774eb00057802 */ /* 0x000fd60000000f00 */
[----:B------:R-:W-:-:S04]  /*9b10*/  @P0 FFMA.FTZ R4, R5, 0.93318945169448852539, -R4 ;  /* 0x3f6ee58105040823 */ /* 0x000fc80000010804 */
[----:B------:R-:W-:-:S07]  /*9b20*/  @!P0 FFMA.FTZ R4, R5, 0.93318945169448852539, R4 ;  /* 0x3f6ee58105048823 */ /* 0x000fce0000010004 */
.L_x_8717:
[----:B------:R-:W-:Y:S05]  /*9b30*/  BSYNC B1 ;  /* 0x0000000000017941 */ /* 0x000fea0003800000 */
.L_x_8715:
        /* <DEDUP_REMOVED lines=10> */
.L_x_8701:
[----:B------:R-:W-:Y:S05]  /*9be0*/  BSYNC B3 ;  /* 0x0000000000037941 */ /* 0x000fea0003800000 */
.L_x_8697:
[----:B------:R-:W-:Y:S02]  /*9bf0*/  LOP3.LUT R18, R7, 0x80000000, R16, 0xb8, !PT ;  /* 0x8000000007127812 */ /* 0x000fe400078eb810 */
[----:B-1----:R-:W-:Y:S01]  /*9c00*/  LOP3.LUT R19, R24, 0x80000000, R17, 0xb8, !PT ;  /* 0x8000000018137812 */ /* 0x002fe200078eb811 */
[----:B------:R-:W-:Y:S06]  /*9c10*/  BRA `(.L_x_8684) ;  /* 0x0000001400e87947 */ /* 0x000fec0003800000 */
.L_x_8686:
        /* <DEDUP_REMOVED lines=29> */
[----:B0-----:R-:W-:Y:S05]  /*9df0*/  CALL.REL.NOINC `($__internal_10_$__cuda_sm3x_div_rn_ftz_f32_slowpath) ;  /* 0x0000001800007944 */ /* 0x001fea0003c00000 */
[----:B------:R-:W-:-:S07]  /*9e00*/  MOV R4, R0 ;  /* 0x0000000000047202 */ /* 0x000fce0000000f00 */
.L_x_8723:
[----:B------:R-:W-:Y:S05]  /*9e10*/  BSYNC B4 ;  /* 0x0000000000047941 */ /* 0x000fea0003800000 */
.L_x_8722:
        /* <DEDUP_REMOVED lines=18> */
.L_x_8725:
[----:B------:R-:W-:Y:S02]  /*9f40*/  ISETP.GE.AND P0, PT, R18, RZ, PT ;  /* 0x000000ff1200720c */ /* 0x000fe40003f06270 */
[----:B------:R-:W-:-:S11]  /*9f50*/  MOV R5, 0x3fd774eb ;  /* 0x3fd774eb00057802 */ /* 0x000fd60000000f00 */
[----:B------:R-:W-:-:S04]  /*9f60*/  @P0 FFMA.FTZ R4, R5, 0.93318945169448852539, -R4 ;  /* 0x3f6ee58105040823 */ /* 0x000fc80000010804 */
[----:B------:R-:W-:-:S07]  /*9f70*/  @!P0 FFMA.FTZ R4, R5, 0.93318945169448852539, R4 ;  /* 0x3f6ee58105048823 */ /* 0x000fce0000010004 */
.L_x_8726:
[----:B------:R-:W-:Y:S05]  /*9f80*/  BSYNC B1 ;  /* 0x0000000000017941 */ /* 0x000fea0003800000 */
.L_x_8724:
        /* <DEDUP_REMOVED lines=13> */
.L_x_8721:
        /* <DEDUP_REMOVED lines=11> */
[----:B0-----:R-:W-:Y:S05]  /*a110*/  CALL.REL.NOINC `($__internal_10_$__cuda_sm3x_div_rn_ftz_f32_slowpath) ;  /* 0x0000001400387944 */ /* 0x001fea0003c00000 */
[----:B------:R-:W-:-:S07]  /*a120*/  MOV R4, R0 ;  /* 0x0000000000047202 */ /* 0x000fce0000000f00 */
.L_x_8729:
[----:B------:R-:W-:Y:S05]  /*a130*/  BSYNC B4 ;  /* 0x0000000000047941 */ /* 0x000fea0003800000 */
.L_x_8728:
        /* <DEDUP_REMOVED lines=18> */
.L_x_8731:
[----:B------:R-:W-:Y:S02]  /*a260*/  ISETP.GE.AND P0, PT, R18, RZ, PT ;  /* 0x000000ff1200720c */ /* 0x000fe40003f06270 */
[----:B------:R-:W-:-:S11]  /*a270*/  MOV R5, 0x3fd774eb ;  /* 0x3fd774eb00057802 */ /* 0x000fd60000000f00 */
[----:B------:R-:W-:-:S04]  /*a280*/  @P0 FFMA.FTZ R0, R5, 0.93318945169448852539, -R0 ;  /* 0x3f6ee58105000823 */ /* 0x000fc80000010800 */
[----:B------:R-:W-:-:S07]  /*a290*/  @!P0 FFMA.FTZ R0, R5, 0.93318945169448852539, R0 ;  /* 0x3f6ee58105008823 */ /* 0x000fce0000010000 */
.L_x_8732:
[----:B------:R-:W-:Y:S05]  /*a2a0*/  BSYNC B1 ;  /* 0x0000000000017941 */ /* 0x000fea0003800000 */
.L_x_8730:
        /* <DEDUP_REMOVED lines=12> */
[----:B------:R-:W1:Y:S02]  /*a370*/  MUFU.SQRT R6, R6 ;  /* 0x0000000600067308 */ /* 0x000e640000002000 */
[----:B-1----:R-:W-:Y:S01]  /*a380*/  @P0 FMUL.FTZ R4, R5, R6 ;  /* 0x0000000605040220 */ /* 0x002fe20000410000 */
[----:B------:R-:W-:Y:S01]  /*a390*/  FSETP.NEU.FTZ.AND P0, PT, R10, +INF , PT ;  /* 0x7f8000000a00780b */ /* 0x000fe20003f1d000 */
[----:B------:R-:W-:-:S03]  /*a3a0*/  HFMA2.MMA R5, -RZ, RZ, 2.04296875, -15.78125 ;  /* 0x4016cbe4ff057435 */ /* 0x000fc600000001ff */
[----:B------:R-:W-:Y:S02]  /*a3b0*/  FSEL R4, R4, +INF , P0 ;  /* 0x7f80000004047808 */ /* 0x000fe40000000000 */
[----:B------:R-:W-:-:S04]  /*a3c0*/  ISETP.GE.AND P0, PT, R18, RZ, PT ;  /* 0x000000ff1200720c */ /* 0x000fc80003f06270 */
[----:B------:R-:W1:Y:S01]  /*a3d0*/  MUFU.LG2 R4, R4 ;  /* 0x0000000400047308 */ /* 0x000e620000000c00 */
[----:B------:R-:W-:Y:S01]  /*a3e0*/  @!P1 FSEL R0, R5, 0.78539818525314331055, !P0 ;  /* 0x3f490fdb05009808 */ /* 0x000fe20004000000 */
[----:B------:R-:W-:Y:S01]  /*a3f0*/  FADD.FTZ R5, |R18|, |R11| ;  /* 0x4000000b12057221 */ /* 0x000fe20000010200 */
[----:B------:R-:W-:-:S04]  /*a400*/  @!P2 FSEL R0, RZ, 3.1415927410125732422, P0 ;  /* 0x40490fdbff00a808 */ /* 0x000fc80000000000 */
[----:B------:R-:W-:Y:S02]  /*a410*/  FSETP.GTU.FTZ.AND P0, PT, |R5|, +INF , PT ;  /* 0x7f8000000500780b */ /* 0x000fe40003f1c200 */
[----:B------:R-:W-:-:S04]  /*a420*/  LOP3.LUT R0, R0, 0x80000000, R11, 0xb8, !PT ;  /* 0x8000000000007812 */ /* 0x000fc800078eb80b */
[----:B------:R-:W-:Y:S01]  /*a430*/  FSEL R5, R5, R0, P0 ;  /* 0x0000000005057208 */ /* 0x000fe20000000000 */
[----:B-1----:R-:W-:Y:S01]  /*a440*/  FMUL.FTZ R19, R4, 0.69314718246459960938 ;  /* 0x3f31721804137820 */ /* 0x002fe20000410000 */
[----:B------:R-:W-:Y:S06]  /*a450*/  BRA `(.L_x_8727) ;  /* 0x0000000c00887947 */ /* 0x000fec0003800000 */
.L_x_8720:
        /* <DEDUP_REMOVED lines=22> */
[----:B------:R-:W-:-:S04]  /*a5c0*/  FFMA R5, R5, R4, R5 ;  /* 0x0000000405057223 */ /* 0x000fc80000000005 */
        /* <DEDUP_REMOVED lines=9> */
[----:B0-----:R-:W-:Y:S05]  /*a660*/  CALL.REL.NOINC `($__internal_10_$__cuda_sm3x_div_rn_ftz_f32_slowpath) ;  /* 0x0000000c00e47944 */ /* 0x001fea0003c00000 */
[----:B------:R-:W-:-:S07]  /*a670*/  MOV R4, R0 ;  /* 0x0000000000047202 */ /* 0x000fce0000000f00 */
.L_x_8734:
[----:B------:R-:W-:Y:S05]  /*a680*/  BSYNC B4 ;  /* 0x0000000000047941 */ /* 0x000fea0003800000 */
.L_x_8733:
        /* <DEDUP_REMOVED lines=18> */
.L_x_8736:
[----:B------:R-:W-:Y:S02]  /*a7b0*/  ISETP.GE.AND P0, PT, R18, RZ, PT ;  /* 0x000000ff1200720c */ /* 0x000fe40003f06270 */
[----:B------:R-:W-:-:S11]  /*a7c0*/  MOV R5, 0x3fd774eb ;  /* 0x3fd774eb00057802 */ /* 0x000fd60000000f00 */
[----:B------:R-:W-:-:S04]  /*a7d0*/  @P0 FFMA.FTZ R4, R5, 0.93318945169448852539, -R4 ;  /* 0x3f6ee58105040823 */ /* 0x000fc80000010804 */
[----:B------:R-:W-:-:S07]  /*a7e0*/  @!P0 FFMA.FTZ R4, R5, 0.93318945169448852539, R4 ;  /* 0x3f6ee58105048823 */ /* 0x000fce0000010004 */
.L_x_8737:
[----:B------:R-:W-:Y:S05]  /*a7f0*/  BSYNC B1 ;  /* 0x0000000000017941 */ /* 0x000fea0003800000 */
.L_x_8735:
        /* <DEDUP_REMOVED lines=11> */
.L_x_8719:
        /* <DEDUP_REMOVED lines=24> */
.L_x_8741:
[----:B------:R-:W-:Y:S05]  /*aa30*/  BSYNC B4 ;  /* 0x0000000000047941 */ /* 0x000fea0003800000 */
.L_x_8740:
[----:B------:R-:W-:Y:S01]  /*aa40*/  HFMA2.MMA R5, -RZ, RZ, 0.89990234375, 10328 ;  /* 0x3b33710bff057435 */ /* 0x000fe200000001ff */
[----:B------:R-:W-:Y:S01]  /*aa50*/  FMUL.FTZ R0, R4, R4 ;  /* 0x0000000404007220 */ /* 0x000fe20000410000 */
[----:B------:R-:W-:Y:S01]  /*aa60*/  @!P6 MOV R7, 0x3fd774eb ;  /* 0x3fd774eb0007e802 */ /* 0x000fe20000000f00 */
[----:B------:R-:W1:Y:S01]  /*aa70*/  MUFU.LG2 R11, R11 ;  /* 0x0000000b000b7308 */ /* 0x000e620000000c00 */
[----:B------:R-:W-:Y:S01]  /*aa80*/  FSETP.NEU.FTZ.AND P0, PT, |R17|, R10, PT ;  /* 0x0000000a1100720b */ /* 0x000fe20003f1d200 */
[----:B------:R-:W-:Y:S01]  /*aa90*/  FADD.FTZ R10, R10, |R17| ;  /* 0x400000110a0a7221 */ /* 0x000fe20000010000 */
        /* <DEDUP_REMOVED lines=18> */
.L_x_8739:
        /* <DEDUP_REMOVED lines=13> */
.L_x_8743:
[----:B------:R-:W-:Y:S05]  /*ac90*/  BSYNC B4 ;  /* 0x0000000000047941 */ /* 0x000fea0003800000 */
.L_x_8742:
        /* <DEDUP_REMOVED lines=29> */
[----:B------:R-:W-:-:S02]  /*ae70*/  FADD.FTZ R10, R10, |R17| ;  /* 0x400000110a0a7221 */ /* 0x000fc40000010000 */
        /* <DEDUP_REMOVED lines=8> */
.L_x_8738:
        /* <DEDUP_REMOVED lines=34> */
.L_x_8745:
[----:B------:R-:W-:Y:S05]  /*b120*/  BSYNC B4 ;  /* 0x0000000000047941 */ /* 0x000fea0003800000 */
.L_x_8744:
        /* <DEDUP_REMOVED lines=21> */
.L_x_8727:
[----:B------:R-:W-:Y:S05]  /*b280*/  BSYNC B3 ;  /* 0x0000000000037941 */ /* 0x000fea0003800000 */
.L_x_8718:
[----:B------:R-:W-:Y:S01]  /*b290*/  FADD.FTZ R0, R19, 0.69314718246459960938 ;  /* 0x3f31721813007421 */ /* 0x000fe20000010000 */
[----:B------:R-:W-:-:S04]  /*b2a0*/  LOP3.LUT R18, R5, 0x80000000, R16, 0xb8, !PT ;  /* 0x8000000005127812 */ /* 0x000fc800078eb810 */
[----:B------:R-:W-:Y:S01]  /*b2b0*/  LOP3.LUT R19, R0, 0x80000000, R17, 0xb8, !PT ;  /* 0x8000000000137812 */ /* 0x000fe200078eb811 */
[----:B------:R-:W-:Y:S06]  /*b2c0*/  BRA `(.L_x_8684) ;  /* 0x00000000003c7947 */ /* 0x000fec0003800000 */
.L_x_8685:
        /* <DEDUP_REMOVED lines=15> */
.L_x_8684:
[----:B------:R-:W-:Y:S05]  /*b3c0*/  BSYNC B0 ;  /* 0x0000000000007941 */ /* 0x000fea0003800000 */
.L_x_8683:
[----:B------:R-:W-:Y:S05]  /*b3d0*/  WARPSYNC.ALL ;  /* 0x0000000000007948 */ /* 0x000fea0003800000 */
[----:B------:R-:W-:Y:S01]  /*b3e0*/  ISETP.GE.AND P0, PT, R23, R2, PT ;  /* 0x000000021700720c */ /* 0x000fe20003f06270 */
[----:B------:R-:W-:Y:S04]  /*b3f0*/  BSSY B0, `(.L_x_8746) ;  /* 0x0000018000007945 */ /* 0x000fe80003800000 */
[----:B------:R-:W-:Y:S08]  /*b400*/  BSSY B1, `(.L_x_8747) ;  /* 0x0000010000017945 */ /* 0x000ff00003800000 */
[----:B------:R-:W-:Y:S05]  /*b410*/  @P0 BRA `(.L_x_8748) ;  /* 0x0000000000380947 */ /* 0x000fea0003800000 */
[----:B------:R-:W1:Y:S01]  /*b420*/  S2R R0, SR_TID.X ;  /* 0x0000000000007919 */ /* 0x000e620000002100 */
[----:B------:R-:W2:Y:S01]  /*b430*/  LDC.64 R4, c[0x0][0x218] ;  /* 0x00008600ff047b82 */ /* 0x000ea20000000a00 */
[----:B-1----:R-:W-:Y:S02]  /*b440*/  LEA R7, R3, R0, 0x9 ;  /* 0x0000000003077211 */ /* 0x002fe400078e48ff */
[----:B------:R-:W-:-:S03]  /*b450*/  IADD3 R23, R0, 0x80, RZ ;  /* 0x0000008000177810 */ /* 0x000fc60007ffe0ff */
[----:B--2---:R-:W-:Y:S01]  /*b460*/  IMAD.WIDE.U32 R4, R7, 0x8, R4 ;  /* 0x0000000807047825 */ /* 0x004fe200078e0004 */
[----:B------:R-:W-:-:S04]  /*b470*/  ISETP.GE.AND P0, PT, R23, R2, PT ;  /* 0x000000021700720c */ /* 0x000fc80003f06270 */
[----:B------:R1:W-:Y:S09]  /*b480*/  STG.E.64 desc[UR4][R4.64], R14 ;  /* 0x0000000e04007986 */ /* 0x0003f2000c101b04 */
[----:B------:R-:W-:Y:S05]  /*b490*/  @P0 BREAK B1 ;  /* 0x0000000000010942 */ /* 0x000fea0003800000 */
[----:B------:R-:W-:Y:S05]  /*b4a0*/  @P0 BRA `(.L_x_8749) ;  /* 0x0000000000300947 */ /* 0x000fea0003800000 */
[----:B-1----:R-:W1:Y:S01]  /*b4b0*/  LDC.64 R4, c[0x0][0x218] ;  /* 0x00008600ff047b82 */ /* 0x002e620000000a00 */
[----:B------:R-:W-:Y:S02]  /*b4c0*/  LEA R7, R3, R23, 0x9 ;  /* 0x0000001703077211 */ /* 0x000fe400078e48ff */
[----:B------:R-:W-:-:S03]  /*b4d0*/  IADD3 R23, R23, 0x80, RZ ;  /* 0x0000008017177810 */ /* 0x000fc60007ffe0ff */
[----:B-1----:R-:W-:-:S05]  /*b4e0*/  IMAD.WIDE.U32 R4, R7, 0x8, R4 ;  /* 0x0000000807047825 */ /* 0x002fca00078e0004 */
[----:B------:R1:W-:Y:S02]  /*b4f0*/  STG.E.64 desc[UR4][R4.64], R12 ;  /* 0x0000000c04007986 */ /* 0x0003e4000c101b04 */
.L_x_8748:
[----:B------:R-:W-:Y:S05]  /*b500*/  BSYNC B1 ;  /* 0x0000000000017941 */ /* 0x000fea0003800000 */
.L_x_8747:
[----:B------:R-:W-:-:S13]  /*b510*/  ISETP.GE.AND P0, PT, R23, R2, PT ;  /* 0x000000021700720c */ /* 0x000fda0003f06270 */
[----:B-1----:R-:W1:Y:S01]  /*b520*/  @!P0 LDC.64 R4, c[0x0][0x218] ;  /* 0x00008600ff048b82 */ /* 0x002e620000000a00 */
[----:B------:R-:W-:Y:S02]  /*b530*/  @!P0 LEA R7, R3, R23, 0x9 ;  /* 0x0000001703078211 */ /* 0x000fe400078e48ff */
[----:B------:R-:W-:-:S03]  /*b540*/  @!P0 IADD3 R23, R23, 0x80, RZ ;  /* 0x0000008017178810 */ /* 0x000fc60007ffe0ff */
[----:B-1----:R-:W-:-:S05]  /*b550*/  @!P0 IMAD.WIDE.U32 R4, R7, 0x8, R4 ;  /* 0x0000000807048825 */ /* 0x002fca00078e0004 */
[----:B------:R2:W-:Y:S02]  /*b560*/  @!P0 STG.E.64 desc[UR4][R4.64], R20 ;  /* 0x0000001404008986 */ /* 0x0005e4000c101b04 */
.L_x_8749:
[----:B------:R-:W-:Y:S05]  /*b570*/  BSYNC B0 ;  /* 0x0000000000007941 */ /* 0x000fea0003800000 */
.L_x_8746:
[----:B------:R-:W-:Y:S05]  /*b580*/  WARPSYNC.ALL ;  /* 0x0000000000007948 */ /* 0x000fea0003800000 */
[----:B------:R-:W-:-:S13]  /*b590*/  ISETP.GE.AND P0, PT, R23, R2, PT ;  /* 0x000000021700720c */ /* 0x000fda0003f06270 */
[----:B------:R-:W-:Y:S05]  /*b5a0*/  @P0 EXIT ;  /* 0x000000000000094d */ /* 0x000fea0003800000 */
[----:B-12---:R-:W1:Y:S01]  /*b5b0*/  LDC.64 R4, c[0x0][0x218] ;  /* 0x00008600ff047b82 */ /* 0x006e620000000a00 */
[----:B------:R-:W-:-:S05]  /*b5c0*/  LEA R3, R3, R23, 0x9 ;  /* 0x0000001703037211 */ /* 0x000fca00078e48ff */
[----:B-1----:R-:W-:-:S05]  /*b5d0*/  IMAD.WIDE.U32 R2, R3, 0x8, R4 ;  /* 0x0000000803027825 */ /* 0x002fca00078e0004 */
[----:B------:R-:W-:Y:S01]  /*b5e0*/  STG.E.64 desc[UR4][R2.64], R18 ;  /* 0x0000001202007986 */ /* 0x000fe2000c101b04 */
[----:B------:R-:W-:Y:S05]  /*b5f0*/  EXIT ;  /* 0x000000000000794d */ /* 0x000fea0003800000 */
        .weak           $__internal_10_$__cuda_sm3x_div_rn_ftz_f32_slowpath
        .type           $__internal_10_$__cuda_sm3x_div_rn_ftz_f32_slowpath,@function
        .size           $__internal_10_$__cuda_sm3x_div_rn_ftz_f32_slowpath,(.L_x_20806 - $__internal_10_$__cuda_sm3x_div_rn_ftz_f32_slowpath)
$__internal_10_$__cuda_sm3x_div_rn_ftz_f32_slowpath:
        /* <DEDUP_REMOVED lines=32> */
.L_x_8752:
[----:B------:R-:W-:Y:S05]  /*b800*/  BSYNC B2 ;  /* 0x0000000000027941 */ /* 0x000fea0003800000 */
.L_x_8751:
        /* <DEDUP_REMOVED lines=27> */
.L_x_8758:
[----:B------:R-:W-:-:S07]  /*b9c0*/  LEA R0, R5, R0, 0x17 ;  /* 0x0000000005007211 */ /* 0x000fce00078eb8ff */
.L_x_8759:
[----:B------:R-:W-:Y:S05]  /*b9d0*/  BSYNC B2 ;  /* 0x0000000000027941 */ /* 0x000fea0003800000 */
.L_x_8757:
[----:B------:R-:W-:Y:S05]  /*b9e0*/  BRA `(.L_x_8760) ;  /* 0x0000000000207947 */ /* 0x000fea0003800000 */
.L_x_8756:
[----:B------:R-:W-:-:S04]  /*b9f0*/  LOP3.LUT R0, R7, 0x80000000, R0, 0x48, !PT ;  /* 0x8000000007007812 */ /* 0x000fc800078e4800 */
[----:B------:R-:W-:Y:S01]  /*ba00*/  LOP3.LUT R0, R0, 0x7f800000, RZ, 0xfc, !PT ;  /* 0x7f80000000007812 */ /* 0x000fe200078efcff */
[----:B------:R-:W-:Y:S06]  /*ba10*/  BRA `(.L_x_8760) ;  /* 0x0000000000147947 */ /* 0x000fec0003800000 */
.L_x_8755:
[----:B------:R-:W-:Y:S01]  /*ba20*/  LOP3.LUT R0, R7, 0x80000000, R0, 0x48, !PT ;  /* 0x8000000007007812 */ /* 0x000fe200078e4800 */
[----:B------:R-:W-:Y:S06]  /*ba30*/  BRA `(.L_x_8760) ;  /* 0x00000000000c7947 */ /* 0x000fec0003800000 */
.L_x_8754:
[----:B------:R-:W0:Y:S01]  /*ba40*/  MUFU.RSQ R0, -QNAN ;  /* 0xffc0000000007908 */ /* 0x000e220000001400 */
[----:B------:R-:W-:Y:S05]  /*ba50*/  BRA `(.L_x_8760) ;  /* 0x0000000000047947 */ /* 0x000fea0003800000 */
.L_x_8753:
[----:B------:R-:W-:-:S07]  /*ba60*/  FADD.FTZ R0, R0, R7 ;  /* 0x0000000700007221 */ /* 0x000fce0000010000 */
.L_x_8760:
[----:B------:R-:W-:Y:S05]  /*ba70*/  BSYNC B1 ;  /* 0x0000000000017941 */ /* 0x000fea0003800000 */
.L_x_8750:
[----:B------:R-:W-:-:S06]  /*ba80*/  HFMA2.MMA R5, -RZ, RZ, 0, 0 ;  /* 0x00000000ff057435 */ /* 0x000fcc00000001ff */
[----:B0-----:R-:W-:Y:S05]  /*ba90*/  RET.REL.NODEC R4 `(_ZN2at6native27unrolled_elementwise_kernelIZZZNS0_16asin_kernel_cudaERNS_18TensorIteratorBaseEENKUlvE_clEvENKUlvE0_clEvEUlN3c107complexIfEEE_St5arrayIPcLm2EELi4E23TrivialOffsetCalculatorILi1EjESE_NS0_6memory15LoadWithoutCastENSF_16StoreWithoutCastEEEviT_T0_T2_T3_T4_T5_) ;  /* 0xffffff4404587950 */ /* 0x001fea0003c3ffff */
.L_x_8761:
        /* <DEDUP_REMOVED lines=14> */
.L_x_20806:


//--------------------- .text._ZN2at6native29vectorized_elementwise_kernelILi2EZZZNS0_16asin_kernel_cudaERNS_18TensorIteratorBaseEENKUlvE_clEvENKUlvE0_clEvEUlN3c107complexIfEEE_St5arrayIPcLm2EEEEviT0_T1_ --------------------------
	.section	.text._ZN2at6native29vectorized_elementwise_kernelILi2EZZZNS0_16asin_kernel_cudaERNS_18TensorIteratorBaseEENKUlvE_clEvENKUlvE0_clEvEUlN3c107complexIfEEE_St5arrayIPcLm2EEEEviT0_T1_,"ax",@progbits
	.align	128
        .global         _ZN2at6native29vectorized_elementwise_kernelILi2EZZZNS0_16asin_kernel_cudaERNS_18TensorIteratorBaseEENKUlvE_clEvENKUlvE0_clEvEUlN3c107complexIfEEE_St5arrayIPcLm2EEEEviT0_T1_
        .type           _ZN2at6native29vectorized_elementwise_kernelILi2EZZZNS0_16asin_kernel_cudaERNS_18TensorIteratorBaseEENKUlvE_clEvENKUlvE0_clEvEUlN3c107complexIfEEE_St5arrayIPcLm2EEEEviT0_T1_,@function
        .size           _ZN2at6native29vectorized_elementwise_kernelILi2EZZZNS0_16asin_kernel_cudaERNS_18TensorIteratorBaseEENKUlvE_clEvENKUlvE0_clEvEUlN3c107complexIfEEE_St5arrayIPcLm2EEEEviT0_T1_,(.L_x_20807 - _ZN2at6native29vectorized_elementwise_kernelILi2EZZZNS0_16asin_kernel_cudaERNS_18TensorIteratorBaseEENKUlvE_clEvENKUlvE0_clEvEUlN3c107complexIfEEE_St5arrayIPcLm2EEEEviT0_T1_)
        .other          _ZN2at6native29vectorized_elementwise_kernelILi2EZZZNS0_16asin_kernel_cudaERNS_18TensorIteratorBaseEENKUlvE_clEvENKUlvE0_clEvEUlN3c107complexIfEEE_St5arrayIPcLm2EEEEviT0_T1_,@"STO_CUDA_ENTRY STV_DEFAULT"
_ZN2at6native29vectorized_elementwise_kernelILi2EZZZNS0_16asin_kernel_cudaERNS_18TensorIteratorBaseEENKUlvE_clEvENKUlvE0_clEvEUlN3c107complexIfEEE_St5arrayIPcLm2EEEEviT0_T1_:
.text._ZN2at6native29vectorized_elementwise_kernelILi2EZZZNS0_16asin_kernel_cudaERNS_18TensorIteratorBaseEENKUlvE_clEvENKUlvE0_clEvEUlN3c107complexIfEEE_St5arrayIPcLm2EEEEviT0_T1_:
[----:B------:R-:W-:Y:S08]  /*0000*/  LDC R1, c[0x0][0x28] ;  /* 0x00000a00ff017b82 */ /* 0x000ff00000000800 */
[----:B------:R-:W0:Y:S01]  /*0010*/  S2UR UR6, SR_CTAID.X ;  /* 0x00000000000679c3 */ /* 0x000e220000002500 */
[----:B------:R-:W-:Y:S01]  /*0020*/  ULDC UR4, c[0x0][0x210] ;  /* 0x0000840000047ab9 */ /* 0x000fe20000000800 */
[----:B------:R-:W-:Y:S01]  /*0030*/  ULDC.64 UR8, c[0x0][0x208] ;  /* 0x0000820000087ab9 */ /* 0x000fe20000000a00 */
[----:B0-----:R-:W-:-:S04]  /*0040*/  USHF.L.U32 UR6, UR6, 0xa, URZ ;  /* 0x0000000a06067899 */ /* 0x001fc8000800063f */
[----:B------:R-:W-:-:S04]  /*0050*/  UIADD3 UR4, -UR6, UR4, URZ ;  /* 0x0000000406047290 */ /* 0x000fc8000fffe13f */
[----:B------:R-:W-:-:S06]  /*0060*/  UISETP.GE.U32.AND UP0, UPT, UR4, 0x400, UPT ;  /* 0x000004000400788c */ /* 0x000fcc000bf06070 */
[----:B------:R-:W-:-:S13]  /*0070*/  PLOP3.LUT P0, PT, PT, PT, UP0, 0x80, 0x0 ;  /* 0x000000000000781c */ /* 0x000fda0003f0f008 */
[----:B------:R-:W-:Y:S05]  /*0080*/  @!P0 BRA `(.L_x_8762) ;  /* 0x0000015c00608947 */ /* 0x000fea0003800000 */
[----:B------:R-:W0:Y:S01]  /*0090*/  S2R R24, SR_TID.X ;  /* 0x0000000000187919 */ /* 0x000e220000002100 */
[----:B------:R-:W-:Y:S02]  /*00a0*/  ULDC.64 UR4, c[0x0][0x220] ;  /* 0x0000880000047ab9 */ /* 0x000fe40000000a00 */
[----:B------:R-:W-:-:S06]  /*00b0*/  UIMAD.WIDE UR4, UR6, 0x8, UR4 ;  /* 0x00000008060478a5 */ /* 0x000fcc000f8e0204 */
[----:B------:R-:W-:Y:S02]  /*00c0*/  MOV R2, UR4 ;  /* 0x0000000400027c02 */ /* 0x000fe40008000f00 */
[----:B------:R-:W-:-:S03]  /*00d0*/  MOV R3, UR5 ;  /* 0x0000000500037c02 */ /* 0x000fc60008000f00 */
[----:B0-----:R-:W-:-:S05]  /*00e0*/  IMAD.WIDE.U32 R2, R24, 0x10, R2 ;  /* 0x0000001018027825 */ /* 0x001fca00078e0002 */
[----:B------:R-:W2:Y:S04]  /*00f0*/  LDG.E.128 R4, desc[UR8][R2.64] ;  /* 0x0000000802047981 */ /* 0x000ea8000c1e1d00 */
[----:B------:R0:W5:Y:S04]  /*0100*/  LDG.E.128 R8, desc[UR8][R2.64+0x800] ;  /* 0x0008000802087981 */ /* 0x000168000c1e1d00 */
[----:B------:R0:W5:Y:S04]  /*0110*/  LDG.E.128 R12, desc[UR8][R2.64+0x1000] ;  /* 0x00100008020c7981 */ /* 0x000168000c1e1d00 */
[----:B------:R0:W5:Y:S01]  /*0120*/  LDG.E.128 R16, desc[UR8][R2.64+0x1800] ;  /* 0x0018000802107981 */ /* 0x000162000c1e1d00 */
[----:B------:R-:W-:Y:S01]  /*0130*/  BSSY B2, `(.L_x_8763) ;  /* 0x00002b9000027945 */ /* 0x000fe20003800000 */
[----:B--2---:R-:W-:Y:S01]  /*0140*/  MOV R32, R5 ;  /* 0x0000000500207202 */ /* 0x004fe20000000f00 */
[C---:B------:R-:W-:Y:S01]  /*0150*/  FADD.FTZ R25, |R4|.reuse, -RZ ;  /* 0x800000ff04197221 */ /* 0x040fe20000010200 */
[----:B------:R-:W-:-:S02]  /*0160*/  FSETP.GTU.FTZ.AND P1, PT, |R4|, +INF , PT ;  /* 0x7f8000000400780b */ /* 0x000fc40003f3c200 */
[----:B------:R-:W-:Y:S02]  /*0170*/  FSETP.GTU.FTZ.AND P0, PT, |R32|, +INF , PT ;  /* 0x7f8000002000780b */ /* 0x000fe40003f1c200 */
        /* <DEDUP_REMOVED lines=17> */
[----:B------:R-:W-:Y:S02]  /*0290*/  BSSY B0, `(.L_x_8767) ;  /* 0x0000097000007945 */ /* 0x000fe40003800000 */
        /* <DEDUP_REMOVED lines=11> */
[----:B------:R-:W-:-:S05]  /*0350*/  FADD.FTZ R3, R25, -1 ;  /* 0xbf80000019037421 */ /* 0x000fca0000010000 */
[----:B------:R-:W0:Y:S02]  /*0360*/  MUFU.SQRT R22, R22 ;  /* 0x0000001600167308 */ /* 0x000e240000002000 */
[----:B0-----:R-:W-:Y:S01]  /*0370*/  @P0 FMUL.FTZ R2, R22, R21 ;  /* 0x0000001516020220 */ /* 0x001fe20000410000 */
[----:B------:R-:W-:Y:S01]  /*0380*/  FADD.FTZ R21, |R3|, -RZ ;  /* 0x800000ff03157221 */ /* 0x000fe20000010200 */
[----:B------:R-:W-:-:S04]  /*0390*/  FSETP.NEU.FTZ.AND P0, PT, R5, +INF , PT ;  /* 0x7f8000000500780b */ /* 0x000fc80003f1d000 */
        /* <DEDUP_REMOVED lines=9> */
[----:B------:R-:W-:-:S06]  /*0430*/  FFMA.FTZ R22, R21, R21, R22 ;  /* 0x0000001515167223 */ /* 0x000fcc0000010016 */
[----:B------:R-:W0:Y:S02]  /*0440*/  MUFU.SQRT R22, R22 ;  /* 0x0000001600167308 */ /* 0x000e240000002000 */
[----:B0-----:R-:W-:Y:S01]  /*0450*/  @P1 FMUL.FTZ R23, R22, R5 ;  /* 0x0000000516171220 */ /* 0x001fe20000410000 */
[----:B------:R-:W-:Y:S02]  /*0460*/  FSETP.NEU.FTZ.AND P1, PT, R20, +INF , PT ;  /* 0x7f8000001400780b */ /* 0x000fe40003f3d000 */
        /* <DEDUP_REMOVED lines=26> */
[----:B------:R-:W-:-:S03]  /*0610*/  HFMA2.MMA R27, -RZ, RZ, 1.625, 0 ;  /* 0x3e800000ff1b7435 */ /* 0x000fc600000001ff */
[----:B------:R-:W0:Y:S02]  /*0620*/  MUFU.SQRT R20, R23 ;  /* 0x0000001700147308 */ /* 0x000e240000002000 */
[----:B0-----:R-:W-:-:S04]  /*0630*/  FADD.FTZ R20, R3, R20 ;  /* 0x0000001403147221 */ /* 0x001fc80000010000 */
[C---:B------:R-:W-:Y:S01]  /*0640*/  FADD.FTZ.RZ R21, R20.reuse, 1 ;  /* 0x3f80000014157421 */ /* 0x040fe2000001c000 */
[----:B------:R-:W-:-:S04]  /*0650*/  ISETP.GE.U32.AND P0, PT, R20, 0x7f800000, PT ;  /* 0x7f8000001400780c */ /* 0x000fc80003f06070 */
[----:B------:R-:W-:-:S04]  /*0660*/  IADD3 R21, R21, -0x3f400000, RZ ;  /* 0xc0c0000015157810 */ /* 0x000fc80007ffe0ff */
[----:B------:R-:W-:-:S04]  /*0670*/  LOP3.LUT R21, R21, 0xff800000, RZ, 0xc0, !PT ;  /* 0xff80000015157812 */ /* 0x000fc800078ec0ff */
[----:B------:R-:W-:-:S05]  /*0680*/  IADD3 R22, -R21, 0x40800000, RZ ;  /* 0x4080000015167810 */ /* 0x000fca0007ffe1ff */
[----:B------:R-:W-:Y:S01]  /*0690*/  FFMA.FTZ R27, R22, R27, -1 ;  /* 0xbf800000161b7423 */ /* 0x000fe2000001001b */
[-C--:B------:R-:W-:Y:S02]  /*06a0*/  IADD3 R22, R20, -R21.reuse, RZ ;  /* 0x8000001514167210 */ /* 0x080fe40007ffe0ff */
[----:B------:R-:W-:-:S03]  /*06b0*/  I2FP.F32.S32 R21, R21 ;  /* 0x0000001500157245 */ /* 0x000fc60000201400 */
[----:B------:R-:W-:Y:S01]  /*06c0*/  FADD.FTZ R22, R22, R27 ;  /* 0x0000001b16167221 */ /* 0x000fe20000010000 */
[----:B------:R-:W-:Y:S01]  /*06d0*/  MOV R27, 0x3d39bf78 ;  /* 0x3d39bf78001b7802 */ /* 0x000fe20000000f00 */
[----:B------:R-:W-:-:S04]  /*06e0*/  FMUL.FTZ R21, R21, 1.1920928955078125e-07 ;  /* 0x3400000015157820 */ /* 0x000fc80000410000 */
        /* <DEDUP_REMOVED lines=12> */
[----:B------:R-:W-:-:S13]  /*07b0*/  ISETP.GE.AND P0, PT, R20, -0x407fffff, PT ;  /* 0xbf8000011400780c */ /* 0x000fda0003f06270 */
[----:B------:R-:W-:-:S05]  /*07c0*/  @P0 MOV R21, 0x7f800000 ;  /* 0x7f80000000150802 */ /* 0x000fca0000000f00 */
[C---:B------:R-:W-:Y:S01]  /*07d0*/  @P0 FFMA.FTZ R28, R20.reuse, R21, +INF ;  /* 0x7f800000141c0423 */ /* 0x040fe20000010015 */
[----:B------:R-:W-:-:S04]  /*07e0*/  FSETP.NEU.FTZ.AND P0, PT, R20, RZ, PT ;  /* 0x000000ff1400720b */ /* 0x000fc80003f1d000 */
[----:B------:R-:W-:Y:S01]  /*07f0*/  FSEL R28, R28, -RZ, P0 ;  /* 0x800000ff1c1c7208 */ /* 0x000fe20000000000 */
[----:B------:R-:W-:Y:S08]  /*0800*/  BRA `(.L_x_8768) ;  /* 0x0000000000fc7947 */ /* 0x000ff00003800000 */
.L_x_8770:
        /* <DEDUP_REMOVED lines=10> */
.L_x_8772:
[----:B------:R-:W-:-:S04]  /*08b0*/  FADD.FTZ R20, -R0, R5 ;  /* 0x0000000500147221 */ /* 0x000fc80000010100 */
[----:B------:R-:W-:-:S07]  /*08c0*/  FMUL.FTZ R20, R20, 0.5 ;  /* 0x3f00000014147820 */ /* 0x000fce0000410000 */
.L_x_8773:
[----:B------:R-:W-:Y:S05]  /*08d0*/  BSYNC B1 ;  /* 0x0000000000017941 */ /* 0x000fea0003800000 */
.L_x_8771:
        /* <DEDUP_REMOVED lines=11> */
.L_x_8775:
[----:B------:R-:W-:-:S04]  /*0990*/  FADD.FTZ R21, R2, -R21 ;  /* 0x8000001502157221 */ /* 0x000fc80000010000 */
[----:B------:R-:W-:-:S07]  /*09a0*/  FMUL.FTZ R21, R21, 0.5 ;  /* 0x3f00000015157820 */ /* 0x000fce0000410000 */
.L_x_8776:
[----:B------:R-:W-:Y:S05]  /*09b0*/  BSYNC B1 ;  /* 0x0000000000017941 */ /* 0x000fea0003800000 */
.L_x_8774:
[----:B------:R-:W-:Y:S01]  /*09c0*/  FADD.FTZ R21, R21, R20 ;  /* 0x0000001415157221 */ /* 0x000fe20000010000 */
[----:B------:R-:W-:Y:S01]  /*09d0*/  FADD.FTZ R20, R34, 1 ;  /* 0x3f80000022147421 */ /* 0x000fe20000010000 */
[----:B------:R-:W-:-:S03]  /*09e0*/  HFMA2.MMA R27, -RZ, RZ, 1.625, 0 ;  /* 0x3e800000ff1b7435 */ /* 0x000fc600000001ff */
[----:B------:R-:W-:-:S04]  /*09f0*/  FMUL.FTZ R23, R20, R21 ;  /* 0x0000001514177220 */ /* 0x000fc80000410000 */
        /* <DEDUP_REMOVED lines=31> */
.L_x_8769:
[----:B------:R0:W1:Y:S02]  /*0bf0*/  MUFU.SQRT R28, R26 ;  /* 0x0000001a001c7308 */ /* 0x0000640000002000 */
.L_x_8768:
[----:B------:R-:W-:Y:S05]  /*0c00*/  BSYNC B0 ;  /* 0x0000000000007941 */ /* 0x000fea0003800000 */
.L_x_8767:
        /* <DEDUP_REMOVED lines=35> */
.L_x_8780:
        /* <DEDUP_REMOVED lines=17> */
.L_x_8786:
[----:B------:R-:W-:-:S04]  /*0f50*/  FADD.FTZ R0, -R0, R5 ;  /* 0x0000000500007221 */ /* 0x000fc80000010100 */
[----:B------:R-:W-:-:S07]  /*0f60*/  FMUL.FTZ R0, R0, 0.5 ;  /* 0x3f00000000007820 */ /* 0x000fce0000410000 */
.L_x_8787:
[----:B------:R-:W-:Y:S05]  /*0f70*/  BSYNC B4 ;  /* 0x0000000000047941 */ /* 0x000fea0003800000 */
.L_x_8785:
        /* <DEDUP_REMOVED lines=10> */
.L_x_8789:
[----:B------:R-:W-:-:S04]  /*1020*/  FADD.FTZ R2, -R3, R2 ;  /* 0x0000000203027221 */ /* 0x000fc80000010100 */
[----:B------:R-:W-:-:S07]  /*1030*/  FMUL.FTZ R3, R2, 0.5 ;  /* 0x3f00000002037820 */ /* 0x000fce0000410000 */
.L_x_8790:
[----:B------:R-:W-:Y:S05]  /*1040*/  BSYNC B4 ;  /* 0x0000000000047941 */ /* 0x000fea0003800000 */
.L_x_8788:
[----:B------:R-:W-:Y:S01]  /*1050*/  FADD.FTZ R3, R3, R0 ;  /* 0x0000000003037221 */ /* 0x000fe20000010000 */
[----:B------:R-:W-:-:S04]  /*1060*/  FADD.FTZ R34, R25, R34 ;  /* 0x0000002219227221 */ /* 0x000fc80000010000 */
[----:B------:R-:W-:-:S06]  /*1070*/  FMUL.FTZ R34, R34, R3 ;  /* 0x0000000322227220 */ /* 0x000fcc0000410000 */
[----:B------:R-:W2:Y:S01]  /*1080*/  MUFU.SQRT R34, R34 ;  /* 0x0000002200227308 */ /* 0x000ea20000002000 */
[----:B------:R-:W-:Y:S05]  /*1090*/  BRA `(.L_x_8791) ;  /* 0x0000000000487947 */ /* 0x000fea0003800000 */
.L_x_8784:
        /* <DEDUP_REMOVED lines=12> */
.L_x_8783:
[----:B------:R-:W-:Y:S01]  /*1160*/  FADD.FTZ R0, R34, 1 ;  /* 0x3f80000022007421 */ /* 0x000fe20000010000 */
[----:B------:R-:W-:Y:S01]  /*1170*/  MUFU.SQRT R3, R26 ;  /* 0x0000001a00037308 */ /* 0x000fe20000002000 */
[----:B------:R-:W-:Y:S02]  /*1180*/  MOV R25, 0x3f800000 ;  /* 0x3f80000000197802 */ /* 0x000fe40000000f00 */
[----:B------:R-:W-:-:S06]  /*1190*/  FMUL.FTZ R0, R0, 0.5 ;  /* 0x3f00000000007820 */ /* 0x000fcc0000410000 */
[----:B------:R-:W2:Y:S02]  /*11a0*/  MUFU.SQRT R0, R0 ;  /* 0x0000000000007308 */ /* 0x000ea40000002000 */
[----:B--2---:R-:W-:-:S07]  /*11b0*/  FMUL.FTZ R34, R3, R0 ;  /* 0x0000000003227220 */ /* 0x004fce0000410000 */
.L_x_8791:
[----:B------:R-:W-:Y:S05]  /*11c0*/  BSYNC B1 ;  /* 0x0000000000017941 */ /* 0x000fea0003800000 */
.L_x_8782:
[----:B------:R-:W-:Y:S05]  /*11d0*/  BRA `(.L_x_8792) ;  /* 0x0000000000087947 */ /* 0x000fea0003800000 */
.L_x_8779:
[----:B------:R-:W-:Y:S01]  /*11e0*/  FMUL.FTZ R34, R34, 16777216 ;  /* 0x4b80000022227820 */ /* 0x000fe20000410000 */
[----:B------:R-:W-:-:S07]  /*11f0*/  FMUL.FTZ R25, R25, 16777216 ;  /* 0x4b80000019197820 */ /* 0x000fce0000410000 */
.L_x_8792:
[----:B------:R-:W-:Y:S05]  /*1200*/  BSYNC B0 ;  /* 0x0000000000007941 */ /* 0x000fea0003800000 */
.L_x_8778:
        /* <DEDUP_REMOVED lines=16> */
[----:B-1---5:R-:W-:Y:S05]  /*1310*/  CALL.REL.NOINC `($__internal_11_$__cuda_sm3x_div_rn_ftz_f32_slowpath) ;  /* 0x000002b4005c7944 */ /* 0x022fea0003c00000 */
.L_x_8794:
[----:B------:R-:W-:Y:S05]  /*1320*/  BSYNC B4 ;  /* 0x0000000000047941 */ /* 0x000fea0003800000 */
.L_x_8793:
        /* <DEDUP_REMOVED lines=18> */
.L_x_8796:
[----:B------:R-:W-:Y:S02]  /*1450*/  ISETP.GE.AND P0, PT, R34, RZ, PT ;  /* 0x000000ff2200720c */ /* 0x000fe40003f06270 */
[----:B------:R-:W-:-:S11]  /*1460*/  MOV R3, 0x3fd774eb ;  /* 0x3fd774eb00037802 */ /* 0x000fd60000000f00 */
[----:B------:R-:W-:-:S04]  /*1470*/  @P0 FFMA.FTZ R0, R3, 0.93318945169448852539, -R0 ;  /* 0x3f6ee58103000823 */ /* 0x000fc80000010800 */
[----:B------:R-:W-:-:S07]  /*1480*/  @!P0 FFMA.FTZ R0, R3, 0.93318945169448852539, R0 ;  /* 0x3f6ee58103008823 */ /* 0x000fce0000010000 */
.L_x_8797:
[----:B------:R-:W-:Y:S05]  /*1490*/  BSYNC B0 ;  /* 0x0000000000007941 */ /* 0x000fea0003800000 */
.L_x_8795:
        /* <DEDUP_REMOVED lines=10> */
.L_x_8781:
[----:B------:R-:W-:Y:S05]  /*1540*/  BSYNC B3 ;  /* 0x0000000000037941 */ /* 0x000fea0003800000 */
.L_x_8777:
[----:B-1----:R-:W-:Y:S02]  /*1550*/  LOP3.LUT R29, R28, 0x80000000, R29, 0xb8, !PT ;  /* 0x800000001c1d7812 */ /* 0x002fe400078eb81d */
[----:B------:R-:W-:Y:S01]  /*1560*/  LOP3.LUT R4, R3, 0x80000000, R4, 0xb8, !PT ;  /* 0x8000000003047812 */ /* 0x000fe200078eb804 */
[----:B------:R-:W-:Y:S06]  /*1570*/  BRA `(.L_x_8766) ;  /* 0x0000001400d07947 */ /* 0x000fec0003800000 */
.L_x_8765:
        /* <DEDUP_REMOVED lines=29> */
[----:B-----5:R-:W-:Y:S05]  /*1750*/  CALL.REL.NOINC `($__internal_11_$__cuda_sm3x_div_rn_ftz_f32_slowpath) ;  /* 0x000002b0004c7944 */ /* 0x020fea0003c00000 */
[----:B------:R-:W-:-:S07]  /*1760*/  MOV R2, R0 ;  /* 0x0000000000027202 */ /* 0x000fce0000000f00 */
.L_x_8803:
[----:B------:R-:W-:Y:S05]  /*1770*/  BSYNC B4 ;  /* 0x0000000000047941 */ /* 0x000fea0003800000 */
.L_x_8802:
        /* <DEDUP_REMOVED lines=18> */
.L_x_8805:
[----:B------:R-:W-:Y:S02]  /*18a0*/  ISETP.GE.AND P0, PT, R27, RZ, PT ;  /* 0x000000ff1b00720c */ /* 0x000fe40003f06270 */
[----:B------:R-:W-:-:S11]  /*18b0*/  MOV R3, 0x3fd774eb ;  /* 0x3fd774eb00037802 */ /* 0x000fd60000000f00 */
[----:B------:R-:W-:-:S04]  /*18c0*/  @P0 FFMA.FTZ R2, R3, 0.93318945169448852539, -R2 ;  /* 0x3f6ee58103020823 */ /* 0x000fc80000010802 */
[----:B------:R-:W-:-:S07]  /*18d0*/  @!P0 FFMA.FTZ R2, R3, 0.93318945169448852539, R2 ;  /* 0x3f6ee58103028823 */ /* 0x000fce0000010002 */
.L_x_8806:
[----:B------:R-:W-:Y:S05]  /*18e0*/  BSYNC B0 ;  /* 0x0000000000007941 */ /* 0x000fea0003800000 */
.L_x_8804:
        /* <DEDUP_REMOVED lines=13> */
.L_x_8801:
        /* <DEDUP_REMOVED lines=11> */
[----:B-----5:R-:W-:Y:S05]  /*1a70*/  CALL.REL.NOINC `($__internal_11_$__cuda_sm3x_div_rn_ftz_f32_slowpath) ;  /* 0x000002ac00847944 */ /* 0x020fea0003c00000 */
.L_x_8809:
[----:B------:R-:W-:Y:S05]  /*1a80*/  BSYNC B4 ;  /* 0x0000000000047941 */ /* 0x000fea0003800000 */
.L_x_8808:
        /* <DEDUP_REMOVED lines=18> */
.L_x_8811:
[----:B------:R-:W-:Y:S02]  /*1bb0*/  ISETP.GE.AND P0, PT, R27, RZ, PT ;  /* 0x000000ff1b00720c */ /* 0x000fe40003f06270 */
[----:B------:R-:W-:-:S11]  /*1bc0*/  MOV R3, 0x3fd774eb ;  /* 0x3fd774eb00037802 */ /* 0x000fd60000000f00 */
[----:B------:R-:W-:-:S04]  /*1bd0*/  @P0 FFMA.FTZ R0, R3, 0.93318945169448852539, -R0 ;  /* 0x3f6ee58103000823 */ /* 0x000fc80000010800 */
[----:B------:R-:W-:-:S07]  /*1be0*/  @!P0 FFMA.FTZ R0, R3, 0.93318945169448852539, R0 ;  /* 0x3f6ee58103008823 */ /* 0x000fce0000010000 */
.L_x_8812:
[----:B------:R-:W-:Y:S05]  /*1bf0*/  BSYNC B0 ;  /* 0x0000000000007941 */ /* 0x000fea0003800000 */
.L_x_8810:
        /* <DEDUP_REMOVED lines=27> */
.L_x_8800:
        /* <DEDUP_REMOVED lines=32> */
[----:B-----5:R-:W-:Y:S05]  /*1fb0*/  CALL.REL.NOINC `($__internal_11_$__cuda_sm3x_div_rn_ftz_f32_slowpath) ;  /* 0x000002a800347944 */ /* 0x020fea0003c00000 */
.L_x_8814:
[----:B------:R-:W-:Y:S05]  /*1fc0*/  BSYNC B4 ;  /* 0x0000000000047941 */ /* 0x000fea0003800000 */
.L_x_8813:
        /* <DEDUP_REMOVED lines=18> */
.L_x_8816:
[----:B------:R-:W-:Y:S02]  /*20f0*/  ISETP.GE.AND P0, PT, R27, RZ, PT ;  /* 0x000000ff1b00720c */ /* 0x000fe40003f06270 */
[----:B------:R-:W-:-:S11]  /*2100*/  MOV R3, 0x3fd774eb ;  /* 0x3fd774eb00037802 */ /* 0x000fd60000000f00 */
[----:B------:R-:W-:-:S04]  /*2110*/  @P0 FFMA.FTZ R0, R3, 0.93318945169448852539, -R0 ;  /* 0x3f6ee58103000823 */ /* 0x000fc80000010800 */
[----:B------:R-:W-:-:S07]  /*2120*/  @!P0 FFMA.FTZ R0, R3, 0.93318945169448852539, R0 ;  /* 0x3f6ee58103008823 */ /* 0x000fce0000010000 */
.L_x_8817:
[----:B------:R-:W-:Y:S05]  /*2130*/  BSYNC B0 ;  /* 0x0000000000007941 */ /* 0x000fea0003800000 */
.L_x_8815:
        /* <DEDUP_REMOVED lines=11> */
.L_x_8799:
        /* <DEDUP_REMOVED lines=23> */
.L_x_8821:
[----:B------:R-:W-:Y:S05]  /*2360*/  BSYNC B4 ;  /* 0x0000000000047941 */ /* 0x000fea0003800000 */
.L_x_8820:
        /* <DEDUP_REMOVED lines=24> */
.L_x_8819:
        /* <DEDUP_REMOVED lines=12> */
.L_x_8823:
[----:B------:R-:W-:Y:S05]  /*25b0*/  BSYNC B4 ;  /* 0x0000000000047941 */ /* 0x000fea0003800000 */
.L_x_8822:
[----:B------:R-:W-:Y:S01]  /*25c0*/  HFMA2.MMA R3, -RZ, RZ, 0.89990234375, 10328 ;  /* 0x3b33710bff037435 */ /* 0x000fe200000001ff */
[----:B------:R-:W-:Y:S01]  /*25d0*/  FMUL.FTZ R2, R0, R0 ;  /* 0x0000000000027220 */ /* 0x000fe20000410000 */
[----:B------:R-:W-:Y:S01]  /*25e0*/  @!P6 MOV R21, 0x3fd774eb ;  /* 0x3fd774eb0015e802 */ /* 0x000fe20000000f00 */
[----:B------:R-:W-:Y:S01]  /*25f0*/  FADD.FTZ R22, |R32|, R25 ;  /* 0x0000001920167221 */ /* 0x000fe20000010200 */
        /* <DEDUP_REMOVED lines=9> */
[CC--:B------:R-:W-:Y:S02]  /*2690*/  VIMNMX R2, R26.reuse, R25.reuse, !PT ;  /* 0x000000191a027248 */ /* 0x0c0fe40007fe0100 */
[----:B------:R-:W-:Y:S01]  /*26a0*/  VIMNMX R26, R26, R25, PT ;  /* 0x000000191a1a7248 */ /* 0x000fe20003fe0100 */
[----:B------:R-:W-:Y:S01]  /*26b0*/  FFMA.FTZ R0, R3, R0, R0 ;  /* 0x0000000003007223 */ /* 0x000fe20000010000 */
[----:B------:R-:W-:Y:S02]  /*26c0*/  LOP3.LUT R3, R2, 0xfe000000, RZ, 0xc0, !PT ;  /* 0xfe00000002037812 */ /* 0x000fe400078ec0ff */
[----:B------:R-:W-:Y:S01]  /*26d0*/  FSETP.NEU.FTZ.AND P0, PT, R26, RZ, PT ;  /* 0x000000ff1a00720b */ /* 0x000fe20003f1d000 */
[----:B------:R-:W-:Y:S01]  /*26e0*/  @!P6 FFMA.FTZ R0, R21, 0.93318945169448852539, -R0 ;  /* 0x3f6ee5811500e823 */ /* 0x000fe20000010800 */
        /* <DEDUP_REMOVED lines=8> */
[----:B------:R-:W-:-:S04]  /*2770*/  FSETP.NEU.FTZ.AND P0, PT, R26, +INF , PT ;  /* 0x7f8000001a00780b */ /* 0x000fc80003f1d000 */
[----:B------:R-:W-:Y:S02]  /*2780*/  FSEL R2, R2, +INF , P0 ;  /* 0x7f80000002027808 */ /* 0x000fe40000000000 */
        /* <DEDUP_REMOVED lines=9> */
.L_x_8818:
        /* <DEDUP_REMOVED lines=33> */
.L_x_8825:
[----:B------:R-:W-:Y:S05]  /*2a30*/  BSYNC B4 ;  /* 0x0000000000047941 */ /* 0x000fea0003800000 */
.L_x_8824:
        /* <DEDUP_REMOVED lines=21> */
.L_x_8807:
[----:B------:R-:W-:Y:S05]  /*2b90*/  BSYNC B3 ;  /* 0x0000000000037941 */ /* 0x000fea0003800000 */
.L_x_8798:
[----:B------:R-:W-:Y:S01]  /*2ba0*/  FADD.FTZ R28, R28, 0.69314718246459960938 ;  /* 0x3f3172181c1c7421 */ /* 0x000fe20000010000 */
[----:B------:R-:W-:-:S04]  /*2bb0*/  LOP3.LUT R4, R3, 0x80000000, R4, 0xb8, !PT ;  /* 0x8000000003047812 */ /* 0x000fc800078eb804 */
[----:B------:R-:W-:Y:S01]  /*2bc0*/  LOP3.LUT R29, R28, 0x80000000, R29, 0xb8, !PT ;  /* 0x800000001c1d7812 */ /* 0x000fe200078eb81d */
[----:B------:R-:W-:Y:S06]  /*2bd0*/  BRA `(.L_x_8766) ;  /* 0x0000000000387947 */ /* 0x000fec0003800000 */
.L_x_8764:
        /* <DEDUP_REMOVED lines=14> */
.L_x_8766:
[----:B------:R-:W-:Y:S05]  /*2cc0*/  BSYNC B2 ;  /* 0x0000000000027941 */ /* 0x000fea0003800000 */
.L_x_8763:
[----:B------:R-:W-:Y:S05]  /*2cd0*/  WARPSYNC.ALL ;  /* 0x0000000000007948 */ /* 0x000fea0003800000 */
[C---:B------:R-:W-:Y:S01]  /*2ce0*/  FSETP.GTU.FTZ.AND P0, PT, |R7|.reuse, +INF , PT ;  /* 0x7f8000000700780b */ /* 0x040fe20003f1c200 */
[----:B------:R-:W-:Y:S01]  /*2cf0*/  BSSY B2, `(.L_x_8826) ;  /* 0x00002b5000027945 */ /* 0x000fe20003800000 */
[C---:B------:R-:W-:Y:S01]  /*2d00*/  FSETP.GTU.FTZ.AND P1, PT, |R6|.reuse, +INF , PT ;  /* 0x7f8000000600780b */ /* 0x040fe20003f3c200 */
[----:B0-----:R-:W-:Y:S01]  /*2d10*/  FADD.FTZ R26, |R7|, -RZ ;  /* 0x800000ff071a7221 */ /* 0x001fe20000010200 */
        /* <DEDUP_REMOVED lines=72> */
[----:B------:R-:W-:-:S03]  /*31a0*/  HFMA2.MMA R30, -RZ, RZ, 1.875, 0 ;  /* 0x3f800000ff1e7435 */ /* 0x000fc600000001ff */
[----:B------:R-:W0:Y:S02]  /*31b0*/  MUFU.SQRT R20, R22 ;  /* 0x0000001600147308 */ /* 0x000e240000002000 */
[----:B0-----:R-:W-:-:S04]  /*31c0*/  FADD.FTZ R20, R3, R20 ;  /* 0x0000001403147221 */ /* 0x001fc80000010000 */
[C---:B------:R-:W-:Y:S01]  /*31d0*/  FADD.FTZ.RZ R21, R20.reuse, 1 ;  /* 0x3f80000014157421 */ /* 0x040fe2000001c000 */
[----:B------:R-:W-:-:S04]  /*31e0*/  ISETP.GE.U32.AND P0, PT, R20, 0x7f800000, PT ;  /* 0x7f8000001400780c */ /* 0x000fc80003f06070 */
[----:B------:R-:W-:-:S04]  /*31f0*/  IADD3 R21, R21, -0x3f400000, RZ ;  /* 0xc0c0000015157810 */ /* 0x000fc80007ffe0ff */
[----:B------:R-:W-:-:S04]  /*3200*/  LOP3.LUT R21, R21, 0xff800000, RZ, 0xc0, !PT ;  /* 0xff80000015157812 */ /* 0x000fc800078ec0ff */
[----:B------:R-:W-:-:S05]  /*3210*/  IADD3 R23, -R21, 0x40800000, RZ ;  /* 0x4080000015177810 */ /* 0x000fca0007ffe1ff */
[----:B------:R-:W-:Y:S01]  /*3220*/  FFMA.FTZ R30, R23, 0.25, -R30 ;  /* 0x3e800000171e7823 */ /* 0x000fe2000001081e */
        /* <DEDUP_REMOVED lines=23> */
.L_x_8833:
        /* <DEDUP_REMOVED lines=10> */
.L_x_8835:
[----:B------:R-:W-:-:S04]  /*3440*/  FADD.FTZ R20, -R0, R5 ;  /* 0x0000000500147221 */ /* 0x000fc80000010100 */
[----:B------:R-:W-:-:S07]  /*3450*/  FMUL.FTZ R20, R20, 0.5 ;  /* 0x3f00000014147820 */ /* 0x000fce0000410000 */
.L_x_8836:
[----:B------:R-:W-:Y:S05]  /*3460*/  BSYNC B1 ;  /* 0x0000000000017941 */ /* 0x000fea0003800000 */
.L_x_8834:
        /* <DEDUP_REMOVED lines=11> */
.L_x_8838:
[----:B------:R-:W-:-:S04]  /*3520*/  FADD.FTZ R21, R2, -R21 ;  /* 0x8000001502157221 */ /* 0x000fc80000010000 */
[----:B------:R-:W-:-:S07]  /*3530*/  FMUL.FTZ R21, R21, 0.5 ;  /* 0x3f00000015157820 */ /* 0x000fce0000410000 */
.L_x_8839:
[----:B------:R-:W-:Y:S05]  /*3540*/  BSYNC B1 ;  /* 0x0000000000017941 */ /* 0x000fea0003800000 */
.L_x_8837:
[----:B------:R-:W-:Y:S01]  /*3550*/  FADD.FTZ R21, R21, R20 ;  /* 0x0000001415157221 */ /* 0x000fe20000010000 */
[----:B------:R-:W-:Y:S01]  /*3560*/  FADD.FTZ R20, R28, 1 ;  /* 0x3f8000001c147421 */ /* 0x000fe20000010000 */
[----:B------:R-:W-:-:S03]  /*3570*/  HFMA2.MMA R30, -RZ, RZ, 1.875, 0 ;  /* 0x3f800000ff1e7435 */ /* 0x000fc600000001ff */
        /* <DEDUP_REMOVED lines=32> */
.L_x_8832:
[----:B------:R0:W1:Y:S02]  /*3780*/  MUFU.SQRT R32, R26 ;  /* 0x0000001a00207308 */ /* 0x0000640000002000 */
.L_x_8831:
[----:B------:R-:W-:Y:S05]  /*3790*/  BSYNC B0 ;  /* 0x0000000000007941 */ /* 0x000fea0003800000 */
.L_x_8830:
        /* <DEDUP_REMOVED lines=35> */
.L_x_8843:
        /* <DEDUP_REMOVED lines=17> */
.L_x_8849:
[----:B------:R-:W-:-:S04]  /*3ae0*/  FADD.FTZ R0, -R0, R5 ;  /* 0x0000000500007221 */ /* 0x000fc80000010100 */
[----:B------:R-:W-:-:S07]  /*3af0*/  FMUL.FTZ R0, R0, 0.5 ;  /* 0x3f00000000007820 */ /* 0x000fce0000410000 */
.L_x_8850:
[----:B------:R-:W-:Y:S05]  /*3b00*/  BSYNC B4 ;  /* 0x0000000000047941 */ /* 0x000fea0003800000 */
.L_x_8848:
        /* <DEDUP_REMOVED lines=10> */
.L_x_8852:
[----:B------:R-:W-:-:S04]  /*3bb0*/  FADD.FTZ R2, -R3, R2 ;  /* 0x0000000203027221 */ /* 0x000fc80000010100 */
[----:B------:R-:W-:-:S07]  /*3bc0*/  FMUL.FTZ R3, R2, 0.5 ;  /* 0x3f00000002037820 */ /* 0x000fce0000410000 */
.L_x_8853:
[----:B------:R-:W-:Y:S05]  /*3bd0*/  BSYNC B4 ;  /* 0x0000000000047941 */ /* 0x000fea0003800000 */
.L_x_8851:
[----:B------:R-:W-:Y:S01]  /*3be0*/  FADD.FTZ R3, R3, R0 ;  /* 0x0000000003037221 */ /* 0x000fe20000010000 */
[----:B------:R-:W-:-:S04]  /*3bf0*/  FADD.FTZ R28, R27, R28 ;  /* 0x0000001c1b1c7221 */ /* 0x000fc80000010000 */
[----:B------:R-:W-:-:S06]  /*3c00*/  FMUL.FTZ R28, R28, R3 ;  /* 0x000000031c1c7220 */ /* 0x000fcc0000410000 */
[----:B------:R-:W2:Y:S01]  /*3c10*/  MUFU.SQRT R28, R28 ;  /* 0x0000001c001c7308 */ /* 0x000ea20000002000 */
[----:B------:R-:W-:Y:S05]  /*3c20*/  BRA `(.L_x_8854) ;  /* 0x0000000000487947 */ /* 0x000fea0003800000 */
.L_x_8847:
        /* <DEDUP_REMOVED lines=12> */
.L_x_8846:
[----:B------:R-:W-:Y:S01]  /*3cf0*/  FADD.FTZ R0, R28, 1 ;  /* 0x3f8000001c007421 */ /* 0x000fe20000010000 */
[----:B------:R-:W-:Y:S01]  /*3d00*/  MUFU.SQRT R3, R26 ;  /* 0x0000001a00037308 */ /* 0x000fe20000002000 */
[----:B------:R-:W-:Y:S02]  /*3d10*/  MOV R27, 0x3f800000 ;  /* 0x3f800000001b7802 */ /* 0x000fe40000000f00 */
[----:B------:R-:W-:-:S06]  /*3d20*/  FMUL.FTZ R0, R0, 0.5 ;  /* 0x3f00000000007820 */ /* 0x000fcc0000410000 */
[----:B------:R-:W2:Y:S02]  /*3d30*/  MUFU.SQRT R0, R0 ;  /* 0x0000000000007308 */ /* 0x000ea40000002000 */
[----:B--2---:R-:W-:-:S07]  /*3d40*/  FMUL.FTZ R28, R3, R0 ;  /* 0x00000000031c7220 */ /* 0x004fce0000410000 */
.L_x_8854:
[----:B------:R-:W-:Y:S05]  /*3d50*/  BSYNC B1 ;  /* 0x0000000000017941 */ /* 0x000fea0003800000 */
.L_x_8845:
[----:B------:R-:W-:Y:S05]  /*3d60*/  BRA `(.L_x_8855) ;  /* 0x0000000000087947 */ /* 0x000fea0003800000 */
.L_x_8842:
[----:B------:R-:W-:Y:S01]  /*3d70*/  FMUL.FTZ R28, R28, 16777216 ;  /* 0x4b8000001c1c7820 */ /* 0x000fe20000410000 */
[----:B------:R-:W-:-:S07]  /*3d80*/  FMUL.FTZ R27, R27, 16777216 ;  /* 0x4b8000001b1b7820 */ /* 0x000fce0000410000 */
.L_x_8855:
[----:B------:R-:W-:Y:S05]  /*3d90*/  BSYNC B0 ;  /* 0x0000000000007941 */ /* 0x000fea0003800000 */
.L_x_8841:
        /* <DEDUP_REMOVED lines=16> */
[----:B01---5:R-:W-:Y:S05]  /*3ea0*/  CALL.REL.NOINC `($__internal_11_$__cuda_sm3x_div_rn_ftz_f32_slowpath) ;  /* 0x0000028800787944 */ /* 0x023fea0003c00000 */
.L_x_8857:
[----:B------:R-:W-:Y:S05]  /*3eb0*/  BSYNC B4 ;  /* 0x0000000000047941 */ /* 0x000fea0003800000 */
.L_x_8856:
        /* <DEDUP_REMOVED lines=18> */
.L_x_8859:
[----:B------:R-:W-:Y:S02]  /*3fe0*/  ISETP.GE.AND P0, PT, R28, RZ, PT ;  /* 0x000000ff1c00720c */ /* 0x000fe40003f06270 */
[----:B------:R-:W-:-:S11]  /*3ff0*/  MOV R3, 0x3fd774eb ;  /* 0x3fd774eb00037802 */ /* 0x000fd60000000f00 */
[----:B------:R-:W-:-:S04]  /*4000*/  @P0 FFMA.FTZ R0, R3, 0.93318945169448852539, -R0 ;  /* 0x3f6ee58103000823 */ /* 0x000fc80000010800 */
[----:B------:R-:W-:-:S07]  /*4010*/  @!P0 FFMA.FTZ R0, R3, 0.93318945169448852539, R0 ;  /* 0x3f6ee58103008823 */ /* 0x000fce0000010000 */
.L_x_8860:
[----:B------:R-:W-:Y:S05]  /*4020*/  BSYNC B0 ;  /* 0x0000000000007941 */ /* 0x000fea0003800000 */
.L_x_8858:
        /* <DEDUP_REMOVED lines=10> */
.L_x_8844:
[----:B------:R-:W-:Y:S05]  /*40d0*/  BSYNC B3 ;  /* 0x0000000000037941 */ /* 0x000fea0003800000 */
.L_x_8840:
[----:B------:R-:W-:Y:S02]  /*40e0*/  LOP3.LUT R6, R3, 0x80000000, R6, 0xb8, !PT ;  /* 0x8000000003067812 */ /* 0x000fe400078eb806 */
[----:B-1----:R-:W-:Y:S01]  /*40f0*/  LOP3.LUT R7, R32, 0x80000000, R7, 0xb8, !PT ;  /* 0x8000000020077812 */ /* 0x002fe200078eb807 */
[----:B------:R-:W-:Y:S06]  /*4100*/  BRA `(.L_x_8829) ;  /* 0x0000001400cc7947 */ /* 0x000fec0003800000 */
.L_x_8828:
        /* <DEDUP_REMOVED lines=30> */
.L_x_8866:
[----:B------:R-:W-:Y:S05]  /*42f0*/  BSYNC B4 ;  /* 0x0000000000047941 */ /* 0x000fea0003800000 */
.L_x_8865:
        /* <DEDUP_REMOVED lines=18> */
.L_x_8868:
[----:B------:R-:W-:Y:S02]  /*4420*/  ISETP.GE.AND P0, PT, R27, RZ, PT ;  /* 0x000000ff1b00720c */ /* 0x000fe40003f06270 */
[----:B------:R-:W-:-:S11]  /*4430*/  MOV R3, 0x3fd774eb ;  /* 0x3fd774eb00037802 */ /* 0x000fd60000000f00 */
[----:B------:R-:W-:-:S04]  /*4440*/  @P0 FFMA.FTZ R0, R3, 0.93318945169448852539, -R0 ;  /* 0x3f6ee58103000823 */ /* 0x000fc80000010800 */
[----:B------:R-:W-:-:S07]  /*4450*/  @!P0 FFMA.FTZ R0, R3, 0.93318945169448852539, R0 ;  /* 0x3f6ee58103008823 */ /* 0x000fce0000010000 */
.L_x_8869:
[----:B------:R-:W-:Y:S05]  /*4460*/  BSYNC B0 ;  /* 0x0000000000007941 */ /* 0x000fea0003800000 */
.L_x_8867:
        /* <DEDUP_REMOVED lines=13> */
.L_x_8864:
        /* <DEDUP_REMOVED lines=12> */
.L_x_8872:
[----:B------:R-:W-:Y:S05]  /*4600*/  BSYNC B4 ;  /* 0x0000000000047941 */ /* 0x000fea0003800000 */
.L_x_8871:
        /* <DEDUP_REMOVED lines=18> */
.L_x_8874:
[----:B------:R-:W-:Y:S02]  /*4730*/  ISETP.GE.AND P0, PT, R27, RZ, PT ;  /* 0x000000ff1b00720c */ /* 0x000fe40003f06270 */
[----:B------:R-:W-:-:S11]  /*4740*/  MOV R3, 0x3fd774eb ;  /* 0x3fd774eb00037802 */ /* 0x000fd60000000f00 */
[----:B------:R-:W-:-:S04]  /*4750*/  @P0 FFMA.FTZ R0, R3, 0.93318945169448852539, -R0 ;  /* 0x3f6ee58103000823 */ /* 0x000fc80000010800 */
[----:B------:R-:W-:-:S07]  /*4760*/  @!P0 FFMA.FTZ R0, R3, 0.93318945169448852539, R0 ;  /* 0x3f6ee58103008823 */ /* 0x000fce0000010000 */
.L_x_8875:
[----:B------:R-:W-:Y:S05]  /*4770*/  BSYNC B0 ;  /* 0x0000000000007941 */ /* 0x000fea0003800000 */
.L_x_8873:
        /* <DEDUP_REMOVED lines=27> */
.L_x_8863:
        /* <DEDUP_REMOVED lines=33> */
.L_x_8877:
[----:B------:R-:W-:Y:S05]  /*4b40*/  BSYNC B4 ;  /* 0x0000000000047941 */ /* 0x000fea0003800000 */
.L_x_8876:
        /* <DEDUP_REMOVED lines=18> */
.L_x_8879:
[----:B------:R-:W-:Y:S02]  /*4c70*/  ISETP.GE.AND P0, PT, R27, RZ, PT ;  /* 0x000000ff1b00720c */ /* 0x000fe40003f06270 */
[----:B------:R-:W-:-:S11]  /*4c80*/  MOV R3, 0x3fd774eb ;  /* 0x3fd774eb00037802 */ /* 0x000fd60000000f00 */
[----:B------:R-:W-:-:S04]  /*4c90*/  @P0 FFMA.FTZ R0, R3, 0.93318945169448852539, -R0 ;  /* 0x3f6ee58103000823 */ /* 0x000fc80000010800 */
[----:B------:R-:W-:-:S07]  /*4ca0*/  @!P0 FFMA.FTZ R0, R3, 0.93318945169448852539, R0 ;  /* 0x3f6ee58103008823 */ /* 0x000fce0000010000 */
.L_x_8880:
[----:B------:R-:W-:Y:S05]  /*4cb0*/  BSYNC B0 ;  /* 0x0000000000007941 */ /* 0x000fea0003800000 */
.L_x_8878:
        /* <DEDUP_REMOVED lines=11> */
.L_x_8862:
        /* <DEDUP_REMOVED lines=23> */
.L_x_8884:
[----:B------:R-:W-:Y:S05]  /*4ee0*/  BSYNC B4 ;  /* 0x0000000000047941 */ /* 0x000fea0003800000 */
.L_x_8883:
[----:B------:R-:W-:Y:S01]  /*4ef0*/  HFMA2.MMA R3, -RZ, RZ, 0.89990234375, 10328 ;  /* 0x3b33710bff037435 */ /* 0x000fe200000001ff */
[----:B------:R-:W-:Y:S01]  /*4f00*/  FMUL.FTZ R2, R0, R0 ;  /* 0x0000000000027220 */ /* 0x000fe20000410000 */
[----:B------:R-:W-:Y:S01]  /*4f10*/  @!P6 MOV R5, 0x3fd774eb ;  /* 0x3fd774eb0005e802 */ /* 0x000fe20000000f00 */
[----:B------:R-:W0:Y:S01]  /*4f20*/  MUFU.LG2 R28, R28 ;  /* 0x0000001c001c7308 */ /* 0x000e220000000c00 */
[C---:B------:R-:W-:Y:S01]  /*4f30*/  FSETP.NEU.FTZ.AND P0, PT, R26.reuse, R27, PT ;  /* 0x0000001b1a00720b */ /* 0x040fe20003f1d000 */
[----:B------:R-:W-:Y:S01]  /*4f40*/  FADD.FTZ R26, R26, R27 ;  /* 0x0000001b1a1a7221 */ /* 0x000fe20000010000 */
        /* <DEDUP_REMOVED lines=18> */
.L_x_8882:
        /* <DEDUP_REMOVED lines=12> */
.L_x_8886:
[----:B------:R-:W-:Y:S05]  /*5130*/  BSYNC B4 ;  /* 0x0000000000047941 */ /* 0x000fea0003800000 */
.L_x_8885:
[----:B------:R-:W-:Y:S01]  /*5140*/  HFMA2.MMA R3, -RZ, RZ, 0.89990234375, 10328 ;  /* 0x3b33710bff037435 */ /* 0x000fe200000001ff */
[----:B------:R-:W-:Y:S01]  /*5150*/  FMUL.FTZ R2, R0, R0 ;  /* 0x0000000000027220 */ /* 0x000fe20000410000 */
[----:B------:R-:W-:Y:S02]  /*5160*/  VIMNMX R5, R26, R27, !PT ;  /* 0x0000001b1a057248 */ /* 0x000fe40007fe0100 */
[----:B------:R-:W-:Y:S02]  /*5170*/  @!P6 MOV R21, 0x3fd774eb ;  /* 0x3fd774eb0015e802 */ /* 0x000fe40000000f00 */
[----:B------:R-:W-:Y:S02]  /*5180*/  LOP3.LUT R20, R5, 0xfe000000, RZ, 0xc0, !PT ;  /* 0xfe00000005147812 */ /* 0x000fe400078ec0ff */
[----:B------:R-:W-:Y:S02]  /*5190*/  FSETP.NEU.FTZ.AND P1, PT, R31, RZ, PT ;  /* 0x000000ff1f00720b */ /* 0x000fe40003f3d000 */
        /* <DEDUP_REMOVED lines=8> */
[----:B------:R-:W-:-:S03]  /*5220*/  VIMNMX R2, R26, R27, PT ;  /* 0x0000001b1a027248 */ /* 0x000fc60003fe0100 */
[----:B------:R-:W-:Y:S01]  /*5230*/  FFMA.FTZ R0, R3, R0, R0 ;  /* 0x0000000003007223 */ /* 0x000fe20000010000 */
[----:B------:R-:W-:Y:S02]  /*5240*/  IADD3 R3, -R20, 0x7e800000, RZ ;  /* 0x7e80000014037810 */ /* 0x000fe40007ffe1ff */
[----:B------:R-:W-:Y:S01]  /*5250*/  FSETP.NEU.FTZ.AND P0, PT, R2, RZ, PT ;  /* 0x000000ff0200720b */ /* 0x000fe20003f1d000 */
[----:B------:R-:W-:Y:S01]  /*5260*/  @!P6 FFMA.FTZ R0, R21, 0.93318945169448852539, -R0 ;  /* 0x3f6ee5811500e823 */ /* 0x000fe20000010800 */
[----:B------:R-:W-:Y:S01]  /*5270*/  LOP3.LUT R20, R20, 0x800000, RZ, 0xfc, !PT ;  /* 0x0080000014147812 */ /* 0x000fe200078efcff */
[-C--:B------:R-:W-:Y:S01]  /*5280*/  FMUL.FTZ R21, R2, R3.reuse ;  /* 0x0000000302157220 */ /* 0x080fe20000410000 */
[----:B------:R-:W-:-:S03]  /*5290*/  FMUL.FTZ R3, R5, R3 ;  /* 0x0000000305037220 */ /* 0x000fc60000410000 */
[----:B------:R-:W-:-:S04]  /*52a0*/  FMUL.FTZ R22, R21, R21 ;  /* 0x0000001515167220 */ /* 0x000fc80000410000 */
[----:B------:R-:W-:-:S04]  /*52b0*/  FFMA.FTZ R22, R3, R3, R22 ;  /* 0x0000000303167223 */ /* 0x000fc80000010016 */
[----:B------:R-:W0:Y:S02]  /*52c0*/  MUFU.SQRT R3, R22 ;  /* 0x0000001600037308 */ /* 0x000e240000002000 */
[----:B0-----:R-:W-:Y:S01]  /*52d0*/  @P0 FMUL.FTZ R5, R20, R3 ;  /* 0x0000000314050220 */ /* 0x001fe20000410000 */
[----:B------:R-:W-:-:S04]  /*52e0*/  FSETP.NEU.FTZ.AND P0, PT, R2, +INF , PT ;  /* 0x7f8000000200780b */ /* 0x000fc80003f1d000 */
[----:B------:R-:W-:Y:S02]  /*52f0*/  FSEL R5, R5, +INF , P0 ;  /* 0x7f80000005057808 */ /* 0x000fe40000000000 */
[C---:B------:R-:W-:Y:S01]  /*5300*/  FSETP.NEU.FTZ.AND P0, PT, R26.reuse, R27, PT ;  /* 0x0000001b1a00720b */ /* 0x040fe20003f1d000 */
[----:B------:R-:W-:-:S03]  /*5310*/  FADD.FTZ R26, R26, R27 ;  /* 0x0000001b1a1a7221 */ /* 0x000fc60000010000 */
        /* <DEDUP_REMOVED lines=8> */
.L_x_8881:
        /* <DEDUP_REMOVED lines=33> */
.L_x_8888:
[----:B------:R-:W-:Y:S05]  /*55b0*/  BSYNC B4 ;  /* 0x0000000000047941 */ /* 0x000fea0003800000 */
.L_x_8887:
[----:B------:R-:W-:Y:S01]  /*55c0*/  MOV R3, 0x3b33710b ;  /* 0x3b33710b00037802 */ /* 0x000fe20000000f00 */
[----:B------:R-:W-:Y:S01]  /*55d0*/  FMUL.FTZ R2, R0, R0 ;  /* 0x0000000000027220 */ /* 0x000fe20000410000 */
[----:B------:R-:W-:Y:S02]  /*55e0*/  @!P6 MOV R5, 0x3fd774eb ;  /* 0x3fd774eb0005e802 */ /* 0x000fe40000000f00 */
[----:B------:R-:W-:Y:S01]  /*55f0*/  FSETP.NEU.FTZ.AND P0, PT, R26, R27, PT ;  /* 0x0000001b1a00720b */ /* 0x000fe20003f1d000 */
[----:B------:R-:W-:Y:S01]  /*5600*/  FFMA.FTZ R3, R2, R3, -0.015681877732276916504 ;  /* 0xbc80774802037423 */ /* 0x000fe20000010003 */
[----:B------:R-:W-:Y:S01]  /*5610*/  FSETP.NEU.FTZ.AND P1, PT, R31, RZ, PT ;  /* 0x000000ff1f00720b */ /* 0x000fe20003f3d000 */
[----:B------:R-:W-:Y:S02]  /*5620*/  FADD.FTZ R26, R26, R27 ;  /* 0x0000001b1a1a7221 */ /* 0x000fe40000010000 */
        /* <DEDUP_REMOVED lines=14> */
.L_x_8870:
[----:B------:R-:W-:Y:S05]  /*5710*/  BSYNC B3 ;  /* 0x0000000000037941 */ /* 0x000fea0003800000 */
.L_x_8861:
[----:B------:R-:W-:Y:S01]  /*5720*/  FADD.FTZ R0, R25, 0.69314718246459960938 ;  /* 0x3f31721819007421 */ /* 0x000fe20000010000 */
[----:B------:R-:W-:-:S04]  /*5730*/  LOP3.LUT R6, R3, 0x80000000, R6, 0xb8, !PT ;  /* 0x8000000003067812 */ /* 0x000fc800078eb806 */
[----:B------:R-:W-:Y:S01]  /*5740*/  LOP3.LUT R7, R0, 0x80000000, R7, 0xb8, !PT ;  /* 0x8000000000077812 */ /* 0x000fe200078eb807 */
[----:B------:R-:W-:Y:S06]  /*5750*/  BRA `(.L_x_8829) ;  /* 0x0000000000387947 */ /* 0x000fec0003800000 */
.L_x_8827:
[----:B------:R-:W-:-:S13]  /*5760*/  FSETP.NEU.FTZ.AND P0, PT, R26, +INF , PT ;  /* 0x7f8000001a00780b */ /* 0x000fda0003f1d000 */
        /* <DEDUP_REMOVED lines=13> */
.L_x_8829:
[----:B------:R-:W-:Y:S05]  /*5840*/  BSYNC B2 ;  /* 0x0000000000027941 */ /* 0x000fea0003800000 */
.L_x_8826:
[----:B------:R-:W-:Y:S05]  /*5850*/  WARPSYNC.ALL ;  /* 0x0000000000007948 */ /* 0x000fea0003800000 */
[C---:B-----5:R-:W-:Y:S01]  /*5860*/  FSETP.GTU.FTZ.AND P0, PT, |R9|.reuse, +INF , PT ;  /* 0x7f8000000900780b */ /* 0x060fe20003f1c200 */
        /* <DEDUP_REMOVED lines=107> */
.L_x_8896:
        /* <DEDUP_REMOVED lines=10> */
.L_x_8898:
[----:B------:R-:W-:-:S04]  /*5fc0*/  FADD.FTZ R20, -R0, R5 ;  /* 0x0000000500147221 */ /* 0x000fc80000010100 */
[----:B------:R-:W-:-:S07]  /*5fd0*/  FMUL.FTZ R20, R20, 0.5 ;  /* 0x3f00000014147820 */ /* 0x000fce0000410000 */
.L_x_8899:
[----:B------:R-:W-:Y:S05]  /*5fe0*/  BSYNC B1 ;  /* 0x0000000000017941 */ /* 0x000fea0003800000 */
.L_x_8897:
        /* <DEDUP_REMOVED lines=11> */
.L_x_8901:
[----:B------:R-:W-:-:S04]  /*60a0*/  FADD.FTZ R21, R2, -R21 ;  /* 0x8000001502157221 */ /* 0x000fc80000010000 */
[----:B------:R-:W-:-:S07]  /*60b0*/  FMUL.FTZ R21, R21, 0.5 ;  /* 0x3f00000015157820 */ /* 0x000fce0000410000 */
.L_x_8902:
[----:B------:R-:W-:Y:S05]  /*60c0*/  BSYNC B1 ;  /* 0x0000000000017941 */ /* 0x000fea0003800000 */
.L_x_8900:
        /* <DEDUP_REMOVED lines=35> */
.L_x_8895:
[----:B------:R0:W1:Y:S02]  /*6300*/  MUFU.SQRT R32, R26 ;  /* 0x0000001a00207308 */ /* 0x0000640000002000 */
.L_x_8894:
[----:B------:R-:W-:Y:S05]  /*6310*/  BSYNC B0 ;  /* 0x0000000000007941 */ /* 0x000fea0003800000 */
.L_x_8893:
        /* <DEDUP_REMOVED lines=35> */
.L_x_8906:
        /* <DEDUP_REMOVED lines=17> */
.L_x_8912:
[----:B------:R-:W-:-:S04]  /*6660*/  FADD.FTZ R0, -R0, R5 ;  /* 0x0000000500007221 */ /* 0x000fc80000010100 */
[----:B------:R-:W-:-:S07]  /*6670*/  FMUL.FTZ R0, R0, 0.5 ;  /* 0x3f00000000007820 */ /* 0x000fce0000410000 */
.L_x_8913:
[----:B------:R-:W-:Y:S05]  /*6680*/  BSYNC B4 ;  /* 0x0000000000047941 */ /* 0x000fea0003800000 */
.L_x_8911:
        /* <DEDUP_REMOVED lines=10> */
.L_x_8915:
[----:B------:R-:W-:-:S04]  /*6730*/  FADD.FTZ R2, -R3, R2 ;  /* 0x0000000203027221 */ /* 0x000fc80000010100 */
[----:B------:R-:W-:-:S07]  /*6740*/  FMUL.FTZ R3, R2, 0.5 ;  /* 0x3f00000002037820 */ /* 0x000fce0000410000 */
.L_x_8916:
[----:B------:R-:W-:Y:S05]  /*6750*/  BSYNC B4 ;  /* 0x0000000000047941 */ /* 0x000fea0003800000 */
.L_x_8914:
[----:B------:R-:W-:Y:S01]  /*6760*/  FADD.FTZ R3, R3, R0 ;  /* 0x0000000003037221 */ /* 0x000fe20000010000 */
[----:B------:R-:W-:-:S04]  /*6770*/  FADD.FTZ R28, R27, R28 ;  /* 0x0000001c1b1c7221 */ /* 0x000fc80000010000 */
[----:B------:R-:W-:-:S06]  /*6780*/  FMUL.FTZ R28, R28, R3 ;  /* 0x000000031c1c7220 */ /* 0x000fcc0000410000 */
[----:B------:R-:W2:Y:S01]  /*6790*/  MUFU.SQRT R28, R28 ;  /* 0x0000001c001c7308 */ /* 0x000ea20000002000 */
[----:B------:R-:W-:Y:S05]  /*67a0*/  BRA `(.L_x_8917) ;  /* 0x0000000000487947 */ /* 0x000fea0003800000 */
.L_x_8910:
        /* <DEDUP_REMOVED lines=12> */
.L_x_8909:
[----:B------:R-:W-:Y:S01]  /*6870*/  FADD.FTZ R0, R28, 1 ;  /* 0x3f8000001c007421 */ /* 0x000fe20000010000 */
[----:B------:R-:W-:Y:S01]  /*6880*/  MUFU.SQRT R3, R26 ;  /* 0x0000001a00037308 */ /* 0x000fe20000002000 */
[----:B------:R-:W-:Y:S02]  /*6890*/  MOV R27, 0x3f800000 ;  /* 0x3f800000001b7802 */ /* 0x000fe40000000f00 */
[----:B------:R-:W-:-:S06]  /*68a0*/  FMUL.FTZ R0, R0, 0.5 ;  /* 0x3f00000000007820 */ /* 0x000fcc0000410000 */
[----:B------:R-:W2:Y:S02]  /*68b0*/  MUFU.SQRT R0, R0 ;  /* 0x0000000000007308 */ /* 0x000ea40000002000 */
[----:B--2---:R-:W-:-:S07]  /*68c0*/  FMUL.FTZ R28, R3, R0 ;  /* 0x00000000031c7220 */ /* 0x004fce0000410000 */
.L_x_8917:
[----:B------:R-:W-:Y:S05]  /*68d0*/  BSYNC B1 ;  /* 0x0000000000017941 */ /* 0x000fea0003800000 */
.L_x_8908:
[----:B------:R-:W-:Y:S05]  /*68e0*/  BRA `(.L_x_8918) ;  /* 0x0000000000087947 */ /* 0x000fea0003800000 */
.L_x_8905:
[----:B------:R-:W-:Y:S01]  /*68f0*/  FMUL.FTZ R28, R28, 16777216 ;  /* 0x4b8000001c1c7820 */ /* 0x000fe20000410000 */
[----:B------:R-:W-:-:S07]  /*6900*/  FMUL.FTZ R27, R27, 16777216 ;  /* 0x4b8000001b1b7820 */ /* 0x000fce0000410000 */
.L_x_8918:
[----:B------:R-:W-:Y:S05]  /*6910*/  BSYNC B0 ;  /* 0x0000000000007941 */ /* 0x000fea0003800000 */
.L_x_8904:
        /* <DEDUP_REMOVED lines=16> */
[----:B01----:R-:W-:Y:S05]  /*6a20*/  CALL.REL.NOINC `($__internal_11_$__cuda_sm3x_div_rn_ftz_f32_slowpath) ;  /* 0x0000025c00987944 */ /* 0x003fea0003c00000 */
.L_x_8920:
[----:B------:R-:W-:Y:S05]  /*6a30*/  BSYNC B4 ;  /* 0x0000000000047941 */ /* 0x000fea0003800000 */
.L_x_8919:
        /* <DEDUP_REMOVED lines=18> */
.L_x_8922:
[----:B------:R-:W-:Y:S02]  /*6b60*/  ISETP.GE.AND P0, PT, R28, RZ, PT ;  /* 0x000000ff1c00720c */ /* 0x000fe40003f06270 */
[----:B------:R-:W-:-:S11]  /*6b70*/  MOV R3, 0x3fd774eb ;  /* 0x3fd774eb00037802 */ /* 0x000fd60000000f00 */
[----:B------:R-:W-:-:S04]  /*6b80*/  @P0 FFMA.FTZ R0, R3, 0.93318945169448852539, -R0 ;  /* 0x3f6ee58103000823 */ /* 0x000fc80000010800 */
[----:B------:R-:W-:-:S07]  /*6b90*/  @!P0 FFMA.FTZ R0, R3, 0.93318945169448852539, R0 ;  /* 0x3f6ee58103008823 */ /* 0x000fce0000010000 */
.L_x_8923:
[----:B------:R-:W-:Y:S05]  /*6ba0*/  BSYNC B0 ;  /* 0x0000000000007941 */ /* 0x000fea0003800000 */
.L_x_8921:
        /* <DEDUP_REMOVED lines=10> */
.L_x_8907:
[----:B------:R-:W-:Y:S05]  /*6c50*/  BSYNC B3 ;  /* 0x0000000000037941 */ /* 0x000fea0003800000 */
.L_x_8903:
[----:B------:R-:W-:Y:S02]  /*6c60*/  LOP3.LUT R8, R3, 0x80000000, R8, 0xb8, !PT ;  /* 0x8000000003087812 */ /* 0x000fe400078eb808 */
[----:B-1----:R-:W-:Y:S01]  /*6c70*/  LOP3.LUT R9, R32, 0x80000000, R9, 0xb8, !PT ;  /* 0x8000000020097812 */ /* 0x002fe200078eb809 */
[----:B------:R-:W-:Y:S06]  /*6c80*/  BRA `(.L_x_8892) ;  /* 0x0000001400cc7947 */ /* 0x000fec0003800000 */
.L_x_8891:
        /* <DEDUP_REMOVED lines=29> */
[----:B------:R-:W-:Y:S05]  /*6e60*/  CALL.REL.NOINC `($__internal_11_$__cuda_sm3x_div_rn_ftz_f32_slowpath) ;  /* 0x0000025800887944 */ /* 0x000fea0003c00000 */
.L_x_8929:
[----:B------:R-:W-:Y:S05]  /*6e70*/  BSYNC B4 ;  /* 0x0000000000047941 */ /* 0x000fea0003800000 */
.L_x_8928:
        /* <DEDUP_REMOVED lines=18> */
.L_x_8931:
[----:B------:R-:W-:Y:S02]  /*6fa0*/  ISETP.GE.AND P0, PT, R27, RZ, PT ;  /* 0x000000ff1b00720c */ /* 0x000fe40003f06270 */
[----:B------:R-:W-:-:S11]  /*6fb0*/  MOV R3, 0x3fd774eb ;  /* 0x3fd774eb00037802 */ /* 0x000fd60000000f00 */
[----:B------:R-:W-:-:S04]  /*6fc0*/  @P0 FFMA.FTZ R0, R3, 0.93318945169448852539, -R0 ;  /* 0x3f6ee58103000823 */ /* 0x000fc80000010800 */
[----:B------:R-:W-:-:S07]  /*6fd0*/  @!P0 FFMA.FTZ R0, R3, 0.93318945169448852539, R0 ;  /* 0x3f6ee58103008823 */ /* 0x000fce0000010000 */
.L_x_8932:
[----:B------:R-:W-:Y:S05]  /*6fe0*/  BSYNC B0 ;  /* 0x0000000000007941 */ /* 0x000fea0003800000 */
.L_x_8930:
        /* <DEDUP_REMOVED lines=13> */
.L_x_8927:
        /* <DEDUP_REMOVED lines=12> */
.L_x_8935:
[----:B------:R-:W-:Y:S05]  /*7180*/  BSYNC B4 ;  /* 0x0000000000047941 */ /* 0x000fea0003800000 */
.L_x_8934:
        /* <DEDUP_REMOVED lines=18> */
.L_x_8937:
[----:B------:R-:W-:Y:S02]  /*72b0*/  ISETP.GE.AND P0, PT, R27, RZ, PT ;  /* 0x000000ff1b00720c */ /* 0x000fe40003f06270 */
[----:B------:R-:W-:-:S11]  /*72c0*/  MOV R3, 0x3fd774eb ;  /* 0x3fd774eb00037802 */ /* 0x000fd60000000f00 */
[----:B------:R-:W-:-:S04]  /*72d0*/  @P0 FFMA.FTZ R0, R3, 0.93318945169448852539, -R0 ;  /* 0x3f6ee58103000823 */ /* 0x000fc80000010800 */
[----:B------:R-:W-:-:S07]  /*72e0*/  @!P0 FFMA.FTZ R0, R3, 0.93318945169448852539, R0 ;  /* 0x3f6ee58103008823 */ /* 0x000fce0000010000 */
.L_x_8938:
[----:B------:R-:W-:Y:S05]  /*72f0*/  BSYNC B0 ;  /* 0x0000000000007941 */ /* 0x000fea0003800000 */
.L_x_8936:
        /* <DEDUP_REMOVED lines=27> */
.L_x_8926:
        /* <DEDUP_REMOVED lines=32> */
[----:B------:R-:W-:Y:S05]  /*76b0*/  CALL.REL.NOINC `($__internal_11_$__cuda_sm3x_div_rn_ftz_f32_slowpath) ;  /* 0x0000025000747944 */ /* 0x000fea0003c00000 */
.L_x_8940:
[----:B------:R-:W-:Y:S05]  /*76c0*/  BSYNC B4 ;  /* 0x0000000000047941 */ /* 0x000fea0003800000 */
.L_x_8939:
        /* <DEDUP_REMOVED lines=18> */
.L_x_8942:
[----:B------:R-:W-:Y:S02]  /*77f0*/  ISETP.GE.AND P0, PT, R27, RZ, PT ;  /* 0x000000ff1b00720c */ /* 0x000fe40003f06270 */
[----:B------:R-:W-:-:S11]  /*7800*/  MOV R3, 0x3fd774eb ;  /* 0x3fd774eb00037802 */ /* 0x000fd60000000f00 */
[----:B------:R-:W-:-:S04]  /*7810*/  @P0 FFMA.FTZ R0, R3, 0.93318945169448852539, -R0 ;  /* 0x3f6ee58103000823 */ /* 0x000fc80000010800 */
[----:B------:R-:W-:-:S07]  /*7820*/  @!P0 FFMA.FTZ R0, R3, 0.93318945169448852539, R0 ;  /* 0x3f6ee58103008823 */ /* 0x000fce0000010000 */
.L_x_8943:
[----:B------:R-:W-:Y:S05]  /*7830*/  BSYNC B0 ;  /* 0x0000000000007941 */ /* 0x000fea0003800000 */
.L_x_8941:
        /* <DEDUP_REMOVED lines=11> */
.L_x_8925:
        /* <DEDUP_REMOVED lines=23> */
.L_x_8947:
[----:B------:R-:W-:Y:S05]  /*7a60*/  BSYNC B4 ;  /* 0x0000000000047941 */ /* 0x000fea0003800000 */
.L_x_8946:
        /* <DEDUP_REMOVED lines=24> */
.L_x_8945:
        /* <DEDUP_REMOVED lines=12> */
.L_x_8949:
[----:B------:R-:W-:Y:S05]  /*7cb0*/  BSYNC B4 ;  /* 0x0000000000047941 */ /* 0x000fea0003800000 */
.L_x_8948:
        /* <DEDUP_REMOVED lines=38> */
.L_x_8944:
        /* <DEDUP_REMOVED lines=33> */
.L_x_8951:
[----:B------:R-:W-:Y:S05]  /*8130*/  BSYNC B4 ;  /* 0x0000000000047941 */ /* 0x000fea0003800000 */
.L_x_8950:
        /* <DEDUP_REMOVED lines=21> */
.L_x_8933:
[----:B------:R-:W-:Y:S05]  /*8290*/  BSYNC B3 ;  /* 0x0000000000037941 */ /* 0x000fea0003800000 */
.L_x_8924:
[----:B------:R-:W-:Y:S01]  /*82a0*/  FADD.FTZ R0, R25, 0.69314718246459960938 ;  /* 0x3f31721819007421 */ /* 0x000fe20000010000 */
[----:B------:R-:W-:-:S04]  /*82b0*/  LOP3.LUT R8, R3, 0x80000000, R8, 0xb8, !PT ;  /* 0x8000000003087812 */ /* 0x000fc800078eb808 */
[----:B------:R-:W-:Y:S01]  /*82c0*/  LOP3.LUT R9, R0, 0x80000000, R9, 0xb8, !PT ;  /* 0x8000000000097812 */ /* 0x000fe200078eb809 */
[----:B------:R-:W-:Y:S06]  /*82d0*/  BRA `(.L_x_8892) ;  /* 0x0000000000387947 */ /* 0x000fec0003800000 */
.L_x_8890:
        /* <DEDUP_REMOVED lines=14> */
.L_x_8892:
[----:B------:R-:W-:Y:S05]  /*83c0*/  BSYNC B2 ;  /* 0x0000000000027941 */ /* 0x000fea0003800000 */
.L_x_8889:
        /* <DEDUP_REMOVED lines=109> */
.L_x_8959:
        /* <DEDUP_REMOVED lines=10> */
.L_x_8961:
[----:B------:R-:W-:-:S04]  /*8b40*/  FADD.FTZ R20, -R0, R5 ;  /* 0x0000000500147221 */ /* 0x000fc80000010100 */
[----:B------:R-:W-:-:S07]  /*8b50*/  FMUL.FTZ R20, R20, 0.5 ;  /* 0x3f00000014147820 */ /* 0x000fce0000410000 */
.L_x_8962:
[----:B------:R-:W-:Y:S05]  /*8b60*/  BSYNC B1 ;  /* 0x0000000000017941 */ /* 0x000fea0003800000 */
.L_x_8960:
        /* <DEDUP_REMOVED lines=11> */
.L_x_8964:
[----:B------:R-:W-:-:S04]  /*8c20*/  FADD.FTZ R21, R2, -R21 ;  /* 0x8000001502157221 */ /* 0x000fc80000010000 */
[----:B------:R-:W-:-:S07]  /*8c30*/  FMUL.FTZ R21, R21, 0.5 ;  /* 0x3f00000015157820 */ /* 0x000fce0000410000 */
.L_x_8965:
[----:B------:R-:W-:Y:S05]  /*8c40*/  BSYNC B1 ;  /* 0x0000000000017941 */ /* 0x000fea0003800000 */
.L_x_8963:
        /* <DEDUP_REMOVED lines=35> */
.L_x_8958:
[----:B------:R0:W1:Y:S02]  /*8e80*/  MUFU.SQRT R32, R26 ;  /* 0x0000001a00207308 */ /* 0x0000640000002000 */
.L_x_8957:
[----:B------:R-:W-:Y:S05]  /*8e90*/  BSYNC B0 ;  /* 0x0000000000007941 */ /* 0x000fea0003800000 */
.L_x_8956:
        /* <DEDUP_REMOVED lines=35> */
.L_x_8969:
        /* <DEDUP_REMOVED lines=17> */
.L_x_8975:
[----:B------:R-:W-:-:S04]  /*91e0*/  FADD.FTZ R0, -R0, R5 ;  /* 0x0000000500007221 */ /* 0x000fc80000010100 */
[----:B------:R-:W-:-:S07]  /*91f0*/  FMUL.FTZ R0, R0, 0.5 ;  /* 0x3f00000000007820 */ /* 0x000fce0000410000 */
.L_x_8976:
[----:B------:R-:W-:Y:S05]  /*9200*/  BSYNC B4 ;  /* 0x0000000000047941 */ /* 0x000fea0003800000 */
.L_x_8974:
        /* <DEDUP_REMOVED lines=10> */
.L_x_8978:
[----:B------:R-:W-:-:S04]  /*92b0*/  FADD.FTZ R2, -R3, R2 ;  /* 0x0000000203027221 */ /* 0x000fc80000010100 */
[----:B------:R-:W-:-:S07]  /*92c0*/  FMUL.FTZ R3, R2, 0.5 ;  /* 0x3f00000002037820 */ /* 0x000fce0000410000 */
.L_x_8979:
[----:B------:R-:W-:Y:S05]  /*92d0*/  BSYNC B4 ;  /* 0x0000000000047941 */ /* 0x000fea0003800000 */
.L_x_8977:
[----:B------:R-:W-:Y:S01]  /*92e0*/  FADD.FTZ R3, R3, R0 ;  /* 0x0000000003037221 */ /* 0x000fe20000010000 */
[----:B------:R-:W-:-:S04]  /*92f0*/  FADD.FTZ R28, R27, R28 ;  /* 0x0000001c1b1c7221 */ /* 0x000fc80000010000 */
[----:B------:R-:W-:-:S06]  /*9300*/  FMUL.FTZ R28, R28, R3 ;  /* 0x000000031c1c7220 */ /* 0x000fcc0000410000 */
[----:B------:R-:W2:Y:S01]  /*9310*/  MUFU.SQRT R28, R28 ;  /* 0x0000001c001c7308 */ /* 0x000ea20000002000 */
[----:B------:R-:W-:Y:S05]  /*9320*/  BRA `(.L_x_8980) ;  /* 0x0000000000487947 */ /* 0x000fea0003800000 */
.L_x_8973:
        /* <DEDUP_REMOVED lines=12> */
.L_x_8972:
[----:B------:R-:W-:Y:S01]  /*93f0*/  FADD.FTZ R0, R28, 1 ;  /* 0x3f8000001c007421 */ /* 0x000fe20000010000 */
[----:B------:R-:W-:Y:S01]  /*9400*/  MUFU.SQRT R3, R26 ;  /* 0x0000001a00037308 */ /* 0x000fe20000002000 */
[----:B------:R-:W-:Y:S02]  /*9410*/  MOV R27, 0x3f800000 ;  /* 0x3f800000001b7802 */ /* 0x000fe40000000f00 */
[----:B------:R-:W-:-:S06]  /*9420*/  FMUL.FTZ R0, R0, 0.5 ;  /* 0x3f00000000007820 */ /* 0x000fcc0000410000 */
[----:B------:R-:W2:Y:S02]  /*9430*/  MUFU.SQRT R0, R0 ;  /* 0x0000000000007308 */ /* 0x000ea40000002000 */
[----:B--2---:R-:W-:-:S07]  /*9440*/  FMUL.FTZ R28, R3, R0 ;  /* 0x00000000031c7220 */ /* 0x004fce0000410000 */
.L_x_8980:
[----:B------:R-:W-:Y:S05]  /*9450*/  BSYNC B1 ;  /* 0x0000000000017941 */ /* 0x000fea0003800000 */
.L_x_8971:
[----:B------:R-:W-:Y:S05]  /*9460*/  BRA `(.L_x_8981) ;  /* 0x0000000000087947 */ /* 0x000fea0003800000 */
.L_x_8968:
[----:B------:R-:W-:Y:S01]  /*9470*/  FMUL.FTZ R28, R28, 16777216 ;  /* 0x4b8000001c1c7820 */ /* 0x000fe20000410000 */
[----:B------:R-:W-:-:S07]  /*9480*/  FMUL.FTZ R27, R27, 16777216 ;  /* 0x4b8000001b1b7820 */ /* 0x000fce0000410000 */
.L_x_8981:
[----:B------:R-:W-:Y:S05]  /*9490*/  BSYNC B0 ;  /* 0x0000000000007941 */ /* 0x000fea0003800000 */
.L_x_8967:
        /* <DEDUP_REMOVED lines=17> */
.L_x_8983:
[----:B------:R-:W-:Y:S05]  /*95b0*/  BSYNC B4 ;  /* 0x0000000000047941 */ /* 0x000fea0003800000 */
.L_x_8982:
        /* <DEDUP_REMOVED lines=18> */
.L_x_8985:
[----:B------:R-:W-:Y:S02]  /*96e0*/  ISETP.GE.AND P0, PT, R28, RZ, PT ;  /* 0x000000ff1c00720c */ /* 0x000fe40003f06270 */
[----:B------:R-:W-:-:S11]  /*96f0*/  MOV R3, 0x3fd774eb ;  /* 0x3fd774eb00037802 */ /* 0x000fd60000000f00 */
[----:B------:R-:W-:-:S04]  /*9700*/  @P0 FFMA.FTZ R0, R3, 0.93318945169448852539, -R0 ;  /* 0x3f6ee58103000823 */ /* 0x000fc80000010800 */
[----:B------:R-:W-:-:S07]  /*9710*/  @!P0 FFMA.FTZ R0, R3, 0.93318945169448852539, R0 ;  /* 0x3f6ee58103008823 */ /* 0x000fce0000010000 */
.L_x_8986:
[----:B------:R-:W-:Y:S05]  /*9720*/  BSYNC B0 ;  /* 0x0000000000007941 */ /* 0x000fea0003800000 */
.L_x_8984:
        /* <DEDUP_REMOVED lines=10> */
.L_x_8970:
[----:B------:R-:W-:Y:S05]  /*97d0*/  BSYNC B3 ;  /* 0x0000000000037941 */ /* 0x000fea0003800000 */
.L_x_8966:
[----:B------:R-:W-:Y:S02]  /*97e0*/  LOP3.LUT R10, R3, 0x80000000, R10, 0xb8, !PT ;  /* 0x80000000030a7812 */ /* 0x000fe400078eb80a */
[----:B-1----:R-:W-:Y:S01]  /*97f0*/  LOP3.LUT R11, R32, 0x80000000, R11, 0xb8, !PT ;  /* 0x80000000200b7812 */ /* 0x002fe200078eb80b */
[----:B------:R-:W-:Y:S06]  /*9800*/  BRA `(.L_x_8955) ;  /* 0x0000001400cc7947 */ /* 0x000fec0003800000 */
.L_x_8954:
        /* <DEDUP_REMOVED lines=30> */
.L_x_8992:
[----:B------:R-:W-:Y:S05]  /*99f0*/  BSYNC B4 ;  /* 0x0000000000047941 */ /* 0x000fea0003800000 */
.L_x_8991:
        /* <DEDUP_REMOVED lines=18> */
.L_x_8994:
[----:B------:R-:W-:Y:S02]  /*9b20*/  ISETP.GE.AND P0, PT, R27, RZ, PT ;  /* 0x000000ff1b00720c */ /* 0x000fe40003f06270 */
[----:B------:R-:W-:-:S11]  /*9b30*/  MOV R3, 0x3fd774eb ;  /* 0x3fd774eb00037802 */ /* 0x000fd60000000f00 */
[----:B------:R-:W-:-:S04]  /*9b40*/  @P0 FFMA.FTZ R0, R3, 0.93318945169448852539, -R0 ;  /* 0x3f6ee58103000823 */ /* 0x000fc80000010800 */
[----:B------:R-:W-:-:S07]  /*9b50*/  @!P0 FFMA.FTZ R0, R3, 0.93318945169448852539, R0 ;  /* 0x3f6ee58103008823 */ /* 0x000fce0000010000 */
.L_x_8995:
[----:B------:R-:W-:Y:S05]  /*9b60*/  BSYNC B0 ;  /* 0x0000000000007941 */ /* 0x000fea0003800000 */
.L_x_8993:
        /* <DEDUP_REMOVED lines=13> */
.L_x_8990:
        /* <DEDUP_REMOVED lines=12> */
.L_x_8998:
[----:B------:R-:W-:Y:S05]  /*9d00*/  BSYNC B4 ;  /* 0x0000000000047941 */ /* 0x000fea0003800000 */
.L_x_8997:
        /* <DEDUP_REMOVED lines=18> */
.L_x_9000:
[----:B------:R-:W-:Y:S02]  /*9e30*/  ISETP.GE.AND P0, PT, R27, RZ, PT ;  /* 0x000000ff1b00720c */ /* 0x000fe40003f06270 */
[----:B------:R-:W-:-:S11]  /*9e40*/  MOV R3, 0x3fd774eb ;  /* 0x3fd774eb00037802 */ /* 0x000fd60000000f00 */
[----:B------:R-:W-:-:S04]  /*9e50*/  @P0 FFMA.FTZ R0, R3, 0.93318945169448852539, -R0 ;  /* 0x3f6ee58103000823 */ /* 0x000fc80000010800 */
[----:B------:R-:W-:-:S07]  /*9e60*/  @!P0 FFMA.FTZ R0, R3, 0.93318945169448852539, R0 ;  /* 0x3f6ee58103008823 */ /* 0x000fce0000010000 */
.L_x_9001:
[----:B------:R-:W-:Y:S05]  /*9e70*/  BSYNC B0 ;  /* 0x0000000000007941 */ /* 0x000fea0003800000 */
.L_x_8999:
        /* <DEDUP_REMOVED lines=27> */
.L_x_8989:
        /* <DEDUP_REMOVED lines=33> */
.L_x_9003:
[----:B------:R-:W-:Y:S05]  /*a240*/  BSYNC B4 ;  /* 0x0000000000047941 */ /* 0x000fea0003800000 */
.L_x_9002:
        /* <DEDUP_REMOVED lines=18> */
.L_x_9005:
[----:B------:R-:W-:Y:S02]  /*a370*/  ISETP.GE.AND P0, PT, R27, RZ, PT ;  /* 0x000000ff1b00720c */ /* 0x000fe40003f06270 */
[----:B------:R-:W-:-:S11]  /*a380*/  MOV R3, 0x3fd774eb ;  /* 0x3fd774eb00037802 */ /* 0x000fd60000000f00 */
[----:B------:R-:W-:-:S04]  /*a390*/  @P0 FFMA.FTZ R0, R3, 0.93318945169448852539, -R0 ;  /* 0x3f6ee58103000823 */ /* 0x000fc80000010800 */
[----:B------:R-:W-:-:S07]  /*a3a0*/  @!P0 FFMA.FTZ R0, R3, 0.93318945169448852539, R0 ;  /* 0x3f6ee58103008823 */ /* 0x000fce0000010000 */
.L_x_9006:
[----:B------:R-:W-:Y:S05]  /*a3b0*/  BSYNC B0 ;  /* 0x0000000000007941 */ /* 0x000fea0003800000 */
.L_x_9004:
        /* <DEDUP_REMOVED lines=11> */
.L_x_8988:
        /* <DEDUP_REMOVED lines=23> */
.L_x_9010:
[----:B------:R-:W-:Y:S05]  /*a5e0*/  BSYNC B4 ;  /* 0x0000000000047941 */ /* 0x000fea0003800000 */
.L_x_9009:
        /* <DEDUP_REMOVED lines=24> */
.L_x_9008:
        /* <DEDUP_REMOVED lines=12> */
.L_x_9012:
[----:B------:R-:W-:Y:S05]  /*a830*/  BSYNC B4 ;  /* 0x0000000000047941 */ /* 0x000fea0003800000 */
.L_x_9011:
        /* <DEDUP_REMOVED lines=38> */
.L_x_9007:
        /* <DEDUP_REMOVED lines=33> */
.L_x_9014:
[----:B------:R-:W-:Y:S05]  /*acb0*/  BSYNC B4 ;  /* 0x0000000000047941 */ /* 0x000fea0003800000 */
.L_x_9013:
        /* <DEDUP_REMOVED lines=21> */
.L_x_8996:
[----:B------:R-:W-:Y:S05]  /*ae10*/  BSYNC B3 ;  /* 0x0000000000037941 */ /* 0x000fea0003800000 */
.L_x_8987:
[----:B------:R-:W-:Y:S01]  /*ae20*/  FADD.FTZ R0, R25, 0.69314718246459960938 ;  /* 0x3f31721819007421 */ /* 0x000fe20000010000 */
[----:B------:R-:W-:-:S04]  /*ae30*/  LOP3.LUT R10, R3, 0x80000000, R10, 0xb8, !PT ;  /* 0x80000000030a7812 */ /* 0x000fc800078eb80a */
[----:B------:R-:W-:Y:S01]  /*ae40*/  LOP3.LUT R11, R0, 0x80000000, R11, 0xb8, !PT ;  /* 0x80000000000b7812 */ /* 0x000fe200078eb80b */
[----:B------:R-:W-:Y:S06]  /*ae50*/  BRA `(.L_x_8955) ;  /* 0x0000000000387947 */ /* 0x000fec0003800000 */
.L_x_8953:
        /* <DEDUP_REMOVED lines=14> */
.L_x_8955:
[----:B------:R-:W-:Y:S05]  /*af40*/  BSYNC B2 ;  /* 0x0000000000027941 */ /* 0x000fea0003800000 */
.L_x_8952:
        /* <DEDUP_REMOVED lines=109> */
.L_x_9022:
        /* <DEDUP_REMOVED lines=10> */
.L_x_9024:
[----:B------:R-:W-:-:S04]  /*b6c0*/  FADD.FTZ R20, -R0, R5 ;  /* 0x0000000500147221 */ /* 0x000fc80000010100 */
[----:B------:R-:W-:-:S07]  /*b6d0*/  FMUL.FTZ R20, R20, 0.5 ;  /* 0x3f00000014147820 */ /* 0x000fce0000410000 */
.L_x_9025:
[----:B------:R-:W-:Y:S05]  /*b6e0*/  BSYNC B1 ;  /* 0x0000000000017941 */ /* 0x000fea0003800000 */
.L_x_9023:
        /* <DEDUP_REMOVED lines=11> */
.L_x_9027:
[----:B------:R-:W-:-:S04]  /*b7a0*/  FADD.FTZ R21, R2, -R21 ;  /* 0x8000001502157221 */ /* 0x000fc80000010000 */
[----:B------:R-:W-:-:S07]  /*b7b0*/  FMUL.FTZ R21, R21, 0.5 ;  /* 0x3f00000015157820 */ /* 0x000fce0000410000 */
.L_x_9028:
[----:B------:R-:W-:Y:S05]  /*b7c0*/  BSYNC B1 ;  /* 0x0000000000017941 */ /* 0x000fea0003800000 */
.L_x_9026:
        /* <DEDUP_REMOVED lines=35> */
.L_x_9021:
[----:B------:R0:W1:Y:S02]  /*ba00*/  MUFU.SQRT R32, R26 ;  /* 0x0000001a00207308 */ /* 0x0000640000002000 */
.L_x_9020:
[----:B------:R-:W-:Y:S05]  /*ba10*/  BSYNC B0 ;  /* 0x0000000000007941 */ /* 0x000fea0003800000 */
.L_x_9019:
        /* <DEDUP_REMOVED lines=35> */
.L_x_9032:
        /* <DEDUP_REMOVED lines=17> */
.L_x_9038:
[----:B------:R-:W-:-:S04]  /*bd60*/  FADD.FTZ R0, -R0, R5 ;  /* 0x0000000500007221 */ /* 0x000fc80000010100 */
[----:B------:R-:W-:-:S07]  /*bd70*/  FMUL.FTZ R0, R0, 0.5 ;  /* 0x3f00000000007820 */ /* 0x000fce0000410000 */
.L_x_9039:
[----:B------:R-:W-:Y:S05]  /*bd80*/  BSYNC B4 ;  /* 0x0000000000047941 */ /* 0x000fea0003800000 */
.L_x_9037:
        /* <DEDUP_REMOVED lines=10> */
.L_x_9041:
[----:B------:R-:W-:-:S04]  /*be30*/  FADD.FTZ R2, -R3, R2 ;  /* 0x0000000203027221 */ /* 0x000fc80000010100 */
[----:B------:R-:W-:-:S07]  /*be40*/  FMUL.FTZ R3, R2, 0.5 ;  /* 0x3f00000002037820 */ /* 0x000fce0000410000 */
.L_x_9042:
[----:B------:R-:W-:Y:S05]  /*be50*/  BSYNC B4 ;  /* 0x0000000000047941 */ /* 0x000fea0003800000 */
.L_x_9040:
[----:B------:R-:W-:Y:S01]  /*be60*/  FADD.FTZ R3, R3, R0 ;  /* 0x0000000003037221 */ /* 0x000fe20000010000 */
[----:B------:R-:W-:-:S04]  /*be70*/  FADD.FTZ R28, R27, R28 ;  /* 0x0000001c1b1c7221 */ /* 0x000fc80000010000 */
[----:B------:R-:W-:-:S06]  /*be80*/  FMUL.FTZ R28, R28, R3 ;  /* 0x000000031c1c7220 */ /* 0x000fcc0000410000 */
[----:B------:R-:W2:Y:S01]  /*be90*/  MUFU.SQRT R28, R28 ;  /* 0x0000001c001c7308 */ /* 0x000ea20000002000 */
[----:B------:R-:W-:Y:S05]  /*bea0*/  BRA `(.L_x_9043) ;  /* 0x0000000000487947 */ /* 0x000fea0003800000 */
.L_x_9036:
        /* <DEDUP_REMOVED lines=12> */
.L_x_9035:
[----:B------:R-:W-:Y:S01]  /*bf70*/  FADD.FTZ R0, R28, 1 ;  /* 0x3f8000001c007421 */ /* 0x000fe20000010000 */
[----:B------:R-:W-:Y:S01]  /*bf80*/  MUFU.SQRT R3, R26 ;  /* 0x0000001a00037308 */ /* 0x000fe20000002000 */
[----:B------:R-:W-:Y:S02]  /*bf90*/  MOV R27, 0x3f800000 ;  /* 0x3f800000001b7802 */ /* 0x000fe40000000f00 */
[----:B------:R-:W-:-:S06]  /*bfa0*/  FMUL.FTZ R0, R0, 0.5 ;  /* 0x3f00000000007820 */ /* 0x000fcc0000410000 */
[----:B------:R-:W2:Y:S02]  /*bfb0*/  MUFU.SQRT R0, R0 ;  /* 0x0000000000007308 */ /* 0x000ea40000002000 */
[----:B--2---:R-:W-:-:S07]  /*bfc0*/  FMUL.FTZ R28, R3, R0 ;  /* 0x00000000031c7220 */ /* 0x004fce0000410000 */
.L_x_9043:
[----:B------:R-:W-:Y:S05]  /*bfd0*/  BSYNC B1 ;  /* 0x0000000000017941 */ /* 0x000fea0003800000 */
.L_x_9034:
[----:B------:R-:W-:Y:S05]  /*bfe0*/  BRA `(.L_x_9044) ;  /* 0x0000000000087947 */ /* 0x000fea0003800000 */
.L_x_9031:
[----:B------:R-:W-:Y:S01]  /*bff0*/  FMUL.FTZ R28, R28, 16777216 ;  /* 0x4b8000001c1c7820 */ /* 0x000fe20000410000 */
[----:B------:R-:W-:-:S07]  /*c000*/  FMUL.FTZ R27, R27, 16777216 ;  /* 0x4b8000001b1b7820 */ /* 0x000fce0000410000 */
.L_x_9044:
[----:B------:R-:W-:Y:S05]  /*c010*/  BSYNC B0 ;  /* 0x0000000000007941 */ /* 0x000fea0003800000 */
.L_x_9030:
        /* <DEDUP_REMOVED lines=17> */
.L_x_9046:
[----:B------:R-:W-:Y:S05]  /*c130*/  BSYNC B4 ;  /* 0x0000000000047941 */ /* 0x000fea0003800000 */
.L_x_9045:
        /* <DEDUP_REMOVED lines=18> */
.L_x_9048:
[----:B------:R-:W-:Y:S02]  /*c260*/  ISETP.GE.AND P0, PT, R28, RZ, PT ;  /* 0x000000ff1c00720c */ /* 0x000fe40003f06270 */
[----:B------:R-:W-:-:S11]  /*c270*/  MOV R3, 0x3fd774eb ;  /* 0x3fd774eb00037802 */ /* 0x000fd60000000f00 */
[----:B------:R-:W-:-:S04]  /*c280*/  @P0 FFMA.FTZ R0, R3, 0.93318945169448852539, -R0 ;  /* 0x3f6ee58103000823 */ /* 0x000fc80000010800 */
[----:B------:R-:W-:-:S07]  /*c290*/  @!P0 FFMA.FTZ R0, R3, 0.93318945169448852539, R0 ;  /* 0x3f6ee58103008823 */ /* 0x000fce0000010000 */
.L_x_9049:
[----:B------:R-:W-:Y:S05]  /*c2a0*/  BSYNC B0 ;  /* 0x0000000000007941 */ /* 0x000fea0003800000 */
.L_x_9047:
        /* <DEDUP_REMOVED lines=10> */
.L_x_9033:
[----:B------:R-:W-:Y:S05]  /*c350*/  BSYNC B3 ;  /* 0x0000000000037941 */ /* 0x000fea0003800000 */
.L_x_9029:
[----:B------:R-:W-:Y:S02]  /*c360*/  LOP3.LUT R12, R3, 0x80000000, R12, 0xb8, !PT ;  /* 0x80000000030c7812 */ /* 0x000fe400078eb80c */
[----:B-1----:R-:W-:Y:S01]  /*c370*/  LOP3.LUT R13, R32, 0x80000000, R13, 0xb8, !PT ;  /* 0x80000000200d7812 */ /* 0x002fe200078eb80d */
[----:B------:R-:W-:Y:S06]  /*c380*/  BRA `(.L_x_9018) ;  /* 0x0000001400cc7947 */ /* 0x000fec0003800000 */
.L_x_9017:
        /* <DEDUP_REMOVED lines=30> */
.L_x_9055:
[----:B------:R-:W-:Y:S05]  /*c570*/  BSYNC B4 ;  /* 0x0000000000047941 */ /* 0x000fea0003800000 */
.L_x_9054:
        /* <DEDUP_REMOVED lines=18> */
.L_x_9057:
[----:B------:R-:W-:Y:S02]  /*c6a0*/  ISETP.GE.AND P0, PT, R27, RZ, PT ;  /* 0x000000ff1b00720c */ /* 0x000fe40003f06270 */
[----:B------:R-:W-:-:S11]  /*c6b0*/  MOV R3, 0x3fd774eb ;  /* 0x3fd774eb00037802 */ /* 0x000fd60000000f00 */
[----:B------:R-:W-:-:S04]  /*c6c0*/  @P0 FFMA.FTZ R0, R3, 0.93318945169448852539, -R0 ;  /* 0x3f6ee58103000823 */ /* 0x000fc80000010800 */
[----:B------:R-:W-:-:S07]  /*c6d0*/  @!P0 FFMA.FTZ R0, R3, 0.93318945169448852539, R0 ;  /* 0x3f6ee58103008823 */ /* 0x000fce0000010000 */
.L_x_9058:
[----:B------:R-:W-:Y:S05]  /*c6e0*/  BSYNC B0 ;  /* 0x0000000000007941 */ /* 0x000fea0003800000 */
.L_x_9056:
        /* <DEDUP_REMOVED lines=13> */
.L_x_9053:
        /* <DEDUP_REMOVED lines=12> */
.L_x_9061:
[----:B------:R-:W-:Y:S05]  /*c880*/  BSYNC B4 ;  /* 0x0000000000047941 */ /* 0x000fea0003800000 */
.L_x_9060:
        /* <DEDUP_REMOVED lines=18> */
.L_x_9063:
[----:B------:R-:W-:Y:S02]  /*c9b0*/  ISETP.GE.AND P0, PT, R27, RZ, PT ;  /* 0x000000ff1b00720c */ /* 0x000fe40003f06270 */
[----:B------:R-:W-:-:S11]  /*c9c0*/  MOV R3, 0x3fd774eb ;  /* 0x3fd774eb00037802 */ /* 0x000fd60000000f00 */
[----:B------:R-:W-:-:S04]  /*c9d0*/  @P0 FFMA.FTZ R0, R3, 0.93318945169448852539, -R0 ;  /* 0x3f6ee58103000823 */ /* 0x000fc80000010800 */
[----:B------:R-:W-:-:S07]  /*c9e0*/  @!P0 FFMA.FTZ R0, R3, 0.93318945169448852539, R0 ;  /* 0x3f6ee58103008823 */ /* 0x000fce0000010000 */
.L_x_9064:
[----:B------:R-:W-:Y:S05]  /*c9f0*/  BSYNC B0 ;  /* 0x0000000000007941 */ /* 0x000fea0003800000 */
.L_x_9062:
        /* <DEDUP_REMOVED lines=27> */
.L_x_9052:
        /* <DEDUP_REMOVED lines=33> */
.L_x_9066:
[----:B------:R-:W-:Y:S05]  /*cdc0*/  BSYNC B4 ;  /* 0x0000000000047941 */ /* 0x000fea0003800000 */
.L_x_9065:
        /* <DEDUP_REMOVED lines=18> */
.L_x_9068:
[----:B------:R-:W-:Y:S02]  /*cef0*/  ISETP.GE.AND P0, PT, R27, RZ, PT ;  /* 0x000000ff1b00720c */ /* 0x000fe40003f06270 */
[----:B------:R-:W-:-:S11]  /*cf00*/  MOV R3, 0x3fd774eb ;  /* 0x3fd774eb00037802 */ /* 0x000fd60000000f00 */
[----:B------:R-:W-:-:S04]  /*cf10*/  @P0 FFMA.FTZ R0, R3, 0.93318945169448852539, -R0 ;  /* 0x3f6ee58103000823 */ /* 0x000fc80000010800 */
[----:B------:R-:W-:-:S07]  /*cf20*/  @!P0 FFMA.FTZ R0, R3, 0.93318945169448852539, R0 ;  /* 0x3f6ee58103008823 */ /* 0x000fce0000010000 */
.L_x_9069:
[----:B------:R-:W-:Y:S05]  /*cf30*/  BSYNC B0 ;  /* 0x0000000000007941 */ /* 0x000fea0003800000 */
.L_x_9067:
        /* <DEDUP_REMOVED lines=11> */
.L_x_9051:
        /* <DEDUP_REMOVED lines=23> */
.L_x_9073:
[----:B------:R-:W-:Y:S05]  /*d160*/  BSYNC B4 ;  /* 0x0000000000047941 */ /* 0x000fea0003800000 */
.L_x_9072:
        /* <DEDUP_REMOVED lines=24> */
.L_x_9071:
        /* <DEDUP_REMOVED lines=12> */
.L_x_9075:
[----:B------:R-:W-:Y:S05]  /*d3b0*/  BSYNC B4 ;  /* 0x0000000000047941 */ /* 0x000fea0003800000 */
.L_x_9074:
        /* <DEDUP_REMOVED lines=38> */
.L_x_9070:
        /* <DEDUP_REMOVED lines=33> */
.L_x_9077:
[----:B------:R-:W-:Y:S05]  /*d830*/  BSYNC B4 ;  /* 0x0000000000047941 */ /* 0x000fea0003800000 */
.L_x_9076:
        /* <DEDUP_REMOVED lines=21> */
.L_x_9059:
[----:B------:R-:W-:Y:S05]  /*d990*/  BSYNC B3 ;  /* 0x0000000000037941 */ /* 0x000fea0003800000 */
.L_x_9050:
[----:B------:R-:W-:Y:S01]  /*d9a0*/  FADD.FTZ R0, R25, 0.69314718246459960938 ;  /* 0x3f31721819007421 */ /* 0x000fe20000010000 */
[----:B------:R-:W-:-:S04]  /*d9b0*/  LOP3.LUT R12, R3, 0x80000000, R12, 0xb8, !PT ;  /* 0x80000000030c7812 */ /* 0x000fc800078eb80c */
[----:B------:R-:W-:Y:S01]  /*d9c0*/  LOP3.LUT R13, R0, 0x80000000, R13, 0xb8, !PT ;  /* 0x80000000000d7812 */ /* 0x000fe200078eb80d */
[----:B------:R-:W-:Y:S06]  /*d9d0*/  BRA `(.L_x_9018) ;  /* 0x0000000000387947 */ /* 0x000fec0003800000 */
.L_x_9016:
        /* <DEDUP_REMOVED lines=14> */
.L_x_9018:
[----:B------:R-:W-:Y:S05]  /*dac0*/  BSYNC B2 ;  /* 0x0000000000027941 */ /* 0x000fea0003800000 */
.L_x_9015:
        /* <DEDUP_REMOVED lines=109> */
.L_x_9085:
        /* <DEDUP_REMOVED lines=10> */
.L_x_9087:
[----:B------:R-:W-:-:S04]  /*e240*/  FADD.FTZ R20, -R0, R5 ;  /* 0x0000000500147221 */ /* 0x000fc80000010100 */
[----:B------:R-:W-:-:S07]  /*e250*/  FMUL.FTZ R20, R20, 0.5 ;  /* 0x3f00000014147820 */ /* 0x000fce0000410000 */
.L_x_9088:
[----:B------:R-:W-:Y:S05]  /*e260*/  BSYNC B1 ;  /* 0x0000000000017941 */ /* 0x000fea0003800000 */
.L_x_9086:
        /* <DEDUP_REMOVED lines=11> */
.L_x_9090:
[----:B------:R-:W-:-:S04]  /*e320*/  FADD.FTZ R21, R2, -R21 ;  /* 0x8000001502157221 */ /* 0x000fc80000010000 */
[----:B------:R-:W-:-:S07]  /*e330*/  FMUL.FTZ R21, R21, 0.5 ;  /* 0x3f00000015157820 */ /* 0x000fce0000410000 */
.L_x_9091:
[----:B------:R-:W-:Y:S05]  /*e340*/  BSYNC B1 ;  /* 0x0000000000017941 */ /* 0x000fea0003800000 */
.L_x_9089:
        /* <DEDUP_REMOVED lines=35> */
.L_x_9084:
[----:B------:R0:W1:Y:S02]  /*e580*/  MUFU.SQRT R32, R26 ;  /* 0x0000001a00207308 */ /* 0x0000640000002000 */
.L_x_9083:
[----:B------:R-:W-:Y:S05]  /*e590*/  BSYNC B0 ;  /* 0x0000000000007941 */ /* 0x000fea0003800000 */
.L_x_9082:
        /* <DEDUP_REMOVED lines=35> */
.L_x_9095:
        /* <DEDUP_REMOVED lines=17> */
.L_x_9101:
[----:B------:R-:W-:-:S04]  /*e8e0*/  FADD.FTZ R0, -R0, R5 ;  /* 0x0000000500007221 */ /* 0x000fc80000010100 */
[----:B------:R-:W-:-:S07]  /*e8f0*/  FMUL.FTZ R0, R0, 0.5 ;  /* 0x3f00000000007820 */ /* 0x000fce0000410000 */
.L_x_9102:
[----:B------:R-:W-:Y:S05]  /*e900*/  BSYNC B4 ;  /* 0x0000000000047941 */ /* 0x000fea0003800000 */
.L_x_9100:
        /* <DEDUP_REMOVED lines=10> */
.L_x_9104:
[----:B------:R-:W-:-:S04]  /*e9b0*/  FADD.FTZ R2, -R3, R2 ;  /* 0x0000000203027221 */ /* 0x000fc80000010100 */
[----:B------:R-:W-:-:S07]  /*e9c0*/  FMUL.FTZ R3, R2, 0.5 ;  /* 0x3f00000002037820 */ /* 0x000fce0000410000 */
.L_x_9105:
[----:B------:R-:W-:Y:S05]  /*e9d0*/  BSYNC B4 ;  /* 0x0000000000047941 */ /* 0x000fea0003800000 */
.L_x_9103:
[----:B------:R-:W-:Y:S01]  /*e9e0*/  FADD.FTZ R3, R3, R0 ;  /* 0x0000000003037221 */ /* 0x000fe20000010000 */
[----:B------:R-:W-:-:S04]  /*e9f0*/  FADD.FTZ R28, R27, R28 ;  /* 0x0000001c1b1c7221 */ /* 0x000fc80000010000 */
[----:B------:R-:W-:-:S06]  /*ea00*/  FMUL.FTZ R28, R28, R3 ;  /* 0x000000031c1c7220 */ /* 0x000fcc0000410000 */
[----:B------:R-:W2:Y:S01]  /*ea10*/  MUFU.SQRT R28, R28 ;  /* 0x0000001c001c7308 */ /* 0x000ea20000002000 */
[----:B------:R-:W-:Y:S05]  /*ea20*/  BRA `(.L_x_9106) ;  /* 0x0000000000487947 */ /* 0x000fea0003800000 */
.L_x_9099:
        /* <DEDUP_REMOVED lines=12> */
.L_x_9098:
[----:B------:R-:W-:Y:S01]  /*eaf0*/  FADD.FTZ R0, R28, 1 ;  /* 0x3f8000001c007421 */ /* 0x000fe20000010000 */
[----:B------:R-:W-:Y:S01]  /*eb00*/  MUFU.SQRT R3, R26 ;  /* 0x0000001a00037308 */ /* 0x000fe20000002000 */
[----:B------:R-:W-:Y:S02]  /*eb10*/  MOV R27, 0x3f800000 ;  /* 0x3f800000001b7802 */ /* 0x000fe40000000f00 */
[----:B------:R-:W-:-:S06]  /*eb20*/  FMUL.FTZ R0, R0, 0.5 ;  /* 0x3f00000000007820 */ /* 0x000fcc0000410000 */
[----:B------:R-:W2:Y:S02]  /*eb30*/  MUFU.SQRT R0, R0 ;  /* 0x0000000000007308 */ /* 0x000ea40000002000 */
[----:B--2---:R-:W-:-:S07]  /*eb40*/  FMUL.FTZ R28, R3, R0 ;  /* 0x00000000031c7220 */ /* 0x004fce0000410000 */
.L_x_9106:
[----:B------:R-:W-:Y:S05]  /*eb50*/  BSYNC B1 ;  /* 0x0000000000017941 */ /* 0x000fea0003800000 */
.L_x_9097:
[----:B------:R-:W-:Y:S05]  /*eb60*/  BRA `(.L_x_9107) ;  /* 0x0000000000087947 */ /* 0x000fea0003800000 */
.L_x_9094:
[----:B------:R-:W-:Y:S01]  /*eb70*/  FMUL.FTZ R28, R28, 16777216 ;  /* 0x4b8000001c1c7820 */ /* 0x000fe20000410000 */
[----:B------:R-:W-:-:S07]  /*eb80*/  FMUL.FTZ R27, R27, 16777216 ;  /* 0x4b8000001b1b7820 */ /* 0x000fce0000410000 */
.L_x_9107:
[----:B------:R-:W-:Y:S05]  /*eb90*/  BSYNC B0 ;  /* 0x0000000000007941 */ /* 0x000fea0003800000 */
.L_x_9093:
        /* <DEDUP_REMOVED lines=17> */
.L_x_9109:
[----:B------:R-:W-:Y:S05]  /*ecb0*/  BSYNC B4 ;  /* 0x0000000000047941 */ /* 0x000fea0003800000 */
.L_x_9108:
        /* <DEDUP_REMOVED lines=18> */
.L_x_9111:
[----:B------:R-:W-:Y:S02]  /*ede0*/  ISETP.GE.AND P0, PT, R28, RZ, PT ;  /* 0x000000ff1c00720c */ /* 0x000fe40003f06270 */
[----:B------:R-:W-:-:S11]  /*edf0*/  MOV R3, 0x3fd774eb ;  /* 0x3fd774eb00037802 */ /* 0x000fd60000000f00 */
[----:B------:R-:W-:-:S04]  /*ee00*/  @P0 FFMA.FTZ R0, R3, 0.93318945169448852539, -R0 ;  /* 0x3f6ee58103000823 */ /* 0x000fc80000010800 */
[----:B------:R-:W-:-:S07]  /*ee10*/  @!P0 FFMA.FTZ R0, R3, 0.93318945169448852539, R0 ;  /* 0x3f6ee58103008823 */ /* 0x000fce0000010000 */
.L_x_9112:
[----:B------:R-:W-:Y:S05]  /*ee20*/  BSYNC B0 ;  /* 0x0000000000007941 */ /* 0x000fea0003800000 */
.L_x_9110:
        /* <DEDUP_REMOVED lines=10> */
.L_x_9096:
[----:B------:R-:W-:Y:S05]  /*eed0*/  BSYNC B3 ;  /* 0x0000000000037941 */ /* 0x000fea0003800000 */
.L_x_9092:
[----:B------:R-:W-:Y:S02]  /*eee0*/  LOP3.LUT R14, R3, 0x80000000, R14, 0xb8, !PT ;  /* 0x80000000030e7812 */ /* 0x000fe400078eb80e */
[----:B-1----:R-:W-:Y:S01]  /*eef0*/  LOP3.LUT R15, R32, 0x80000000, R15, 0xb8, !PT ;  /* 0x80000000200f7812 */ /* 0x002fe200078eb80f */
[----:B------:R-:W-:Y:S06]  /*ef00*/  BRA `(.L_x_9081) ;  /* 0x0000001400cc7947 */ /* 0x000fec0003800000 */
.L_x_9080:
        /* <DEDUP_REMOVED lines=30> */
.L_x_9118:
[----:B------:R-:W-:Y:S05]  /*f0f0*/  BSYNC B4 ;  /* 0x0000000000047941 */ /* 0x000fea0003800000 */
.L_x_9117:
        /* <DEDUP_REMOVED lines=18> */
.L_x_9120:
[----:B------:R-:W-:Y:S02]  /*f220*/  ISETP.GE.AND P0, PT, R27, RZ, PT ;  /* 0x000000ff1b00720c */ /* 0x000fe40003f06270 */
[----:B------:R-:W-:-:S11]  /*f230*/  MOV R3, 0x3fd774eb ;  /* 0x3fd774eb00037802 */ /* 0x000fd60000000f00 */
[----:B------:R-:W-:-:S04]  /*f240*/  @P0 FFMA.FTZ R0, R3, 0.93318945169448852539, -R0 ;  /* 0x3f6ee58103000823 */ /* 0x000fc80000010800 */
[----:B------:R-:W-:-:S07]  /*f250*/  @!P0 FFMA.FTZ R0, R3, 0.93318945169448852539, R0 ;  /* 0x3f6ee58103008823 */ /* 0x000fce0000010000 */
.L_x_9121:
[----:B------:R-:W-:Y:S05]  /*f260*/  BSYNC B0 ;  /* 0x0000000000007941 */ /* 0x000fea0003800000 */
.L_x_9119:
        /* <DEDUP_REMOVED lines=13> */
.L_x_9116:
        /* <DEDUP_REMOVED lines=12> */
.L_x_9124:
[----:B------:R-:W-:Y:S05]  /*f400*/  BSYNC B4 ;  /* 0x0000000000047941 */ /* 0x000fea0003800000 */
.L_x_9123:
        /* <DEDUP_REMOVED lines=18> */
.L_x_9126:
[----:B------:R-:W-:Y:S02]  /*f530*/  ISETP.GE.AND P0, PT, R27, RZ, PT ;  /* 0x000000ff1b00720c */ /* 0x000fe40003f06270 */
[----:B------:R-:W-:-:S11]  /*f540*/  MOV R3, 0x3fd774eb ;  /* 0x3fd774eb00037802 */ /* 0x000fd60000000f00 */
[----:B------:R-:W-:-:S04]  /*f550*/  @P0 FFMA.FTZ R0, R3, 0.93318945169448852539, -R0 ;  /* 0x3f6ee58103000823 */ /* 0x000fc80000010800 */
[----:B------:R-:W-:-:S07]  /*f560*/  @!P0 FFMA.FTZ R0, R3, 0.93318945169448852539, R0 ;  /* 0x3f6ee58103008823 */ /* 0x000fce0000010000 */
.L_x_9127:
[----:B------:R-:W-:Y:S05]  /*f570*/  BSYNC B0 ;  /* 0x0000000000007941 */ /* 0x000fea0003800000 */
.L_x_9125:
        /* <DEDUP_REMOVED lines=27> */
.L_x_9115:
        /* <DEDUP_REMOVED lines=33> */
.L_x_9129:
[----:B------:R-:W-:Y:S05]  /*f940*/  BSYNC B4 ;  /* 0x0000000000047941 */ /* 0x000fea0003800000 */
.L_x_9128:
        /* <DEDUP_REMOVED lines=18> */
.L_x_9131:
[----:B------:R-:W-:Y:S02]  /*fa70*/  ISETP.GE.AND P0, PT, R27, RZ, PT ;  /* 0x000000ff1b00720c */ /* 0x000fe40003f06270 */
[----:B------:R-:W-:-:S11]  /*fa80*/  MOV R3, 0x3fd774eb ;  /* 0x3fd774eb00037802 */ /* 0x000fd60000000f00 */
[----:B------:R-:W-:-:S04]  /*fa90*/  @P0 FFMA.FTZ R0, R3, 0.93318945169448852539, -R0 ;  /* 0x3f6ee58103000823 */ /* 0x000fc80000010800 */
[----:B------:R-:W-:-:S07]  /*faa0*/  @!P0 FFMA.FTZ R0, R3, 0.93318945169448852539, R0 ;  /* 0x3f6ee58103008823 */ /* 0x000fce0000010000 */
.L_x_9132:
[----:B------:R-:W-:Y:S05]  /*fab0*/  BSYNC B0 ;  /* 0x0000000000007941 */ /* 0x000fea0003800000 */
.L_x_9130:
        /* <DEDUP_REMOVED lines=11> */
.L_x_9114:
        /* <DEDUP_REMOVED lines=23> */
.L_x_9136:
[----:B------:R-:W-:Y:S05]  /*fce0*/  BSYNC B4 ;  /* 0x0000000000047941 */ /* 0x000fea0003800000 */
.L_x_9135:
        /* <DEDUP_REMOVED lines=24> */
.L_x_9134:
        /* <DEDUP_REMOVED lines=12> */
.L_x_9138:
[----:B------:R-:W-:Y:S05]  /*ff30*/  BSYNC B4 ;  /* 0x0000000000047941 */ /* 0x000fea0003800000 */
.L_x_9137:
        /* <DEDUP_REMOVED lines=38> */
.L_x_9133:
        /* <DEDUP_REMOVED lines=33> */
.L_x_9140:
[----:B------:R-:W-:Y:S05]  /*103b0*/  BSYNC B4 ;  /* 0x0000000000047941 */ /* 0x000fea0003800000 */
.L_x_9139:
        /* <DEDUP_REMOVED lines=21> */
.L_x_9122:
[----:B------:R-:W-:Y:S05]  /*10510*/  BSYNC B3 ;  /* 0x0000000000037941 */ /* 0x000fea0003800000 */
.L_x_9113:
[----:B------:R-:W-:Y:S01]  /*10520*/  FADD.FTZ R0, R25, 0.69314718246459960938 ;  /* 0x3f31721819007421 */ /* 0x000fe20000010000 */
[----:B------:R-:W-:-:S04]  /*10530*/  LOP3.LUT R14, R3, 0x80000000, R14, 0xb8, !PT ;  /* 0x80000000030e7812 */ /* 0x000fc800078eb80e */
[----:B------:R-:W-:Y:S01]  /*10540*/  LOP3.LUT R15, R0, 0x80000000, R15, 0xb8, !PT ;  /* 0x80000000000f7812 */ /* 0x000fe200078eb80f */
[----:B------:R-:W-:Y:S06]  /*10550*/  BRA `(.L_x_9081) ;  /* 0x0000000000387947 */ /* 0x000fec0003800000 */
.L_x_9079:
        /* <DEDUP_REMOVED lines=14> */
.L_x_9081:
[----:B------:R-:W-:Y:S05]  /*10640*/  BSYNC B2 ;  /* 0x0000000000027941 */ /* 0x000fea0003800000 */
.L_x_9078:
        /* <DEDUP_REMOVED lines=109> */
.L_x_9148:
        /* <DEDUP_REMOVED lines=10> */
.L_x_9150:
[----:B------:R-:W-:-:S04]  /*10dc0*/  FADD.FTZ R20, -R0, R5 ;  /* 0x0000000500147221 */ /* 0x000fc80000010100 */
[----:B------:R-:W-:-:S07]  /*10dd0*/  FMUL.FTZ R20, R20, 0.5 ;  /* 0x3f00000014147820 */ /* 0x000fce0000410000 */
.L_x_9151:
[----:B------:R-:W-:Y:S05]  /*10de0*/  BSYNC B1 ;  /* 0x0000000000017941 */ /* 0x000fea0003800000 */
.L_x_9149:
        /* <DEDUP_REMOVED lines=11> */
.L_x_9153:
[----:B------:R-:W-:-:S04]  /*10ea0*/  FADD.FTZ R21, R2, -R21 ;  /* 0x8000001502157221 */ /* 0x000fc80000010000 */
[----:B------:R-:W-:-:S07]  /*10eb0*/  FMUL.FTZ R21, R21, 0.5 ;  /* 0x3f00000015157820 */ /* 0x000fce0000410000 */
.L_x_9154:
[----:B------:R-:W-:Y:S05]  /*10ec0*/  BSYNC B1 ;  /* 0x0000000000017941 */ /* 0x000fea0003800000 */
.L_x_9152:
        /* <DEDUP_REMOVED lines=35> */
.L_x_9147:
[----:B------:R0:W1:Y:S02]  /*11100*/  MUFU.SQRT R32, R26 ;  /* 0x0000001a00207308 */ /* 0x0000640000002000 */
.L_x_9146:
[----:B------:R-:W-:Y:S05]  /*11110*/  BSYNC B0 ;  /* 0x0000000000007941 */ /* 0x000fea0003800000 */
.L_x_9145:
        /* <DEDUP_REMOVED lines=35> */
.L_x_9158:
        /* <DEDUP_REMOVED lines=17> */
.L_x_9164:
[----:B------:R-:W-:-:S04]  /*11460*/  FADD.FTZ R0, -R0, R5 ;  /* 0x0000000500007221 */ /* 0x000fc80000010100 */
[----:B------:R-:W-:-:S07]  /*11470*/  FMUL.FTZ R0, R0, 0.5 ;  /* 0x3f00000000007820 */ /* 0x000fce0000410000 */
.L_x_9165:
[----:B------:R-:W-:Y:S05]  /*11480*/  BSYNC B4 ;  /* 0x0000000000047941 */ /* 0x000fea0003800000 */
.L_x_9163:
        /* <DEDUP_REMOVED lines=10> */
.L_x_9167:
[----:B------:R-:W-:-:S04]  /*11530*/  FADD.FTZ R2, -R3, R2 ;  /* 0x0000000203027221 */ /* 0x000fc80000010100 */
[----:B------:R-:W-:-:S07]  /*11540*/  FMUL.FTZ R3, R2, 0.5 ;  /* 0x3f00000002037820 */ /* 0x000fce0000410000 */
.L_x_9168:
[----:B------:R-:W-:Y:S05]  /*11550*/  BSYNC B4 ;  /* 0x0000000000047941 */ /* 0x000fea0003800000 */
.L_x_9166:
[----:B------:R-:W-:Y:S01]  /*11560*/  FADD.FTZ R3, R3, R0 ;  /* 0x0000000003037221 */ /* 0x000fe20000010000 */
[----:B------:R-:W-:-:S04]  /*11570*/  FADD.FTZ R28, R27, R28 ;  /* 0x0000001c1b1c7221 */ /* 0x000fc80000010000 */
[----:B------:R-:W-:-:S06]  /*11580*/  FMUL.FTZ R28, R28, R3 ;  /* 0x000000031c1c7220 */ /* 0x000fcc0000410000 */
[----:B------:R-:W2:Y:S01]  /*11590*/  MUFU.SQRT R28, R28 ;  /* 0x0000001c001c7308 */ /* 0x000ea20000002000 */
[----:B------:R-:W-:Y:S05]  /*115a0*/  BRA `(.L_x_9169) ;  /* 0x0000000000487947 */ /* 0x000fea0003800000 */
.L_x_9162:
        /* <DEDUP_REMOVED lines=12> */
.L_x_9161:
[----:B------:R-:W-:Y:S01]  /*11670*/  FADD.FTZ R0, R28, 1 ;  /* 0x3f8000001c007421 */ /* 0x000fe20000010000 */
[----:B------:R-:W-:Y:S01]  /*11680*/  MUFU.SQRT R3, R26 ;  /* 0x0000001a00037308 */ /* 0x000fe20000002000 */
[----:B------:R-:W-:Y:S02]  /*11690*/  MOV R27, 0x3f800000 ;  /* 0x3f800000001b7802 */ /* 0x000fe40000000f00 */
[----:B------:R-:W-:-:S06]  /*116a0*/  FMUL.FTZ R0, R0, 0.5 ;  /* 0x3f00000000007820 */ /* 0x000fcc0000410000 */
[----:B------:R-:W2:Y:S02]  /*116b0*/  MUFU.SQRT R0, R0 ;  /* 0x0000000000007308 */ /* 0x000ea40000002000 */
[----:B--2---:R-:W-:-:S07]  /*116c0*/  FMUL.FTZ R28, R3, R0 ;  /* 0x00000000031c7220 */ /* 0x004fce0000410000 */
.L_x_9169:
[----:B------:R-:W-:Y:S05]  /*116d0*/  BSYNC B1 ;  /* 0x0000000000017941 */ /* 0x000fea0003800000 */
.L_x_9160:
[----:B------:R-:W-:Y:S05]  /*116e0*/  BRA `(.L_x_9170) ;  /* 0x0000000000087947 */ /* 0x000fea0003800000 */
.L_x_9157:
[----:B------:R-:W-:Y:S01]  /*116f0*/  FMUL.FTZ R28, R28, 16777216 ;  /* 0x4b8000001c1c7820 */ /* 0x000fe20000410000 */
[----:B------:R-:W-:-:S07]  /*11700*/  FMUL.FTZ R27, R27, 16777216 ;  /* 0x4b8000001b1b7820 */ /* 0x000fce0000410000 */
.L_x_9170:
[----:B------:R-:W-:Y:S05]  /*11710*/  BSYNC B0 ;  /* 0x0000000000007941 */ /* 0x000fea0003800000 */
.L_x_9156:
        /* <DEDUP_REMOVED lines=17> */
.L_x_9172:
[----:B------:R-:W-:Y:S05]  /*11830*/  BSYNC B4 ;  /* 0x0000000000047941 */ /* 0x000fea0003800000 */
.L_x_9171:
        /* <DEDUP_REMOVED lines=18> */
.L_x_9174:
[----:B------:R-:W-:Y:S02]  /*11960*/  ISETP.GE.AND P0, PT, R28, RZ, PT ;  /* 0x000000ff1c00720c */ /* 0x000fe40003f06270 */
[----:B------:R-:W-:-:S11]  /*11970*/  MOV R3, 0x3fd774eb ;  /* 0x3fd774eb00037802 */ /* 0x000fd60000000f00 */
[----:B------:R-:W-:-:S04]  /*11980*/  @P0 FFMA.FTZ R0, R3, 0.93318945169448852539, -R0 ;  /* 0x3f6ee58103000823 */ /* 0x000fc80000010800 */
[----:B------:R-:W-:-:S07]  /*11990*/  @!P0 FFMA.FTZ R0, R3, 0.93318945169448852539, R0 ;  /* 0x3f6ee58103008823 */ /* 0x000fce0000010000 */
.L_x_9175:
[----:B------:R-:W-:Y:S05]  /*119a0*/  BSYNC B0 ;  /* 0x0000000000007941 */ /* 0x000fea0003800000 */
.L_x_9173:
        /* <DEDUP_REMOVED lines=10> */
.L_x_9159:
[----:B------:R-:W-:Y:S05]  /*11a50*/  BSYNC B3 ;  /* 0x0000000000037941 */ /* 0x000fea0003800000 */
.L_x_9155:
[----:B------:R-:W-:Y:S02]  /*11a60*/  LOP3.LUT R16, R3, 0x80000000, R16, 0xb8, !PT ;  /* 0x8000000003107812 */ /* 0x000fe400078eb810 */
[----:B-1----:R-:W-:Y:S01]  /*11a70*/  LOP3.LUT R17, R32, 0x80000000, R17, 0xb8, !PT ;  /* 0x8000000020117812 */ /* 0x002fe200078eb811 */
[----:B------:R-:W-:Y:S06]  /*11a80*/  BRA `(.L_x_9144) ;  /* 0x0000001400cc7947 */ /* 0x000fec0003800000 */
.L_x_9143:
        /* <DEDUP_REMOVED lines=30> */
.L_x_9181:
[----:B------:R-:W-:Y:S05]  /*11c70*/  BSYNC B4 ;  /* 0x0000000000047941 */ /* 0x000fea0003800000 */
.L_x_9180:
        /* <DEDUP_REMOVED lines=18> */
.L_x_9183:
[----:B------:R-:W-:Y:S02]  /*11da0*/  ISETP.GE.AND P0, PT, R27, RZ, PT ;  /* 0x000000ff1b00720c */ /* 0x000fe40003f06270 */
[----:B------:R-:W-:-:S11]  /*11db0*/  MOV R3, 0x3fd774eb ;  /* 0x3fd774eb00037802 */ /* 0x000fd60000000f00 */
[----:B------:R-:W-:-:S04]  /*11dc0*/  @P0 FFMA.FTZ R0, R3, 0.93318945169448852539, -R0 ;  /* 0x3f6ee58103000823 */ /* 0x000fc80000010800 */
[----:B------:R-:W-:-:S07]  /*11dd0*/  @!P0 FFMA.FTZ R0, R3, 0.93318945169448852539, R0 ;  /* 0x3f6ee58103008823 */ /* 0x000fce0000010000 */
.L_x_9184:
[----:B------:R-:W-:Y:S05]  /*11de0*/  BSYNC B0 ;  /* 0x0000000000007941 */ /* 0x000fea0003800000 */
.L_x_9182:
        /* <DEDUP_REMOVED lines=13> */
.L_x_9179:
        /* <DEDUP_REMOVED lines=12> */
.L_x_9187:
[----:B------:R-:W-:Y:S05]  /*11f80*/  BSYNC B4 ;  /* 0x0000000000047941 */ /* 0x000fea0003800000 */
.L_x_9186:
        /* <DEDUP_REMOVED lines=18> */
.L_x_9189:
[----:B------:R-:W-:Y:S02]  /*120b0*/  ISETP.GE.AND P0, PT, R27, RZ, PT ;  /* 0x000000ff1b00720c */ /* 0x000fe40003f06270 */
[----:B------:R-:W-:-:S11]  /*120c0*/  MOV R3, 0x3fd774eb ;  /* 0x3fd774eb00037802 */ /* 0x000fd60000000f00 */
[----:B------:R-:W-:-:S04]  /*120d0*/  @P0 FFMA.FTZ R0, R3, 0.93318945169448852539, -R0 ;  /* 0x3f6ee58103000823 */ /* 0x000fc80000010800 */
[----:B------:R-:W-:-:S07]  /*120e0*/  @!P0 FFMA.FTZ R0, R3, 0.93318945169448852539, R0 ;  /* 0x3f6ee58103008823 */ /* 0x000fce0000010000 */
.L_x_9190:
[----:B------:R-:W-:Y:S05]  /*120f0*/  BSYNC B0 ;  /* 0x0000000000007941 */ /* 0x000fea0003800000 */
.L_x_9188:
        /* <DEDUP_REMOVED lines=27> */
.L_x_9178:
        /* <DEDUP_REMOVED lines=33> */
.L_x_9192:
[----:B------:R-:W-:Y:S05]  /*124c0*/  BSYNC B4 ;  /* 0x0000000000047941 */ /* 0x000fea0003800000 */
.L_x_9191:
        /* <DEDUP_REMOVED lines=18> */
.L_x_9194:
[----:B------:R-:W-:Y:S02]  /*125f0*/  ISETP.GE.AND P0, PT, R27, RZ, PT ;  /* 0x000000ff1b00720c */ /* 0x000fe40003f06270 */
[----:B------:R-:W-:-:S11]  /*12600*/  MOV R3, 0x3fd774eb ;  /* 0x3fd774eb00037802 */ /* 0x000fd60000000f00 */
[----:B------:R-:W-:-:S04]  /*12610*/  @P0 FFMA.FTZ R0, R3, 0.93318945169448852539, -R0 ;  /* 0x3f6ee58103000823 */ /* 0x000fc80000010800 */
[----:B------:R-:W-:-:S07]  /*12620*/  @!P0 FFMA.FTZ R0, R3, 0.93318945169448852539, R0 ;  /* 0x3f6ee58103008823 */ /* 0x000fce0000010000 */
.L_x_9195:
[----:B------:R-:W-:Y:S05]  /*12630*/  BSYNC B0 ;  /* 0x0000000000007941 */ /* 0x000fea0003800000 */
.L_x_9193:
        /* <DEDUP_REMOVED lines=11> */
.L_x_9177:
        /* <DEDUP_REMOVED lines=23> */
.L_x_9199:
[----:B------:R-:W-:Y:S05]  /*12860*/  BSYNC B4 ;  /* 0x0000000000047941 */ /* 0x000fea0003800000 */
.L_x_9198:
        /* <DEDUP_REMOVED lines=24> */
.L_x_9197:
        /* <DEDUP_REMOVED lines=12> */
.L_x_9201:
[----:B------:R-:W-:Y:S05]  /*12ab0*/  BSYNC B4 ;  /* 0x0000000000047941 */ /* 0x000fea0003800000 */
.L_x_9200:
        /* <DEDUP_REMOVED lines=38> */
.L_x_9196:
        /* <DEDUP_REMOVED lines=33> */
.L_x_9203:
[----:B------:R-:W-:Y:S05]  /*12f30*/  BSYNC B4 ;  /* 0x0000000000047941 */ /* 0x000fea0003800000 */
.L_x_9202:
        /* <DEDUP_REMOVED lines=21> */
.L_x_9185:
[----:B------:R-:W-:Y:S05]  /*13090*/  BSYNC B3 ;  /* 0x0000000000037941 */ /* 0x000fea0003800000 */
.L_x_9176:
[----:B------:R-:W-:Y:S01]  /*130a0*/  FADD.FTZ R0, R25, 0.69314718246459960938 ;  /* 0x3f31721819007421 */ /* 0x000fe20000010000 */
[----:B------:R-:W-:-:S04]  /*130b0*/  LOP3.LUT R16, R3, 0x80000000, R16, 0xb8, !PT ;  /* 0x8000000003107812 */ /* 0x000fc800078eb810 */
[----:B------:R-:W-:Y:S01]  /*130c0*/  LOP3.LUT R17, R0, 0x80000000, R17, 0xb8, !PT ;  /* 0x8000000000117812 */ /* 0x000fe200078eb811 */
[----:B------:R-:W-:Y:S06]  /*130d0*/  BRA `(.L_x_9144) ;  /* 0x0000000000387947 */ /* 0x000fec0003800000 */
.L_x_9142:
        /* <DEDUP_REMOVED lines=14> */
.L_x_9144:
[----:B------:R-:W-:Y:S05]  /*131c0*/  BSYNC B2 ;  /* 0x0000000000027941 */ /* 0x000fea0003800000 */
.L_x_9141:
        /* <DEDUP_REMOVED lines=109> */
.L_x_9211:
        /* <DEDUP_REMOVED lines=10> */
.L_x_9213:
[----:B------:R-:W-:-:S04]  /*13940*/  FADD.FTZ R20, -R0, R5 ;  /* 0x0000000500147221 */ /* 0x000fc80000010100 */
[----:B------:R-:W-:-:S07]  /*13950*/  FMUL.FTZ R20, R20, 0.5 ;  /* 0x3f00000014147820 */ /* 0x000fce0000410000 */
.L_x_9214:
[----:B------:R-:W-:Y:S05]  /*13960*/  BSYNC B1 ;  /* 0x0000000000017941 */ /* 0x000fea0003800000 */
.L_x_9212:
        /* <DEDUP_REMOVED lines=11> */
.L_x_9216:
[----:B------:R-:W-:-:S04]  /*13a20*/  FADD.FTZ R21, R2, -R21 ;  /* 0x8000001502157221 */ /* 0x000fc80000010000 */
[----:B------:R-:W-:-:S07]  /*13a30*/  FMUL.FTZ R21, R21, 0.5 ;  /* 0x3f00000015157820 */ /* 0x000fce0000410000 */
.L_x_9217:
[----:B------:R-:W-:Y:S05]  /*13a40*/  BSYNC B1 ;  /* 0x0000000000017941 */ /* 0x000fea0003800000 */
.L_x_9215:
        /* <DEDUP_REMOVED lines=35> */
.L_x_9210:
[----:B------:R0:W1:Y:S02]  /*13c80*/  MUFU.SQRT R32, R26 ;  /* 0x0000001a00207308 */ /* 0x0000640000002000 */
.L_x_9209:
[----:B------:R-:W-:Y:S05]  /*13c90*/  BSYNC B0 ;  /* 0x0000000000007941 */ /* 0x000fea0003800000 */
.L_x_9208:
        /* <DEDUP_REMOVED lines=35> */
.L_x_9221:
        /* <DEDUP_REMOVED lines=17> */
.L_x_9227:
[----:B------:R-:W-:-:S04]  /*13fe0*/  FADD.FTZ R0, -R0, R5 ;  /* 0x0000000500007221 */ /* 0x000fc80000010100 */
[----:B------:R-:W-:-:S07]  /*13ff0*/  FMUL.FTZ R0, R0, 0.5 ;  /* 0x3f00000000007820 */ /* 0x000fce0000410000 */
.L_x_9228:
[----:B------:R-:W-:Y:S05]  /*14000*/  BSYNC B4 ;  /* 0x0000000000047941 */ /* 0x000fea0003800000 */
.L_x_9226:
        /* <DEDUP_REMOVED lines=10> */
.L_x_9230:
[----:B------:R-:W-:-:S04]  /*140b0*/  FADD.FTZ R2, -R3, R2 ;  /* 0x0000000203027221 */ /* 0x000fc80000010100 */
[----:B------:R-:W-:-:S07]  /*140c0*/  FMUL.FTZ R3, R2, 0.5 ;  /* 0x3f00000002037820 */ /* 0x000fce0000410000 */
.L_x_9231:
[----:B------:R-:W-:Y:S05]  /*140d0*/  BSYNC B4 ;  /* 0x0000000000047941 */ /* 0x000fea0003800000 */
.L_x_9229:
[----:B------:R-:W-:Y:S01]  /*140e0*/  FADD.FTZ R3, R3, R0 ;  /* 0x0000000003037221 */ /* 0x000fe20000010000 */
[----:B------:R-:W-:-:S04]  /*140f0*/  FADD.FTZ R28, R27, R28 ;  /* 0x0000001c1b1c7221 */ /* 0x000fc80000010000 */
[----:B------:R-:W-:-:S06]  /*14100*/  FMUL.FTZ R28, R28, R3 ;  /* 0x000000031c1c7220 */ /* 0x000fcc0000410000 */
[----:B------:R-:W2:Y:S01]  /*14110*/  MUFU.SQRT R28, R28 ;  /* 0x0000001c001c7308 */ /* 0x000ea20000002000 */
[----:B------:R-:W-:Y:S05]  /*14120*/  BRA `(.L_x_9232) ;  /* 0x0000000000487947 */ /* 0x000fea0003800000 */
.L_x_9225:
        /* <DEDUP_REMOVED lines=12> */
.L_x_9224:
[----:B------:R-:W-:Y:S01]  /*141f0*/  FADD.FTZ R0, R28, 1 ;  /* 0x3f8000001c007421 */ /* 0x000fe20000010000 */
[----:B------:R-:W-:Y:S01]  /*14200*/  MUFU.SQRT R3, R26 ;  /* 0x0000001a00037308 */ /* 0x000fe20000002000 */
[----:B------:R-:W-:Y:S02]  /*14210*/  MOV R27, 0x3f800000 ;  /* 0x3f800000001b7802 */ /* 0x000fe40000000f00 */
[----:B------:R-:W-:-:S06]  /*14220*/  FMUL.FTZ R0, R0, 0.5 ;  /* 0x3f00000000007820 */ /* 0x000fcc0000410000 */
[----:B------:R-:W2:Y:S02]  /*14230*/  MUFU.SQRT R0, R0 ;  /* 0x0000000000007308 */ /* 0x000ea40000002000 */
[----:B--2---:R-:W-:-:S07]  /*14240*/  FMUL.FTZ R28, R3, R0 ;  /* 0x00000000031c7220 */ /* 0x004fce0000410000 */
.L_x_9232:
[----:B------:R-:W-:Y:S05]  /*14250*/  BSYNC B1 ;  /* 0x0000000000017941 */ /* 0x000fea0003800000 */
.L_x_9223:
[----:B------:R-:W-:Y:S05]  /*14260*/  BRA `(.L_x_9233) ;  /* 0x0000000000087947 */ /* 0x000fea0003800000 */
.L_x_9220:
[----:B------:R-:W-:Y:S01]  /*14270*/  FMUL.FTZ R28, R28, 16777216 ;  /* 0x4b8000001c1c7820 */ /* 0x000fe20000410000 */
[----:B------:R-:W-:-:S07]  /*14280*/  FMUL.FTZ R27, R27, 16777216 ;  /* 0x4b8000001b1b7820 */ /* 0x000fce0000410000 */
.L_x_9233:
[----:B------:R-:W-:Y:S05]  /*14290*/  BSYNC B0 ;  /* 0x0000000000007941 */ /* 0x000fea0003800000 */
.L_x_9219:
        /* <DEDUP_REMOVED lines=17> */
.L_x_9235:
[----:B------:R-:W-:Y:S05]  /*143b0*/  BSYNC B4 ;  /* 0x0000000000047941 */ /* 0x000fea0003800000 */
.L_x_9234:
        /* <DEDUP_REMOVED lines=18> */
.L_x_9237:
[----:B------:R-:W-:Y:S02]  /*144e0*/  ISETP.GE.AND P0, PT, R28, RZ, PT ;  /* 0x000000ff1c00720c */ /* 0x000fe40003f06270 */
[----:B------:R-:W-:-:S11]  /*144f0*/  MOV R3, 0x3fd774eb ;  /* 0x3fd774eb00037802 */ /* 0x000fd60000000f00 */
[----:B------:R-:W-:-:S04]  /*14500*/  @P0 FFMA.FTZ R0, R3, 0.93318945169448852539, -R0 ;  /* 0x3f6ee58103000823 */ /* 0x000fc80000010800 */
[----:B------:R-:W-:-:S07]  /*14510*/  @!P0 FFMA.FTZ R0, R3, 0.93318945169448852539, R0 ;  /* 0x3f6ee58103008823 */ /* 0x000fce0000010000 */
.L_x_9238:
[----:B------:R-:W-:Y:S05]  /*14520*/  BSYNC B0 ;  /* 0x0000000000007941 */ /* 0x000fea0003800000 */
.L_x_9236:
        /* <DEDUP_REMOVED lines=10> */
.L_x_9222:
[----:B------:R-:W-:Y:S05]  /*145d0*/  BSYNC B3 ;  /* 0x0000000000037941 */ /* 0x000fea0003800000 */
.L_x_9218:
[----:B------:R-:W-:Y:S02]  /*145e0*/  LOP3.LUT R18, R3, 0x80000000, R18, 0xb8, !PT ;  /* 0x8000000003127812 */ /* 0x000fe400078eb812 */
[----:B-1----:R-:W-:Y:S01]  /*145f0*/  LOP3.LUT R19, R32, 0x80000000, R19, 0xb8, !PT ;  /* 0x8000000020137812 */ /* 0x002fe200078eb813 */
[----:B------:R-:W-:Y:S06]  /*14600*/  BRA `(.L_x_9207) ;  /* 0x0000001400cc7947 */ /* 0x000fec0003800000 */
.L_x_9206:
        /* <DEDUP_REMOVED lines=30> */
.L_x_9244:
[----:B------:R-:W-:Y:S05]  /*147f0*/  BSYNC B4 ;  /* 0x0000000000047941 */ /* 0x000fea0003800000 */
.L_x_9243:
        /* <DEDUP_REMOVED lines=18> */
.L_x_9246:
[----:B------:R-:W-:Y:S02]  /*14920*/  ISETP.GE.AND P0, PT, R27, RZ, PT ;  /* 0x000000ff1b00720c */ /* 0x000fe40003f06270 */
[----:B------:R-:W-:-:S11]  /*14930*/  MOV R3, 0x3fd774eb ;  /* 0x3fd774eb00037802 */ /* 0x000fd60000000f00 */
[----:B------:R-:W-:-:S04]  /*14940*/  @P0 FFMA.FTZ R0, R3, 0.93318945169448852539, -R0 ;  /* 0x3f6ee58103000823 */ /* 0x000fc80000010800 */
[----:B------:R-:W-:-:S07]  /*14950*/  @!P0 FFMA.FTZ R0, R3, 0.93318945169448852539, R0 ;  /* 0x3f6ee58103008823 */ /* 0x000fce0000010000 */
.L_x_9247:
[----:B------:R-:W-:Y:S05]  /*14960*/  BSYNC B0 ;  /* 0x0000000000007941 */ /* 0x000fea0003800000 */
.L_x_9245:
        /* <DEDUP_REMOVED lines=13> */
.L_x_9242:
        /* <DEDUP_REMOVED lines=12> */
.L_x_9250:
[----:B------:R-:W-:Y:S05]  /*14b00*/  BSYNC B4 ;  /* 0x0000000000047941 */ /* 0x000fea0003800000 */
.L_x_9249:
        /* <DEDUP_REMOVED lines=18> */
.L_x_9252:
[----:B------:R-:W-:Y:S02]  /*14c30*/  ISETP.GE.AND P0, PT, R27, RZ, PT ;  /* 0x000000ff1b00720c */ /* 0x000fe40003f06270 */
[----:B------:R-:W-:-:S11]  /*14c40*/  MOV R3, 0x3fd774eb ;  /* 0x3fd774eb00037802 */ /* 0x000fd60000000f00 */
[----:B------:R-:W-:-:S04]  /*14c50*/  @P0 FFMA.FTZ R0, R3, 0.93318945169448852539, -R0 ;  /* 0x3f6ee58103000823 */ /* 0x000fc80000010800 */
[----:B------:R-:W-:-:S07]  /*14c60*/  @!P0 FFMA.FTZ R0, R3, 0.93318945169448852539, R0 ;  /* 0x3f6ee58103008823 */ /* 0x000fce0000010000 */
.L_x_9253:
[----:B------:R-:W-:Y:S05]  /*14c70*/  BSYNC B0 ;  /* 0x0000000000007941 */ /* 0x000fea0003800000 */
.L_x_9251:
        /* <DEDUP_REMOVED lines=27> */
.L_x_9241:
        /* <DEDUP_REMOVED lines=33> */
.L_x_9255:
[----:B------:R-:W-:Y:S05]  /*15040*/  BSYNC B4 ;  /* 0x0000000000047941 */ /* 0x000fea0003800000 */
.L_x_9254:
        /* <DEDUP_REMOVED lines=18> */
.L_x_9257:
[----:B------:R-:W-:Y:S02]  /*15170*/  ISETP.GE.AND P0, PT, R27, RZ, PT ;  /* 0x000000ff1b00720c */ /* 0x000fe40003f06270 */
[----:B------:R-:W-:-:S11]  /*15180*/  MOV R3, 0x3fd774eb ;  /* 0x3fd774eb00037802 */ /* 0x000fd60000000f00 */
[----:B------:R-:W-:-:S04]  /*15190*/  @P0 FFMA.FTZ R0, R3, 0.93318945169448852539, -R0 ;  /* 0x3f6ee58103000823 */ /* 0x000fc80000010800 */
[----:B------:R-:W-:-:S07]  /*151a0*/  @!P0 FFMA.FTZ R0, R3, 0.93318945169448852539, R0 ;  /* 0x3f6ee58103008823 */ /* 0x000fce0000010000 */
.L_x_9258:
[----:B------:R-:W-:Y:S05]  /*151b0*/  BSYNC B0 ;  /* 0x0000000000007941 */ /* 0x000fea0003800000 */
.L_x_9256:
        /* <DEDUP_REMOVED lines=11> */
.L_x_9240:
        /* <DEDUP_REMOVED lines=23> */
.L_x_9262:
[----:B------:R-:W-:Y:S05]  /*153e0*/  BSYNC B4 ;  /* 0x0000000000047941 */ /* 0x000fea0003800000 */
.L_x_9261:
        /* <DEDUP_REMOVED lines=24> */
.L_x_9260:
        /* <DEDUP_REMOVED lines=12> */
.L_x_9264:
[----:B------:R-:W-:Y:S05]  /*15630*/  BSYNC B4 ;  /* 0x0000000000047941 */ /* 0x000fea0003800000 */
.L_x_9263:
        /* <DEDUP_REMOVED lines=38> */
.L_x_9259:
        /* <DEDUP_REMOVED lines=33> */
.L_x_9266:
[----:B------:R-:W-:Y:S05]  /*15ab0*/  BSYNC B4 ;  /* 0x0000000000047941 */ /* 0x000fea0003800000 */
.L_x_9265:
        /* <DEDUP_REMOVED lines=21> */
.L_x_9248:
[----:B------:R-:W-:Y:S05]  /*15c10*/  BSYNC B3 ;  /* 0x0000000000037941 */ /* 0x000fea0003800000 */
.L_x_9239:
[----:B------:R-:W-:Y:S01]  /*15c20*/  FADD.FTZ R0, R25, 0.69314718246459960938 ;  /* 0x3f31721819007421 */ /* 0x000fe20000010000 */
[----:B------:R-:W-:-:S04]  /*15c30*/  LOP3.LUT R18, R3, 0x80000000, R18, 0xb8, !PT ;  /* 0x8000000003127812 */ /* 0x000fc800078eb812 */
[----:B------:R-:W-:Y:S01]  /*15c40*/  LOP3.LUT R19, R0, 0x80000000, R19, 0xb8, !PT ;  /* 0x8000000000137812 */ /* 0x000fe200078eb813 */
[----:B------:R-:W-:Y:S06]  /*15c50*/  BRA `(.L_x_9207) ;  /* 0x0000000000387947 */ /* 0x000fec0003800000 */
.L_x_9205:
        /* <DEDUP_REMOVED lines=14> */
.L_x_9207:
[----:B------:R-:W-:Y:S05]  /*15d40*/  BSYNC B2 ;  /* 0x0000000000027941 */ /* 0x000fea0003800000 */
.L_x_9204:
[----:B------:R-:W-:Y:S05]  /*15d50*/  WARPSYNC.ALL ;  /* 0x0000000000007948 */ /* 0x000fea0003800000 */
[----:B------:R-:W-:Y:S01]  /*15d60*/  ULDC.64 UR4, c[0x0][0x218] ;  /* 0x0000860000047ab9 */ /* 0x000fe20000000a00 */
[----:B------:R-:W-:Y:S01]  /*15d70*/  MOV R5, R29 ;  /* 0x0000001d00057202 */ /* 0x000fe20000000f00 */
[----:B------:R-:W-:-:S06]  /*15d80*/  UIMAD.WIDE.U32 UR4, UR6, 0x8, UR4 ;  /* 0x00000008060478a5 */ /* 0x000fcc000f8e0004 */
[----:B------:R-:W-:Y:S02]  /*15d90*/  MOV R2, UR4 ;  /* 0x0000000400027c02 */ /* 0x000fe40008000f00 */
[----:B------:R-:W-:-:S03]  /*15da0*/  MOV R3, UR5 ;  /* 0x0000000500037c02 */ /* 0x000fc60008000f00 */
[----:B------:R-:W-:-:S05]  /*15db0*/  IMAD.WIDE R24, R24, 0x10, R2 ;  /* 0x0000001018187825 */ /* 0x000fca00078e0202 */
[----:B------:R-:W-:Y:S04]  /*15dc0*/  STG.E.128 desc[UR8][R24.64], R4 ;  /* 0x0000000418007986 */ /* 0x000fe8000c101d08 */
[----:B------:R-:W-:Y:S04]  /*15dd0*/  STG.E.128 desc[UR8][R24.64+0x800], R8 ;  /* 0x0008000818007986 */ /* 0x000fe8000c101d08 */
[----:B------:R-:W-:Y:S04]  /*15de0*/  STG.E.128 desc[UR8][R24.64+0x1000], R12 ;  /* 0x0010000c18007986 */ /* 0x000fe8000c101d08 */
[----:B------:R-:W-:Y:S01]  /*15df0*/  STG.E.128 desc[UR8][R24.64+0x1800], R16 ;  /* 0x0018001018007986 */ /* 0x000fe2000c101d08 */
[----:B------:R-:W-:Y:S05]  /*15e00*/  EXIT ;  /* 0x000000000000794d */ /* 0x000fea0003800000 */
.L_x_8762:
[----:B------:R-:W0:Y:S01]  /*15e10*/  S2R R0, SR_TID.X ;  /* 0x0000000000007919 */ /* 0x000e220000002100 */
[----:B------:R-:W-:Y:S02]  /*15e20*/  CS2R R14, SRZ ;  /* 0x00000000000e7805 */ /* 0x000fe4000001ff00 */
[----:B0-----:R-:W-:-:S13]  /*15e30*/  ISETP.GE.AND P0, PT, R0, UR4, PT ;  /* 0x0000000400007c0c */ /* 0x001fda000bf06270 */
[C---:B------:R-:W-:Y:S02]  /*15e40*/  @!P0 IADD3 R17, R0.reuse, UR6, RZ ;  /* 0x0000000600118c10 */ /* 0x040fe4000fffe0ff */
[----:B------:R-:W-:-:S04]  /*15e50*/  @!P0 IADD3 R0, R0, 0x80, RZ ;  /* 0x0000008000008810 */ /* 0x000fc80007ffe0ff */
[----:B------:R-:W-:-:S13]  /*15e60*/  ISETP.GE.AND P6, PT, R0, UR4, PT ;  /* 0x0000000400007c0c */ /* 0x000fda000bfc6270 */
[C---:B------:R-:W-:Y:S01]  /*15e70*/  @!P6 IADD3 R5, R0.reuse, UR6, RZ ;  /* 0x000000060005ec10 */ /* 0x040fe2000fffe0ff */
[----:B------:R-:W0:Y:S01]  /*15e80*/  @!P6 LDC.64 R2, c[0x0][0x220] ;  /* 0x00008800ff02eb82 */ /* 0x000e220000000a00 */
[----:B------:R-:W-:-:S04]  /*15e90*/  @!P6 IADD3 R0, R0, 0x80, RZ ;  /* 0x000000800000e810 */ /* 0x000fc80007ffe0ff */
[----:B------:R-:W-:-:S13]  /*15ea0*/  ISETP.GE.AND P5, PT, R0, UR4, PT ;  /* 0x0000000400007c0c */ /* 0x000fda000bfa6270 */
[C---:B------:R-:W-:Y:S01]  /*15eb0*/  @!P5 IADD3 R19, R0.reuse, UR6, RZ ;  /* 0x000000060013dc10 */ /* 0x040fe2000fffe0ff */
[----:B------:R-:W1:Y:S01]  /*15ec0*/  @!P5 LDC.64 R22, c[0x0][0x220] ;  /* 0x00008800ff16db82 */ /* 0x000e620000000a00 */
[----:B------:R-:W-:-:S04]  /*15ed0*/  @!P5 IADD3 R0, R0, 0x80, RZ ;  /* 0x000000800000d810 */ /* 0x000fc80007ffe0ff */
[C---:B------:R-:W-:Y:S01]  /*15ee0*/  ISETP.GE.AND P4, PT, R0.reuse, UR4, PT ;  /* 0x0000000400007c0c */ /* 0x040fe2000bf86270 */
[----:B0-----:R-:W-:Y:S02]  /*15ef0*/  @!P6 IMAD.WIDE.U32 R2, R5, 0x8, R2 ;  /* 0x000000080502e825 */ /* 0x001fe400078e0002 */
[----:B------:R-:W0:Y:S03]  /*15f00*/  @!P0 LDC.64 R4, c[0x0][0x220] ;  /* 0x00008800ff048b82 */ /* 0x000e260000000a00 */
[----:B------:R2:W5:Y:S07]  /*15f10*/  @!P6 LDG.E.64 R14, desc[UR8][R2.64] ;  /* 0x00000008020ee981 */ /* 0x00056e000c1e1b00 */
[C---:B------:R-:W-:Y:S01]  /*15f20*/  @!P4 IADD3 R25, R0.reuse, UR6, RZ ;  /* 0x000000060019cc10 */ /* 0x040fe2000fffe0ff */
[----:B------:R-:W3:Y:S01]  /*15f30*/  @!P4 LDC.64 R28, c[0x0][0x220] ;  /* 0x00008800ff1ccb82 */ /* 0x000ee20000000a00 */
[----:B------:R-:W-:-:S04]  /*15f40*/  @!P4 IADD3 R0, R0, 0x80, RZ ;  /* 0x000000800000c810 */ /* 0x000fc80007ffe0ff */
[----:B------:R-:W-:-:S13]  /*15f50*/  ISETP.GE.AND P3, PT, R0, UR4, PT ;  /* 0x0000000400007c0c */ /* 0x000fda000bf66270 */
[C---:B------:R-:W-:Y:S01]  /*15f60*/  @!P3 IADD3 R27, R0.reuse, UR6, RZ ;  /* 0x00000006001bbc10 */ /* 0x040fe2000fffe0ff */
[----:B------:R-:W2:Y:S01]  /*15f70*/  @!P3 LDC.64 R12, c[0x0][0x220] ;  /* 0x00008800ff0cbb82 */ /* 0x000ea20000000a00 */
[----:B------:R-:W-:-:S04]  /*15f80*/  @!P3 IADD3 R0, R0, 0x80, RZ ;  /* 0x000000800000b810 */ /* 0x000fc80007ffe0ff */
[----:B------:R-:W-:-:S13]  /*15f90*/  ISETP.GE.AND P2, PT, R0, UR4, PT ;  /* 0x0000000400007c0c */ /* 0x000fda000bf46270 */
[C---:B------:R-:W-:Y:S01]  /*15fa0*/  @!P2 IADD3 R31, R0.reuse, UR6, RZ ;  /* 0x00000006001fac10 */ /* 0x040fe2000fffe0ff */
[----:B------:R-:W4:Y:S01]  /*15fb0*/  @!P2 LDC.64 R20, c[0x0][0x220] ;  /* 0x00008800ff14ab82 */ /* 0x000f220000000a00 */
[----:B------:R-:W-:-:S04]  /*15fc0*/  @!P2 IADD3 R0, R0, 0x80, RZ ;  /* 0x000000800000a810 */ /* 0x000fc80007ffe0ff */
[----:B------:R-:W-:-:S13]  /*15fd0*/  ISETP.GE.AND P1, PT, R0, UR4, PT ;  /* 0x0000000400007c0c */ /* 0x000fda000bf26270 */
[C---:B------:R-:W-:Y:S01]  /*15fe0*/  @!P1 IADD3 R11, R0.reuse, UR6, RZ ;  /* 0x00000006000b9c10 */ /* 0x040fe2000fffe0ff */
[----:B------:R-:W2:Y:S01]  /*15ff0*/  @!P1 LDC.64 R8, c[0x0][0x220] ;  /* 0x00008800ff089b82 */ /* 0x000ea20000000a00 */
[----:B------:R-:W-:-:S04]  /*16000*/  @!P1 IADD3 R0, R0, 0x80, RZ ;  /* 0x0000008000009810 */ /* 0x000fc80007ffe0ff */
[----:B------:R-:W-:-:S13]  /*16010*/  ISETP.GE.AND P6, PT, R0, UR4, PT ;  /* 0x0000000400007c0c */ /* 0x000fda000bfc6270 */
[----:B------:R-:W2:Y:S01]  /*16020*/  @!P6 LDC.64 R6, c[0x0][0x220] ;  /* 0x00008800ff06eb82 */ /* 0x000ea20000000a00 */
[----:B----4-:R-:W-:Y:S01]  /*16030*/  @!P2 IMAD.WIDE.U32 R20, R31, 0x8, R20 ;  /* 0x000000081f14a825 */ /* 0x010fe200078e0014 */
[----:B------:R-:W-:-:S03]  /*16040*/  @!P6 IADD3 R31, R0, UR6, RZ ;  /* 0x00000006001fec10 */ /* 0x000fc6000fffe0ff */
[----:B0-----:R-:W-:Y:S01]  /*16050*/  @!P0 IMAD.WIDE.U32 R4, R17, 0x8, R4 ;  /* 0x0000000811048825 */ /* 0x001fe200078e0004 */
[----:B------:R-:W-:-:S03]  /*16060*/  CS2R R16, SRZ ;  /* 0x0000000000107805 */ /* 0x000fc6000001ff00 */
[----:B-1----:R-:W-:Y:S01]  /*16070*/  @!P5 IMAD.WIDE.U32 R22, R19, 0x8, R22 ;  /* 0x000000081316d825 */ /* 0x002fe200078e0016 */
[----:B------:R-:W-:-:S03]  /*16080*/  CS2R R18, SRZ ;  /* 0x0000000000127805 */ /* 0x000fc6000001ff00 */
[----:B---3--:R-:W-:Y:S01]  /*16090*/  @!P4 IMAD.WIDE.U32 R28, R25, 0x8, R28 ;  /* 0x00000008191cc825 */ /* 0x008fe200078e001c */
[----:B------:R-:W-:Y:S01]  /*160a0*/  CS2R R24, SRZ ;  /* 0x0000000000187805 */ /* 0x000fe2000001ff00 */
[----:B------:R0:W5:Y:S02]  /*160b0*/  @!P5 LDG.E.64 R16, desc[UR8][R22.64] ;  /* 0x000000081610d981 */ /* 0x000164000c1e1b00 */
[----:B--2---:R-:W-:Y:S01]  /*160c0*/  @!P3 IMAD.WIDE.U32 R2, R27, 0x8, R12 ;  /* 0x000000081b02b825 */ /* 0x004fe200078e000c */
[----:B------:R-:W-:Y:S02]  /*160d0*/  CS2R R12, SRZ ;  /* 0x00000000000c7805 */ /* 0x000fe4000001ff00 */
[----:B------:R-:W-:Y:S01]  /*160e0*/  CS2R R26, SRZ ;  /* 0x00000000001a7805 */ /* 0x000fe2000001ff00 */
[----:B------:R0:W5:Y:S01]  /*160f0*/  @!P4 LDG.E.64 R18, desc[UR8][R28.64] ;  /* 0x000000081c12c981 */ /* 0x000162000c1e1b00 */
[----:B------:R-:W-:Y:S01]  /*16100*/  @!P1 IMAD.WIDE.U32 R32, R11, 0x8, R8 ;  /* 0x000000080b209825 */ /* 0x000fe200078e0008 */
[----:B------:R-:W-:-:S02]  /*16110*/  CS2R R8, SRZ ;  /* 0x0000000000087805 */ /* 0x000fc4000001ff00 */
[----:B------:R0:W5:Y:S01]  /*16120*/  @!P0 LDG.E.64 R12, desc[UR8][R4.64] ;  /* 0x00000008040c8981 */ /* 0x000162000c1e1b00 */
[----:B------:R-:W-:Y:S01]  /*16130*/  @!P6 IMAD.WIDE.U32 R30, R31, 0x8, R6 ;  /* 0x000000081f1ee825 */ /* 0x000fe200078e0006 */
[----:B------:R-:W-:Y:S02]  /*16140*/  CS2R R6, SRZ ;  /* 0x0000000000067805 */ /* 0x000fe4000001ff00 */
[----:B------:R0:W5:Y:S04]  /*16150*/  @!P3 LDG.E.64 R24, desc[UR8][R2.64] ;  /* 0x000000080218b981 */ /* 0x000168000c1e1b00 */
[----:B------:R0:W5:Y:S04]  /*16160*/  @!P2 LDG.E.64 R26, desc[UR8][R20.64] ;  /* 0x00000008141aa981 */ /* 0x000168000c1e1b00 */
[----:B------:R0:W5:Y:S04]  /*16170*/  @!P1 LDG.E.64 R6, desc[UR8][R32.64] ;  /* 0x0000000820069981 */ /* 0x000168000c1e1b00 */
[----:B------:R0:W5:Y:S01]  /*16180*/  @!P6 LDG.E.64 R8, desc[UR8][R30.64] ;  /* 0x000000081e08e981 */ /* 0x000162000c1e1b00 */
[----:B------:R-:W-:Y:S01]  /*16190*/  BSSY B2, `(.L_x_9267) ;  /* 0x00002cf000027945 */ /* 0x000fe20003800000 */
[----:B------:R-:W-:-:S03]  /*161a0*/  CS2R R10, SRZ ;  /* 0x00000000000a7805 */ /* 0x000fc6000001ff00 */
[----:B------:R-:W-:Y:S05]  /*161b0*/  @P0 BRA `(.L_x_9268) ;  /* 0x0000002c00300947 */ /* 0x000fea0003800000 */
[----:B-----5:R-:W-:Y:S02]  /*161c0*/  FSETP.GTU.FTZ.AND P0, PT, |R13|, +INF , PT ;  /* 0x7f8000000d00780b */ /* 0x020fe40003f1c200 */
[----:B------:R-:W-:-:S04]  /*161d0*/  FSETP.GTU.FTZ.AND P1, PT, |R12|, +INF , PT ;  /* 0x7f8000000c00780b */ /* 0x000fc80003f3c200 */
[----:B------:R-:W-:-:S13]  /*161e0*/  PLOP3.LUT P0, PT, P0, P1, PT, 0xa8, 0x0 ;  /* 0x000000000000781c */ /* 0x000fda0000703570 */
[----:B------:R-:W-:Y:S05]  /*161f0*/  @P0 BRA `(.L_x_9269) ;  /* 0x0000002800e40947 */ /* 0x000fea0003800000 */
[C---:B------:R-:W-:Y:S01]  /*16200*/  FSETP.GT.FTZ.AND P0, PT, |R13|.reuse, 8388608, PT ;  /* 0x4b0000000d00780b */ /* 0x040fe20003f14200 */
[----:B------:R-:W-:Y:S01]  /*16210*/  FADD.FTZ R0, |R13|, -RZ ;  /* 0x800000ff0d007221 */ /* 0x000fe20000010200 */
[C---:B------:R-:W-:Y:S01]  /*16220*/  FSETP.GT.FTZ.AND P1, PT, |R12|.reuse, 8388608, PT ;  /* 0x4b0000000c00780b */ /* 0x040fe20003f34200 */
[----:B0-----:R-:W-:-:S03]  /*16230*/  FADD.FTZ R23, |R12|, -RZ ;  /* 0x800000ff0c177221 */ /* 0x001fc60000010200 */
[----:B------:R-:W-:-:S13]  /*16240*/  PLOP3.LUT P0, PT, P0, P1, PT, 0xa8, 0x0 ;  /* 0x000000000000781c */ /* 0x000fda0000703570 */
[----:B------:R-:W-:Y:S05]  /*16250*/  @P0 BRA `(.L_x_9270) ;  /* 0x0000001400040947 */ /* 0x000fea0003800000 */
[----:B------:R-:W-:Y:S02]  /*16260*/  FSETP.NEU.FTZ.AND P1, PT, R13, RZ, PT ;  /* 0x000000ff0d00720b */ /* 0x000fe40003f3d000 */
[----:B------:R-:W-:Y:S02]  /*16270*/  FSETP.NEU.FTZ.AND P0, PT, R12, RZ, PT ;  /* 0x000000ff0c00720b */ /* 0x000fe40003f1d000 */
[----:B------:R-:W-:Y:S02]  /*16280*/  MOV R11, R13 ;  /* 0x0000000d000b7202 */ /* 0x000fe40000000f00 */
[----:B------:R-:W-:-:S09]  /*16290*/  MOV R10, R12 ;  /* 0x0000000c000a7202 */ /* 0x000fd20000000f00 */
[----:B------:R-:W-:Y:S05]  /*162a0*/  @!P0 BRA !P1, `(.L_x_9268) ;  /* 0x0000002800f48947 */ /* 0x000fea0004800000 */
[----:B------:R-:W-:Y:S02]  /*162b0*/  FSETP.GEU.FTZ.AND P0, PT, |R12|, 0.00021143197955098003149, PT ;  /* 0x395db3d70c00780b */ /* 0x000fe40003f1e200 */
[----:B------:R-:W-:Y:S02]  /*162c0*/  FSETP.GEU.FTZ.AND P1, PT, |R13|, 0.00021143197955098003149, PT ;  /* 0x395db3d70d00780b */ /* 0x000fe40003f3e200 */
[----:B------:R-:W-:Y:S02]  /*162d0*/  MOV R11, R13 ;  /* 0x0000000d000b7202 */ /* 0x000fe40000000f00 */
[----:B------:R-:W-:-:S09]  /*162e0*/  MOV R10, R12 ;  /* 0x0000000c000a7202 */ /* 0x000fd20000000f00 */
[----:B------:R-:W-:Y:S05]  /*162f0*/  @!P0 BRA !P1, `(.L_x_9268) ;  /* 0x0000002800e08947 */ /* 0x000fea0004800000 */
[----:B------:R-:W-:Y:S01]  /*16300*/  FADD.FTZ R2, |R12|, 1 ;  /* 0x3f8000000c027421 */ /* 0x000fe20000010200 */
        /* <DEDUP_REMOVED lines=13> */
[----:B------:R-:W-:-:S04]  /*163e0*/  FADD.FTZ R3, |R12|, -1 ;  /* 0xbf8000000c037421 */ /* 0x000fc80000010200 */
[----:B------:R-:W-:Y:S01]  /*163f0*/  FADD.FTZ R21, |R3|, -RZ ;  /* 0x800000ff03157221 */ /* 0x000fe20000010200 */
[----:B------:R-:W0:Y:S02]  /*16400*/  MUFU.SQRT R20, R20 ;  /* 0x0000001400147308 */ /* 0x000e240000002000 */
[----:B0-----:R-:W-:Y:S02]  /*16410*/  @P0 FMUL.FTZ R4, R20, R11 ;  /* 0x0000000b14040220 */ /* 0x001fe40000410000 */
[CC--:B------:R-:W-:Y:S02]  /*16420*/  VIMNMX R11, R10.reuse, R21.reuse, !PT ;  /* 0x000000150a0b7248 */ /* 0x0c0fe40007fe0100 */
[----:B------:R-:W-:Y:S02]  /*16430*/  VIMNMX R10, R10, R21, PT ;  /* 0x000000150a0a7248 */ /* 0x000fe40003fe0100 */
[----:B------:R-:W-:Y:S02]  /*16440*/  LOP3.LUT R21, R11, 0xfe000000, RZ, 0xc0, !PT ;  /* 0xfe0000000b157812 */ /* 0x000fe400078ec0ff */
[----:B------:R-:W-:-:S02]  /*16450*/  FSETP.NEU.FTZ.AND P0, PT, R5, +INF , PT ;  /* 0x7f8000000500780b */ /* 0x000fc40003f1d000 */
[C---:B------:R-:W-:Y:S02]  /*16460*/  IADD3 R22, -R21.reuse, 0x7e800000, RZ ;  /* 0x7e80000015167810 */ /* 0x040fe40007ffe1ff */
[C---:B------:R-:W-:Y:S02]  /*16470*/  FSETP.NEU.FTZ.AND P1, PT, R10.reuse, RZ, PT ;  /* 0x000000ff0a00720b */ /* 0x040fe40003f3d000 */
[----:B------:R-:W-:Y:S01]  /*16480*/  LOP3.LUT R21, R21, 0x800000, RZ, 0xfc, !PT ;  /* 0x0080000015157812 */ /* 0x000fe200078efcff */
[-C--:B------:R-:W-:Y:S01]  /*16490*/  FMUL.FTZ R5, R10, R22.reuse ;  /* 0x000000160a057220 */ /* 0x080fe20000410000 */
[----:B------:R-:W-:-:S03]  /*164a0*/  FMUL.FTZ R22, R11, R22 ;  /* 0x000000160b167220 */ /* 0x000fc60000410000 */
[----:B------:R-:W-:-:S04]  /*164b0*/  FMUL.FTZ R5, R5, R5 ;  /* 0x0000000505057220 */ /* 0x000fc80000410000 */
[----:B------:R-:W-:Y:S01]  /*164c0*/  FFMA.FTZ R22, R22, R22, R5 ;  /* 0x0000001616167223 */ /* 0x000fe20000010005 */
[----:B------:R-:W-:-:S05]  /*164d0*/  FSEL R5, R4, +INF , P0 ;  /* 0x7f80000004057808 */ /* 0x000fca0000000000 */
[----:B------:R-:W0:Y:S02]  /*164e0*/  MUFU.SQRT R22, R22 ;  /* 0x0000001600167308 */ /* 0x000e240000002000 */
[----:B0-----:R-:W-:Y:S01]  /*164f0*/  @P1 FMUL.FTZ R11, R22, R21 ;  /* 0x00000015160b1220 */ /* 0x001fe20000410000 */
[----:B------:R-:W-:-:S04]  /*16500*/  FSETP.NEU.FTZ.AND P1, PT, R10, +INF , PT ;  /* 0x7f8000000a00780b */ /* 0x000fc80003f3d000 */
        /* <DEDUP_REMOVED lines=22> */
[----:B0-----:R-:W-:Y:S01]  /*16670*/  @!P0 FMUL.FTZ R4, R4, |R13| ;  /* 0x4000000d04048220 */ /* 0x001fe20000410000 */
[----:B------:R-:W-:Y:S06]  /*16680*/  @!P0 BRA `(.L_x_9272) ;  /* 0x0000000400848947 */ /* 0x000fec0003800000 */
[----:B------:R-:W-:Y:S01]  /*16690*/  FMUL.FTZ R22, R2, R3 ;  /* 0x0000000302167220 */ /* 0x000fe20000410000 */
[----:B------:R-:W-:-:S05]  /*166a0*/  HFMA2.MMA R29, -RZ, RZ, 1.875, 0 ;  /* 0x3f800000ff1d7435 */ /* 0x000fca00000001ff */
        /* <DEDUP_REMOVED lines=25> */
[----:B------:R-:W-:Y:S01]  /*16840*/  ISETP.GE.AND P0, PT, R20, -0x407fffff, PT ;  /* 0xbf8000011400780c */ /* 0x000fe20003f06270 */
[----:B------:R-:W-:-:S12]  /*16850*/  FADD.FTZ R22, R22, R3 ;  /* 0x0000000316167221 */ /* 0x000fd80000010000 */
[----:B------:R-:W-:-:S05]  /*16860*/  @P0 MOV R21, 0x7f800000 ;  /* 0x7f80000000150802 */ /* 0x000fca0000000f00 */
[C---:B------:R-:W-:Y:S01]  /*16870*/  @P0 FFMA.FTZ R4, R22.reuse, R21, +INF ;  /* 0x7f80000016040423 */ /* 0x040fe20000010015 */
[----:B------:R-:W-:-:S04]  /*16880*/  FSETP.NEU.FTZ.AND P0, PT, R22, RZ, PT ;  /* 0x000000ff1600720b */ /* 0x000fc80003f1d000 */
[----:B------:R-:W-:Y:S01]  /*16890*/  FSEL R4, R4, -RZ, P0 ;  /* 0x800000ff04047208 */ /* 0x000fe20000000000 */
[----:B------:R-:W-:Y:S08]  /*168a0*/  BRA `(.L_x_9272) ;  /* 0x0000000000fc7947 */ /* 0x000ff00003800000 */
.L_x_9274:
        /* <DEDUP_REMOVED lines=10> */
.L_x_9276:
[----:B------:R-:W-:-:S04]  /*16950*/  FADD.FTZ R4, -R2, R5 ;  /* 0x0000000502047221 */ /* 0x000fc80000010100 */
[----:B------:R-:W-:-:S07]  /*16960*/  FMUL.FTZ R4, R4, 0.5 ;  /* 0x3f00000004047820 */ /* 0x000fce0000410000 */
.L_x_9277:
[----:B------:R-:W-:Y:S05]  /*16970*/  BSYNC B1 ;  /* 0x0000000000017941 */ /* 0x000fea0003800000 */
.L_x_9275:
        /* <DEDUP_REMOVED lines=11> */
.L_x_9279:
[----:B------:R-:W-:-:S04]  /*16a30*/  FADD.FTZ R20, R10, -R21 ;  /* 0x800000150a147221 */ /* 0x000fc80000010000 */
[----:B------:R-:W-:-:S07]  /*16a40*/  FMUL.FTZ R21, R20, 0.5 ;  /* 0x3f00000014157820 */ /* 0x000fce0000410000 */
.L_x_9280:
[----:B------:R-:W-:Y:S05]  /*16a50*/  BSYNC B1 ;  /* 0x0000000000017941 */ /* 0x000fea0003800000 */
.L_x_9278:
[----:B------:R-:W-:Y:S01]  /*16a60*/  FADD.FTZ R21, R21, R4 ;  /* 0x0000000415157221 */ /* 0x000fe20000010000 */
[----:B------:R-:W-:Y:S01]  /*16a70*/  FADD.FTZ R4, R11, 1 ;  /* 0x3f8000000b047421 */ /* 0x000fe20000010000 */
[----:B------:R-:W-:-:S03]  /*16a80*/  HFMA2.MMA R29, -RZ, RZ, 1.875, 0 ;  /* 0x3f800000ff1d7435 */ /* 0x000fc600000001ff */
[----:B------:R-:W-:-:S06]  /*16a90*/  FMUL.FTZ R4, R4, R21 ;  /* 0x0000001504047220 */ /* 0x000fcc0000410000 */
        /* <DEDUP_REMOVED lines=31> */
.L_x_9273:
[----:B------:R0:W1:Y:S02]  /*16c90*/  MUFU.SQRT R4, R0 ;  /* 0x0000000000047308 */ /* 0x0000640000002000 */
.L_x_9272:
[----:B------:R-:W-:Y:S05]  /*16ca0*/  BSYNC B0 ;  /* 0x0000000000007941 */ /* 0x000fea0003800000 */
.L_x_9271:
[----:B------:R-:W-:Y:S01]  /*16cb0*/  FSETP.GEU.FTZ.AND P0, PT, |R12|, 4.336808689942017736e-19, PT ;  /* 0x210000000c00780b */ /* 0x000fe20003f1e200 */
[----:B------:R-:W-:Y:S04]  /*16cc0*/  BSSY B3, `(.L_x_9281) ;  /* 0x0000097000037945 */ /* 0x000fe80003800000 */
[----:B------:R-:W-:Y:S08]  /*16cd0*/  BSSY B0, `(.L_x_9282) ;  /* 0x000005f000007945 */ /* 0x000ff00003800000 */
[----:B------:R-:W-:Y:S05]  /*16ce0*/  @!P0 BRA `(.L_x_9283) ;  /* 0x00000004006c8947 */ /* 0x000fea0003800000 */
[----:B------:R-:W2:Y:S02]  /*16cf0*/  MUFU.RCP R21, R11 ;  /* 0x0000000b00157308 */ /* 0x000ea40000001000 */
[----:B--2---:R-:W-:-:S05]  /*16d00*/  FMUL.FTZ R20, R21, |R12| ;  /* 0x4000000c15147220 */ /* 0x004fca0000410000 */
[----:B------:R-:W-:-:S13]  /*16d10*/  FSETP.GT.FTZ.AND P0, PT, R20, 0.64170002937316894531, PT ;  /* 0x3f2446741400780b */ /* 0x000fda0003f14000 */
[----:B------:R-:W-:Y:S05]  /*16d20*/  @!P0 BREAK B0 ;  /* 0x0000000000008942 */ /* 0x000fea0003800000 */
[----:B------:R-:W-:Y:S05]  /*16d30*/  @P0 BRA `(.L_x_9284) ;  /* 0x0000000000680947 */ /* 0x000fea0003800000 */
[----:B------:R-:W-:Y:S01]  /*16d40*/  HFMA2.MMA R3, -RZ, RZ, 1.75, 0 ;  /* 0x3f000000ff037435 */ /* 0x000fe200000001ff */
[C---:B0-----:R-:W-:Y:S01]  /*16d50*/  FADD.FTZ R0, |R20|.reuse, -RZ ;  /* 0x800000ff14007221 */ /* 0x041fe20000010200 */
        /* <DEDUP_REMOVED lines=24> */
.L_x_9284:
[----:B------:R-:W-:Y:S01]  /*16ee0*/  FSETP.NEU.FTZ.AND P0, PT, |R12|, 1, PT ;  /* 0x3f8000000c00780b */ /* 0x000fe20003f1d200 */
[----:B------:R-:W-:Y:S01]  /*16ef0*/  BSSY B1, `(.L_x_9286) ;  /* 0x0000039000017945 */ /* 0x000fe20003800000 */
[----:B------:R-:W-:-:S13]  /*16f00*/  FSETP.GEU.FTZ.AND P1, PT, |R13|, 9.3132257461547851562e-10, PT ;  /* 0x308000000d00780b */ /* 0x000fda0003f3e200 */
[----:B------:R-:W-:Y:S05]  /*16f10*/  @!P0 BRA !P1, `(.L_x_9287) ;  /* 0x0000000000c08947 */ /* 0x000fea0004800000 */
[----:B0-----:R-:W-:-:S05]  /*16f20*/  FMUL.FTZ R0, |R3|, 1.1920928955078125e-07 ;  /* 0x3400000003007820 */ /* 0x001fca0000410200 */
[----:B------:R-:W-:-:S13]  /*16f30*/  FSETP.GTU.FTZ.AND P0, PT, R0, |R13|, PT ;  /* 0x4000000d0000720b */ /* 0x000fda0003f1c000 */
[----:B------:R-:W-:Y:S05]  /*16f40*/  @P0 BRA `(.L_x_9288) ;  /* 0x0000000000800947 */ /* 0x000fea0003800000 */
        /* <DEDUP_REMOVED lines=10> */
.L_x_9290:
[----:B------:R-:W-:-:S04]  /*16ff0*/  FADD.FTZ R0, -R2, R5 ;  /* 0x0000000502007221 */ /* 0x000fc80000010100 */
[----:B------:R-:W-:-:S07]  /*17000*/  FMUL.FTZ R0, R0, 0.5 ;  /* 0x3f00000000007820 */ /* 0x000fce0000410000 */
.L_x_9291:
[----:B------:R-:W-:Y:S05]  /*17010*/  BSYNC B4 ;  /* 0x0000000000047941 */ /* 0x000fea0003800000 */
.L_x_9289:
        /* <DEDUP_REMOVED lines=10> */
.L_x_9293:
[----:B------:R-:W-:-:S04]  /*170c0*/  FADD.FTZ R3, -R3, R10 ;  /* 0x0000000a03037221 */ /* 0x000fc80000010100 */
[----:B------:R-:W-:-:S07]  /*170d0*/  FMUL.FTZ R3, R3, 0.5 ;  /* 0x3f00000003037820 */ /* 0x000fce0000410000 */
.L_x_9294:
[----:B------:R-:W-:Y:S05]  /*170e0*/  BSYNC B4 ;  /* 0x0000000000047941 */ /* 0x000fea0003800000 */
.L_x_9292:
[----:B------:R-:W-:Y:S01]  /*170f0*/  FADD.FTZ R0, R3, R0 ;  /* 0x0000000003007221 */ /* 0x000fe20000010000 */
[----:B------:R-:W-:Y:S01]  /*17100*/  FADD.FTZ R11, R11, |R12| ;  /* 0x4000000c0b0b7221 */ /* 0x000fe20000010000 */
[----:B------:R-:W-:-:S03]  /*17110*/  MOV R10, R23 ;  /* 0x00000017000a7202 */ /* 0x000fc60000000f00 */
[----:B------:R-:W-:-:S06]  /*17120*/  FMUL.FTZ R11, R11, R0 ;  /* 0x000000000b0b7220 */ /* 0x000fcc0000410000 */
[----:B------:R-:W0:Y:S01]  /*17130*/  MUFU.SQRT R11, R11 ;  /* 0x0000000b000b7308 */ /* 0x000e220000002000 */
[----:B------:R-:W-:Y:S05]  /*17140*/  BRA `(.L_x_9295) ;  /* 0x00000000004c7947 */ /* 0x000fea0003800000 */
.L_x_9288:
[----:B------:R-:W-:-:S13]  /*17150*/  FSETP.GT.FTZ.AND P0, PT, |R12|, 1, PT ;  /* 0x3f8000000c00780b */ /* 0x000fda0003f14200 */
[----:B------:R-:W-:Y:S01]  /*17160*/  @P0 FMUL.FTZ R5, R2, R3 ;  /* 0x0000000302050220 */ /* 0x000fe20000410000 */
[----:B------:R-:W-:Y:S01]  /*17170*/  @!P0 FADD.FTZ R3, -R23, 1 ;  /* 0x3f80000017038421 */ /* 0x000fe20000010100 */
[----:B------:R-:W-:Y:S01]  /*17180*/  @!P0 MOV R10, R23 ;  /* 0x00000017000a8202 */ /* 0x000fe20000000f00 */
[----:B------:R-:W-:Y:S01]  /*17190*/  @P0 FMUL.FTZ R10, |R12|, 2.81474976710656000000e+14 ;  /* 0x578000000c0a0820 */ /* 0x000fe20000410200 */
[----:B------:R-:W0:Y:S01]  /*171a0*/  @P0 MUFU.SQRT R0, R5 ;  /* 0x0000000500000308 */ /* 0x000e220000002000 */
[----:B------:R-:W-:Y:S01]  /*171b0*/  @!P0 FMUL.FTZ R2, R2, R3 ;  /* 0x0000000302028220 */ /* 0x000fe20000410000 */
[----:B------:R-:W-:-:S04]  /*171c0*/  @P0 FMUL.FTZ R3, |R13|, 2.81474976710656000000e+14 ;  /* 0x578000000d030820 */ /* 0x000fc80000410200 */
[----:B------:R-:W-:Y:S02]  /*171d0*/  @P0 FMUL.FTZ R3, R3, |R12| ;  /* 0x4000000c03030220 */ /* 0x000fe40000410000 */
[----:B------:R-:W-:Y:S08]  /*171e0*/  @!P0 MUFU.SQRT R11, R2 ;  /* 0x00000002000b8308 */ /* 0x000ff00000002000 */
[----:B0-----:R-:W0:Y:S02]  /*171f0*/  @P0 MUFU.RCP R0, R0 ;  /* 0x0000000000000308 */ /* 0x001e240000001000 */
[----:B0-----:R-:W-:Y:S01]  /*17200*/  @P0 FMUL.FTZ R11, R3, R0 ;  /* 0x00000000030b0220 */ /* 0x001fe20000410000 */
[----:B------:R-:W-:Y:S06]  /*17210*/  BRA `(.L_x_9295) ;  /* 0x0000000000187947 */ /* 0x000fec0003800000 */
.L_x_9287:
[----:B------:R-:W-:Y:S01]  /*17220*/  FADD.FTZ R2, R11, 1 ;  /* 0x3f8000000b027421 */ /* 0x000fe20000010000 */
[----:B------:R-:W-:Y:S01]  /*17230*/  MUFU.SQRT R3, R0 ;  /* 0x0000000000037308 */ /* 0x000fe20000002000 */
[----:B------:R-:W-:Y:S02]  /*17240*/  HFMA2.MMA R10, -RZ, RZ, 1.875, 0 ;  /* 0x3f800000ff0a7435 */ /* 0x000fe400000001ff */
[----:B------:R-:W-:-:S06]  /*17250*/  FMUL.FTZ R2, R2, 0.5 ;  /* 0x3f00000002027820 */ /* 0x000fcc0000410000 */
[----:B------:R-:W2:Y:S02]  /*17260*/  MUFU.SQRT R2, R2 ;  /* 0x0000000200027308 */ /* 0x000ea40000002000 */
[----:B--2---:R-:W-:-:S07]  /*17270*/  FMUL.FTZ R11, R3, R2 ;  /* 0x00000002030b7220 */ /* 0x004fce0000410000 */
.L_x_9295:
[----:B------:R-:W-:Y:S05]  /*17280*/  BSYNC B1 ;  /* 0x0000000000017941 */ /* 0x000fea0003800000 */
.L_x_9286:
[----:B------:R-:W-:Y:S05]  /*17290*/  BRA `(.L_x_9296) ;  /* 0x0000000000087947 */ /* 0x000fea0003800000 */
.L_x_9283:
[----:B------:R-:W-:Y:S01]  /*172a0*/  FMUL.FTZ R11, R11, 16777216 ;  /* 0x4b8000000b0b7820 */ /* 0x000fe20000410000 */
[----:B------:R-:W-:-:S07]  /*172b0*/  FMUL.FTZ R10, |R12|, 16777216 ;  /* 0x4b8000000c0a7820 */ /* 0x000fce0000410200 */
.L_x_9296:
[----:B------:R-:W-:Y:S05]  /*172c0*/  BSYNC B0 ;  /* 0x0000000000007941 */ /* 0x000fea0003800000 */
.L_x_9282:
        /* <DEDUP_REMOVED lines=16> */
[----:B-1----:R-:W-:Y:S05]  /*173d0*/  CALL.REL.NOINC `($__internal_11_$__cuda_sm3x_div_rn_ftz_f32_slowpath) ;  /* 0x00000154002c7944 */ /* 0x002fea0003c00000 */
.L_x_9298:
[----:B------:R-:W-:Y:S05]  /*173e0*/  BSYNC B4 ;  /* 0x0000000000047941 */ /* 0x000fea0003800000 */
.L_x_9297:
        /* <DEDUP_REMOVED lines=18> */
.L_x_9300:
[----:B------:R-:W-:Y:S02]  /*17510*/  ISETP.GE.AND P0, PT, R11, RZ, PT ;  /* 0x000000ff0b00720c */ /* 0x000fe40003f06270 */
[----:B------:R-:W-:-:S11]  /*17520*/  MOV R3, 0x3fd774eb ;  /* 0x3fd774eb00037802 */ /* 0x000fd60000000f00 */
[----:B------:R-:W-:-:S04]  /*17530*/  @P0 FFMA.FTZ R0, R3, 0.93318945169448852539, -R0 ;  /* 0x3f6ee58103000823 */ /* 0x000fc80000010800 */
[----:B------:R-:W-:-:S07]  /*17540*/  @!P0 FFMA.FTZ R0, R3, 0.93318945169448852539, R0 ;  /* 0x3f6ee58103008823 */ /* 0x000fce0000010000 */
.L_x_9301:
[----:B------:R-:W-:Y:S05]  /*17550*/  BSYNC B0 ;  /* 0x0000000000007941 */ /* 0x000fea0003800000 */
.L_x_9299:
[C---:B------:R-:W-:Y:S01]  /*17560*/  FSETP.GT.FTZ.AND P0, PT, |R10|.reuse, |R11|, PT ;  /* 0x4000000b0a00720b */ /* 0x040fe20003f14200 */
[C---:B------:R-:W-:Y:S01]  /*17570*/  FADD.FTZ R2, |R11|.reuse, -RZ ;  /* 0x800000ff0b027221 */ /* 0x040fe20000010200 */
[----:B------:R-:W-:Y:S01]  /*17580*/  ISETP.GE.AND P2, PT, R11, RZ, PT ;  /* 0x000000ff0b00720c */ /* 0x000fe20003f46270 */
[----:B------:R-:W-:-:S10]  /*17590*/  FADD.FTZ R3, |R10|, |R11| ;  /* 0x4000000b0a037221 */ /* 0x000fd40000010200 */
[----:B------:R-:W-:Y:S01]  /*175a0*/  @P0 FADD.FTZ R2, |R10|, -RZ ;  /* 0x800000ff0a020221 */ /* 0x000fe20000010200 */
[----:B------:R-:W-:-:S04]  /*175b0*/  FSETP.NEU.FTZ.AND P0, PT, |R11|, |R10|, PT ;  /* 0x4000000a0b00720b */ /* 0x000fc80003f1d200 */
[----:B------:R-:W-:Y:S01]  /*175c0*/  FSETP.NEU.FTZ.AND P1, PT, R2, RZ, PT ;  /* 0x000000ff0200720b */ /* 0x000fe20003f3d000 */
[----:B------:R-:W-:-:S10]  /*175d0*/  HFMA2.MMA R2, -RZ, RZ, 2.04296875, -15.78125 ;  /* 0x4016cbe4ff027435 */ /* 0x000fd400000001ff */
[----:B------:R-:W-:Y:S02]  /*175e0*/  @!P0 FSEL R0, R2, 0.78539818525314331055, !P2 ;  /* 0x3f490fdb02008808 */ /* 0x000fe40005000000 */
[----:B------:R-:W-:Y:S02]  /*175f0*/  @!P1 FSEL R0, RZ, 3.1415927410125732422, P2 ;  /* 0x40490fdbff009808 */ /* 0x000fe40001000000 */
[----:B------:R-:W-:Y:S02]  /*17600*/  FSETP.GTU.FTZ.AND P0, PT, |R3|, +INF , PT ;  /* 0x7f8000000300780b */ /* 0x000fe40003f1c200 */
[----:B------:R-:W-:-:S04]  /*17610*/  LOP3.LUT R0, R0, 0x80000000, R10, 0xb8, !PT ;  /* 0x8000000000007812 */ /* 0x000fc800078eb80a */
[----:B------:R-:W-:-:S07]  /*17620*/  FSEL R3, R3, R0, P0 ;  /* 0x0000000003037208 */ /* 0x000fce0000000000 */
.L_x_9285:
[----:B------:R-:W-:Y:S05]  /*17630*/  BSYNC B3 ;  /* 0x0000000000037941 */ /* 0x000fea0003800000 */
.L_x_9281:
[----:B------:R-:W-:Y:S02]  /*17640*/  LOP3.LUT R10, R3, 0x80000000, R12, 0xb8, !PT ;  /* 0x80000000030a7812 */ /* 0x000fe400078eb80c */
[----:B-1----:R-:W-:Y:S01]  /*17650*/  LOP3.LUT R11, R4, 0x80000000, R13, 0xb8, !PT ;  /* 0x80000000040b7812 */ /* 0x002fe200078eb80d */
[----:B------:R-:W-:Y:S06]  /*17660*/  BRA `(.L_x_9268) ;  /* 0x0000001800047947 */ /* 0x000fec0003800000 */
.L_x_9270:
        /* <DEDUP_REMOVED lines=29> */
[----:B------:R-:W-:Y:S05]  /*17840*/  CALL.REL.NOINC `($__internal_11_$__cuda_sm3x_div_rn_ftz_f32_slowpath) ;  /* 0x0000015000107944 */ /* 0x000fea0003c00000 */
.L_x_9307:
[----:B------:R-:W-:Y:S05]  /*17850*/  BSYNC B4 ;  /* 0x0000000000047941 */ /* 0x000fea0003800000 */
.L_x_9306:
        /* <DEDUP_REMOVED lines=13> */
[----:B------:R-:W-:-:S05]  /*17930*/  FADD.FTZ R3, -R13, -RZ ;  /* 0x800000ff0d037221 */ /* 0x000fca0000010100 */
[----:B------:R-:W-:-:S13]  /*17940*/  ISETP.GT.AND P0, PT, R3, -0x1, PT ;  /* 0xffffffff0300780c */ /* 0x000fda0003f04270 */
[----:B------:R-:W-:Y:S05]  /*17950*/  @P0 BRA `(.L_x_9310) ;  /* 0x0000000000200947 */ /* 0x000fea0003800000 */
[----:B------:R-:W-:-:S05]  /*17960*/  MOV R5, 0x3fd774eb ;  /* 0x3fd774eb00057802 */ /* 0x000fca0000000f00 */
[----:B------:R-:W-:Y:S01]  /*17970*/  FFMA.FTZ R0, R5, 1.8663789033889770508, -R0 ;  /* 0x3feee58105007823 */ /* 0x000fe20000010800 */
[----:B------:R-:W-:Y:S06]  /*17980*/  BRA `(.L_x_9310) ;  /* 0x0000000000147947 */ /* 0x000fec0003800000 */
.L_x_9309:
[----:B------:R-:W-:Y:S01]  /*17990*/  FADD.FTZ R3, -R13, -RZ ;  /* 0x800000ff0d037221 */ /* 0x000fe20000010100 */
[----:B------:R-:W-:-:S04]  /*179a0*/  MOV R5, 0x3fd774eb ;  /* 0x3fd774eb00057802 */ /* 0x000fc80000000f00 */
[----:B------:R-:W-:-:S13]  /*179b0*/  ISETP.GE.AND P0, PT, R3, RZ, PT ;  /* 0x000000ff0300720c */ /* 0x000fda0003f06270 */
[----:B------:R-:W-:-:S04]  /*179c0*/  @P0 FFMA.FTZ R0, R5, 0.93318945169448852539, -R0 ;  /* 0x3f6ee58105000823 */ /* 0x000fc80000010800 */
[----:B------:R-:W-:-:S07]  /*179d0*/  @!P0 FFMA.FTZ R0, R5, 0.93318945169448852539, R0 ;  /* 0x3f6ee58105008823 */ /* 0x000fce0000010000 */
.L_x_9310:
[----:B------:R-:W-:Y:S05]  /*179e0*/  BSYNC B0 ;  /* 0x0000000000007941 */ /* 0x000fea0003800000 */
.L_x_9308:
[----:B------:R-:W-:Y:S01]  /*179f0*/  FADD.FTZ R2, -R12, -RZ ;  /* 0x800000ff0c027221 */ /* 0x000fe20000010100 */
[----:B------:R-:W-:Y:S01]  /*17a00*/  FSETP.NEU.FTZ.AND P1, PT, R10, RZ, PT ;  /* 0x000000ff0a00720b */ /* 0x000fe20003f3d000 */
[----:B------:R-:W-:Y:S01]  /*17a10*/  HFMA2.MMA R5, -RZ, RZ, 2.04296875, -15.78125 ;  /* 0x4016cbe4ff057435 */ /* 0x000fe200000001ff */
[----:B------:R-:W0:Y:S01]  /*17a20*/  MUFU.LG2 R4, R4 ;  /* 0x0000000400047308 */ /* 0x000e220000000c00 */
[C---:B------:R-:W-:Y:S02]  /*17a30*/  ISETP.GE.AND P2, PT, R3.reuse, RZ, PT ;  /* 0x000000ff0300720c */ /* 0x040fe40003f46270 */
[C---:B------:R-:W-:Y:S01]  /*17a40*/  FSETP.NEU.FTZ.AND P0, PT, |R3|.reuse, |R2|, PT ;  /* 0x400000020300720b */ /* 0x040fe20003f1d200 */
[----:B------:R-:W-:-:S12]  /*17a50*/  FADD.FTZ R3, |R3|, |R2| ;  /* 0x4000000203037221 */ /* 0x000fd80000010200 */
[----:B------:R-:W-:Y:S01]  /*17a60*/  @!P0 FSEL R0, R5, 0.78539818525314331055, !P2 ;  /* 0x3f490fdb05008808 */ /* 0x000fe20005000000 */
[----:B0-----:R-:W-:Y:S01]  /*17a70*/  FMUL.FTZ.D2 R11, R4, 0.69314718246459960938 ;  /* 0x3f317218040b7820 */ /* 0x001fe20000310000 */
[----:B------:R-:W-:Y:S02]  /*17a80*/  @!P1 FSEL R0, RZ, 3.1415927410125732422, P2 ;  /* 0x40490fdbff009808 */ /* 0x000fe40001000000 */
[----:B------:R-:W-:Y:S02]  /*17a90*/  FSETP.GTU.FTZ.AND P0, PT, |R3|, +INF , PT ;  /* 0x7f8000000300780b */ /* 0x000fe40003f1c200 */
[----:B------:R-:W-:-:S04]  /*17aa0*/  LOP3.LUT R0, R0, 0x80000000, R2, 0xb8, !PT ;  /* 0x8000000000007812 */ /* 0x000fc800078eb802 */
[----:B------:R-:W-:Y:S01]  /*17ab0*/  FSEL R3, R3, R0, P0 ;  /* 0x0000000003037208 */ /* 0x000fe20000000000 */
[----:B------:R-:W-:Y:S06]  /*17ac0*/  BRA `(.L_x_9311) ;  /* 0x00000010009c7947 */ /* 0x000fec0003800000 */
.L_x_9305:
        /* <DEDUP_REMOVED lines=12> */
.L_x_9313:
[----:B------:R-:W-:Y:S05]  /*17b90*/  BSYNC B4 ;  /* 0x0000000000047941 */ /* 0x000fea0003800000 */
.L_x_9312:
        /* <DEDUP_REMOVED lines=19> */
.L_x_9315:
[----:B------:R-:W-:Y:S01]  /*17cd0*/  FADD.FTZ R0, -R13, -RZ ;  /* 0x800000ff0d007221 */ /* 0x000fe20000010100 */
[----:B------:R-:W-:-:S04]  /*17ce0*/  MOV R2, 0x3fd774eb ;  /* 0x3fd774eb00027802 */ /* 0x000fc80000000f00 */
[----:B------:R-:W-:-:S13]  /*17cf0*/  ISETP.GE.AND P0, PT, R0, RZ, PT ;  /* 0x000000ff0000720c */ /* 0x000fda0003f06270 */
[----:B------:R-:W-:-:S04]  /*17d00*/  @P0 FFMA.FTZ R3, R2, 0.93318945169448852539, -R3 ;  /* 0x3f6ee58102030823 */ /* 0x000fc80000010803 */
[----:B------:R-:W-:-:S07]  /*17d10*/  @!P0 FFMA.FTZ R3, R2, 0.93318945169448852539, R3 ;  /* 0x3f6ee58102038823 */ /* 0x000fce0000010003 */
.L_x_9316:
[----:B------:R-:W-:Y:S05]  /*17d20*/  BSYNC B0 ;  /* 0x0000000000007941 */ /* 0x000fea0003800000 */
.L_x_9314:
[----:B------:R-:W-:Y:S01]  /*17d30*/  FADD.FTZ R21, -R12, -RZ ;  /* 0x800000ff0c157221 */ /* 0x000fe20000010100 */
[----:B------:R-:W-:Y:S01]  /*17d40*/  FADD.FTZ R11, |R0|, -RZ ;  /* 0x800000ff000b7221 */ /* 0x000fe20000010200 */
[----:B------:R-:W-:Y:S02]  /*17d50*/  FSETP.NEU.FTZ.AND P2, PT, R10, RZ, PT ;  /* 0x000000ff0a00720b */ /* 0x000fe40003f5d000 */
[----:B------:R-:W-:Y:S01]  /*17d60*/  FADD.FTZ R2, |R21|, -RZ ;  /* 0x800000ff15027221 */ /* 0x000fe20000010200 */
[----:B------:R-:W-:-:S04]  /*17d70*/  FSETP.NEU.FTZ.AND P1, PT, |R0|, |R21|, PT ;  /* 0x400000150000720b */ /* 0x000fc80003f3d200 */
        /* <DEDUP_REMOVED lines=25> */
.L_x_9304:
        /* <DEDUP_REMOVED lines=32> */
[----:B------:R-:W-:Y:S05]  /*18110*/  CALL.REL.NOINC `($__internal_11_$__cuda_sm3x_div_rn_ftz_f32_slowpath) ;  /* 0x0000014400dc7944 */ /* 0x000fea0003c00000 */
.L_x_9318:
[----:B------:R-:W-:Y:S05]  /*18120*/  BSYNC B4 ;  /* 0x0000000000047941 */ /* 0x000fea0003800000 */
.L_x_9317:
        /* <DEDUP_REMOVED lines=19> */
.L_x_9320:
[----:B------:R-:W-:Y:S01]  /*18260*/  FADD.FTZ R2, -R13, -RZ ;  /* 0x800000ff0d027221 */ /* 0x000fe20000010100 */
[----:B------:R-:W-:-:S04]  /*18270*/  MOV R3, 0x3fd774eb ;  /* 0x3fd774eb00037802 */ /* 0x000fc80000000f00 */
[----:B------:R-:W-:-:S13]  /*18280*/  ISETP.GE.AND P0, PT, R2, RZ, PT ;  /* 0x000000ff0200720c */ /* 0x000fda0003f06270 */
[----:B------:R-:W-:-:S04]  /*18290*/  @P0 FFMA.FTZ R0, R3, 0.93318945169448852539, -R0 ;  /* 0x3f6ee58103000823 */ /* 0x000fc80000010800 */
[----:B------:R-:W-:-:S07]  /*182a0*/  @!P0 FFMA.FTZ R0, R3, 0.93318945169448852539, R0 ;  /* 0x3f6ee58103008823 */ /* 0x000fce0000010000 */
.L_x_9321:
[----:B------:R-:W-:Y:S05]  /*182b0*/  BSYNC B0 ;  /* 0x0000000000007941 */ /* 0x000fea0003800000 */
.L_x_9319:
[----:B------:R-:W-:Y:S01]  /*182c0*/  FADD.FTZ R3, -R12, -RZ ;  /* 0x800000ff0c037221 */ /* 0x000fe20000010100 */
[----:B------:R-:W-:Y:S01]  /*182d0*/  FSETP.NEU.FTZ.AND P2, PT, R10, RZ, PT ;  /* 0x000000ff0a00720b */ /* 0x000fe20003f5d000 */
[----:B------:R-:W-:Y:S01]  /*182e0*/  HFMA2.MMA R4, -RZ, RZ, 2.04296875, -15.78125 ;  /* 0x4016cbe4ff047435 */ /* 0x000fe200000001ff */
[C---:B------:R-:W-:Y:S01]  /*182f0*/  ISETP.GE.AND P0, PT, R2.reuse, RZ, PT ;  /* 0x000000ff0200720c */ /* 0x040fe20003f06270 */
[C---:B------:R-:W-:Y:S01]  /*18300*/  FADD.FTZ R5, |R2|.reuse, |R3| ;  /* 0x4000000302057221 */ /* 0x040fe20000010200 */
[----:B------:R-:W-:-:S13]  /*18310*/  FSETP.NEU.FTZ.AND P1, PT, |R2|, |R3|, PT ;  /* 0x400000030200720b */ /* 0x000fda0003f3d200 */
[----:B------:R-:W-:Y:S02]  /*18320*/  @!P1 FSEL R0, R4, 0.78539818525314331055, !P0 ;  /* 0x3f490fdb04009808 */ /* 0x000fe40004000000 */
[----:B------:R-:W-:Y:S02]  /*18330*/  @!P2 FSEL R0, RZ, 3.1415927410125732422, P0 ;  /* 0x40490fdbff00a808 */ /* 0x000fe40000000000 */
[----:B------:R-:W-:Y:S02]  /*18340*/  FSETP.GTU.FTZ.AND P0, PT, |R5|, +INF , PT ;  /* 0x7f8000000500780b */ /* 0x000fe40003f1c200 */
[----:B------:R-:W-:-:S04]  /*18350*/  LOP3.LUT R0, R0, 0x80000000, R3, 0xb8, !PT ;  /* 0x8000000000007812 */ /* 0x000fc800078eb803 */
[----:B------:R-:W-:Y:S01]  /*18360*/  FSEL R3, R5, R0, P0 ;  /* 0x0000000005037208 */ /* 0x000fe20000000000 */
[----:B------:R-:W-:Y:S06]  /*18370*/  BRA `(.L_x_9311) ;  /* 0x0000000800707947 */ /* 0x000fec0003800000 */
.L_x_9303:
        /* <DEDUP_REMOVED lines=23> */
.L_x_9325:
[----:B------:R-:W-:Y:S05]  /*184f0*/  BSYNC B4 ;  /* 0x0000000000047941 */ /* 0x000fea0003800000 */
.L_x_9324:
[----:B------:R-:W-:Y:S01]  /*18500*/  HFMA2.MMA R3, -RZ, RZ, 0.89990234375, 10328 ;  /* 0x3b33710bff037435 */ /* 0x000fe200000001ff */
[----:B------:R-:W-:Y:S01]  /*18510*/  FMUL.FTZ R2, R0, R0 ;  /* 0x0000000000027220 */ /* 0x000fe20000410000 */
[----:B------:R-:W-:Y:S01]  /*18520*/  @!P6 MOV R5, 0x3fd774eb ;  /* 0x3fd774eb0005e802 */ /* 0x000fe20000000f00 */
[----:B------:R-:W0:Y:S01]  /*18530*/  MUFU.LG2 R4, R4 ;  /* 0x0000000400047308 */ /* 0x000e220000000c00 */
[----:B------:R-:W-:Y:S02]  /*18540*/  FSETP.NEU.FTZ.AND P0, PT, |R13|, |R12|, PT ;  /* 0x4000000c0d00720b */ /* 0x000fe40003f1d200 */
        /* <DEDUP_REMOVED lines=19> */
.L_x_9323:
        /* <DEDUP_REMOVED lines=12> */
.L_x_9327:
[----:B------:R-:W-:Y:S05]  /*18740*/  BSYNC B4 ;  /* 0x0000000000047941 */ /* 0x000fea0003800000 */
.L_x_9326:
[----:B------:R-:W-:Y:S01]  /*18750*/  FADD.FTZ R5, |R12|, -RZ ;  /* 0x800000ff0c057221 */ /* 0x000fe20000010200 */
[----:B------:R-:W-:Y:S01]  /*18760*/  FADD.FTZ R4, |R13|, -RZ ;  /* 0x800000ff0d047221 */ /* 0x000fe20000010200 */
[----:B------:R-:W-:Y:S01]  /*18770*/  HFMA2.MMA R22, -RZ, RZ, 0.89990234375, 10328 ;  /* 0x3b33710bff167435 */ /* 0x000fe200000001ff */
[----:B------:R-:W-:Y:S01]  /*18780*/  FMUL.FTZ R3, R0, R0 ;  /* 0x0000000000037220 */ /* 0x000fe20000410000 */
[----:B------:R-:W-:Y:S02]  /*18790*/  FSETP.NEU.FTZ.AND P1, PT, R10, RZ, PT ;  /* 0x000000ff0a00720b */ /* 0x000fe40003f3d000 */
[CC--:B------:R-:W-:Y:S02]  /*187a0*/  VIMNMX R2, R4.reuse, R5.reuse, !PT ;  /* 0x0000000504027248 */ /* 0x0c0fe40007fe0100 */
[----:B------:R-:W-:Y:S02]  /*187b0*/  VIMNMX R5, R4, R5, PT ;  /* 0x0000000504057248 */ /* 0x000fe40003fe0100 */
[----:B------:R-:W-:-:S02]  /*187c0*/  LOP3.LUT R11, R2, 0xfe000000, RZ, 0xc0, !PT ;  /* 0xfe000000020b7812 */ /* 0x000fc400078ec0ff */
[----:B------:R-:W-:Y:S02]  /*187d0*/  FSETP.NEU.FTZ.AND P0, PT, R5, RZ, PT ;  /* 0x000000ff0500720b */ /* 0x000fe40003f1d000 */
[C---:B------:R-:W-:Y:S02]  /*187e0*/  IADD3 R4, -R11.reuse, 0x7e800000, RZ ;  /* 0x7e8000000b047810 */ /* 0x040fe40007ffe1ff */
[----:B------:R-:W-:-:S03]  /*187f0*/  LOP3.LUT R11, R11, 0x800000, RZ, 0xfc, !PT ;  /* 0x008000000b0b7812 */ /* 0x000fc600078efcff */
[-C--:B------:R-:W-:Y:S01]  /*18800*/  FMUL.FTZ R20, R5, R4.reuse ;  /* 0x0000000405147220 */ /* 0x080fe20000410000 */
[----:B------:R-:W-:Y:S01]  /*18810*/  FMUL.FTZ R21, R2, R4 ;  /* 0x0000000402157220 */ /* 0x000fe20000410000 */
[C---:B------:R-:W-:Y:S02]  /*18820*/  FFMA.FTZ R4, R3.reuse, R22, -0.015681877732276916504 ;  /* 0xbc80774803047423 */ /* 0x040fe40000010016 */
[----:B------:R-:W-:Y:S02]  /*18830*/  FMUL.FTZ R20, R20, R20 ;  /* 0x0000001414147220 */ /* 0x000fe40000410000 */
[----:B------:R-:W-:Y:S02]  /*18840*/  FFMA.FTZ R4, R3, R4, 0.042200751602649688721 ;  /* 0x3d2cdab203047423 */ /* 0x000fe40000010004 */
[----:B------:R-:W-:Y:S02]  /*18850*/  FFMA.FTZ R20, R21, R21, R20 ;  /* 0x0000001515147223 */ /* 0x000fe40000010014 */
[----:B------:R-:W-:-:S04]  /*18860*/  FFMA.FTZ R4, R3, R4, -0.074792981147766113281 ;  /* 0xbd992d1003047423 */ /* 0x000fc80000010004 */
[----:B------:R-:W0:Y:S01]  /*18870*/  MUFU.SQRT R20, R20 ;  /* 0x0000001400147308 */ /* 0x000e220000002000 */
[----:B------:R-:W-:-:S04]  /*18880*/  FFMA.FTZ R4, R3, R4, 0.10640415549278259277 ;  /* 0x3dd9ea6c03047423 */ /* 0x000fc80000010004 */
[----:B------:R-:W-:-:S04]  /*18890*/  FFMA.FTZ R4, R3, R4, -0.14207722246646881104 ;  /* 0xbe117cb103047423 */ /* 0x000fc80000010004 */
[----:B------:R-:W-:-:S04]  /*188a0*/  FFMA.FTZ R4, R3, R4, 0.19993925094604492188 ;  /* 0x3e4cbce003047423 */ /* 0x000fc80000010004 */
[----:B------:R-:W-:Y:S01]  /*188b0*/  FFMA.FTZ R4, R3, R4, -0.33333197236061096191 ;  /* 0xbeaaaa7d03047423 */ /* 0x000fe20000010004 */
[----:B0-----:R-:W-:Y:S01]  /*188c0*/  @P0 FMUL.FTZ R2, R11, R20 ;  /* 0x000000140b020220 */ /* 0x001fe20000410000 */
[----:B------:R-:W-:Y:S02]  /*188d0*/  FSETP.NEU.FTZ.AND P0, PT, R5, +INF , PT ;  /* 0x7f8000000500780b */ /* 0x000fe40003f1d000 */
[----:B------:R-:W-:Y:S01]  /*188e0*/  FMUL.FTZ R3, R3, R4 ;  /* 0x0000000403037220 */ /* 0x000fe20000410000 */
[----:B------:R-:W-:Y:S01]  /*188f0*/  @!P6 MOV R5, 0x3fd774eb ;  /* 0x3fd774eb0005e802 */ /* 0x000fe20000000f00 */
[----:B------:R-:W-:Y:S01]  /*18900*/  FADD.FTZ R4, |R12|, |R13| ;  /* 0x4000000d0c047221 */ /* 0x000fe20000010200 */
[----:B------:R-:W-:Y:S01]  /*18910*/  FSEL R2, R2, +INF , P0 ;  /* 0x7f80000002027808 */ /* 0x000fe20000000000 */
[----:B------:R-:W-:Y:S01]  /*18920*/  FFMA.FTZ R0, R3, R0, R0 ;  /* 0x0000000003007223 */ /* 0x000fe20000010000 */
[----:B------:R-:W-:-:S03]  /*18930*/  FSETP.NEU.FTZ.AND P0, PT, |R13|, |R12|, PT ;  /* 0x4000000c0d00720b */ /* 0x000fc60003f1d200 */
[----:B------:R-:W-:Y:S01]  /*18940*/  @!P6 FFMA.FTZ R0, R5, 0.93318945169448852539, -R0 ;  /* 0x3f6ee5810500e823 */ /* 0x000fe20000010800 */
[----:B------:R-:W0:Y:S04]  /*18950*/  MUFU.LG2 R2, R2 ;  /* 0x0000000200027308 */ /* 0x000e280000000c00 */
[----:B------:R-:W-:Y:S02]  /*18960*/  FSEL R0, R0, 0.78539818525314331055, P0 ;  /* 0x3f490fdb00007808 */ /* 0x000fe40000000000 */
[----:B------:R-:W-:Y:S02]  /*18970*/  FSETP.GTU.FTZ.AND P0, PT, |R4|, +INF , PT ;  /* 0x7f8000000400780b */ /* 0x000fe40003f1c200 */
[----:B------:R-:W-:-:S04]  /*18980*/  FSEL R3, R0, RZ, P1 ;  /* 0x000000ff00037208 */ /* 0x000fc80000800000 */
[----:B------:R-:W-:-:S04]  /*18990*/  LOP3.LUT R3, R3, 0x80000000, R12, 0xb8, !PT ;  /* 0x8000000003037812 */ /* 0x000fc800078eb80c */
[----:B------:R-:W-:Y:S01]  /*189a0*/  FSEL R3, R4, R3, P0 ;  /* 0x0000000304037208 */ /* 0x000fe20000000000 */
[----:B0-----:R-:W-:Y:S01]  /*189b0*/  FMUL.FTZ R11, R2, 0.69314718246459960938 ;  /* 0x3f317218020b7820 */ /* 0x001fe20000410000 */
[----:B------:R-:W-:Y:S06]  /*189c0*/  BRA `(.L_x_9311) ;  /* 0x0000000000dc7947 */ /* 0x000fec0003800000 */
.L_x_9322:
        /* <DEDUP_REMOVED lines=23> */
[----:B------:R-:W-:Y:S03]  /*18b40*/  MUFU.LG2 R4, R4 ;  /* 0x0000000400047308 */ /* 0x000fe60000000c00 */
[----:B------:R-:W-:-:S04]  /*18b50*/  FFMA R2, -R10, R3, R23 ;  /* 0x000000030a027223 */ /* 0x000fc80000000117 */
[----:B------:R-:W-:Y:S01]  /*18b60*/  FFMA R0, R0, R2, R3 ;  /* 0x0000000200007223 */ /* 0x000fe20000000003 */
[----:B------:R-:W0:Y:S02]  /*18b70*/  FCHK P0, R23, R10 ;  /* 0x0000000a17007302 */ /* 0x000e240000000000 */
[----:B0-----:R-:W-:Y:S05]  /*18b80*/  @!P0 BRA `(.L_x_9329) ;  /* 0x00000000000c8947 */ /* 0x001fea0003800000 */
[----:B------:R-:W-:Y:S02]  /*18b90*/  MOV R0, R10 ;  /* 0x0000000a00007202 */ /* 0x000fe40000000f00 */
[----:B------:R-:W-:-:S07]  /*18ba0*/  MOV R2, 0x18bc0 ;  /* 0x00018bc000027802 */ /* 0x000fce0000000f00 */
[----:B------:R-:W-:Y:S05]  /*18bb0*/  CALL.REL.NOINC `($__internal_11_$__cuda_sm3x_div_rn_ftz_f32_slowpath) ;  /* 0x0000013c00347944 */ /* 0x000fea0003c00000 */
.L_x_9329:
[----:B------:R-:W-:Y:S05]  /*18bc0*/  BSYNC B4 ;  /* 0x0000000000047941 */ /* 0x000fea0003800000 */
.L_x_9328:
[----:B------:R-:W-:Y:S01]  /*18bd0*/  HFMA2.MMA R3, -RZ, RZ, 0.89990234375, 10328 ;  /* 0x3b33710bff037435 */ /* 0x000fe200000001ff */
[----:B------:R-:W-:Y:S01]  /*18be0*/  FMUL.FTZ R2, R0, R0 ;  /* 0x0000000000027220 */ /* 0x000fe20000410000 */
[----:B------:R-:W-:Y:S01]  /*18bf0*/  @!P6 MOV R5, 0x3fd774eb ;  /* 0x3fd774eb0005e802 */ /* 0x000fe20000000f00 */
[----:B------:R-:W-:Y:S01]  /*18c00*/  HFMA2.MMA R11, -RZ, RZ, 1.875, 0 ;  /* 0x3f800000ff0b7435 */ /* 0x000fe200000001ff */
[----:B------:R-:W-:Y:S02]  /*18c10*/  FSETP.NEU.FTZ.AND P0, PT, |R13|, |R12|, PT ;  /* 0x4000000c0d00720b */ /* 0x000fe40003f1d200 */
[----:B------:R-:W-:-:S04]  /*18c20*/  FSETP.NEU.FTZ.AND P1, PT, R10, RZ, PT ;  /* 0x000000ff0a00720b */ /* 0x000fc80003f3d000 */
[----:B------:R-:W-:-:S03]  /*18c30*/  FFMA.FTZ R3, R2, R3, -0.015681877732276916504 ;  /* 0xbc80774802037423 */ /* 0x000fc60000010003 */
[----:B------:R-:W-:Y:S01]  /*18c40*/  FFMA.FTZ R11, R4, 0.69314718246459960938, R11 ;  /* 0x3f317218040b7823 */ /* 0x000fe2000001000b */
        /* <DEDUP_REMOVED lines=15> */
.L_x_9311:
[----:B------:R-:W-:Y:S05]  /*18d40*/  BSYNC B3 ;  /* 0x0000000000037941 */ /* 0x000fea0003800000 */
.L_x_9302:
[----:B------:R-:W-:Y:S01]  /*18d50*/  FADD.FTZ R0, R11, 0.69314718246459960938 ;  /* 0x3f3172180b007421 */ /* 0x000fe20000010000 */
[----:B------:R-:W-:-:S04]  /*18d60*/  LOP3.LUT R10, R3, 0x80000000, R12, 0xb8, !PT ;  /* 0x80000000030a7812 */ /* 0x000fc800078eb80c */
[----:B------:R-:W-:Y:S01]  /*18d70*/  LOP3.LUT R11, R0, 0x80000000, R13, 0xb8, !PT ;  /* 0x80000000000b7812 */ /* 0x000fe200078eb80d */
[----:B------:R-:W-:Y:S06]  /*18d80*/  BRA `(.L_x_9268) ;  /* 0x00000000003c7947 */ /* 0x000fec0003800000 */
.L_x_9269:
[----:B------:R-:W-:-:S13]  /*18d90*/  FSETP.NEU.FTZ.AND P0, PT, |R13|, +INF , PT ;  /* 0x7f8000000d00780b */ /* 0x000fda0003f1d200 */
[----:B------:R-:W-:Y:S01]  /*18da0*/  @!P0 FADD.FTZ R10, R12, R12 ;  /* 0x0000000c0c0a8221 */ /* 0x000fe20000010000 */
[----:B------:R-:W-:Y:S01]  /*18db0*/  @!P0 MOV R11, R13 ;  /* 0x0000000d000b8202 */ /* 0x000fe20000000f00 */
[----:B------:R-:W-:Y:S06]  /*18dc0*/  @!P0 BRA `(.L_x_9268) ;  /* 0x00000000002c8947 */ /* 0x000fec0003800000 */
[----:B------:R-:W-:-:S13]  /*18dd0*/  FSETP.NEU.FTZ.AND P0, PT, |R12|, +INF , PT ;  /* 0x7f8000000c00780b */ /* 0x000fda0003f1d200 */
        /* <DEDUP_REMOVED lines=10> */
.L_x_9268:
[----:B------:R-:W-:Y:S05]  /*18e80*/  BSYNC B2 ;  /* 0x0000000000027941 */ /* 0x000fea0003800000 */
.L_x_9267:
[----:B------:R-:W-:Y:S05]  /*18e90*/  WARPSYNC.ALL ;  /* 0x0000000000007948 */ /* 0x000fea0003800000 */
[----:B------:R-:W1:Y:S01]  /*18ea0*/  S2R R0, SR_TID.X ;  /* 0x0000000000007919 */ /* 0x000e620000002100 */
[----:B------:R-:W-:Y:S01]  /*18eb0*/  BSSY B2, `(.L_x_9330) ;  /* 0x00002d1000027945 */ /* 0x000fe20003800000 */
[----:B-----5:R-:W-:Y:S02]  /*18ec0*/  CS2R R12, SRZ ;  /* 0x00000000000c7805 */ /* 0x020fe4000001ff00 */
[----:B-1----:R-:W-:-:S04]  /*18ed0*/  IADD3 R0, R0, 0x80, RZ ;  /* 0x0000008000007810 */ /* 0x002fc80007ffe0ff */
[----:B------:R-:W-:-:S13]  /*18ee0*/  ISETP.GE.AND P0, PT, R0, UR4, PT ;  /* 0x0000000400007c0c */ /* 0x000fda000bf06270 */
[----:B------:R-:W-:Y:S05]  /*18ef0*/  @P0 BRA `(.L_x_9331) ;  /* 0x0000002c00300947 */ /* 0x000fea0003800000 */
[----:B------:R-:W-:Y:S02]  /*18f00*/  FSETP.GTU.FTZ.AND P0, PT, |R15|, +INF , PT ;  /* 0x7f8000000f00780b */ /* 0x000fe40003f1c200 */
        /* <DEDUP_REMOVED lines=110> */
.L_x_9337:
        /* <DEDUP_REMOVED lines=10> */
.L_x_9339:
[----:B------:R-:W-:-:S04]  /*19690*/  FADD.FTZ R4, -R2, R5 ;  /* 0x0000000502047221 */ /* 0x000fc80000010100 */
[----:B------:R-:W-:-:S07]  /*196a0*/  FMUL.FTZ R4, R4, 0.5 ;  /* 0x3f00000004047820 */ /* 0x000fce0000410000 */
.L_x_9340:
[----:B------:R-:W-:Y:S05]  /*196b0*/  BSYNC B1 ;  /* 0x0000000000017941 */ /* 0x000fea0003800000 */
.L_x_9338:
        /* <DEDUP_REMOVED lines=11> */
.L_x_9342:
[----:B------:R-:W-:-:S04]  /*19770*/  FADD.FTZ R20, R12, -R21 ;  /* 0x800000150c147221 */ /* 0x000fc80000010000 */
[----:B------:R-:W-:-:S07]  /*19780*/  FMUL.FTZ R21, R20, 0.5 ;  /* 0x3f00000014157820 */ /* 0x000fce0000410000 */
.L_x_9343:
[----:B------:R-:W-:Y:S05]  /*19790*/  BSYNC B1 ;  /* 0x0000000000017941 */ /* 0x000fea0003800000 */
.L_x_9341:
        /* <DEDUP_REMOVED lines=35> */
.L_x_9336:
[----:B------:R0:W1:Y:S02]  /*199d0*/  MUFU.SQRT R4, R0 ;  /* 0x0000000000047308 */ /* 0x0000640000002000 */
.L_x_9335:
[----:B------:R-:W-:Y:S05]  /*199e0*/  BSYNC B0 ;  /* 0x0000000000007941 */ /* 0x000fea0003800000 */
.L_x_9334:
        /* <DEDUP_REMOVED lines=35> */
.L_x_9347:
        /* <DEDUP_REMOVED lines=17> */
.L_x_9353:
[----:B------:R-:W-:-:S04]  /*19d30*/  FADD.FTZ R0, -R2, R5 ;  /* 0x0000000502007221 */ /* 0x000fc80000010100 */
[----:B------:R-:W-:-:S07]  /*19d40*/  FMUL.FTZ R0, R0, 0.5 ;  /* 0x3f00000000007820 */ /* 0x000fce0000410000 */
.L_x_9354:
[----:B------:R-:W-:Y:S05]  /*19d50*/  BSYNC B4 ;  /* 0x0000000000047941 */ /* 0x000fea0003800000 */
.L_x_9352:
        /* <DEDUP_REMOVED lines=10> */
.L_x_9356:
[----:B------:R-:W-:-:S04]  /*19e00*/  FADD.FTZ R3, -R3, R12 ;  /* 0x0000000c03037221 */ /* 0x000fc80000010100 */
[----:B------:R-:W-:-:S07]  /*19e10*/  FMUL.FTZ R3, R3, 0.5 ;  /* 0x3f00000003037820 */ /* 0x000fce0000410000 */
.L_x_9357:
[----:B------:R-:W-:Y:S05]  /*19e20*/  BSYNC B4 ;  /* 0x0000000000047941 */ /* 0x000fea0003800000 */
.L_x_9355:
[----:B------:R-:W-:Y:S01]  /*19e30*/  FADD.FTZ R0, R3, R0 ;  /* 0x0000000003007221 */ /* 0x000fe20000010000 */
[----:B------:R-:W-:Y:S01]  /*19e40*/  FADD.FTZ R13, R13, |R14| ;  /* 0x4000000e0d0d7221 */ /* 0x000fe20000010000 */
[----:B------:R-:W-:-:S03]  /*19e50*/  MOV R12, R23 ;  /* 0x00000017000c7202 */ /* 0x000fc60000000f00 */
[----:B------:R-:W-:-:S06]  /*19e60*/  FMUL.FTZ R13, R13, R0 ;  /* 0x000000000d0d7220 */ /* 0x000fcc0000410000 */
[----:B------:R-:W2:Y:S01]  /*19e70*/  MUFU.SQRT R13, R13 ;  /* 0x0000000d000d7308 */ /* 0x000ea20000002000 */
[----:B------:R-:W-:Y:S05]  /*19e80*/  BRA `(.L_x_9358) ;  /* 0x00000000004c7947 */ /* 0x000fea0003800000 */
.L_x_9351:
        /* <DEDUP_REMOVED lines=13> */
.L_x_9350:
[----:B------:R-:W-:Y:S01]  /*19f60*/  FADD.FTZ R2, R13, 1 ;  /* 0x3f8000000d027421 */ /* 0x000fe20000010000 */
[----:B------:R-:W-:Y:S01]  /*19f70*/  MUFU.SQRT R3, R0 ;  /* 0x0000000000037308 */ /* 0x000fe20000002000 */
[----:B------:R-:W-:Y:S02]  /*19f80*/  HFMA2.MMA R12, -RZ, RZ, 1.875, 0 ;  /* 0x3f800000ff0c7435 */ /* 0x000fe400000001ff */
[----:B------:R-:W-:-:S06]  /*19f90*/  FMUL.FTZ R2, R2, 0.5 ;  /* 0x3f00000002027820 */ /* 0x000fcc0000410000 */
[----:B------:R-:W2:Y:S02]  /*19fa0*/  MUFU.SQRT R2, R2 ;  /* 0x0000000200027308 */ /* 0x000ea40000002000 */
[----:B--2---:R-:W-:-:S07]  /*19fb0*/  FMUL.FTZ R13, R3, R2 ;  /* 0x00000002030d7220 */ /* 0x004fce0000410000 */
.L_x_9358:
[----:B------:R-:W-:Y:S05]  /*19fc0*/  BSYNC B1 ;  /* 0x0000000000017941 */ /* 0x000fea0003800000 */
.L_x_9349:
[----:B------:R-:W-:Y:S05]  /*19fd0*/  BRA `(.L_x_9359) ;  /* 0x0000000000087947 */ /* 0x000fea0003800000 */
.L_x_9346:
[----:B------:R-:W-:Y:S01]  /*19fe0*/  FMUL.FTZ R13, R13, 16777216 ;  /* 0x4b8000000d0d7820 */ /* 0x000fe20000410000 */
[----:B------:R-:W-:-:S07]  /*19ff0*/  FMUL.FTZ R12, |R14|, 16777216 ;  /* 0x4b8000000e0c7820 */ /* 0x000fce0000410200 */
.L_x_9359:
[----:B------:R-:W-:Y:S05]  /*1a000*/  BSYNC B0 ;  /* 0x0000000000007941 */ /* 0x000fea0003800000 */
.L_x_9345:
        /* <DEDUP_REMOVED lines=17> */
.L_x_9361:
[----:B------:R-:W-:Y:S05]  /*1a120*/  BSYNC B4 ;  /* 0x0000000000047941 */ /* 0x000fea0003800000 */
.L_x_9360:
        /* <DEDUP_REMOVED lines=18> */
.L_x_9363:
[----:B------:R-:W-:Y:S02]  /*1a250*/  ISETP.GE.AND P0, PT, R13, RZ, PT ;  /* 0x000000ff0d00720c */ /* 0x000fe40003f06270 */
[----:B------:R-:W-:-:S11]  /*1a260*/  MOV R3, 0x3fd774eb ;  /* 0x3fd774eb00037802 */ /* 0x000fd60000000f00 */
[----:B------:R-:W-:-:S04]  /*1a270*/  @P0 FFMA.FTZ R0, R3, 0.93318945169448852539, -R0 ;  /* 0x3f6ee58103000823 */ /* 0x000fc80000010800 */
[----:B------:R-:W-:-:S07]  /*1a280*/  @!P0 FFMA.FTZ R0, R3, 0.93318945169448852539, R0 ;  /* 0x3f6ee58103008823 */ /* 0x000fce0000010000 */
.L_x_9364:
[----:B------:R-:W-:Y:S05]  /*1a290*/  BSYNC B0 ;  /* 0x0000000000007941 */ /* 0x000fea0003800000 */
.L_x_9362:
        /* <DEDUP_REMOVED lines=13> */
.L_x_9348:
[----:B------:R-:W-:Y:S05]  /*1a370*/  BSYNC B3 ;  /* 0x0000000000037941 */ /* 0x000fea0003800000 */
.L_x_9344:
[----:B------:R-:W-:Y:S02]  /*1a380*/  LOP3.LUT R12, R3, 0x80000000, R14, 0xb8, !PT ;  /* 0x80000000030c7812 */ /* 0x000fe400078eb80e */
[----:B-1----:R-:W-:Y:S01]  /*1a390*/  LOP3.LUT R13, R4, 0x80000000, R15, 0xb8, !PT ;  /* 0x80000000040d7812 */ /* 0x002fe200078eb80f */
[----:B------:R-:W-:Y:S06]  /*1a3a0*/  BRA `(.L_x_9331) ;  /* 0x0000001800047947 */ /* 0x000fec0003800000 */
.L_x_9333:
        /* <DEDUP_REMOVED lines=30> */
.L_x_9370:
[----:B------:R-:W-:Y:S05]  /*1a590*/  BSYNC B4 ;  /* 0x0000000000047941 */ /* 0x000fea0003800000 */
.L_x_9369:
        /* <DEDUP_REMOVED lines=19> */
.L_x_9372:
[----:B------:R-:W-:Y:S01]  /*1a6d0*/  FADD.FTZ R3, -R15, -RZ ;  /* 0x800000ff0f037221 */ /* 0x000fe20000010100 */
[----:B------:R-:W-:-:S04]  /*1a6e0*/  MOV R5, 0x3fd774eb ;  /* 0x3fd774eb00057802 */ /* 0x000fc80000000f00 */
[----:B------:R-:W-:-:S13]  /*1a6f0*/  ISETP.GE.AND P0, PT, R3, RZ, PT ;  /* 0x000000ff0300720c */ /* 0x000fda0003f06270 */
[----:B------:R-:W-:-:S04]  /*1a700*/  @P0 FFMA.FTZ R0, R5, 0.93318945169448852539, -R0 ;  /* 0x3f6ee58105000823 */ /* 0x000fc80000010800 */
[----:B------:R-:W-:-:S07]  /*1a710*/  @!P0 FFMA.FTZ R0, R5, 0.93318945169448852539, R0 ;  /* 0x3f6ee58105008823 */ /* 0x000fce0000010000 */
.L_x_9373:
[----:B------:R-:W-:Y:S05]  /*1a720*/  BSYNC B0 ;  /* 0x0000000000007941 */ /* 0x000fea0003800000 */
.L_x_9371:
        /* <DEDUP_REMOVED lines=14> */
.L_x_9368:
        /* <DEDUP_REMOVED lines=12> */
.L_x_9376:
[----:B------:R-:W-:Y:S05]  /*1a8d0*/  BSYNC B4 ;  /* 0x0000000000047941 */ /* 0x000fea0003800000 */
.L_x_9375:
        /* <DEDUP_REMOVED lines=19> */
.L_x_9378:
[----:B------:R-:W-:Y:S01]  /*1aa10*/  FADD.FTZ R0, -R15, -RZ ;  /* 0x800000ff0f007221 */ /* 0x000fe20000010100 */
[----:B------:R-:W-:-:S04]  /*1aa20*/  MOV R2, 0x3fd774eb ;  /* 0x3fd774eb00027802 */ /* 0x000fc80000000f00 */
[----:B------:R-:W-:-:S13]  /*1aa30*/  ISETP.GE.AND P0, PT, R0, RZ, PT ;  /* 0x000000ff0000720c */ /* 0x000fda0003f06270 */
[----:B------:R-:W-:-:S04]  /*1aa40*/  @P0 FFMA.FTZ R3, R2, 0.93318945169448852539, -R3 ;  /* 0x3f6ee58102030823 */ /* 0x000fc80000010803 */
[----:B------:R-:W-:-:S07]  /*1aa50*/  @!P0 FFMA.FTZ R3, R2, 0.93318945169448852539, R3 ;  /* 0x3f6ee58102038823 */ /* 0x000fce0000010003 */
.L_x_9379:
[----:B------:R-:W-:Y:S05]  /*1aa60*/  BSYNC B0 ;  /* 0x0000000000007941 */ /* 0x000fea0003800000 */
.L_x_9377:
        /* <DEDUP_REMOVED lines=30> */
.L_x_9367:
        /* <DEDUP_REMOVED lines=33> */
.L_x_9381:
[----:B------:R-:W-:Y:S05]  /*1ae60*/  BSYNC B4 ;  /* 0x0000000000047941 */ /* 0x000fea0003800000 */
.L_x_9380:
        /* <DEDUP_REMOVED lines=19> */
.L_x_9383:
[----:B------:R-:W-:Y:S01]  /*1afa0*/  FADD.FTZ R2, -R15, -RZ ;  /* 0x800000ff0f027221 */ /* 0x000fe20000010100 */
[----:B------:R-:W-:-:S04]  /*1afb0*/  MOV R3, 0x3fd774eb ;  /* 0x3fd774eb00037802 */ /* 0x000fc80000000f00 */
[----:B------:R-:W-:-:S13]  /*1afc0*/  ISETP.GE.AND P0, PT, R2, RZ, PT ;  /* 0x000000ff0200720c */ /* 0x000fda0003f06270 */
[----:B------:R-:W-:-:S04]  /*1afd0*/  @P0 FFMA.FTZ R0, R3, 0.93318945169448852539, -R0 ;  /* 0x3f6ee58103000823 */ /* 0x000fc80000010800 */
[----:B------:R-:W-:-:S07]  /*1afe0*/  @!P0 FFMA.FTZ R0, R3, 0.93318945169448852539, R0 ;  /* 0x3f6ee58103008823 */ /* 0x000fce0000010000 */
.L_x_9384:
[----:B------:R-:W-:Y:S05]  /*1aff0*/  BSYNC B0 ;  /* 0x0000000000007941 */ /* 0x000fea0003800000 */
.L_x_9382:
        /* <DEDUP_REMOVED lines=12> */
.L_x_9366:
        /* <DEDUP_REMOVED lines=23> */
.L_x_9388:
[----:B------:R-:W-:Y:S05]  /*1b230*/  BSYNC B4 ;  /* 0x0000000000047941 */ /* 0x000fea0003800000 */
.L_x_9387:
        /* <DEDUP_REMOVED lines=24> */
.L_x_9386:
        /* <DEDUP_REMOVED lines=12> */
.L_x_9390:
[----:B------:R-:W-:Y:S05]  /*1b480*/  BSYNC B4 ;  /* 0x0000000000047941 */ /* 0x000fea0003800000 */
.L_x_9389:
        /* <DEDUP_REMOVED lines=40> */
.L_x_9385:
        /* <DEDUP_REMOVED lines=33> */
.L_x_9392:
[----:B------:R-:W-:Y:S05]  /*1b920*/  BSYNC B4 ;  /* 0x0000000000047941 */ /* 0x000fea0003800000 */
.L_x_9391:
        /* <DEDUP_REMOVED lines=21> */
.L_x_9374:
[----:B------:R-:W-:Y:S05]  /*1ba80*/  BSYNC B3 ;  /* 0x0000000000037941 */ /* 0x000fea0003800000 */
.L_x_9365:
[----:B------:R-:W-:Y:S01]  /*1ba90*/  FADD.FTZ R0, R13, 0.69314718246459960938 ;  /* 0x3f3172180d007421 */ /* 0x000fe20000010000 */
[----:B------:R-:W-:-:S04]  /*1baa0*/  LOP3.LUT R12, R3, 0x80000000, R14, 0xb8, !PT ;  /* 0x80000000030c7812 */ /* 0x000fc800078eb80e */
[----:B------:R-:W-:Y:S01]  /*1bab0*/  LOP3.LUT R13, R0, 0x80000000, R15, 0xb8, !PT ;  /* 0x80000000000d7812 */ /* 0x000fe200078eb80f */
[----:B------:R-:W-:Y:S06]  /*1bac0*/  BRA `(.L_x_9331) ;  /* 0x00000000003c7947 */ /* 0x000fec0003800000 */
.L_x_9332:
        /* <DEDUP_REMOVED lines=15> */
.L_x_9331:
[----:B------:R-:W-:Y:S05]  /*1bbc0*/  BSYNC B2 ;  /* 0x0000000000027941 */ /* 0x000fea0003800000 */
.L_x_9330:
[----:B------:R-:W-:Y:S05]  /*1bbd0*/  WARPSYNC.ALL ;  /* 0x0000000000007948 */ /* 0x000fea0003800000 */
[----:B------:R-:W1:Y:S01]  /*1bbe0*/  S2R R0, SR_TID.X ;  /* 0x0000000000007919 */ /* 0x000e620000002100 */
[----:B------:R-:W-:Y:S01]  /*1bbf0*/  BSSY B2, `(.L_x_9393) ;  /* 0x00002c5000027945 */ /* 0x000fe20003800000 */
[----:B------:R-:W-:Y:S02]  /*1bc00*/  CS2R R14, SRZ ;  /* 0x00000000000e7805 */ /* 0x000fe4000001ff00 */
        /* <DEDUP_REMOVED lines=8> */
[----:B0-----:R-:W-:Y:S01]  /*1bc90*/  FADD.FTZ R29, |R17|, -RZ ;  /* 0x800000ff111d7221 */ /* 0x001fe20000010200 */
[C---:B------:R-:W-:Y:S01]  /*1bca0*/  FSETP.GT.FTZ.AND P1, PT, |R16|.reuse, 8388608, PT ;  /* 0x4b0000001000780b */ /* 0x040fe20003f34200 */
[----:B------:R-:W-:-:S03]  /*1bcb0*/  FADD.FTZ R4, |R16|, -RZ ;  /* 0x800000ff10047221 */ /* 0x000fc60000010200 */
        /* <DEDUP_REMOVED lines=103> */
.L_x_9400:
        /* <DEDUP_REMOVED lines=10> */
.L_x_9402:
[----:B------:R-:W-:-:S04]  /*1c3d0*/  FADD.FTZ R14, -R0, R5 ;  /* 0x00000005000e7221 */ /* 0x000fc80000010100 */
[----:B------:R-:W-:-:S07]  /*1c3e0*/  FMUL.FTZ R14, R14, 0.5 ;  /* 0x3f0000000e0e7820 */ /* 0x000fce0000410000 */
.L_x_9403:
[----:B------:R-:W-:Y:S05]  /*1c3f0*/  BSYNC B1 ;  /* 0x0000000000017941 */ /* 0x000fea0003800000 */
.L_x_9401:
        /* <DEDUP_REMOVED lines=11> */
.L_x_9405:
[----:B------:R-:W-:-:S04]  /*1c4b0*/  FADD.FTZ R20, R2, -R21 ;  /* 0x8000001502147221 */ /* 0x000fc80000010000 */
[----:B------:R-:W-:-:S07]  /*1c4c0*/  FMUL.FTZ R21, R20, 0.5 ;  /* 0x3f00000014157820 */ /* 0x000fce0000410000 */
.L_x_9406:
[----:B------:R-:W-:Y:S05]  /*1c4d0*/  BSYNC B1 ;  /* 0x0000000000017941 */ /* 0x000fea0003800000 */
.L_x_9404:
        /* <DEDUP_REMOVED lines=35> */
.L_x_9399:
[----:B------:R0:W1:Y:S02]  /*1c710*/  MUFU.SQRT R28, R29 ;  /* 0x0000001d001c7308 */ /* 0x0000640000002000 */
.L_x_9398:
[----:B------:R-:W-:Y:S05]  /*1c720*/  BSYNC B0 ;  /* 0x0000000000007941 */ /* 0x000fea0003800000 */
.L_x_9397:
        /* <DEDUP_REMOVED lines=35> */
.L_x_9410:
[----:B------:R-:W-:Y:S01]  /*1c960*/  FSETP.NEU.FTZ.AND P0, PT, |R16|, 1, PT ;  /* 0x3f8000001000780b */ /* 0x000fe20003f1d200 */
        /* <DEDUP_REMOVED lines=16> */
.L_x_9416:
[----:B------:R-:W-:-:S04]  /*1ca70*/  FADD.FTZ R0, -R0, R5 ;  /* 0x0000000500007221 */ /* 0x000fc80000010100 */
[----:B------:R-:W-:-:S07]  /*1ca80*/  FMUL.FTZ R0, R0, 0.5 ;  /* 0x3f00000000007820 */ /* 0x000fce0000410000 */
.L_x_9417:
[----:B------:R-:W-:Y:S05]  /*1ca90*/  BSYNC B4 ;  /* 0x0000000000047941 */ /* 0x000fea0003800000 */
.L_x_9415:
        /* <DEDUP_REMOVED lines=10> */
.L_x_9419:
[----:B------:R-:W-:-:S04]  /*1cb40*/  FADD.FTZ R2, -R3, R2 ;  /* 0x0000000203027221 */ /* 0x000fc80000010100 */
[----:B------:R-:W-:-:S07]  /*1cb50*/  FMUL.FTZ R3, R2, 0.5 ;  /* 0x3f00000002037820 */ /* 0x000fce0000410000 */
.L_x_9420:
[----:B------:R-:W-:Y:S05]  /*1cb60*/  BSYNC B4 ;  /* 0x0000000000047941 */ /* 0x000fea0003800000 */
.L_x_9418:
[----:B------:R-:W-:Y:S01]  /*1cb70*/  FADD.FTZ R0, R3, R0 ;  /* 0x0000000003007221 */ /* 0x000fe20000010000 */
[----:B------:R-:W-:-:S04]  /*1cb80*/  FADD.FTZ R15, R15, |R16| ;  /* 0x400000100f0f7221 */ /* 0x000fc80000010000 */
[----:B------:R-:W-:-:S04]  /*1cb90*/  FMUL.FTZ R0, R15, R0 ;  /* 0x000000000f007220 */ /* 0x000fc80000410000 */
[----:B------:R2:W3:Y:S01]  /*1cba0*/  MUFU.SQRT R14, R0 ;  /* 0x00000000000e7308 */ /* 0x0004e20000002000 */
[----:B------:R-:W-:Y:S05]  /*1cbb0*/  BRA `(.L_x_9421) ;  /* 0x0000000000487947 */ /* 0x000fea0003800000 */
.L_x_9414:
[----:B------:R-:W-:-:S13]  /*1cbc0*/  FSETP.GT.FTZ.AND P0, PT, |R16|, 1, PT ;  /* 0x3f8000001000780b */ /* 0x000fda0003f14200 */
[----:B------:R-:W-:Y:S01]  /*1cbd0*/  @P0 FMUL.FTZ R5, R0, R3 ;  /* 0x0000000300050220 */ /* 0x000fe20000410000 */
[----:B------:R-:W-:Y:S01]  /*1cbe0*/  @!P0 FADD.FTZ R3, -R4, 1 ;  /* 0x3f80000004038421 */ /* 0x000fe20000010100 */
[----:B------:R-:W-:-:S03]  /*1cbf0*/  @P0 FMUL.FTZ R4, |R16|, 2.81474976710656000000e+14 ;  /* 0x5780000010040820 */ /* 0x000fc60000410200 */
[----:B------:R-:W-:Y:S01]  /*1cc00*/  @!P0 FMUL.FTZ R2, R0, R3 ;  /* 0x0000000300028220 */ /* 0x000fe20000410000 */
[----:B------:R-:W2:Y:S01]  /*1cc10*/  @P0 MUFU.SQRT R5, R5 ;  /* 0x0000000500050308 */ /* 0x000ea20000002000 */
[----:B------:R-:W-:-:S04]  /*1cc20*/  @P0 FMUL.FTZ R3, |R17|, 2.81474976710656000000e+14 ;  /* 0x5780000011030820 */ /* 0x000fc80000410200 */
[----:B------:R-:W-:-:S03]  /*1cc30*/  @P0 FMUL.FTZ R3, R3, |R16| ;  /* 0x4000001003030220 */ /* 0x000fc60000410000 */
[----:B------:R-:W-:Y:S08]  /*1cc40*/  @!P0 MUFU.SQRT R14, R2 ;  /* 0x00000002000e8308 */ /* 0x000ff00000002000 */
[----:B--2---:R-:W2:Y:S02]  /*1cc50*/  @P0 MUFU.RCP R0, R5 ;  /* 0x0000000500000308 */ /* 0x004ea40000001000 */
[----:B--2---:R-:W-:Y:S01]  /*1cc60*/  @P0 FMUL.FTZ R14, R3, R0 ;  /* 0x00000000030e0220 */ /* 0x004fe20000410000 */
[----:B------:R-:W-:Y:S06]  /*1cc70*/  BRA `(.L_x_9421) ;  /* 0x0000000000187947 */ /* 0x000fec0003800000 */
.L_x_9413:
[----:B------:R-:W-:Y:S01]  /*1cc80*/  FADD.FTZ R0, R15, 1 ;  /* 0x3f8000000f007421 */ /* 0x000fe20000010000 */
[----:B0-----:R-:W-:Y:S01]  /*1cc90*/  MUFU.SQRT R29, R29 ;  /* 0x0000001d001d7308 */ /* 0x001fe20000002000 */
[----:B------:R-:W-:Y:S02]  /*1cca0*/  MOV R4, 0x3f800000 ;  /* 0x3f80000000047802 */ /* 0x000fe40000000f00 */
[----:B------:R-:W-:-:S06]  /*1ccb0*/  FMUL.FTZ R0, R0, 0.5 ;  /* 0x3f00000000007820 */ /* 0x000fcc0000410000 */
[----:B------:R-:W0:Y:S02]  /*1ccc0*/  MUFU.SQRT R0, R0 ;  /* 0x0000000000007308 */ /* 0x000e240000002000 */
[----:B0-----:R-:W-:-:S07]  /*1ccd0*/  FMUL.FTZ R14, R29, R0 ;  /* 0x000000001d0e7220 */ /* 0x001fce0000410000 */
.L_x_9421:
[----:B------:R-:W-:Y:S05]  /*1cce0*/  BSYNC B1 ;  /* 0x0000000000017941 */ /* 0x000fea0003800000 */
.L_x_9412:
[----:B------:R-:W-:Y:S05]  /*1ccf0*/  BRA `(.L_x_9422) ;  /* 0x0000000000087947 */ /* 0x000fea0003800000 */
.L_x_9409:
[----:B------:R-:W-:Y:S01]  /*1cd00*/  FMUL.FTZ R14, R15, 16777216 ;  /* 0x4b8000000f0e7820 */ /* 0x000fe20000410000 */
[----:B------:R-:W-:-:S07]  /*1cd10*/  FMUL.FTZ R4, |R16|, 16777216 ;  /* 0x4b80000010047820 */ /* 0x000fce0000410200 */
.L_x_9422:
[----:B------:R-:W-:Y:S05]  /*1cd20*/  BSYNC B0 ;  /* 0x0000000000007941 */ /* 0x000fea0003800000 */
.L_x_9408:
[----:B------:R-:W-:Y:S01]  /*1cd30*/  FADD.FTZ R23, |R4|, -RZ ;  /* 0x800000ff04177221 */ /* 0x000fe20000010200 */
        /* <DEDUP_REMOVED lines=16> */
.L_x_9424:
[----:B------:R-:W-:Y:S05]  /*1ce40*/  BSYNC B4 ;  /* 0x0000000000047941 */ /* 0x000fea0003800000 */
.L_x_9423:
        /* <DEDUP_REMOVED lines=18> */
.L_x_9426:
[----:B------:R-:W-:Y:S02]  /*1cf70*/  ISETP.GE.AND P0, PT, R14, RZ, PT ;  /* 0x000000ff0e00720c */ /* 0x000fe40003f06270 */
[----:B------:R-:W-:-:S11]  /*1cf80*/  MOV R3, 0x3fd774eb ;  /* 0x3fd774eb00037802 */ /* 0x000fd60000000f00 */
[----:B------:R-:W-:-:S04]  /*1cf90*/  @P0 FFMA.FTZ R0, R3, 0.93318945169448852539, -R0 ;  /* 0x3f6ee58103000823 */ /* 0x000fc80000010800 */
[----:B------:R-:W-:-:S07]  /*1cfa0*/  @!P0 FFMA.FTZ R0, R3, 0.93318945169448852539, R0 ;  /* 0x3f6ee58103008823 */ /* 0x000fce0000010000 */
.L_x_9427:
[----:B------:R-:W-:Y:S05]  /*1cfb0*/  BSYNC B0 ;  /* 0x0000000000007941 */ /* 0x000fea0003800000 */
.L_x_9425:
[----:B------:R-:W-:Y:S01]  /*1cfc0*/  FSETP.GT.FTZ.AND P0, PT, |R4|, |R14|, PT ;  /* 0x4000000e0400720b */ /* 0x000fe20003f14200 */
        /* <DEDUP_REMOVED lines=12> */
.L_x_9411:
[----:B------:R-:W-:Y:S05]  /*1d090*/  BSYNC B3 ;  /* 0x0000000000037941 */ /* 0x000fea0003800000 */
.L_x_9407:
[----:B------:R-:W-:Y:S02]  /*1d0a0*/  LOP3.LUT R14, R3, 0x80000000, R16, 0xb8, !PT ;  /* 0x80000000030e7812 */ /* 0x000fe400078eb810 */
[----:B-1----:R-:W-:Y:S01]  /*1d0b0*/  LOP3.LUT R15, R28, 0x80000000, R17, 0xb8, !PT ;  /* 0x800000001c0f7812 */ /* 0x002fe200078eb811 */
[----:B------:R-:W-:Y:S06]  /*1d0c0*/  BRA `(.L_x_9394) ;  /* 0x0000001400dc7947 */ /* 0x000fec0003800000 */
.L_x_9396:
        /* <DEDUP_REMOVED lines=30> */
.L_x_9433:
[----:B------:R-:W-:Y:S05]  /*1d2b0*/  BSYNC B4 ;  /* 0x0000000000047941 */ /* 0x000fea0003800000 */
.L_x_9432:
        /* <DEDUP_REMOVED lines=18> */
.L_x_9435:
[----:B------:R-:W-:Y:S02]  /*1d3e0*/  ISETP.GE.AND P0, PT, R29, RZ, PT ;  /* 0x000000ff1d00720c */ /* 0x000fe40003f06270 */
[----:B------:R-:W-:-:S11]  /*1d3f0*/  MOV R3, 0x3fd774eb ;  /* 0x3fd774eb00037802 */ /* 0x000fd60000000f00 */
[----:B------:R-:W-:-:S04]  /*1d400*/  @P0 FFMA.FTZ R0, R3, 0.93318945169448852539, -R0 ;  /* 0x3f6ee58103000823 */ /* 0x000fc80000010800 */
[----:B------:R-:W-:-:S07]  /*1d410*/  @!P0 FFMA.FTZ R0, R3, 0.93318945169448852539, R0 ;  /* 0x3f6ee58103008823 */ /* 0x000fce0000010000 */
.L_x_9436:
[----:B------:R-:W-:Y:S05]  /*1d420*/  BSYNC B0 ;  /* 0x0000000000007941 */ /* 0x000fea0003800000 */
.L_x_9434:
[C---:B------:R-:W-:Y:S01]  /*1d430*/  FSETP.NEU.FTZ.AND P0, PT, |R29|.reuse, |R14|, PT ;  /* 0x4000000e1d00720b */ /* 0x040fe20003f1d200 */
[----:B------:R-:W-:Y:S01]  /*1d440*/  HFMA2.MMA R2, -RZ, RZ, 2.04296875, -15.78125 ;  /* 0x4016cbe4ff027435 */ /* 0x000fe200000001ff */
[----:B------:R-:W-:Y:S01]  /*1d450*/  FSETP.NEU.FTZ.AND P1, PT, R28, RZ, PT ;  /* 0x000000ff1c00720b */ /* 0x000fe20003f3d000 */
[----:B------:R-:W0:Y:S01]  /*1d460*/  MUFU.LG2 R4, R4 ;  /* 0x0000000400047308 */ /* 0x000e220000000c00 */
[C---:B------:R-:W-:Y:S01]  /*1d470*/  ISETP.GE.AND P2, PT, R29.reuse, RZ, PT ;  /* 0x000000ff1d00720c */ /* 0x040fe20003f46270 */
[----:B------:R-:W-:Y:S01]  /*1d480*/  FADD.FTZ R3, |R29|, |R14| ;  /* 0x4000000e1d037221 */ /* 0x000fe20000010200 */
[----:B------:R-:W-:-:S07]  /*1d490*/  FADD.FTZ R5, -R16, -RZ ;  /* 0x800000ff10057221 */ /* 0x000fce0000010100 */
[----:B------:R-:W-:Y:S02]  /*1d4a0*/  @!P0 FSEL R0, R2, 0.78539818525314331055, !P2 ;  /* 0x3f490fdb02008808 */ /* 0x000fe40005000000 */
[----:B------:R-:W-:Y:S02]  /*1d4b0*/  @!P1 FSEL R0, RZ, 3.1415927410125732422, P2 ;  /* 0x40490fdbff009808 */ /* 0x000fe40001000000 */
[----:B------:R-:W-:Y:S02]  /*1d4c0*/  FSETP.GTU.FTZ.AND P0, PT, |R3|, +INF , PT ;  /* 0x7f8000000300780b */ /* 0x000fe40003f1c200 */
[----:B------:R-:W-:Y:S01]  /*1d4d0*/  LOP3.LUT R0, R0, 0x80000000, R5, 0xb8, !PT ;  /* 0x8000000000007812 */ /* 0x000fe200078eb805 */
[----:B0-----:R-:W-:-:S03]  /*1d4e0*/  FMUL.FTZ.D2 R14, R4, 0.69314718246459960938 ;  /* 0x3f317218040e7820 */ /* 0x001fc60000310000 */
[----:B------:R-:W-:Y:S01]  /*1d4f0*/  FSEL R3, R3, R0, P0 ;  /* 0x0000000003037208 */ /* 0x000fe20000000000 */
[----:B------:R-:W-:Y:S06]  /*1d500*/  BRA `(.L_x_9437) ;  /* 0x00000010007c7947 */ /* 0x000fec0003800000 */
.L_x_9431:
        /* <DEDUP_REMOVED lines=12> */
.L_x_9439:
[----:B------:R-:W-:Y:S05]  /*1d5d0*/  BSYNC B4 ;  /* 0x0000000000047941 */ /* 0x000fea0003800000 */
.L_x_9438:
        /* <DEDUP_REMOVED lines=18> */
.L_x_9441:
[----:B------:R-:W-:Y:S02]  /*1d700*/  ISETP.GE.AND P0, PT, R29, RZ, PT ;  /* 0x000000ff1d00720c */ /* 0x000fe40003f06270 */
[----:B------:R-:W-:-:S11]  /*1d710*/  MOV R3, 0x3fd774eb ;  /* 0x3fd774eb00037802 */ /* 0x000fd60000000f00 */
[----:B------:R-:W-:-:S04]  /*1d720*/  @P0 FFMA.FTZ R0, R3, 0.93318945169448852539, -R0 ;  /* 0x3f6ee58103000823 */ /* 0x000fc80000010800 */
[----:B------:R-:W-:-:S07]  /*1d730*/  @!P0 FFMA.FTZ R0, R3, 0.93318945169448852539, R0 ;  /* 0x3f6ee58103008823 */ /* 0x000fce0000010000 */
.L_x_9442:
[----:B------:R-:W-:Y:S05]  /*1d740*/  BSYNC B0 ;  /* 0x0000000000007941 */ /* 0x000fea0003800000 */
.L_x_9440:
        /* <DEDUP_REMOVED lines=20> */
[----:B------:R-:W-:Y:S01]  /*1d890*/  @!P1 FSEL R0, R3, 0.78539818525314331055, !P0 ;  /* 0x3f490fdb03009808 */ /* 0x000fe20004000000 */
[----:B------:R-:W-:Y:S01]  /*1d8a0*/  FADD.FTZ R3, -R16, -RZ ;  /* 0x800000ff10037221 */ /* 0x000fe20000010100 */
[----:B------:R-:W-:Y:S02]  /*1d8b0*/  @!P2 FSEL R0, RZ, 3.1415927410125732422, P0 ;  /* 0x40490fdbff00a808 */ /* 0x000fe40000000000 */
[----:B------:R-:W-:Y:S02]  /*1d8c0*/  FSETP.GTU.FTZ.AND P0, PT, |R29|, +INF , PT ;  /* 0x7f8000001d00780b */ /* 0x000fe40003f1c200 */
[----:B------:R-:W-:-:S04]  /*1d8d0*/  LOP3.LUT R0, R0, 0x80000000, R3, 0xb8, !PT ;  /* 0x8000000000007812 */ /* 0x000fc800078eb803 */
[----:B------:R-:W-:Y:S01]  /*1d8e0*/  FSEL R3, R29, R0, P0 ;  /* 0x000000001d037208 */ /* 0x000fe20000000000 */
[----:B0-----:R-:W-:Y:S01]  /*1d8f0*/  FMUL.FTZ R14, R2, 0.69314718246459960938 ;  /* 0x3f317218020e7820 */ /* 0x001fe20000410000 */
[----:B------:R-:W-:Y:S06]  /*1d900*/  BRA `(.L_x_9437) ;  /* 0x0000000c007c7947 */ /* 0x000fec0003800000 */
.L_x_9430:
        /* <DEDUP_REMOVED lines=33> */
.L_x_9444:
[----:B------:R-:W-:Y:S05]  /*1db20*/  BSYNC B4 ;  /* 0x0000000000047941 */ /* 0x000fea0003800000 */
.L_x_9443:
        /* <DEDUP_REMOVED lines=18> */
.L_x_9446:
[----:B------:R-:W-:Y:S02]  /*1dc50*/  ISETP.GE.AND P0, PT, R29, RZ, PT ;  /* 0x000000ff1d00720c */ /* 0x000fe40003f06270 */
[----:B------:R-:W-:-:S11]  /*1dc60*/  MOV R3, 0x3fd774eb ;  /* 0x3fd774eb00037802 */ /* 0x000fd60000000f00 */
[----:B------:R-:W-:-:S04]  /*1dc70*/  @P0 FFMA.FTZ R0, R3, 0.93318945169448852539, -R0 ;  /* 0x3f6ee58103000823 */ /* 0x000fc80000010800 */
[----:B------:R-:W-:-:S07]  /*1dc80*/  @!P0 FFMA.FTZ R0, R3, 0.93318945169448852539, R0 ;  /* 0x3f6ee58103008823 */ /* 0x000fce0000010000 */
.L_x_9447:
[----:B------:R-:W-:Y:S05]  /*1dc90*/  BSYNC B0 ;  /* 0x0000000000007941 */ /* 0x000fea0003800000 */
.L_x_9445:
[----:B------:R-:W-:Y:S01]  /*1dca0*/  FADD.FTZ R2, -R16, -RZ ;  /* 0x800000ff10027221 */ /* 0x000fe20000010100 */
[----:B------:R-:W-:Y:S01]  /*1dcb0*/  FSETP.NEU.FTZ.AND P2, PT, R28, RZ, PT ;  /* 0x000000ff1c00720b */ /* 0x000fe20003f5d000 */
[----:B------:R-:W-:Y:S01]  /*1dcc0*/  HFMA2.MMA R3, -RZ, RZ, 2.04296875, -15.78125 ;  /* 0x4016cbe4ff037435 */ /* 0x000fe200000001ff */
[C---:B------:R-:W-:Y:S02]  /*1dcd0*/  ISETP.GE.AND P1, PT, R29.reuse, RZ, PT ;  /* 0x000000ff1d00720c */ /* 0x040fe40003f26270 */
[----:B------:R-:W-:-:S13]  /*1dce0*/  FSETP.NEU.FTZ.AND P0, PT, |R29|, |R2|, PT ;  /* 0x400000021d00720b */ /* 0x000fda0003f1d200 */
[----:B------:R-:W-:Y:S01]  /*1dcf0*/  @!P0 FSEL R0, R3, 0.78539818525314331055, !P1 ;  /* 0x3f490fdb03008808 */ /* 0x000fe20004800000 */
[----:B------:R-:W-:Y:S01]  /*1dd00*/  FADD.FTZ R3, |R29|, |R2| ;  /* 0x400000021d037221 */ /* 0x000fe20000010200 */
[----:B------:R-:W-:-:S04]  /*1dd10*/  @!P2 FSEL R0, RZ, 3.1415927410125732422, P1 ;  /* 0x40490fdbff00a808 */ /* 0x000fc80000800000 */
[----:B------:R-:W-:Y:S02]  /*1dd20*/  FSETP.GTU.FTZ.AND P0, PT, |R3|, +INF , PT ;  /* 0x7f8000000300780b */ /* 0x000fe40003f1c200 */
[----:B------:R-:W-:-:S04]  /*1dd30*/  LOP3.LUT R0, R0, 0x80000000, R2, 0xb8, !PT ;  /* 0x8000000000007812 */ /* 0x000fc800078eb802 */
[----:B------:R-:W-:Y:S01]  /*1dd40*/  FSEL R3, R3, R0, P0 ;  /* 0x0000000003037208 */ /* 0x000fe20000000000 */
[----:B------:R-:W-:Y:S06]  /*1dd50*/  BRA `(.L_x_9437) ;  /* 0x0000000800687947 */ /* 0x000fec0003800000 */
.L_x_9429:
        /* <DEDUP_REMOVED lines=23> */
.L_x_9451:
[----:B------:R-:W-:Y:S05]  /*1ded0*/  BSYNC B4 ;  /* 0x0000000000047941 */ /* 0x000fea0003800000 */
.L_x_9450:
        /* <DEDUP_REMOVED lines=24> */
.L_x_9449:
        /* <DEDUP_REMOVED lines=12> */
.L_x_9453:
[----:B------:R-:W-:Y:S05]  /*1e120*/  BSYNC B4 ;  /* 0x0000000000047941 */ /* 0x000fea0003800000 */
.L_x_9452:
[CC--:B------:R-:W-:Y:S01]  /*1e130*/  VIMNMX R2, R29.reuse, R4.reuse, !PT ;  /* 0x000000041d027248 */ /* 0x0c0fe20007fe0100 */
[----:B------:R-:W-:Y:S01]  /*1e140*/  HFMA2.MMA R22, -RZ, RZ, 0.89990234375, 10328 ;  /* 0x3b33710bff167435 */ /* 0x000fe200000001ff */
[----:B------:R-:W-:Y:S01]  /*1e150*/  VIMNMX R29, R29, R4, PT ;  /* 0x000000041d1d7248 */ /* 0x000fe20003fe0100 */
[----:B------:R-:W-:Y:S01]  /*1e160*/  FMUL.FTZ R3, R0, R0 ;  /* 0x0000000000037220 */ /* 0x000fe20000410000 */
[----:B------:R-:W-:Y:S02]  /*1e170*/  LOP3.LUT R5, R2, 0xfe000000, RZ, 0xc0, !PT ;  /* 0xfe00000002057812 */ /* 0x000fe400078ec0ff */
[----:B------:R-:W-:Y:S02]  /*1e180*/  FSETP.NEU.FTZ.AND P0, PT, R29, RZ, PT ;  /* 0x000000ff1d00720b */ /* 0x000fe40003f1d000 */
[C---:B------:R-:W-:Y:S02]  /*1e190*/  IADD3 R4, -R5.reuse, 0x7e800000, RZ ;  /* 0x7e80000005047810 */ /* 0x040fe40007ffe1ff */
[----:B------:R-:W-:-:S02]  /*1e1a0*/  LOP3.LUT R5, R5, 0x800000, RZ, 0xfc, !PT ;  /* 0x0080000005057812 */ /* 0x000fc400078efcff */
[----:B------:R-:W-:Y:S01]  /*1e1b0*/  FSETP.NEU.FTZ.AND P1, PT, R15, RZ, PT ;  /* 0x000000ff0f00720b */ /* 0x000fe20003f3d000 */
[-C--:B------:R-:W-:Y:S01]  /*1e1c0*/  FMUL.FTZ R14, R29, R4.reuse ;  /* 0x000000041d0e7220 */ /* 0x080fe20000410000 */
[----:B------:R-:W-:Y:S01]  /*1e1d0*/  FMUL.FTZ R20, R2, R4 ;  /* 0x0000000402147220 */ /* 0x000fe20000410000 */
[C---:B------:R-:W-:Y:S02]  /*1e1e0*/  FFMA.FTZ R4, R3.reuse, R22, -0.015681877732276916504 ;  /* 0xbc80774803047423 */ /* 0x040fe40000010016 */
[----:B------:R-:W-:Y:S02]  /*1e1f0*/  FMUL.FTZ R21, R14, R14 ;  /* 0x0000000e0e157220 */ /* 0x000fe40000410000 */
[C---:B------:R-:W-:Y:S02]  /*1e200*/  FFMA.FTZ R4, R3.reuse, R4, 0.042200751602649688721 ;  /* 0x3d2cdab203047423 */ /* 0x040fe40000010004 */
[----:B------:R-:W-:Y:S02]  /*1e210*/  FFMA.FTZ R21, R20, R20, R21 ;  /* 0x0000001414157223 */ /* 0x000fe40000010015 */
[----:B------:R-:W-:-:S02]  /*1e220*/  FFMA.FTZ R4, R3, R4, -0.074792981147766113281 ;  /* 0xbd992d1003047423 */ /* 0x000fc40000010004 */
[----:B------:R-:W0:Y:S02]  /*1e230*/  MUFU.SQRT R14, R21 ;  /* 0x00000015000e7308 */ /* 0x000e240000002000 */
        /* <DEDUP_REMOVED lines=21> */
.L_x_9448:
        /* <DEDUP_REMOVED lines=33> */
.L_x_9455:
[----:B------:R-:W-:Y:S05]  /*1e5a0*/  BSYNC B4 ;  /* 0x0000000000047941 */ /* 0x000fea0003800000 */
.L_x_9454:
        /* <DEDUP_REMOVED lines=21> */
.L_x_9437:
[----:B------:R-:W-:Y:S05]  /*1e700*/  BSYNC B3 ;  /* 0x0000000000037941 */ /* 0x000fea0003800000 */
.L_x_9428:
[----:B------:R-:W-:Y:S01]  /*1e710*/  FADD.FTZ R0, R14, 0.69314718246459960938 ;  /* 0x3f3172180e007421 */ /* 0x000fe20000010000 */
[----:B------:R-:W-:-:S04]  /*1e720*/  LOP3.LUT R14, R3, 0x80000000, R16, 0xb8, !PT ;  /* 0x80000000030e7812 */ /* 0x000fc800078eb810 */
[----:B------:R-:W-:Y:S01]  /*1e730*/  LOP3.LUT R15, R0, 0x80000000, R17, 0xb8, !PT ;  /* 0x80000000000f7812 */ /* 0x000fe200078eb811 */
[----:B------:R-:W-:Y:S06]  /*1e740*/  BRA `(.L_x_9394) ;  /* 0x00000000003c7947 */ /* 0x000fec0003800000 */
.L_x_9395:
        /* <DEDUP_REMOVED lines=15> */
.L_x_9394:
[----:B------:R-:W-:Y:S05]  /*1e840*/  BSYNC B2 ;  /* 0x0000000000027941 */ /* 0x000fea0003800000 */
.L_x_9393:
        /* <DEDUP_REMOVED lines=117> */
.L_x_9463:
        /* <DEDUP_REMOVED lines=10> */
.L_x_9465:
[----:B------:R-:W-:-:S04]  /*1f040*/  FADD.FTZ R16, -R0, R5 ;  /* 0x0000000500107221 */ /* 0x000fc80000010100 */
[----:B------:R-:W-:-:S07]  /*1f050*/  FMUL.FTZ R16, R16, 0.5 ;  /* 0x3f00000010107820 */ /* 0x000fce0000410000 */
.L_x_9466:
[----:B------:R-:W-:Y:S05]  /*1f060*/  BSYNC B1 ;  /* 0x0000000000017941 */ /* 0x000fea0003800000 */
.L_x_9464:
        /* <DEDUP_REMOVED lines=11> */
.L_x_9468:
[----:B------:R-:W-:-:S04]  /*1f120*/  FADD.FTZ R20, R2, -R21 ;  /* 0x8000001502147221 */ /* 0x000fc80000010000 */
[----:B------:R-:W-:-:S07]  /*1f130*/  FMUL.FTZ R21, R20, 0.5 ;  /* 0x3f00000014157820 */ /* 0x000fce0000410000 */
.L_x_9469:
[----:B------:R-:W-:Y:S05]  /*1f140*/  BSYNC B1 ;  /* 0x0000000000017941 */ /* 0x000fea0003800000 */
.L_x_9467:
        /* <DEDUP_REMOVED lines=35> */
.L_x_9462:
[----:B------:R0:W1:Y:S02]  /*1f380*/  MUFU.SQRT R28, R29 ;  /* 0x0000001d001c7308 */ /* 0x0000640000002000 */
.L_x_9461:
[----:B------:R-:W-:Y:S05]  /*1f390*/  BSYNC B0 ;  /* 0x0000000000007941 */ /* 0x000fea0003800000 */
.L_x_9460:
        /* <DEDUP_REMOVED lines=35> */
.L_x_9473:
        /* <DEDUP_REMOVED lines=17> */
.L_x_9479:
[----:B------:R-:W-:-:S04]  /*1f6e0*/  FADD.FTZ R0, -R0, R5 ;  /* 0x0000000500007221 */ /* 0x000fc80000010100 */
[----:B------:R-:W-:-:S07]  /*1f6f0*/  FMUL.FTZ R0, R0, 0.5 ;  /* 0x3f00000000007820 */ /* 0x000fce0000410000 */
.L_x_9480:
[----:B------:R-:W-:Y:S05]  /*1f700*/  BSYNC B4 ;  /* 0x0000000000047941 */ /* 0x000fea0003800000 */
.L_x_9478:
        /* <DEDUP_REMOVED lines=10> */
.L_x_9482:
[----:B------:R-:W-:-:S04]  /*1f7b0*/  FADD.FTZ R2, -R3, R2 ;  /* 0x0000000203027221 */ /* 0x000fc80000010100 */
[----:B------:R-:W-:-:S07]  /*1f7c0*/  FMUL.FTZ R3, R2, 0.5 ;  /* 0x3f00000002037820 */ /* 0x000fce0000410000 */
.L_x_9483:
[----:B------:R-:W-:Y:S05]  /*1f7d0*/  BSYNC B4 ;  /* 0x0000000000047941 */ /* 0x000fea0003800000 */
.L_x_9481:
[----:B------:R-:W-:Y:S01]  /*1f7e0*/  FADD.FTZ R0, R3, R0 ;  /* 0x0000000003007221 */ /* 0x000fe20000010000 */
[----:B------:R-:W-:-:S04]  /*1f7f0*/  FADD.FTZ R17, R17, |R18| ;  /* 0x4000001211117221 */ /* 0x000fc80000010000 */
[----:B------:R-:W-:-:S04]  /*1f800*/  FMUL.FTZ R0, R17, R0 ;  /* 0x0000000011007220 */ /* 0x000fc80000410000 */
[----:B------:R2:W3:Y:S01]  /*1f810*/  MUFU.SQRT R16, R0 ;  /* 0x0000000000107308 */ /* 0x0004e20000002000 */
[----:B------:R-:W-:Y:S05]  /*1f820*/  BRA `(.L_x_9484) ;  /* 0x0000000000487947 */ /* 0x000fea0003800000 */
.L_x_9477:
[----:B------:R-:W-:-:S13]  /*1f830*/  FSETP.GT.FTZ.AND P0, PT, |R18|, 1, PT ;  /* 0x3f8000001200780b */ /* 0x000fda0003f14200 */
[----:B------:R-:W-:Y:S01]  /*1f840*/  @P0 FMUL.FTZ R5, R0, R3 ;  /* 0x0000000300050220 */ /* 0x000fe20000410000 */
[----:B------:R-:W-:Y:S01]  /*1f850*/  @!P0 FADD.FTZ R3, -R4, 1 ;  /* 0x3f80000004038421 */ /* 0x000fe20000010100 */
[----:B------:R-:W-:Y:S02]  /*1f860*/  @P0 FMUL.FTZ R4, |R18|, 2.81474976710656000000e+14 ;  /* 0x5780000012040820 */ /* 0x000fe40000410200 */
[----:B------:R-:W2:Y:S01]  /*1f870*/  @P0 MUFU.SQRT R2, R5 ;  /* 0x0000000500020308 */ /* 0x000ea20000002000 */
[----:B------:R-:W-:Y:S01]  /*1f880*/  @!P0 FMUL.FTZ R0, R0, R3 ;  /* 0x0000000300008220 */ /* 0x000fe20000410000 */
[----:B------:R-:W-:-:S04]  /*1f890*/  @P0 FMUL.FTZ R3, |R19|, 2.81474976710656000000e+14 ;  /* 0x5780000013030820 */ /* 0x000fc80000410200 */
[----:B------:R-:W-:Y:S02]  /*1f8a0*/  @P0 FMUL.FTZ R3, R3, |R18| ;  /* 0x4000001203030220 */ /* 0x000fe40000410000 */
[----:B------:R-:W-:Y:S08]  /*1f8b0*/  @!P0 MUFU.SQRT R16, R0 ;  /* 0x0000000000108308 */ /* 0x000ff00000002000 */
[----:B--2---:R-:W2:Y:S02]  /*1f8c0*/  @P0 MUFU.RCP R2, R2 ;  /* 0x0000000200020308 */ /* 0x004ea40000001000 */
[----:B--2---:R-:W-:Y:S01]  /*1f8d0*/  @P0 FMUL.FTZ R16, R3, R2 ;  /* 0x0000000203100220 */ /* 0x004fe20000410000 */
[----:B------:R-:W-:Y:S06]  /*1f8e0*/  BRA `(.L_x_9484) ;  /* 0x0000000000187947 */ /* 0x000fec0003800000 */
.L_x_9476:
[----:B------:R-:W-:Y:S01]  /*1f8f0*/  FADD.FTZ R0, R17, 1 ;  /* 0x3f80000011007421 */ /* 0x000fe20000010000 */
[----:B------:R-:W-:Y:S01]  /*1f900*/  MUFU.SQRT R16, R29 ;  /* 0x0000001d00107308 */ /* 0x000fe20000002000 */
[----:B------:R-:W-:Y:S02]  /*1f910*/  MOV R4, 0x3f800000 ;  /* 0x3f80000000047802 */ /* 0x000fe40000000f00 */
[----:B------:R-:W-:-:S05]  /*1f920*/  FMUL.FTZ R0, R0, 0.5 ;  /* 0x3f00000000007820 */ /* 0x000fca0000410000 */
[----:B------:R-:W2:Y:S02]  /*1f930*/  MUFU.SQRT R3, R0 ;  /* 0x0000000000037308 */ /* 0x000ea40000002000 */
[----:B--2---:R-:W-:-:S07]  /*1f940*/  FMUL.FTZ R16, R16, R3 ;  /* 0x0000000310107220 */ /* 0x004fce0000410000 */
.L_x_9484:
[----:B------:R-:W-:Y:S05]  /*1f950*/  BSYNC B1 ;  /* 0x0000000000017941 */ /* 0x000fea0003800000 */
.L_x_9475:
[----:B------:R-:W-:Y:S05]  /*1f960*/  BRA `(.L_x_9485) ;  /* 0x0000000000087947 */ /* 0x000fea0003800000 */
.L_x_9472:
[----:B------:R-:W-:Y:S01]  /*1f970*/  FMUL.FTZ R16, R17, 16777216 ;  /* 0x4b80000011107820 */ /* 0x000fe20000410000 */
[----:B------:R-:W-:-:S07]  /*1f980*/  FMUL.FTZ R4, |R18|, 16777216 ;  /* 0x4b80000012047820 */ /* 0x000fce0000410200 */
.L_x_9485:
[----:B------:R-:W-:Y:S05]  /*1f990*/  BSYNC B0 ;  /* 0x0000000000007941 */ /* 0x000fea0003800000 */
.L_x_9471:
        /* <DEDUP_REMOVED lines=17> */
.L_x_9487:
[----:B------:R-:W-:Y:S05]  /*1fab0*/  BSYNC B4 ;  /* 0x0000000000047941 */ /* 0x000fea0003800000 */
.L_x_9486:
        /* <DEDUP_REMOVED lines=18> */
.L_x_9489:
[----:B------:R-:W-:Y:S02]  /*1fbe0*/  ISETP.GE.AND P0, PT, R16, RZ, PT ;  /* 0x000000ff1000720c */ /* 0x000fe40003f06270 */
[----:B------:R-:W-:-:S11]  /*1fbf0*/  MOV R3, 0x3fd774eb ;  /* 0x3fd774eb00037802 */ /* 0x000fd60000000f00 */
[----:B------:R-:W-:-:S04]  /*1fc00*/  @P0 FFMA.FTZ R0, R3, 0.93318945169448852539, -R0 ;  /* 0x3f6ee58103000823 */ /* 0x000fc80000010800 */
[----:B------:R-:W-:-:S07]  /*1fc10*/  @!P0 FFMA.FTZ R0, R3, 0.93318945169448852539, R0 ;  /* 0x3f6ee58103008823 */ /* 0x000fce0000010000 */
.L_x_9490:
[----:B------:R-:W-:Y:S05]  /*1fc20*/  BSYNC B0 ;  /* 0x0000000000007941 */ /* 0x000fea0003800000 */
.L_x_9488:
[----:B------:R-:W-:Y:S01]  /*1fc30*/  FSETP.NEU.FTZ.AND P0, PT, |R16|, |R4|, PT ;  /* 0x400000041000720b */ /* 0x000fe20003f1d200 */
[----:B------:R-:W-:Y:S01]  /*1fc40*/  HFMA2.MMA R2, -RZ, RZ, 2.04296875, -15.78125 ;  /* 0x4016cbe4ff027435 */ /* 0x000fe200000001ff */
[----:B------:R-:W-:Y:S01]  /*1fc50*/  FSETP.NEU.FTZ.AND P1, PT, R17, RZ, PT ;  /* 0x000000ff1100720b */ /* 0x000fe20003f3d000 */
[----:B------:R-:W-:Y:S01]  /*1fc60*/  FADD.FTZ R3, |R4|, |R16| ;  /* 0x4000001004037221 */ /* 0x000fe20000010200 */
[----:B------:R-:W-:-:S09]  /*1fc70*/  ISETP.GE.AND P2, PT, R16, RZ, PT ;  /* 0x000000ff1000720c */ /* 0x000fd20003f46270 */
[----:B------:R-:W-:Y:S02]  /*1fc80*/  @!P0 FSEL R0, R2, 0.78539818525314331055, !P2 ;  /* 0x3f490fdb02008808 */ /* 0x000fe40005000000 */
[----:B------:R-:W-:Y:S02]  /*1fc90*/  @!P1 FSEL R0, RZ, 3.1415927410125732422, P2 ;  /* 0x40490fdbff009808 */ /* 0x000fe40001000000 */
[----:B------:R-:W-:Y:S02]  /*1fca0*/  FSETP.GTU.FTZ.AND P0, PT, |R3|, +INF , PT ;  /* 0x7f8000000300780b */ /* 0x000fe40003f1c200 */
[----:B------:R-:W-:-:S04]  /*1fcb0*/  LOP3.LUT R0, R0, 0x80000000, R4, 0xb8, !PT ;  /* 0x8000000000007812 */ /* 0x000fc800078eb804 */
[----:B------:R-:W-:-:S07]  /*1fcc0*/  FSEL R3, R3, R0, P0 ;  /* 0x0000000003037208 */ /* 0x000fce0000000000 */
.L_x_9474:
[----:B------:R-:W-:Y:S05]  /*1fcd0*/  BSYNC B3 ;  /* 0x0000000000037941 */ /* 0x000fea0003800000 */
.L_x_9470:
[----:B------:R-:W-:Y:S02]  /*1fce0*/  LOP3.LUT R16, R3, 0x80000000, R18, 0xb8, !PT ;  /* 0x8000000003107812 */ /* 0x000fe400078eb812 */
[----:B-1----:R-:W-:Y:S01]  /*1fcf0*/  LOP3.LUT R17, R28, 0x80000000, R19, 0xb8, !PT ;  /* 0x800000001c117812 */ /* 0x002fe200078eb813 */
[----:B------:R-:W-:Y:S06]  /*1fd00*/  BRA `(.L_x_9457) ;  /* 0x0000001400d07947 */ /* 0x000fec0003800000 */
.L_x_9459:
        /* <DEDUP_REMOVED lines=30> */
.L_x_9496:
[----:B------:R-:W-:Y:S05]  /*1fef0*/  BSYNC B4 ;  /* 0x0000000000047941 */ /* 0x000fea0003800000 */
.L_x_9495:
        /* <DEDUP_REMOVED lines=18> */
.L_x_9498:
[----:B------:R-:W-:Y:S02]  /*20020*/  ISETP.GE.AND P0, PT, R29, RZ, PT ;  /* 0x000000ff1d00720c */ /* 0x000fe40003f06270 */
[----:B------:R-:W-:-:S11]  /*20030*/  MOV R3, 0x3fd774eb ;  /* 0x3fd774eb00037802 */ /* 0x000fd60000000f00 */
[----:B------:R-:W-:-:S04]  /*20040*/  @P0 FFMA.FTZ R0, R3, 0.93318945169448852539, -R0 ;  /* 0x3f6ee58103000823 */ /* 0x000fc80000010800 */
[----:B------:R-:W-:-:S07]  /*20050*/  @!P0 FFMA.FTZ R0, R3, 0.93318945169448852539, R0 ;  /* 0x3f6ee58103008823 */ /* 0x000fce0000010000 */
.L_x_9499:
[----:B------:R-:W-:Y:S05]  /*20060*/  BSYNC B0 ;  /* 0x0000000000007941 */ /* 0x000fea0003800000 */
.L_x_9497:
        /* <DEDUP_REMOVED lines=13> */
.L_x_9494:
        /* <DEDUP_REMOVED lines=12> */
.L_x_9502:
[----:B------:R-:W-:Y:S05]  /*20200*/  BSYNC B4 ;  /* 0x0000000000047941 */ /* 0x000fea0003800000 */
.L_x_9501:
        /* <DEDUP_REMOVED lines=18> */
.L_x_9504:
[----:B------:R-:W-:Y:S02]  /*20330*/  ISETP.GE.AND P0, PT, R29, RZ, PT ;  /* 0x000000ff1d00720c */ /* 0x000fe40003f06270 */
[----:B------:R-:W-:-:S11]  /*20340*/  MOV R3, 0x3fd774eb ;  /* 0x3fd774eb00037802 */ /* 0x000fd60000000f00 */
[----:B------:R-:W-:-:S04]  /*20350*/  @P0 FFMA.FTZ R0, R3, 0.93318945169448852539, -R0 ;  /* 0x3f6ee58103000823 */ /* 0x000fc80000010800 */
[----:B------:R-:W-:-:S07]  /*20360*/  @!P0 FFMA.FTZ R0, R3, 0.93318945169448852539, R0 ;  /* 0x3f6ee58103008823 */ /* 0x000fce0000010000 */
.L_x_9505:
[----:B------:R-:W-:Y:S05]  /*20370*/  BSYNC B0 ;  /* 0x0000000000007941 */ /* 0x000fea0003800000 */
.L_x_9503:
        /* <DEDUP_REMOVED lines=27> */
.L_x_9493:
        /* <DEDUP_REMOVED lines=33> */
.L_x_9507:
[----:B------:R-:W-:Y:S05]  /*20740*/  BSYNC B4 ;  /* 0x0000000000047941 */ /* 0x000fea0003800000 */
.L_x_9506:
        /* <DEDUP_REMOVED lines=18> */
.L_x_9509:
[----:B------:R-:W-:Y:S02]  /*20870*/  ISETP.GE.AND P0, PT, R29, RZ, PT ;  /* 0x000000ff1d00720c */ /* 0x000fe40003f06270 */
[----:B------:R-:W-:-:S11]  /*20880*/  MOV R3, 0x3fd774eb ;  /* 0x3fd774eb00037802 */ /* 0x000fd60000000f00 */
[----:B------:R-:W-:-:S04]  /*20890*/  @P0 FFMA.FTZ R0, R3, 0.93318945169448852539, -R0 ;  /* 0x3f6ee58103000823 */ /* 0x000fc80000010800 */
[----:B------:R-:W-:-:S07]  /*208a0*/  @!P0 FFMA.FTZ R0, R3, 0.93318945169448852539, R0 ;  /* 0x3f6ee58103008823 */ /* 0x000fce0000010000 */
.L_x_9510:
[----:B------:R-:W-:Y:S05]  /*208b0*/  BSYNC B0 ;  /* 0x0000000000007941 */ /* 0x000fea0003800000 */
.L_x_9508:
        /* <DEDUP_REMOVED lines=11> */
.L_x_9492:
        /* <DEDUP_REMOVED lines=23> */
.L_x_9514:
[----:B------:R-:W-:Y:S05]  /*20ae0*/  BSYNC B4 ;  /* 0x0000000000047941 */ /* 0x000fea0003800000 */
.L_x_9513:
        /* <DEDUP_REMOVED lines=24> */
.L_x_9512:
        /* <DEDUP_REMOVED lines=12> */
.L_x_9516:
[----:B------:R-:W-:Y:S05]  /*20d30*/  BSYNC B4 ;  /* 0x0000000000047941 */ /* 0x000fea0003800000 */
.L_x_9515:
        /* <DEDUP_REMOVED lines=11> */
[----:B------:R-:W-:Y:S02]  /*20df0*/  FFMA.FTZ R4, R3, R22, -0.015681877732276916504 ;  /* 0xbc80774803047423 */ /* 0x000fe40000010016 */
        /* <DEDUP_REMOVED lines=26> */
.L_x_9511:
        /* <DEDUP_REMOVED lines=33> */
.L_x_9518:
[----:B------:R-:W-:Y:S05]  /*211b0*/  BSYNC B4 ;  /* 0x0000000000047941 */ /* 0x000fea0003800000 */
.L_x_9517:
        /* <DEDUP_REMOVED lines=21> */
.L_x_9500:
[----:B------:R-:W-:Y:S05]  /*21310*/  BSYNC B3 ;  /* 0x0000000000037941 */ /* 0x000fea0003800000 */
.L_x_9491:
[----:B------:R-:W-:Y:S01]  /*21320*/  FADD.FTZ R0, R17, 0.69314718246459960938 ;  /* 0x3f31721811007421 */ /* 0x000fe20000010000 */
[----:B------:R-:W-:-:S04]  /*21330*/  LOP3.LUT R16, R3, 0x80000000, R18, 0xb8, !PT ;  /* 0x8000000003107812 */ /* 0x000fc800078eb812 */
[----:B------:R-:W-:Y:S01]  /*21340*/  LOP3.LUT R17, R0, 0x80000000, R19, 0xb8, !PT ;  /* 0x8000000000117812 */ /* 0x000fe200078eb813 */
[----:B------:R-:W-:Y:S06]  /*21350*/  BRA `(.L_x_9457) ;  /* 0x00000000003c7947 */ /* 0x000fec0003800000 */
.L_x_9458:
        /* <DEDUP_REMOVED lines=15> */
.L_x_9457:
[----:B------:R-:W-:Y:S05]  /*21450*/  BSYNC B2 ;  /* 0x0000000000027941 */ /* 0x000fea0003800000 */
.L_x_9456:
[----:B------:R-:W-:Y:S05]  /*21460*/  WARPSYNC.ALL ;  /* 0x0000000000007948 */ /* 0x000fea0003800000 */
[----:B------:R-:W1:Y:S01]  /*21470*/  S2R R0, SR_TID.X ;  /* 0x0000000000007919 */ /* 0x000e620000002100 */
[----:B------:R-:W-:Y:S01]  /*21480*/  BSSY B2, `(.L_x_9519) ;  /* 0x00002be000027945 */ /* 0x000fe20003800000 */
[----:B------:R-:W-:Y:S02]  /*21490*/  CS2R R18, SRZ ;  /* 0x0000000000127805 */ /* 0x000fe4000001ff00 */
[----:B-1----:R-:W-:-:S04]  /*214a0*/  IADD3 R0, R0, 0x200, RZ ;  /* 0x0000020000007810 */ /* 0x002fc80007ffe0ff */
[----:B------:R-:W-:-:S13]  /*214b0*/  ISETP.GE.AND P0, PT, R0, UR4, PT ;  /* 0x0000000400007c0c */ /* 0x000fda000bf06270 */
[----:B------:R-:W-:Y:S05]  /*214c0*/  @P0 BRA `(.L_x_9520) ;  /* 0x0000002800e40947 */ /* 0x000fea0003800000 */
[----:B------:R-:W-:Y:S01]  /*214d0*/  FSETP.GTU.FTZ.AND P0, PT, |R25|, +INF , PT ;  /* 0x7f8000001900780b */ /* 0x000fe20003f1c200 */
[C---:B0-----:R-:W-:Y:S01]  /*214e0*/  FADD.FTZ R4, |R24|.reuse, -RZ ;  /* 0x800000ff18047221 */ /* 0x041fe20000010200 */
        /* <DEDUP_REMOVED lines=32> */
[----:B------:R-:W-:-:S04]  /*216f0*/  FADD.FTZ R3, R4, -1 ;  /* 0xbf80000004037421 */ /* 0x000fc80000010000 */
        /* <DEDUP_REMOVED lines=75> */
.L_x_9526:
        /* <DEDUP_REMOVED lines=10> */
.L_x_9528:
[----:B------:R-:W-:-:S04]  /*21c50*/  FADD.FTZ R18, -R0, R5 ;  /* 0x0000000500127221 */ /* 0x000fc80000010100 */
[----:B------:R-:W-:-:S07]  /*21c60*/  FMUL.FTZ R18, R18, 0.5 ;  /* 0x3f00000012127820 */ /* 0x000fce0000410000 */
.L_x_9529:
[----:B------:R-:W-:Y:S05]  /*21c70*/  BSYNC B1 ;  /* 0x0000000000017941 */ /* 0x000fea0003800000 */
.L_x_9527:
        /* <DEDUP_REMOVED lines=11> */
.L_x_9531:
[----:B------:R-:W-:-:S04]  /*21d30*/  FADD.FTZ R20, R2, -R21 ;  /* 0x8000001502147221 */ /* 0x000fc80000010000 */
[----:B------:R-:W-:-:S07]  /*21d40*/  FMUL.FTZ R21, R20, 0.5 ;  /* 0x3f00000014157820 */ /* 0x000fce0000410000 */
.L_x_9532:
[----:B------:R-:W-:Y:S05]  /*21d50*/  BSYNC B1 ;  /* 0x0000000000017941 */ /* 0x000fea0003800000 */
.L_x_9530:
        /* <DEDUP_REMOVED lines=35> */
.L_x_9525:
[----:B------:R0:W1:Y:S02]  /*21f90*/  MUFU.SQRT R28, R29 ;  /* 0x0000001d001c7308 */ /* 0x0000640000002000 */
.L_x_9524:
[----:B------:R-:W-:Y:S05]  /*21fa0*/  BSYNC B0 ;  /* 0x0000000000007941 */ /* 0x000fea0003800000 */
.L_x_9523:
        /* <DEDUP_REMOVED lines=35> */
.L_x_9536:
        /* <DEDUP_REMOVED lines=17> */
.L_x_9542:
[----:B------:R-:W-:-:S04]  /*222f0*/  FADD.FTZ R0, -R0, R5 ;  /* 0x0000000500007221 */ /* 0x000fc80000010100 */
[----:B------:R-:W-:-:S07]  /*22300*/  FMUL.FTZ R0, R0, 0.5 ;  /* 0x3f00000000007820 */ /* 0x000fce0000410000 */
.L_x_9543:
[----:B------:R-:W-:Y:S05]  /*22310*/  BSYNC B4 ;  /* 0x0000000000047941 */ /* 0x000fea0003800000 */
.L_x_9541:
        /* <DEDUP_REMOVED lines=10> */
.L_x_9545:
[----:B------:R-:W-:-:S04]  /*223c0*/  FADD.FTZ R2, -R3, R2 ;  /* 0x0000000203027221 */ /* 0x000fc80000010100 */
[----:B------:R-:W-:-:S07]  /*223d0*/  FMUL.FTZ R3, R2, 0.5 ;  /* 0x3f00000002037820 */ /* 0x000fce0000410000 */
.L_x_9546:
[----:B------:R-:W-:Y:S05]  /*223e0*/  BSYNC B4 ;  /* 0x0000000000047941 */ /* 0x000fea0003800000 */
.L_x_9544:
[----:B------:R-:W-:Y:S01]  /*223f0*/  FADD.FTZ R0, R3, R0 ;  /* 0x0000000003007221 */ /* 0x000fe20000010000 */
[----:B------:R-:W-:-:S04]  /*22400*/  FADD.FTZ R19, R4, R19 ;  /* 0x0000001304137221 */ /* 0x000fc80000010000 */
[----:B------:R-:W-:-:S06]  /*22410*/  FMUL.FTZ R19, R19, R0 ;  /* 0x0000000013137220 */ /* 0x000fcc0000410000 */
[----:B------:R-:W2:Y:S01]  /*22420*/  MUFU.SQRT R19, R19 ;  /* 0x0000001300137308 */ /* 0x000ea20000002000 */
[----:B------:R-:W-:Y:S05]  /*22430*/  BRA `(.L_x_9547) ;  /* 0x0000000000487947 */ /* 0x000fea0003800000 */
.L_x_9540:
        /* <DEDUP_REMOVED lines=12> */
.L_x_9539:
[----:B------:R-:W-:Y:S01]  /*22500*/  FADD.FTZ R0, R19, 1 ;  /* 0x3f80000013007421 */ /* 0x000fe20000010000 */
[----:B0-----:R-:W-:Y:S01]  /*22510*/  MUFU.SQRT R29, R29 ;  /* 0x0000001d001d7308 */ /* 0x001fe20000002000 */
[----:B------:R-:W-:Y:S02]  /*22520*/  MOV R4, 0x3f800000 ;  /* 0x3f80000000047802 */ /* 0x000fe40000000f00 */
[----:B------:R-:W-:-:S06]  /*22530*/  FMUL.FTZ R0, R0, 0.5 ;  /* 0x3f00000000007820 */ /* 0x000fcc0000410000 */
[----:B------:R-:W0:Y:S02]  /*22540*/  MUFU.SQRT R0, R0 ;  /* 0x0000000000007308 */ /* 0x000e240000002000 */
[----:B0-----:R-:W-:-:S07]  /*22550*/  FMUL.FTZ R19, R29, R0 ;  /* 0x000000001d137220 */ /* 0x001fce0000410000 */
.L_x_9547:
[----:B------:R-:W-:Y:S05]  /*22560*/  BSYNC B1 ;  /* 0x0000000000017941 */ /* 0x000fea0003800000 */
.L_x_9538:
[----:B------:R-:W-:Y:S05]  /*22570*/  BRA `(.L_x_9548) ;  /* 0x0000000000087947 */ /* 0x000fea0003800000 */
.L_x_9535:
[----:B------:R-:W-:Y:S01]  /*22580*/  FMUL.FTZ R19, R19, 16777216 ;  /* 0x4b80000013137820 */ /* 0x000fe20000410000 */
[----:B------:R-:W-:-:S07]  /*22590*/  FMUL.FTZ R4, R4, 16777216 ;  /* 0x4b80000004047820 */ /* 0x000fce0000410000 */
.L_x_9548:
[----:B------:R-:W-:Y:S05]  /*225a0*/  BSYNC B0 ;  /* 0x0000000000007941 */ /* 0x000fea0003800000 */
.L_x_9534:
        /* <DEDUP_REMOVED lines=17> */
.L_x_9550:
[----:B------:R-:W-:Y:S05]  /*226c0*/  BSYNC B4 ;  /* 0x0000000000047941 */ /* 0x000fea0003800000 */
.L_x_9549:
        /* <DEDUP_REMOVED lines=18> */
.L_x_9552:
[----:B------:R-:W-:Y:S02]  /*227f0*/  ISETP.GE.AND P0, PT, R19, RZ, PT ;  /* 0x000000ff1300720c */ /* 0x000fe40003f06270 */
[----:B------:R-:W-:-:S11]  /*22800*/  MOV R3, 0x3fd774eb ;  /* 0x3fd774eb00037802 */ /* 0x000fd60000000f00 */
[----:B------:R-:W-:-:S04]  /*22810*/  @P0 FFMA.FTZ R0, R3, 0.93318945169448852539, -R0 ;  /* 0x3f6ee58103000823 */ /* 0x000fc80000010800 */
[----:B------:R-:W-:-:S07]  /*22820*/  @!P0 FFMA.FTZ R0, R3, 0.93318945169448852539, R0 ;  /* 0x3f6ee58103008823 */ /* 0x000fce0000010000 */
.L_x_9553:
[----:B------:R-:W-:Y:S05]  /*22830*/  BSYNC B0 ;  /* 0x0000000000007941 */ /* 0x000fea0003800000 */
.L_x_9551:
        /* <DEDUP_REMOVED lines=10> */
.L_x_9537:
[----:B------:R-:W-:Y:S05]  /*228e0*/  BSYNC B3 ;  /* 0x0000000000037941 */ /* 0x000fea0003800000 */
.L_x_9533:
[----:B------:R-:W-:Y:S02]  /*228f0*/  LOP3.LUT R18, R3, 0x80000000, R24, 0xb8, !PT ;  /* 0x8000000003127812 */ /* 0x000fe400078eb818 */
[----:B-1----:R-:W-:Y:S01]  /*22900*/  LOP3.LUT R19, R28, 0x80000000, R25, 0xb8, !PT ;  /* 0x800000001c137812 */ /* 0x002fe200078eb819 */
[----:B------:R-:W-:Y:S06]  /*22910*/  BRA `(.L_x_9520) ;  /* 0x0000001400d07947 */ /* 0x000fec0003800000 */
.L_x_9522:
        /* <DEDUP_REMOVED lines=30> */
.L_x_9559:
[----:B------:R-:W-:Y:S05]  /*22b00*/  BSYNC B4 ;  /* 0x0000000000047941 */ /* 0x000fea0003800000 */
.L_x_9558:
        /* <DEDUP_REMOVED lines=18> */
.L_x_9561:
[----:B------:R-:W-:Y:S02]  /*22c30*/  ISETP.GE.AND P0, PT, R29, RZ, PT ;  /* 0x000000ff1d00720c */ /* 0x000fe40003f06270 */
[----:B------:R-:W-:-:S11]  /*22c40*/  MOV R3, 0x3fd774eb ;  /* 0x3fd774eb00037802 */ /* 0x000fd60000000f00 */
[----:B------:R-:W-:-:S04]  /*22c50*/  @P0 FFMA.FTZ R0, R3, 0.93318945169448852539, -R0 ;  /* 0x3f6ee58103000823 */ /* 0x000fc80000010800 */
[----:B------:R-:W-:-:S07]  /*22c60*/  @!P0 FFMA.FTZ R0, R3, 0.93318945169448852539, R0 ;  /* 0x3f6ee58103008823 */ /* 0x000fce0000010000 */
.L_x_9562:
[----:B------:R-:W-:Y:S05]  /*22c70*/  BSYNC B0 ;  /* 0x0000000000007941 */ /* 0x000fea0003800000 */
.L_x_9560:
        /* <DEDUP_REMOVED lines=13> */
.L_x_9557:
        /* <DEDUP_REMOVED lines=12> */
.L_x_9565:
[----:B------:R-:W-:Y:S05]  /*22e10*/  BSYNC B4 ;  /* 0x0000000000047941 */ /* 0x000fea0003800000 */
.L_x_9564:
        /* <DEDUP_REMOVED lines=18> */
.L_x_9567:
[----:B------:R-:W-:Y:S02]  /*22f40*/  ISETP.GE.AND P0, PT, R29, RZ, PT ;  /* 0x000000ff1d00720c */ /* 0x000fe40003f06270 */
[----:B------:R-:W-:-:S11]  /*22f50*/  MOV R3, 0x3fd774eb ;  /* 0x3fd774eb00037802 */ /* 0x000fd60000000f00 */
[----:B------:R-:W-:-:S04]  /*22f60*/  @P0 FFMA.FTZ R0, R3, 0.93318945169448852539, -R0 ;  /* 0x3f6ee58103000823 */ /* 0x000fc80000010800 */
[----:B------:R-:W-:-:S07]  /*22f70*/  @!P0 FFMA.FTZ R0, R3, 0.93318945169448852539, R0 ;  /* 0x3f6ee58103008823 */ /* 0x000fce0000010000 */
.L_x_9568:
[----:B------:R-:W-:Y:S05]  /*22f80*/  BSYNC B0 ;  /* 0x0000000000007941 */ /* 0x000fea0003800000 */
.L_x_9566:
        /* <DEDUP_REMOVED lines=27> */
.L_x_9556:
        /* <DEDUP_REMOVED lines=33> */
.L_x_9570:
[----:B------:R-:W-:Y:S05]  /*23350*/  BSYNC B4 ;  /* 0x0000000000047941 */ /* 0x000fea0003800000 */
.L_x_9569:
        /* <DEDUP_REMOVED lines=18> */
.L_x_9572:
[----:B------:R-:W-:Y:S02]  /*23480*/  ISETP.GE.AND P0, PT, R29, RZ, PT ;  /* 0x000000ff1d00720c */ /* 0x000fe40003f06270 */
[----:B------:R-:W-:-:S11]  /*23490*/  MOV R3, 0x3fd774eb ;  /* 0x3fd774eb00037802 */ /* 0x000fd60000000f00 */
[----:B------:R-:W-:-:S04]  /*234a0*/  @P0 FFMA.FTZ R0, R3, 0.93318945169448852539, -R0 ;  /* 0x3f6ee58103000823 */ /* 0x000fc80000010800 */
[----:B------:R-:W-:-:S07]  /*234b0*/  @!P0 FFMA.FTZ R0, R3, 0.93318945169448852539, R0 ;  /* 0x3f6ee58103008823 */ /* 0x000fce0000010000 */
.L_x_9573:
[----:B------:R-:W-:Y:S05]  /*234c0*/  BSYNC B0 ;  /* 0x0000000000007941 */ /* 0x000fea0003800000 */
.L_x_9571:
        /* <DEDUP_REMOVED lines=11> */
.L_x_9555:
        /* <DEDUP_REMOVED lines=23> */
.L_x_9577:
[----:B------:R-:W-:Y:S05]  /*236f0*/  BSYNC B4 ;  /* 0x0000000000047941 */ /* 0x000fea0003800000 */
.L_x_9576:
        /* <DEDUP_REMOVED lines=24> */
.L_x_9575:
        /* <DEDUP_REMOVED lines=12> */
.L_x_9579:
[----:B------:R-:W-:Y:S05]  /*23940*/  BSYNC B4 ;  /* 0x0000000000047941 */ /* 0x000fea0003800000 */
.L_x_9578:
        /* <DEDUP_REMOVED lines=10> */
[----:B------:R-:W-:-:S03]  /*239f0*/  FMUL.FTZ R19, R2, R19 ;  /* 0x0000001302137220 */ /* 0x000fc60000410000 */
[----:B------:R-:W-:Y:S01]  /*23a00*/  FMUL.FTZ R22, R20, R20 ;  /* 0x0000001414167220 */ /* 0x000fe20000410000 */
[----:B------:R-:W-:-:S03]  /*23a10*/  FFMA.FTZ R20, R3, R28, -0.015681877732276916504 ;  /* 0xbc80774803147423 */ /* 0x000fc6000001001c */
[----:B------:R-:W-:Y:S01]  /*23a20*/  FFMA.FTZ R22, R19, R19, R22 ;  /* 0x0000001313167223 */ /* 0x000fe20000010016 */
[----:B------:R-:W-:-:S04]  /*23a30*/  FFMA.FTZ R20, R3, R20, 0.042200751602649688721 ;  /* 0x3d2cdab203147423 */ /* 0x000fc80000010014 */
[C---:B------:R-:W-:Y:S01]  /*23a40*/  FFMA.FTZ R20, R3.reuse, R20, -0.074792981147766113281 ;  /* 0xbd992d1003147423 */ /* 0x040fe20000010014 */
[----:B------:R-:W0:Y:S03]  /*23a50*/  MUFU.SQRT R22, R22 ;  /* 0x0000001600167308 */ /* 0x000e260000002000 */
[----:B------:R-:W-:-:S04]  /*23a60*/  FFMA.FTZ R20, R3, R20, 0.10640415549278259277 ;  /* 0x3dd9ea6c03147423 */ /* 0x000fc80000010014 */
[----:B------:R-:W-:-:S04]  /*23a70*/  FFMA.FTZ R20, R3, R20, -0.14207722246646881104 ;  /* 0xbe117cb103147423 */ /* 0x000fc80000010014 */
[----:B------:R-:W-:-:S04]  /*23a80*/  FFMA.FTZ R20, R3, R20, 0.19993925094604492188 ;  /* 0x3e4cbce003147423 */ /* 0x000fc80000010014 */
[----:B------:R-:W-:Y:S01]  /*23a90*/  FFMA.FTZ R20, R3, R20, -0.33333197236061096191 ;  /* 0xbeaaaa7d03147423 */ /* 0x000fe20000010014 */
[----:B0-----:R-:W-:Y:S01]  /*23aa0*/  @P0 FMUL.FTZ R2, R5, R22 ;  /* 0x0000001605020220 */ /* 0x001fe20000410000 */
[----:B------:R-:W-:Y:S02]  /*23ab0*/  FSETP.NEU.FTZ.AND P0, PT, R29, +INF , PT ;  /* 0x7f8000001d00780b */ /* 0x000fe40003f1d000 */
[----:B------:R-:W-:Y:S01]  /*23ac0*/  FMUL.FTZ R3, R3, R20 ;  /* 0x0000001403037220 */ /* 0x000fe20000410000 */
[----:B------:R-:W-:Y:S02]  /*23ad0*/  @!P6 MOV R5, 0x3fd774eb ;  /* 0x3fd774eb0005e802 */ /* 0x000fe40000000f00 */
[----:B------:R-:W-:Y:S01]  /*23ae0*/  FSEL R2, R2, +INF , P0 ;  /* 0x7f80000002027808 */ /* 0x000fe20000000000 */
[----:B------:R-:W-:Y:S01]  /*23af0*/  FFMA.FTZ R0, R3, R0, R0 ;  /* 0x0000000003007223 */ /* 0x000fe20000010000 */
[----:B------:R-:W-:Y:S01]  /*23b00*/  FSETP.NEU.FTZ.AND P0, PT, |R25|, R4, PT ;  /* 0x000000041900720b */ /* 0x000fe20003f1d200 */
[----:B------:R-:W-:-:S02]  /*23b10*/  FADD.FTZ R4, R4, |R25| ;  /* 0x4000001904047221 */ /* 0x000fc40000010000 */
        /* <DEDUP_REMOVED lines=9> */
.L_x_9574:
        /* <DEDUP_REMOVED lines=13> */
[----:B------:R-:W-:Y:S01]  /*23c80*/  FMUL.FTZ R20, R19, R19 ;  /* 0x0000001313147220 */ /* 0x000fe20000410000 */
[----:B------:R-:W-:-:S03]  /*23c90*/  HFMA2.MMA R19, -RZ, RZ, 1.875, 0 ;  /* 0x3f800000ff137435 */ /* 0x000fc600000001ff */
        /* <DEDUP_REMOVED lines=18> */
.L_x_9581:
[----:B------:R-:W-:Y:S05]  /*23dc0*/  BSYNC B4 ;  /* 0x0000000000047941 */ /* 0x000fea0003800000 */
.L_x_9580:
[----:B------:R-:W-:Y:S01]  /*23dd0*/  MOV R3, 0x3b33710b ;  /* 0x3b33710b00037802 */ /* 0x000fe20000000f00 */
[----:B------:R-:W-:Y:S01]  /*23de0*/  FMUL.FTZ R2, R0, R0 ;  /* 0x0000000000027220 */ /* 0x000fe20000410000 */
[----:B------:R-:W-:Y:S02]  /*23df0*/  @!P6 MOV R5, 0x3fd774eb ;  /* 0x3fd774eb0005e802 */ /* 0x000fe40000000f00 */
[----:B------:R-:W-:Y:S01]  /*23e00*/  FSETP.NEU.FTZ.AND P0, PT, |R25|, R4, PT ;  /* 0x000000041900720b */ /* 0x000fe20003f1d200 */
[----:B------:R-:W-:Y:S01]  /*23e10*/  FFMA.FTZ R3, R2, R3, -0.015681877732276916504 ;  /* 0xbc80774802037423 */ /* 0x000fe20000010003 */
[----:B------:R-:W-:Y:S01]  /*23e20*/  FSETP.NEU.FTZ.AND P1, PT, R18, RZ, PT ;  /* 0x000000ff1200720b */ /* 0x000fe20003f3d000 */
[----:B------:R-:W-:Y:S02]  /*23e30*/  FADD.FTZ R4, R4, |R25| ;  /* 0x4000001904047221 */ /* 0x000fe40000010000 */
        /* <DEDUP_REMOVED lines=14> */
.L_x_9563:
[----:B------:R-:W-:Y:S05]  /*23f20*/  BSYNC B3 ;  /* 0x0000000000037941 */ /* 0x000fea0003800000 */
.L_x_9554:
[----:B------:R-:W-:Y:S01]  /*23f30*/  FADD.FTZ R0, R19, 0.69314718246459960938 ;  /* 0x3f31721813007421 */ /* 0x000fe20000010000 */
[----:B------:R-:W-:-:S04]  /*23f40*/  LOP3.LUT R18, R3, 0x80000000, R24, 0xb8, !PT ;  /* 0x8000000003127812 */ /* 0x000fc800078eb818 */
[----:B------:R-:W-:Y:S01]  /*23f50*/  LOP3.LUT R19, R0, 0x80000000, R25, 0xb8, !PT ;  /* 0x8000000000137812 */ /* 0x000fe200078eb819 */
[----:B------:R-:W-:Y:S06]  /*23f60*/  BRA `(.L_x_9520) ;  /* 0x00000000003c7947 */ /* 0x000fec0003800000 */
.L_x_9521:
        /* <DEDUP_REMOVED lines=15> */
.L_x_9520:
[----:B------:R-:W-:Y:S05]  /*24060*/  BSYNC B2 ;  /* 0x0000000000027941 */ /* 0x000fea0003800000 */
.L_x_9519:
        /* <DEDUP_REMOVED lines=117> */
.L_x_9589:
        /* <DEDUP_REMOVED lines=10> */
.L_x_9591:
[----:B------:R-:W-:-:S04]  /*24860*/  FADD.FTZ R20, -R0, R5 ;  /* 0x0000000500147221 */ /* 0x000fc80000010100 */
[----:B------:R-:W-:-:S07]  /*24870*/  FMUL.FTZ R20, R20, 0.5 ;  /* 0x3f00000014147820 */ /* 0x000fce0000410000 */
.L_x_9592:
[----:B------:R-:W-:Y:S05]  /*24880*/  BSYNC B1 ;  /* 0x0000000000017941 */ /* 0x000fea0003800000 */
.L_x_9590:
        /* <DEDUP_REMOVED lines=11> */
.L_x_9594:
[----:B------:R-:W-:-:S04]  /*24940*/  FADD.FTZ R21, R2, -R21 ;  /* 0x8000001502157221 */ /* 0x000fc80000010000 */
[----:B------:R-:W-:-:S07]  /*24950*/  FMUL.FTZ R21, R21, 0.5 ;  /* 0x3f00000015157820 */ /* 0x000fce0000410000 */
.L_x_9595:
[----:B------:R-:W-:Y:S05]  /*24960*/  BSYNC B1 ;  /* 0x0000000000017941 */ /* 0x000fea0003800000 */
.L_x_9593:
        /* <DEDUP_REMOVED lines=35> */
.L_x_9588:
[----:B------:R0:W1:Y:S02]  /*24ba0*/  MUFU.SQRT R28, R29 ;  /* 0x0000001d001c7308 */ /* 0x0000640000002000 */
.L_x_9587:
[----:B------:R-:W-:Y:S05]  /*24bb0*/  BSYNC B0 ;  /* 0x0000000000007941 */ /* 0x000fea0003800000 */
.L_x_9586:
        /* <DEDUP_REMOVED lines=35> */
.L_x_9599:
        /* <DEDUP_REMOVED lines=17> */
.L_x_9605:
[----:B------:R-:W-:-:S04]  /*24f00*/  FADD.FTZ R0, -R0, R5 ;  /* 0x0000000500007221 */ /* 0x000fc80000010100 */
[----:B------:R-:W-:-:S07]  /*24f10*/  FMUL.FTZ R0, R0, 0.5 ;  /* 0x3f00000000007820 */ /* 0x000fce0000410000 */
.L_x_9606:
[----:B------:R-:W-:Y:S05]  /*24f20*/  BSYNC B4 ;  /* 0x0000000000047941 */ /* 0x000fea0003800000 */
.L_x_9604:
        /* <DEDUP_REMOVED lines=10> */
.L_x_9608:
[----:B------:R-:W-:-:S04]  /*24fd0*/  FADD.FTZ R2, -R3, R2 ;  /* 0x0000000203027221 */ /* 0x000fc80000010100 */
[----:B------:R-:W-:-:S07]  /*24fe0*/  FMUL.FTZ R3, R2, 0.5 ;  /* 0x3f00000002037820 */ /* 0x000fce0000410000 */
.L_x_9609:
[----:B------:R-:W-:Y:S05]  /*24ff0*/  BSYNC B4 ;  /* 0x0000000000047941 */ /* 0x000fea0003800000 */
.L_x_9607:
[----:B------:R-:W-:Y:S01]  /*25000*/  FADD.FTZ R0, R3, R0 ;  /* 0x0000000003007221 */ /* 0x000fe20000010000 */
[----:B------:R-:W-:-:S04]  /*25010*/  FADD.FTZ R25, R4, R25 ;  /* 0x0000001904197221 */ /* 0x000fc80000010000 */
[----:B------:R-:W-:-:S06]  /*25020*/  FMUL.FTZ R25, R25, R0 ;  /* 0x0000000019197220 */ /* 0x000fcc0000410000 */
[----:B------:R-:W2:Y:S01]  /*25030*/  MUFU.SQRT R25, R25 ;  /* 0x0000001900197308 */ /* 0x000ea20000002000 */
[----:B------:R-:W-:Y:S05]  /*25040*/  BRA `(.L_x_9610) ;  /* 0x0000000000487947 */ /* 0x000fea0003800000 */
.L_x_9603:
        /* <DEDUP_REMOVED lines=12> */
.L_x_9602:
[----:B------:R-:W-:Y:S01]  /*25110*/  FADD.FTZ R0, R25, 1 ;  /* 0x3f80000019007421 */ /* 0x000fe20000010000 */
[----:B0-----:R-:W-:Y:S01]  /*25120*/  MUFU.SQRT R29, R29 ;  /* 0x0000001d001d7308 */ /* 0x001fe20000002000 */
[----:B------:R-:W-:Y:S02]  /*25130*/  MOV R4, 0x3f800000 ;  /* 0x3f80000000047802 */ /* 0x000fe40000000f00 */
[----:B------:R-:W-:-:S06]  /*25140*/  FMUL.FTZ R0, R0, 0.5 ;  /* 0x3f00000000007820 */ /* 0x000fcc0000410000 */
[----:B------:R-:W0:Y:S02]  /*25150*/  MUFU.SQRT R0, R0 ;  /* 0x0000000000007308 */ /* 0x000e240000002000 */
[----:B0-----:R-:W-:-:S07]  /*25160*/  FMUL.FTZ R25, R29, R0 ;  /* 0x000000001d197220 */ /* 0x001fce0000410000 */
.L_x_9610:
[----:B------:R-:W-:Y:S05]  /*25170*/  BSYNC B1 ;  /* 0x0000000000017941 */ /* 0x000fea0003800000 */
.L_x_9601:
[----:B------:R-:W-:Y:S05]  /*25180*/  BRA `(.L_x_9611) ;  /* 0x0000000000087947 */ /* 0x000fea0003800000 */
.L_x_9598:
[----:B------:R-:W-:Y:S01]  /*25190*/  FMUL.FTZ R25, R25, 16777216 ;  /* 0x4b80000019197820 */ /* 0x000fe20000410000 */
[----:B------:R-:W-:-:S07]  /*251a0*/  FMUL.FTZ R4, R4, 16777216 ;  /* 0x4b80000004047820 */ /* 0x000fce0000410000 */
.L_x_9611:
[----:B------:R-:W-:Y:S05]  /*251b0*/  BSYNC B0 ;  /* 0x0000000000007941 */ /* 0x000fea0003800000 */
.L_x_9597:
        /* <DEDUP_REMOVED lines=17> */
.L_x_9613:
[----:B------:R-:W-:Y:S05]  /*252d0*/  BSYNC B4 ;  /* 0x0000000000047941 */ /* 0x000fea0003800000 */
.L_x_9612:
        /* <DEDUP_REMOVED lines=18> */
.L_x_9615:
[----:B------:R-:W-:Y:S02]  /*25400*/  ISETP.GE.AND P0, PT, R25, RZ, PT ;  /* 0x000000ff1900720c */ /* 0x000fe40003f06270 */
[----:B------:R-:W-:-:S11]  /*25410*/  MOV R3, 0x3fd774eb ;  /* 0x3fd774eb00037802 */ /* 0x000fd60000000f00 */
[----:B------:R-:W-:-:S04]  /*25420*/  @P0 FFMA.FTZ R0, R3, 0.93318945169448852539, -R0 ;  /* 0x3f6ee58103000823 */ /* 0x000fc80000010800 */
[----:B------:R-:W-:-:S07]  /*25430*/  @!P0 FFMA.FTZ R0, R3, 0.93318945169448852539, R0 ;  /* 0x3f6ee58103008823 */ /* 0x000fce0000010000 */
.L_x_9616:
[----:B------:R-:W-:Y:S05]  /*25440*/  BSYNC B0 ;  /* 0x0000000000007941 */ /* 0x000fea0003800000 */
.L_x_9614:
        /* <DEDUP_REMOVED lines=10> */
.L_x_9600:
[----:B------:R-:W-:Y:S05]  /*254f0*/  BSYNC B3 ;  /* 0x0000000000037941 */ /* 0x000fea0003800000 */
.L_x_9596:
[----:B------:R-:W-:Y:S02]  /*25500*/  LOP3.LUT R24, R3, 0x80000000, R26, 0xb8, !PT ;  /* 0x8000000003187812 */ /* 0x000fe400078eb81a */
[----:B-1----:R-:W-:Y:S01]  /*25510*/  LOP3.LUT R25, R28, 0x80000000, R27, 0xb8, !PT ;  /* 0x800000001c197812 */ /* 0x002fe200078eb81b */
[----:B------:R-:W-:Y:S06]  /*25520*/  BRA `(.L_x_9583) ;  /* 0x0000001400d07947 */ /* 0x000fec0003800000 */
.L_x_9585:
        /* <DEDUP_REMOVED lines=30> */
.L_x_9622:
[----:B------:R-:W-:Y:S05]  /*25710*/  BSYNC B4 ;  /* 0x0000000000047941 */ /* 0x000fea0003800000 */
.L_x_9621:
        /* <DEDUP_REMOVED lines=18> */
.L_x_9624:
[----:B------:R-:W-:Y:S02]  /*25840*/  ISETP.GE.AND P0, PT, R29, RZ, PT ;  /* 0x000000ff1d00720c */ /* 0x000fe40003f06270 */
[----:B------:R-:W-:-:S11]  /*25850*/  MOV R3, 0x3fd774eb ;  /* 0x3fd774eb00037802 */ /* 0x000fd60000000f00 */
[----:B------:R-:W-:-:S04]  /*25860*/  @P0 FFMA.FTZ R0, R3, 0.93318945169448852539, -R0 ;  /* 0x3f6ee58103000823 */ /* 0x000fc80000010800 */
[----:B------:R-:W-:-:S07]  /*25870*/  @!P0 FFMA.FTZ R0, R3, 0.93318945169448852539, R0 ;  /* 0x3f6ee58103008823 */ /* 0x000fce0000010000 */
.L_x_9625:
[----:B------:R-:W-:Y:S05]  /*25880*/  BSYNC B0 ;  /* 0x0000000000007941 */ /* 0x000fea0003800000 */
.L_x_9623:
        /* <DEDUP_REMOVED lines=13> */
.L_x_9620:
        /* <DEDUP_REMOVED lines=12> */
.L_x_9628:
[----:B------:R-:W-:Y:S05]  /*25a20*/  BSYNC B4 ;  /* 0x0000000000047941 */ /* 0x000fea0003800000 */
.L_x_9627:
        /* <DEDUP_REMOVED lines=18> */
.L_x_9630:
[----:B------:R-:W-:Y:S02]  /*25b50*/  ISETP.GE.AND P0, PT, R29, RZ, PT ;  /* 0x000000ff1d00720c */ /* 0x000fe40003f06270 */
[----:B------:R-:W-:-:S11]  /*25b60*/  MOV R3, 0x3fd774eb ;  /* 0x3fd774eb00037802 */ /* 0x000fd60000000f00 */
[----:B------:R-:W-:-:S04]  /*25b70*/  @P0 FFMA.FTZ R0, R3, 0.93318945169448852539, -R0 ;  /* 0x3f6ee58103000823 */ /* 0x000fc80000010800 */
[----:B------:R-:W-:-:S07]  /*25b80*/  @!P0 FFMA.FTZ R0, R3, 0.93318945169448852539, R0 ;  /* 0x3f6ee58103008823 */ /* 0x000fce0000010000 */
.L_x_9631:
[----:B------:R-:W-:Y:S05]  /*25b90*/  BSYNC B0 ;  /* 0x0000000000007941 */ /* 0x000fea0003800000 */
.L_x_9629:
        /* <DEDUP_REMOVED lines=27> */
.L_x_9619:
        /* <DEDUP_REMOVED lines=33> */
.L_x_9633:
[----:B------:R-:W-:Y:S05]  /*25f60*/  BSYNC B4 ;  /* 0x0000000000047941 */ /* 0x000fea0003800000 */
.L_x_9632:
        /* <DEDUP_REMOVED lines=18> */
.L_x_9635:
[----:B------:R-:W-:Y:S02]  /*26090*/  ISETP.GE.AND P0, PT, R29, RZ, PT ;  /* 0x000000ff1d00720c */ /* 0x000fe40003f06270 */
[----:B------:R-:W-:-:S11]  /*260a0*/  MOV R3, 0x3fd774eb ;  /* 0x3fd774eb00037802 */ /* 0x000fd60000000f00 */
[----:B------:R-:W-:-:S04]  /*260b0*/  @P0 FFMA.FTZ R0, R3, 0.93318945169448852539, -R0 ;  /* 0x3f6ee58103000823 */ /* 0x000fc80000010800 */
[----:B------:R-:W-:-:S07]  /*260c0*/  @!P0 FFMA.FTZ R0, R3, 0.93318945169448852539, R0 ;  /* 0x3f6ee58103008823 */ /* 0x000fce0000010000 */
.L_x_9636:
[----:B------:R-:W-:Y:S05]  /*260d0*/  BSYNC B0 ;  /* 0x0000000000007941 */ /* 0x000fea0003800000 */
.L_x_9634:
        /* <DEDUP_REMOVED lines=11> */
.L_x_9618:
        /* <DEDUP_REMOVED lines=23> */
.L_x_9640:
[----:B------:R-:W-:Y:S05]  /*26300*/  BSYNC B4 ;  /* 0x0000000000047941 */ /* 0x000fea0003800000 */
.L_x_9639:
        /* <DEDUP_REMOVED lines=24> */
.L_x_9638:
        /* <DEDUP_REMOVED lines=12> */
.L_x_9642:
[----:B------:R-:W-:Y:S05]  /*26550*/  BSYNC B4 ;  /* 0x0000000000047941 */ /* 0x000fea0003800000 */
.L_x_9641:
        /* <DEDUP_REMOVED lines=38> */
.L_x_9637:
        /* <DEDUP_REMOVED lines=33> */
.L_x_9644:
[----:B------:R-:W-:Y:S05]  /*269d0*/  BSYNC B4 ;  /* 0x0000000000047941 */ /* 0x000fea0003800000 */
.L_x_9643:
        /* <DEDUP_REMOVED lines=21> */
.L_x_9626:
[----:B------:R-:W-:Y:S05]  /*26b30*/  BSYNC B3 ;  /* 0x0000000000037941 */ /* 0x000fea0003800000 */
.L_x_9617:
[----:B------:R-:W-:Y:S01]  /*26b40*/  FADD.FTZ R0, R25, 0.69314718246459960938 ;  /* 0x3f31721819007421 */ /* 0x000fe20000010000 */
[----:B------:R-:W-:-:S04]  /*26b50*/  LOP3.LUT R24, R3, 0x80000000, R26, 0xb8, !PT ;  /* 0x8000000003187812 */ /* 0x000fc800078eb81a */
[----:B------:R-:W-:Y:S01]  /*26b60*/  LOP3.LUT R25, R0, 0x80000000, R27, 0xb8, !PT ;  /* 0x8000000000197812 */ /* 0x000fe200078eb81b */
[----:B------:R-:W-:Y:S06]  /*26b70*/  BRA `(.L_x_9583) ;  /* 0x00000000003c7947 */ /* 0x000fec0003800000 */
.L_x_9584:
        /* <DEDUP_REMOVED lines=15> */
.L_x_9583:
[----:B------:R-:W-:Y:S05]  /*26c70*/  BSYNC B2 ;  /* 0x0000000000027941 */ /* 0x000fea0003800000 */
.L_x_9582:
[----:B------:R-:W-:Y:S05]  /*26c80*/  WARPSYNC.ALL ;  /* 0x0000000000007948 */ /* 0x000fea0003800000 */
[----:B------:R-:W1:Y:S01]  /*26c90*/  S2R R0, SR_TID.X ;  /* 0x0000000000007919 */ /* 0x000e620000002100 */
[----:B------:R-:W-:Y:S01]  /*26ca0*/  BSSY B2, `(.L_x_9645) ;  /* 0x00002bf000027945 */ /* 0x000fe20003800000 */
[----:B------:R-:W-:Y:S01]  /*26cb0*/  HFMA2.MMA R27, -RZ, RZ, 0, 0 ;  /* 0x00000000ff1b7435 */ /* 0x000fe200000001ff */
[----:B0-----:R-:W-:Y:S02]  /*26cc0*/  CS2R R28, SRZ ;  /* 0x00000000001c7805 */ /* 0x001fe4000001ff00 */
[----:B-1----:R-:W-:-:S04]  /*26cd0*/  IADD3 R0, R0, 0x300, RZ ;  /* 0x0000030000007810 */ /* 0x002fc80007ffe0ff */
[----:B------:R-:W-:-:S13]  /*26ce0*/  ISETP.GE.AND P0, PT, R0, UR4, PT ;  /* 0x0000000400007c0c */ /* 0x000fda000bf06270 */
        /* <DEDUP_REMOVED lines=111> */
.L_x_9652:
        /* <DEDUP_REMOVED lines=10> */
.L_x_9654:
[----:B------:R-:W-:-:S04]  /*27480*/  FADD.FTZ R20, -R0, R5 ;  /* 0x0000000500147221 */ /* 0x000fc80000010100 */
[----:B------:R-:W-:-:S07]  /*27490*/  FMUL.FTZ R20, R20, 0.5 ;  /* 0x3f00000014147820 */ /* 0x000fce0000410000 */
.L_x_9655:
[----:B------:R-:W-:Y:S05]  /*274a0*/  BSYNC B1 ;  /* 0x0000000000017941 */ /* 0x000fea0003800000 */
.L_x_9653:
        /* <DEDUP_REMOVED lines=11> */
.L_x_9657:
[----:B------:R-:W-:-:S04]  /*27560*/  FADD.FTZ R21, R2, -R21 ;  /* 0x8000001502157221 */ /* 0x000fc80000010000 */
[----:B------:R-:W-:-:S07]  /*27570*/  FMUL.FTZ R21, R21, 0.5 ;  /* 0x3f00000015157820 */ /* 0x000fce0000410000 */
.L_x_9658:
[----:B------:R-:W-:Y:S05]  /*27580*/  BSYNC B1 ;  /* 0x0000000000017941 */ /* 0x000fea0003800000 */
.L_x_9656:
        /* <DEDUP_REMOVED lines=35> */
.L_x_9651:
[----:B------:R0:W1:Y:S02]  /*277c0*/  MUFU.SQRT R26, R31 ;  /* 0x0000001f001a7308 */ /* 0x0000640000002000 */
.L_x_9650:
[----:B------:R-:W-:Y:S05]  /*277d0*/  BSYNC B0 ;  /* 0x0000000000007941 */ /* 0x000fea0003800000 */
.L_x_9649:
        /* <DEDUP_REMOVED lines=35> */
.L_x_9662:
        /* <DEDUP_REMOVED lines=17> */
.L_x_9668:
[----:B------:R-:W-:-:S04]  /*27b20*/  FADD.FTZ R0, -R0, R5 ;  /* 0x0000000500007221 */ /* 0x000fc80000010100 */
[----:B------:R-:W-:-:S07]  /*27b30*/  FMUL.FTZ R0, R0, 0.5 ;  /* 0x3f00000000007820 */ /* 0x000fce0000410000 */
.L_x_9669:
[----:B------:R-:W-:Y:S05]  /*27b40*/  BSYNC B4 ;  /* 0x0000000000047941 */ /* 0x000fea0003800000 */
.L_x_9667:
        /* <DEDUP_REMOVED lines=10> */
.L_x_9671:
[----:B------:R-:W-:-:S04]  /*27bf0*/  FADD.FTZ R2, -R3, R2 ;  /* 0x0000000203027221 */ /* 0x000fc80000010100 */
[----:B------:R-:W-:-:S07]  /*27c00*/  FMUL.FTZ R3, R2, 0.5 ;  /* 0x3f00000002037820 */ /* 0x000fce0000410000 */
.L_x_9672:
[----:B------:R-:W-:Y:S05]  /*27c10*/  BSYNC B4 ;  /* 0x0000000000047941 */ /* 0x000fea0003800000 */
.L_x_9670:
[----:B------:R-:W-:Y:S01]  /*27c20*/  FADD.FTZ R0, R3, R0 ;  /* 0x0000000003007221 */ /* 0x000fe20000010000 */
[----:B------:R-:W-:-:S04]  /*27c30*/  FADD.FTZ R29, R4, R29 ;  /* 0x0000001d041d7221 */ /* 0x000fc80000010000 */
[----:B------:R-:W-:-:S06]  /*27c40*/  FMUL.FTZ R29, R29, R0 ;  /* 0x000000001d1d7220 */ /* 0x000fcc0000410000 */
[----:B------:R-:W2:Y:S01]  /*27c50*/  MUFU.SQRT R29, R29 ;  /* 0x0000001d001d7308 */ /* 0x000ea20000002000 */
[----:B------:R-:W-:Y:S05]  /*27c60*/  BRA `(.L_x_9673) ;  /* 0x0000000000487947 */ /* 0x000fea0003800000 */
.L_x_9666:
        /* <DEDUP_REMOVED lines=12> */
.L_x_9665:
[----:B------:R-:W-:Y:S01]  /*27d30*/  FADD.FTZ R0, R29, 1 ;  /* 0x3f8000001d007421 */ /* 0x000fe20000010000 */
[----:B0-----:R-:W-:Y:S01]  /*27d40*/  MUFU.SQRT R31, R31 ;  /* 0x0000001f001f7308 */ /* 0x001fe20000002000 */
[----:B------:R-:W-:Y:S02]  /*27d50*/  MOV R4, 0x3f800000 ;  /* 0x3f80000000047802 */ /* 0x000fe40000000f00 */
[----:B------:R-:W-:-:S06]  /*27d60*/  FMUL.FTZ R0, R0, 0.5 ;  /* 0x3f00000000007820 */ /* 0x000fcc0000410000 */
[----:B------:R-:W0:Y:S02]  /*27d70*/  MUFU.SQRT R0, R0 ;  /* 0x0000000000007308 */ /* 0x000e240000002000 */
[----:B0-----:R-:W-:-:S07]  /*27d80*/  FMUL.FTZ R29, R31, R0 ;  /* 0x000000001f1d7220 */ /* 0x001fce0000410000 */
.L_x_9673:
[----:B------:R-:W-:Y:S05]  /*27d90*/  BSYNC B1 ;  /* 0x0000000000017941 */ /* 0x000fea0003800000 */
.L_x_9664:
[----:B------:R-:W-:Y:S05]  /*27da0*/  BRA `(.L_x_9674) ;  /* 0x0000000000087947 */ /* 0x000fea0003800000 */
.L_x_9661:
[----:B------:R-:W-:Y:S01]  /*27db0*/  FMUL.FTZ R29, R29, 16777216 ;  /* 0x4b8000001d1d7820 */ /* 0x000fe20000410000 */
[----:B------:R-:W-:-:S07]  /*27dc0*/  FMUL.FTZ R4, R4, 16777216 ;  /* 0x4b80000004047820 */ /* 0x000fce0000410000 */
.L_x_9674:
[----:B------:R-:W-:Y:S05]  /*27dd0*/  BSYNC B0 ;  /* 0x0000000000007941 */ /* 0x000fea0003800000 */
.L_x_9660:
        /* <DEDUP_REMOVED lines=17> */
.L_x_9676:
[----:B------:R-:W-:Y:S05]  /*27ef0*/  BSYNC B4 ;  /* 0x0000000000047941 */ /* 0x000fea0003800000 */
.L_x_9675:
        /* <DEDUP_REMOVED lines=18> */
.L_x_9678:
[----:B------:R-:W-:Y:S02]  /*28020*/  ISETP.GE.AND P0, PT, R29, RZ, PT ;  /* 0x000000ff1d00720c */ /* 0x000fe40003f06270 */
[----:B------:R-:W-:-:S11]  /*28030*/  MOV R3, 0x3fd774eb ;  /* 0x3fd774eb00037802 */ /* 0x000fd60000000f00 */
[----:B------:R-:W-:-:S04]  /*28040*/  @P0 FFMA.FTZ R0, R3, 0.93318945169448852539, -R0 ;  /* 0x3f6ee58103000823 */ /* 0x000fc80000010800 */
[----:B------:R-:W-:-:S07]  /*28050*/  @!P0 FFMA.FTZ R0, R3, 0.93318945169448852539, R0 ;  /* 0x3f6ee58103008823 */ /* 0x000fce0000010000 */
.L_x_9679:
[----:B------:R-:W-:Y:S05]  /*28060*/  BSYNC B0 ;  /* 0x0000000000007941 */ /* 0x000fea0003800000 */
.L_x_9677:
        /* <DEDUP_REMOVED lines=10> */
.L_x_9663:
[----:B------:R-:W-:Y:S05]  /*28110*/  BSYNC B3 ;  /* 0x0000000000037941 */ /* 0x000fea0003800000 */
.L_x_9659:
[----:B------:R-:W-:Y:S02]  /*28120*/  LOP3.LUT R28, R3, 0x80000000, R6, 0xb8, !PT ;  /* 0x80000000031c7812 */ /* 0x000fe400078eb806 */
[----:B-1----:R-:W-:Y:S01]  /*28130*/  LOP3.LUT R29, R26, 0x80000000, R7, 0xb8, !PT ;  /* 0x800000001a1d7812 */ /* 0x002fe200078eb807 */
[----:B------:R-:W-:Y:S06]  /*28140*/  BRA `(.L_x_9646) ;  /* 0x0000001400d07947 */ /* 0x000fec0003800000 */
.L_x_9648:
        /* <DEDUP_REMOVED lines=30> */
.L_x_9685:
[----:B------:R-:W-:Y:S05]  /*28330*/  BSYNC B4 ;  /* 0x0000000000047941 */ /* 0x000fea0003800000 */
.L_x_9684:
        /* <DEDUP_REMOVED lines=18> */
.L_x_9687:
[----:B------:R-:W-:Y:S02]  /*28460*/  ISETP.GE.AND P0, PT, R31, RZ, PT ;  /* 0x000000ff1f00720c */ /* 0x000fe40003f06270 */
[----:B------:R-:W-:-:S11]  /*28470*/  MOV R3, 0x3fd774eb ;  /* 0x3fd774eb00037802 */ /* 0x000fd60000000f00 */
[----:B------:R-:W-:-:S04]  /*28480*/  @P0 FFMA.FTZ R0, R3, 0.93318945169448852539, -R0 ;  /* 0x3f6ee58103000823 */ /* 0x000fc80000010800 */
[----:B------:R-:W-:-:S07]  /*28490*/  @!P0 FFMA.FTZ R0, R3, 0.93318945169448852539, R0 ;  /* 0x3f6ee58103008823 */ /* 0x000fce0000010000 */
.L_x_9688:
[----:B------:R-:W-:Y:S05]  /*284a0*/  BSYNC B0 ;  /* 0x0000000000007941 */ /* 0x000fea0003800000 */
.L_x_9686:
        /* <DEDUP_REMOVED lines=13> */
.L_x_9683:
        /* <DEDUP_REMOVED lines=12> */
.L_x_9691:
[----:B------:R-:W-:Y:S05]  /*28640*/  BSYNC B4 ;  /* 0x0000000000047941 */ /* 0x000fea0003800000 */
.L_x_9690:
        /* <DEDUP_REMOVED lines=18> */
.L_x_9693:
[----:B------:R-:W-:Y:S02]  /*28770*/  ISETP.GE.AND P0, PT, R31, RZ, PT ;  /* 0x000000ff1f00720c */ /* 0x000fe40003f06270 */
[----:B------:R-:W-:-:S11]  /*28780*/  MOV R3, 0x3fd774eb ;  /* 0x3fd774eb00037802 */ /* 0x000fd60000000f00 */
[----:B------:R-:W-:-:S04]  /*28790*/  @P0 FFMA.FTZ R0, R3, 0.93318945169448852539, -R0 ;  /* 0x3f6ee58103000823 */ /* 0x000fc80000010800 */
[----:B------:R-:W-:-:S07]  /*287a0*/  @!P0 FFMA.FTZ R0, R3, 0.93318945169448852539, R0 ;  /* 0x3f6ee58103008823 */ /* 0x000fce0000010000 */
.L_x_9694:
[----:B------:R-:W-:Y:S05]  /*287b0*/  BSYNC B0 ;  /* 0x0000000000007941 */ /* 0x000fea0003800000 */
.L_x_9692:
        /* <DEDUP_REMOVED lines=27> */
.L_x_9682:
        /* <DEDUP_REMOVED lines=33> */
.L_x_9696:
[----:B------:R-:W-:Y:S05]  /*28b80*/  BSYNC B4 ;  /* 0x0000000000047941 */ /* 0x000fea0003800000 */
.L_x_9695:
        /* <DEDUP_REMOVED lines=18> */
.L_x_9698:
[----:B------:R-:W-:Y:S02]  /*28cb0*/  ISETP.GE.AND P0, PT, R31, RZ, PT ;  /* 0x000000ff1f00720c */ /* 0x000fe40003f06270 */
[----:B------:R-:W-:-:S11]  /*28cc0*/  MOV R3, 0x3fd774eb ;  /* 0x3fd774eb00037802 */ /* 0x000fd60000000f00 */
[----:B------:R-:W-:-:S04]  /*28cd0*/  @P0 FFMA.FTZ R0, R3, 0.93318945169448852539, -R0 ;  /* 0x3f6ee58103000823 */ /* 0x000fc80000010800 */
[----:B------:R-:W-:-:S07]  /*28ce0*/  @!P0 FFMA.FTZ R0, R3, 0.93318945169448852539, R0 ;  /* 0x3f6ee58103008823 */ /* 0x000fce0000010000 */
.L_x_9699:
[----:B------:R-:W-:Y:S05]  /*28cf0*/  BSYNC B0 ;  /* 0x0000000000007941 */ /* 0x000fea0003800000 */
.L_x_9697:
        /* <DEDUP_REMOVED lines=11> */
.L_x_9681:
        /* <DEDUP_REMOVED lines=23> */
.L_x_9703:
[----:B------:R-:W-:Y:S05]  /*28f20*/  BSYNC B4 ;  /* 0x0000000000047941 */ /* 0x000fea0003800000 */
.L_x_9702:
        /* <DEDUP_REMOVED lines=24> */
.L_x_9701:
        /* <DEDUP_REMOVED lines=12> */
.L_x_9705:
[----:B------:R-:W-:Y:S05]  /*29170*/  BSYNC B4 ;  /* 0x0000000000047941 */ /* 0x000fea0003800000 */
.L_x_9704:
[----:B------:R-:W-:Y:S01]  /*29180*/  HFMA2.MMA R2, -RZ, RZ, 0.89990234375, 10328 ;  /* 0x3b33710bff027435 */ /* 0x000fe200000001ff */
[----:B------:R-:W-:Y:S01]  /*29190*/  FMUL.FTZ R3, R0, R0 ;  /* 0x0000000000037220 */ /* 0x000fe20000410000 */
[----:B------:R-:W-:-:S08]  /*291a0*/  FSETP.NEU.FTZ.AND P1, PT, R26, RZ, PT ;  /* 0x000000ff1a00720b */ /* 0x000fd00003f3d000 */
[----:B------:R-:W-:-:S04]  /*291b0*/  FFMA.FTZ R2, R3, R2, -0.015681877732276916504 ;  /* 0xbc80774803027423 */ /* 0x000fc80000010002 */
[----:B------:R-:W-:-:S04]  /*291c0*/  FFMA.FTZ R2, R3, R2, 0.042200751602649688721 ;  /* 0x3d2cdab203027423 */ /* 0x000fc80000010002 */
[----:B------:R-:W-:-:S04]  /*291d0*/  FFMA.FTZ R2, R3, R2, -0.074792981147766113281 ;  /* 0xbd992d1003027423 */ /* 0x000fc80000010002 */
[----:B------:R-:W-:-:S04]  /*291e0*/  FFMA.FTZ R2, R3, R2, 0.10640415549278259277 ;  /* 0x3dd9ea6c03027423 */ /* 0x000fc80000010002 */
[----:B------:R-:W-:Y:S01]  /*291f0*/  FFMA.FTZ R20, R3, R2, -0.14207722246646881104 ;  /* 0xbe117cb103147423 */ /* 0x000fe20000010002 */
[CC--:B------:R-:W-:Y:S02]  /*29200*/  VIMNMX R2, R31.reuse, R4.reuse, !PT ;  /* 0x000000041f027248 */ /* 0x0c0fe40007fe0100 */
[----:B------:R-:W-:Y:S01]  /*29210*/  VIMNMX R31, R31, R4, PT ;  /* 0x000000041f1f7248 */ /* 0x000fe20003fe0100 */
[----:B------:R-:W-:Y:S01]  /*29220*/  FFMA.FTZ R20, R3, R20, 0.19993925094604492188 ;  /* 0x3e4cbce003147423 */ /* 0x000fe20000010014 */
[----:B------:R-:W-:Y:S02]  /*29230*/  LOP3.LUT R5, R2, 0xfe000000, RZ, 0xc0, !PT ;  /* 0xfe00000002057812 */ /* 0x000fe400078ec0ff */
[----:B------:R-:W-:Y:S01]  /*29240*/  FSETP.NEU.FTZ.AND P0, PT, R31, RZ, PT ;  /* 0x000000ff1f00720b */ /* 0x000fe20003f1d000 */
[----:B------:R-:W-:Y:S01]  /*29250*/  FFMA.FTZ R20, R3, R20, -0.33333197236061096191 ;  /* 0xbeaaaa7d03147423 */ /* 0x000fe20000010014 */
[C---:B------:R-:W-:Y:S02]  /*29260*/  IADD3 R21, -R5.reuse, 0x7e800000, RZ ;  /* 0x7e80000005157810 */ /* 0x040fe40007ffe1ff */
[----:B------:R-:W-:Y:S01]  /*29270*/  LOP3.LUT R5, R5, 0x800000, RZ, 0xfc, !PT ;  /* 0x0080000005057812 */ /* 0x000fe200078efcff */
[----:B------:R-:W-:-:S02]  /*29280*/  FMUL.FTZ R3, R3, R20 ;  /* 0x0000001403037220 */ /* 0x000fc40000410000 */
[-C--:B------:R-:W-:Y:S01]  /*29290*/  FMUL.FTZ R20, R31, R21.reuse ;  /* 0x000000151f147220 */ /* 0x080fe20000410000 */
[----:B------:R-:W-:Y:S01]  /*292a0*/  FMUL.FTZ R21, R2, R21 ;  /* 0x0000001502157220 */ /* 0x000fe20000410000 */
[----:B------:R-:W-:Y:S01]  /*292b0*/  FFMA.FTZ R0, R3, R0, R0 ;  /* 0x0000000003007223 */ /* 0x000fe20000010000 */
[----:B------:R-:W-:Y:S01]  /*292c0*/  @!P6 MOV R3, 0x3fd774eb ;  /* 0x3fd774eb0003e802 */ /* 0x000fe20000000f00 */
[----:B------:R-:W-:-:S04]  /*292d0*/  FMUL.FTZ R20, R20, R20 ;  /* 0x0000001414147220 */ /* 0x000fc80000410000 */
[----:B------:R-:W-:Y:S01]  /*292e0*/  FFMA.FTZ R20, R21, R21, R20 ;  /* 0x0000001515147223 */ /* 0x000fe20000010014 */
[----:B------:R-:W-:-:S05]  /*292f0*/  @!P6 FFMA.FTZ R0, R3, 0.93318945169448852539, -R0 ;  /* 0x3f6ee5810300e823 */ /* 0x000fca0000010800 */
[----:B------:R-:W0:Y:S02]  /*29300*/  MUFU.SQRT R20, R20 ;  /* 0x0000001400147308 */ /* 0x000e240000002000 */
[----:B0-----:R-:W-:Y:S01]  /*29310*/  @P0 FMUL.FTZ R2, R5, R20 ;  /* 0x0000001405020220 */ /* 0x001fe20000410000 */
[----:B------:R-:W-:-:S04]  /*29320*/  FSETP.NEU.FTZ.AND P0, PT, R31, +INF , PT ;  /* 0x7f8000001f00780b */ /* 0x000fc80003f1d000 */
        /* <DEDUP_REMOVED lines=11> */
.L_x_9700:
        /* <DEDUP_REMOVED lines=33> */
.L_x_9707:
[----:B------:R-:W-:Y:S05]  /*295f0*/  BSYNC B4 ;  /* 0x0000000000047941 */ /* 0x000fea0003800000 */
.L_x_9706:
        /* <DEDUP_REMOVED lines=21> */
.L_x_9689:
[----:B------:R-:W-:Y:S05]  /*29750*/  BSYNC B3 ;  /* 0x0000000000037941 */ /* 0x000fea0003800000 */
.L_x_9680:
[----:B------:R-:W-:Y:S01]  /*29760*/  FADD.FTZ R0, R29, 0.69314718246459960938 ;  /* 0x3f3172181d007421 */ /* 0x000fe20000010000 */
[----:B------:R-:W-:-:S04]  /*29770*/  LOP3.LUT R28, R3, 0x80000000, R6, 0xb8, !PT ;  /* 0x80000000031c7812 */ /* 0x000fc800078eb806 */
[----:B------:R-:W-:Y:S01]  /*29780*/  LOP3.LUT R29, R0, 0x80000000, R7, 0xb8, !PT ;  /* 0x80000000001d7812 */ /* 0x000fe200078eb807 */
[----:B------:R-:W-:Y:S06]  /*29790*/  BRA `(.L_x_9646) ;  /* 0x00000000003c7947 */ /* 0x000fec0003800000 */
.L_x_9647:
        /* <DEDUP_REMOVED lines=15> */
.L_x_9646:
[----:B------:R-:W-:Y:S05]  /*29890*/  BSYNC B2 ;  /* 0x0000000000027941 */ /* 0x000fea0003800000 */
.L_x_9645:
[----:B------:R-:W-:Y:S05]  /*298a0*/  WARPSYNC.ALL ;  /* 0x0000000000007948 */ /* 0x000fea0003800000 */
[----:B------:R-:W1:Y:S01]  /*298b0*/  S2R R0, SR_TID.X ;  /* 0x0000000000007919 */ /* 0x000e620000002100 */
[----:B------:R-:W-:Y:S01]  /*298c0*/  BSSY B2, `(.L_x_9708) ;  /* 0x00002be000027945 */ /* 0x000fe20003800000 */
[----:B------:R-:W-:Y:S01]  /*298d0*/  HFMA2.MMA R26, -RZ, RZ, 0, 0 ;  /* 0x00000000ff1a7435 */ /* 0x000fe200000001ff */
        /* <DEDUP_REMOVED lines=35> */
[----:B------:R-:W-:-:S03]  /*29b10*/  LOP3.LUT R21, R20, 0x800000, RZ, 0xfc, !PT ;  /* 0x0080000014157812 */ /* 0x000fc600078efcff */
[----:B------:R-:W-:Y:S01]  /*29b20*/  FFMA.FTZ R22, R3, R3, R22 ;  /* 0x0000000303167223 */ /* 0x000fe20000010016 */
[----:B------:R-:W-:-:S04]  /*29b30*/  FADD.FTZ R3, R4, -1 ;  /* 0xbf80000004037421 */ /* 0x000fc80000010000 */
[----:B------:R-:W-:Y:S01]  /*29b40*/  FADD.FTZ R23, |R3|, -RZ ;  /* 0x800000ff03177221 */ /* 0x000fe20000010200 */
[----:B------:R-:W1:Y:S04]  /*29b50*/  MUFU.SQRT R22, R22 ;  /* 0x0000001600167308 */ /* 0x000e680000002000 */
[CC--:B------:R-:W-:Y:S02]  /*29b60*/  VIMNMX R20, R6.reuse, R23.reuse, !PT ;  /* 0x0000001706147248 */ /* 0x0c0fe40007fe0100 */
[----:B------:R-:W-:-:S04]  /*29b70*/  VIMNMX R6, R6, R23, PT ;  /* 0x0000001706067248 */ /* 0x000fc80003fe0100 */
[----:B------:R-:W-:Y:S01]  /*29b80*/  FSETP.NEU.FTZ.AND P1, PT, R6, RZ, PT ;  /* 0x000000ff0600720b */ /* 0x000fe20003f3d000 */
[----:B-1----:R-:W-:Y:S01]  /*29b90*/  @P0 FMUL.FTZ R2, R22, R21 ;  /* 0x0000001516020220 */ /* 0x002fe20000410000 */
[----:B------:R-:W-:Y:S02]  /*29ba0*/  LOP3.LUT R21, R20, 0xfe000000, RZ, 0xc0, !PT ;  /* 0xfe00000014157812 */ /* 0x000fe400078ec0ff */
[----:B------:R-:W-:Y:S02]  /*29bb0*/  FSETP.NEU.FTZ.AND P0, PT, R5, +INF , PT ;  /* 0x7f8000000500780b */ /* 0x000fe40003f1d000 */
[C---:B------:R-:W-:Y:S02]  /*29bc0*/  IADD3 R23, -R21.reuse, 0x7e800000, RZ ;  /* 0x7e80000015177810 */ /* 0x040fe40007ffe1ff */
[----:B------:R-:W-:-:S03]  /*29bd0*/  LOP3.LUT R21, R21, 0x800000, RZ, 0xfc, !PT ;  /* 0x0080000015157812 */ /* 0x000fc600078efcff */
[-C--:B------:R-:W-:Y:S01]  /*29be0*/  FMUL.FTZ R5, R6, R23.reuse ;  /* 0x0000001706057220 */ /* 0x080fe20000410000 */
[----:B------:R-:W-:-:S03]  /*29bf0*/  FMUL.FTZ R23, R20, R23 ;  /* 0x0000001714177220 */ /* 0x000fc60000410000 */
[----:B------:R-:W-:Y:S01]  /*29c00*/  FMUL.FTZ R22, R5, R5 ;  /* 0x0000000505167220 */ /* 0x000fe20000410000 */
[----:B------:R-:W-:-:S03]  /*29c10*/  FSEL R5, R2, +INF , P0 ;  /* 0x7f80000002057808 */ /* 0x000fc60000000000 */
[----:B------:R-:W-:-:S06]  /*29c20*/  FFMA.FTZ R22, R23, R23, R22 ;  /* 0x0000001717167223 */ /* 0x000fcc0000010016 */
[----:B------:R-:W1:Y:S02]  /*29c30*/  MUFU.SQRT R22, R22 ;  /* 0x0000001600167308 */ /* 0x000e640000002000 */
[----:B-1----:R-:W-:Y:S01]  /*29c40*/  @P1 FMUL.FTZ R20, R22, R21 ;  /* 0x0000001516141220 */ /* 0x002fe20000410000 */
[----:B------:R-:W-:-:S04]  /*29c50*/  FSETP.NEU.FTZ.AND P1, PT, R6, +INF , PT ;  /* 0x7f8000000600780b */ /* 0x000fc80003f3d000 */
        /* <DEDUP_REMOVED lines=22> */
[----:B-1----:R-:W-:Y:S01]  /*29dc0*/  @!P0 FMUL.FTZ R6, R6, |R9| ;  /* 0x4000000906068220 */ /* 0x002fe20000410000 */
[----:B------:R-:W-:Y:S06]  /*29dd0*/  @!P0 BRA `(.L_x_9713) ;  /* 0x0000000400808947 */ /* 0x000fec0003800000 */
[----:B------:R-:W-:Y:S01]  /*29de0*/  FMUL.FTZ R6, R0, R3 ;  /* 0x0000000300067220 */ /* 0x000fe20000410000 */
[----:B------:R-:W-:-:S05]  /*29df0*/  HFMA2.MMA R23, -RZ, RZ, 1.875, 0 ;  /* 0x3f800000ff177435 */ /* 0x000fca00000001ff */
[----:B------:R-:W1:Y:S02]  /*29e00*/  MUFU.SQRT R6, R6 ;  /* 0x0000000600067308 */ /* 0x000e640000002000 */
[----:B-1----:R-:W-:-:S04]  /*29e10*/  FADD.FTZ R20, R3, R6 ;  /* 0x0000000603147221 */ /* 0x002fc80000010000 */
        /* <DEDUP_REMOVED lines=29> */
.L_x_9715:
        /* <DEDUP_REMOVED lines=10> */
.L_x_9717:
[----:B------:R-:W-:-:S04]  /*2a090*/  FADD.FTZ R6, -R0, R5 ;  /* 0x0000000500067221 */ /* 0x000fc80000010100 */
[----:B------:R-:W-:-:S07]  /*2a0a0*/  FMUL.FTZ R6, R6, 0.5 ;  /* 0x3f00000006067820 */ /* 0x000fce0000410000 */
.L_x_9718:
[----:B------:R-:W-:Y:S05]  /*2a0b0*/  BSYNC B1 ;  /* 0x0000000000017941 */ /* 0x000fea0003800000 */
.L_x_9716:
        /* <DEDUP_REMOVED lines=11> */
.L_x_9720:
[----:B------:R-:W-:-:S04]  /*2a170*/  FADD.FTZ R20, R2, -R21 ;  /* 0x8000001502147221 */ /* 0x000fc80000010000 */
[----:B------:R-:W-:-:S07]  /*2a180*/  FMUL.FTZ R21, R20, 0.5 ;  /* 0x3f00000014157820 */ /* 0x000fce0000410000 */
.L_x_9721:
[----:B------:R-:W-:Y:S05]  /*2a190*/  BSYNC B1 ;  /* 0x0000000000017941 */ /* 0x000fea0003800000 */
.L_x_9719:
[----:B------:R-:W-:Y:S01]  /*2a1a0*/  FADD.FTZ R21, R21, R6 ;  /* 0x0000000615157221 */ /* 0x000fe20000010000 */
[----:B------:R-:W-:Y:S01]  /*2a1b0*/  FADD.FTZ R6, R27, 1 ;  /* 0x3f8000001b067421 */ /* 0x000fe20000010000 */
[----:B------:R-:W-:-:S03]  /*2a1c0*/  HFMA2.MMA R23, -RZ, RZ, 1.875, 0 ;  /* 0x3f800000ff177435 */ /* 0x000fc600000001ff */
[----:B------:R-:W-:-:S06]  /*2a1d0*/  FMUL.FTZ R6, R6, R21 ;  /* 0x0000001506067220 */ /* 0x000fcc0000410000 */
        /* <DEDUP_REMOVED lines=31> */
.L_x_9714:
[----:B------:R1:W2:Y:S02]  /*2a3d0*/  MUFU.SQRT R6, R7 ;  /* 0x0000000700067308 */ /* 0x0002a40000002000 */
.L_x_9713:
[----:B------:R-:W-:Y:S05]  /*2a3e0*/  BSYNC B0 ;  /* 0x0000000000007941 */ /* 0x000fea0003800000 */
.L_x_9712:
        /* <DEDUP_REMOVED lines=15> */
[----:B------:R-:W3:Y:S02]  /*2a4e0*/  MUFU.RSQ R3, R2 ;  /* 0x0000000200037308 */ /* 0x000ee40000001400 */
[----:B---3--:R-:W-:Y:S01]  /*2a4f0*/  FMUL.FTZ R4, R2, R3 ;  /* 0x0000000302047220 */ /* 0x008fe20000410000 */
        /* <DEDUP_REMOVED lines=18> */
.L_x_9725:
        /* <DEDUP_REMOVED lines=17> */
.L_x_9731:
[----:B------:R-:W-:-:S04]  /*2a730*/  FADD.FTZ R0, -R0, R5 ;  /* 0x0000000500007221 */ /* 0x000fc80000010100 */
[----:B------:R-:W-:-:S07]  /*2a740*/  FMUL.FTZ R0, R0, 0.5 ;  /* 0x3f00000000007820 */ /* 0x000fce0000410000 */
.L_x_9732:
[----:B------:R-:W-:Y:S05]  /*2a750*/  BSYNC B4 ;  /* 0x0000000000047941 */ /* 0x000fea0003800000 */
.L_x_9730:
        /* <DEDUP_REMOVED lines=10> */
.L_x_9734:
[----:B------:R-:W-:-:S04]  /*2a800*/  FADD.FTZ R2, -R3, R2 ;  /* 0x0000000203027221 */ /* 0x000fc80000010100 */
[----:B------:R-:W-:-:S07]  /*2a810*/  FMUL.FTZ R3, R2, 0.5 ;  /* 0x3f00000002037820 */ /* 0x000fce0000410000 */
.L_x_9735:
[----:B------:R-:W-:Y:S05]  /*2a820*/  BSYNC B4 ;  /* 0x0000000000047941 */ /* 0x000fea0003800000 */
.L_x_9733:
[----:B------:R-:W-:Y:S01]  /*2a830*/  FADD.FTZ R0, R3, R0 ;  /* 0x0000000003007221 */ /* 0x000fe20000010000 */
[----:B------:R-:W-:-:S04]  /*2a840*/  FADD.FTZ R27, R4, R27 ;  /* 0x0000001b041b7221 */ /* 0x000fc80000010000 */
[----:B------:R-:W-:-:S06]  /*2a850*/  FMUL.FTZ R27, R27, R0 ;  /* 0x000000001b1b7220 */ /* 0x000fcc0000410000 */
[----:B------:R-:W3:Y:S01]  /*2a860*/  MUFU.SQRT R27, R27 ;  /* 0x0000001b001b7308 */ /* 0x000ee20000002000 */
[----:B------:R-:W-:Y:S05]  /*2a870*/  BRA `(.L_x_9736) ;  /* 0x0000000000487947 */ /* 0x000fea0003800000 */
.L_x_9729:
[----:B------:R-:W-:-:S13]  /*2a880*/  FSETP.GT.FTZ.AND P0, PT, R4, 1, PT ;  /* 0x3f8000000400780b */ /* 0x000fda0003f14000 */
[----:B------:R-:W-:Y:S01]  /*2a890*/  @P0 FMUL.FTZ R5, R0, R3 ;  /* 0x0000000300050220 */ /* 0x000fe20000410000 */
[----:B------:R-:W-:-:S04]  /*2a8a0*/  @!P0 FADD.FTZ R3, -R4, 1 ;  /* 0x3f80000004038421 */ /* 0x000fc80000010100 */
[----:B------:R-:W-:Y:S01]  /*2a8b0*/  @!P0 FMUL.FTZ R2, R0, R3 ;  /* 0x0000000300028220 */ /* 0x000fe20000410000 */
[----:B------:R-:W3:Y:S01]  /*2a8c0*/  @P0 MUFU.SQRT R5, R5 ;  /* 0x0000000500050308 */ /* 0x000ee20000002000 */
[----:B------:R-:W-:-:S04]  /*2a8d0*/  @P0 FMUL.FTZ R3, |R9|, 2.81474976710656000000e+14 ;  /* 0x5780000009030820 */ /* 0x000fc80000410200 */
[C---:B------:R-:W-:Y:S01]  /*2a8e0*/  @P0 FMUL.FTZ R3, R4.reuse, R3 ;  /* 0x0000000304030220 */ /* 0x040fe20000410000 */
[----:B------:R-:W-:Y:S02]  /*2a8f0*/  @P0 FMUL.FTZ R4, R4, 2.81474976710656000000e+14 ;  /* 0x5780000004040820 */ /* 0x000fe40000410000 */
[----:B------:R-:W-:Y:S08]  /*2a900*/  @!P0 MUFU.SQRT R27, R2 ;  /* 0x00000002001b8308 */ /* 0x000ff00000002000 */
[----:B---3--:R-:W3:Y:S02]  /*2a910*/  @P0 MUFU.RCP R0, R5 ;  /* 0x0000000500000308 */ /* 0x008ee40000001000 */
[----:B---3--:R-:W-:Y:S01]  /*2a920*/  @P0 FMUL.FTZ R27, R3, R0 ;  /* 0x00000000031b0220 */ /* 0x008fe20000410000 */
[----:B------:R-:W-:Y:S06]  /*2a930*/  BRA `(.L_x_9736) ;  /* 0x0000000000187947 */ /* 0x000fec0003800000 */
.L_x_9728:
[----:B------:R-:W-:Y:S01]  /*2a940*/  FADD.FTZ R0, R27, 1 ;  /* 0x3f8000001b007421 */ /* 0x000fe20000010000 */
[----:B-1----:R-:W-:Y:S01]  /*2a950*/  MUFU.SQRT R7, R7 ;  /* 0x0000000700077308 */ /* 0x002fe20000002000 */
[----:B------:R-:W-:Y:S02]  /*2a960*/  MOV R4, 0x3f800000 ;  /* 0x3f80000000047802 */ /* 0x000fe40000000f00 */
[----:B------:R-:W-:-:S06]  /*2a970*/  FMUL.FTZ R0, R0, 0.5 ;  /* 0x3f00000000007820 */ /* 0x000fcc0000410000 */
[----:B------:R-:W1:Y:S02]  /*2a980*/  MUFU.SQRT R0, R0 ;  /* 0x0000000000007308 */ /* 0x000e640000002000 */
[----:B-1----:R-:W-:-:S07]  /*2a990*/  FMUL.FTZ R27, R7, R0 ;  /* 0x00000000071b7220 */ /* 0x002fce0000410000 */
.L_x_9736:
[----:B------:R-:W-:Y:S05]  /*2a9a0*/  BSYNC B1 ;  /* 0x0000000000017941 */ /* 0x000fea0003800000 */
.L_x_9727:
[----:B------:R-:W-:Y:S05]  /*2a9b0*/  BRA `(.L_x_9737) ;  /* 0x0000000000087947 */ /* 0x000fea0003800000 */
.L_x_9724:
[----:B------:R-:W-:Y:S01]  /*2a9c0*/  FMUL.FTZ R27, R27, 16777216 ;  /* 0x4b8000001b1b7820 */ /* 0x000fe20000410000 */
[----:B------:R-:W-:-:S07]  /*2a9d0*/  FMUL.FTZ R4, R4, 16777216 ;  /* 0x4b80000004047820 */ /* 0x000fce0000410000 */
.L_x_9737:
[----:B------:R-:W-:Y:S05]  /*2a9e0*/  BSYNC B0 ;  /* 0x0000000000007941 */ /* 0x000fea0003800000 */
.L_x_9723:
[C---:B------:R-:W-:Y:S01]  /*2a9f0*/  FADD.FTZ R23, |R4|.reuse, -RZ ;  /* 0x800000ff04177221 */ /* 0x040fe20000010200 */
[----:B---3--:R-:W-:Y:S01]  /*2aa00*/  FADD.FTZ R0, |R27|, -RZ ;  /* 0x800000ff1b007221 */ /* 0x008fe20000010200 */
[----:B------:R-:W-:Y:S01]  /*2aa10*/  FSETP.GT.FTZ.AND P6, PT, |R4|, |R27|, PT ;  /* 0x4000001b0400720b */ /* 0x000fe20003fd4200 */
[----:B------:R-:W-:Y:S03]  /*2aa20*/  BSSY B4, `(.L_x_9738) ;  /* 0x000000e000047945 */ /* 0x000fe60003800000 */
[----:B-1----:R-:W-:Y:S02]  /*2aa30*/  FSEL R7, R23, R0, P6 ;  /* 0x0000000017077208 */ /* 0x002fe40003000000 */
        /* <DEDUP_REMOVED lines=11> */
[----:B0-2---:R-:W-:Y:S05]  /*2aaf0*/  CALL.REL.NOINC `($__internal_11_$__cuda_sm3x_div_rn_ftz_f32_slowpath) ;  /* 0x0000001c00647944 */ /* 0x005fea0003c00000 */
.L_x_9739:
[----:B------:R-:W-:Y:S05]  /*2ab00*/  BSYNC B4 ;  /* 0x0000000000047941 */ /* 0x000fea0003800000 */
.L_x_9738:
        /* <DEDUP_REMOVED lines=18> */
.L_x_9741:
[----:B------:R-:W-:Y:S02]  /*2ac30*/  ISETP.GE.AND P0, PT, R27, RZ, PT ;  /* 0x000000ff1b00720c */ /* 0x000fe40003f06270 */
[----:B------:R-:W-:-:S11]  /*2ac40*/  MOV R3, 0x3fd774eb ;  /* 0x3fd774eb00037802 */ /* 0x000fd60000000f00 */
[----:B------:R-:W-:-:S04]  /*2ac50*/  @P0 FFMA.FTZ R0, R3, 0.93318945169448852539, -R0 ;  /* 0x3f6ee58103000823 */ /* 0x000fc80000010800 */
[----:B------:R-:W-:-:S07]  /*2ac60*/  @!P0 FFMA.FTZ R0, R3, 0.93318945169448852539, R0 ;  /* 0x3f6ee58103008823 */ /* 0x000fce0000010000 */
.L_x_9742:
[----:B------:R-:W-:Y:S05]  /*2ac70*/  BSYNC B0 ;  /* 0x0000000000007941 */ /* 0x000fea0003800000 */
.L_x_9740:
        /* <DEDUP_REMOVED lines=10> */
.L_x_9726:
[----:B------:R-:W-:Y:S05]  /*2ad20*/  BSYNC B3 ;  /* 0x0000000000037941 */ /* 0x000fea0003800000 */
.L_x_9722:
[----:B------:R-:W-:Y:S02]  /*2ad30*/  LOP3.LUT R26, R3, 0x80000000, R8, 0xb8, !PT ;  /* 0x80000000031a7812 */ /* 0x000fe400078eb808 */
[----:B--2---:R-:W-:Y:S01]  /*2ad40*/  LOP3.LUT R27, R6, 0x80000000, R9, 0xb8, !PT ;  /* 0x80000000061b7812 */ /* 0x004fe200078eb809 */
[----:B------:R-:W-:Y:S06]  /*2ad50*/  BRA `(.L_x_9709) ;  /* 0x0000001400d07947 */ /* 0x000fec0003800000 */
.L_x_9711:
        /* <DEDUP_REMOVED lines=29> */
[----:B0-----:R-:W-:Y:S05]  /*2af30*/  CALL.REL.NOINC `($__internal_11_$__cuda_sm3x_div_rn_ftz_f32_slowpath) ;  /* 0x0000001800547944 */ /* 0x001fea0003c00000 */
.L_x_9748:
[----:B------:R-:W-:Y:S05]  /*2af40*/  BSYNC B4 ;  /* 0x0000000000047941 */ /* 0x000fea0003800000 */
.L_x_9747:
        /* <DEDUP_REMOVED lines=18> */
.L_x_9750:
[----:B------:R-:W-:Y:S02]  /*2b070*/  ISETP.GE.AND P0, PT, R27, RZ, PT ;  /* 0x000000ff1b00720c */ /* 0x000fe40003f06270 */
[----:B------:R-:W-:-:S11]  /*2b080*/  MOV R3, 0x3fd774eb ;  /* 0x3fd774eb00037802 */ /* 0x000fd60000000f00 */
[----:B------:R-:W-:-:S04]  /*2b090*/  @P0 FFMA.FTZ R0, R3, 0.93318945169448852539, -R0 ;  /* 0x3f6ee58103000823 */ /* 0x000fc80000010800 */
[----:B------:R-:W-:-:S07]  /*2b0a0*/  @!P0 FFMA.FTZ R0, R3, 0.93318945169448852539, R0 ;  /* 0x3f6ee58103008823 */ /* 0x000fce0000010000 */
.L_x_9751:
[----:B------:R-:W-:Y:S05]  /*2b0b0*/  BSYNC B0 ;  /* 0x0000000000007941 */ /* 0x000fea0003800000 */
.L_x_9749:
        /* <DEDUP_REMOVED lines=13> */
.L_x_9746:
        /* <DEDUP_REMOVED lines=11> */
[----:B0-----:R-:W-:Y:S05]  /*2b240*/  CALL.REL.NOINC `($__internal_11_$__cuda_sm3x_div_rn_ftz_f32_slowpath) ;  /* 0x0000001400907944 */ /* 0x001fea0003c00000 */
.L_x_9754:
[----:B------:R-:W-:Y:S05]  /*2b250*/  BSYNC B4 ;  /* 0x0000000000047941 */ /* 0x000fea0003800000 */
.L_x_9753:
        /* <DEDUP_REMOVED lines=18> */
.L_x_9756:
[----:B------:R-:W-:Y:S02]  /*2b380*/  ISETP.GE.AND P0, PT, R27, RZ, PT ;  /* 0x000000ff1b00720c */ /* 0x000fe40003f06270 */
[----:B------:R-:W-:-:S11]  /*2b390*/  MOV R3, 0x3fd774eb ;  /* 0x3fd774eb00037802 */ /* 0x000fd60000000f00 */
[----:B------:R-:W-:-:S04]  /*2b3a0*/  @P0 FFMA.FTZ R0, R3, 0.93318945169448852539, -R0 ;  /* 0x3f6ee58103000823 */ /* 0x000fc80000010800 */
[----:B------:R-:W-:-:S07]  /*2b3b0*/  @!P0 FFMA.FTZ R0, R3, 0.93318945169448852539, R0 ;  /* 0x3f6ee58103008823 */ /* 0x000fce0000010000 */
.L_x_9757:
[----:B------:R-:W-:Y:S05]  /*2b3c0*/  BSYNC B0 ;  /* 0x0000000000007941 */ /* 0x000fea0003800000 */
.L_x_9755:
        /* <DEDUP_REMOVED lines=27> */
.L_x_9745:
        /* <DEDUP_REMOVED lines=32> */
[----:B0-----:R-:W-:Y:S05]  /*2b780*/  CALL.REL.NOINC `($__internal_11_$__cuda_sm3x_div_rn_ftz_f32_slowpath) ;  /* 0x0000001000407944 */ /* 0x001fea0003c00000 */
.L_x_9759:
[----:B------:R-:W-:Y:S05]  /*2b790*/  BSYNC B4 ;  /* 0x0000000000047941 */ /* 0x000fea0003800000 */
.L_x_9758:
        /* <DEDUP_REMOVED lines=18> */
.L_x_9761:
[----:B------:R-:W-:Y:S02]  /*2b8c0*/  ISETP.GE.AND P0, PT, R27, RZ, PT ;  /* 0x000000ff1b00720c */ /* 0x000fe40003f06270 */
[----:B------:R-:W-:-:S11]  /*2b8d0*/  MOV R3, 0x3fd774eb ;  /* 0x3fd774eb00037802 */ /* 0x000fd60000000f00 */
[----:B------:R-:W-:-:S04]  /*2b8e0*/  @P0 FFMA.FTZ R0, R3, 0.93318945169448852539, -R0 ;  /* 0x3f6ee58103000823 */ /* 0x000fc80000010800 */
[----:B------:R-:W-:-:S07]  /*2b8f0*/  @!P0 FFMA.FTZ R0, R3, 0.93318945169448852539, R0 ;  /* 0x3f6ee58103008823 */ /* 0x000fce0000010000 */
.L_x_9762:
[----:B------:R-:W-:Y:S05]  /*2b900*/  BSYNC B0 ;  /* 0x0000000000007941 */ /* 0x000fea0003800000 */
.L_x_9760:
        /* <DEDUP_REMOVED lines=11> */
.L_x_9744:
        /* <DEDUP_REMOVED lines=23> */
.L_x_9766:
[----:B------:R-:W-:Y:S05]  /*2bb30*/  BSYNC B4 ;  /* 0x0000000000047941 */ /* 0x000fea0003800000 */
.L_x_9765:
        /* <DEDUP_REMOVED lines=24> */
.L_x_9764:
        /* <DEDUP_REMOVED lines=12> */
.L_x_9768:
[----:B------:R-:W-:Y:S05]  /*2bd80*/  BSYNC B4 ;  /* 0x0000000000047941 */ /* 0x000fea0003800000 */
.L_x_9767:
        /* <DEDUP_REMOVED lines=16> */
[----:B------:R-:W1:Y:S02]  /*2be90*/  MUFU.SQRT R22, R21 ;  /* 0x0000001500167308 */ /* 0x000e640000002000 */
[----:B------:R-:W-:-:S04]  /*2bea0*/  FFMA.FTZ R20, R3, R20, 0.10640415549278259277 ;  /* 0x3dd9ea6c03147423 */ /* 0x000fc80000010014 */
[----:B------:R-:W-:-:S04]  /*2beb0*/  FFMA.FTZ R20, R3, R20, -0.14207722246646881104 ;  /* 0xbe117cb103147423 */ /* 0x000fc80000010014 */
[----:B------:R-:W-:-:S04]  /*2bec0*/  FFMA.FTZ R20, R3, R20, 0.19993925094604492188 ;  /* 0x3e4cbce003147423 */ /* 0x000fc80000010014 */
[----:B------:R-:W-:Y:S01]  /*2bed0*/  FFMA.FTZ R20, R3, R20, -0.33333197236061096191 ;  /* 0xbeaaaa7d03147423 */ /* 0x000fe20000010014 */
[----:B-1----:R-:W-:Y:S01]  /*2bee0*/  @P0 FMUL.FTZ R2, R5, R22 ;  /* 0x0000001605020220 */ /* 0x002fe20000410000 */
        /* <DEDUP_REMOVED lines=8> */
[----:B------:R-:W1:Y:S04]  /*2bf70*/  MUFU.LG2 R2, R2 ;  /* 0x0000000200027308 */ /* 0x000e680000000c00 */
[----:B------:R-:W-:Y:S02]  /*2bf80*/  FSEL R0, R0, 0.78539818525314331055, P0 ;  /* 0x3f490fdb00007808 */ /* 0x000fe40000000000 */
[----:B------:R-:W-:Y:S02]  /*2bf90*/  FSETP.GTU.FTZ.AND P0, PT, |R4|, +INF , PT ;  /* 0x7f8000000400780b */ /* 0x000fe40003f1c200 */
[----:B------:R-:W-:-:S04]  /*2bfa0*/  FSEL R3, R0, RZ, P1 ;  /* 0x000000ff00037208 */ /* 0x000fc80000800000 */
[----:B------:R-:W-:-:S04]  /*2bfb0*/  LOP3.LUT R3, R3, 0x80000000, R8, 0xb8, !PT ;  /* 0x8000000003037812 */ /* 0x000fc800078eb808 */
[----:B------:R-:W-:Y:S01]  /*2bfc0*/  FSEL R3, R4, R3, P0 ;  /* 0x0000000304037208 */ /* 0x000fe20000000000 */
[----:B-1----:R-:W-:Y:S01]  /*2bfd0*/  FMUL.FTZ R7, R2, 0.69314718246459960938 ;  /* 0x3f31721802077820 */ /* 0x002fe20000410000 */
[----:B------:R-:W-:Y:S06]  /*2bfe0*/  BRA `(.L_x_9752) ;  /* 0x0000000000dc7947 */ /* 0x000fec0003800000 */
.L_x_9763:
        /* <DEDUP_REMOVED lines=33> */
.L_x_9770:
[----:B------:R-:W-:Y:S05]  /*2c200*/  BSYNC B4 ;  /* 0x0000000000047941 */ /* 0x000fea0003800000 */
.L_x_9769:
        /* <DEDUP_REMOVED lines=21> */
.L_x_9752:
[----:B------:R-:W-:Y:S05]  /*2c360*/  BSYNC B3 ;  /* 0x0000000000037941 */ /* 0x000fea0003800000 */
.L_x_9743:
[----:B------:R-:W-:Y:S01]  /*2c370*/  FADD.FTZ R0, R7, 0.69314718246459960938 ;  /* 0x3f31721807007421 */ /* 0x000fe20000010000 */
[----:B------:R-:W-:-:S04]  /*2c380*/  LOP3.LUT R26, R3, 0x80000000, R8, 0xb8, !PT ;  /* 0x80000000031a7812 */ /* 0x000fc800078eb808 */
[----:B------:R-:W-:Y:S01]  /*2c390*/  LOP3.LUT R27, R0, 0x80000000, R9, 0xb8, !PT ;  /* 0x80000000001b7812 */ /* 0x000fe200078eb809 */
[----:B------:R-:W-:Y:S06]  /*2c3a0*/  BRA `(.L_x_9709) ;  /* 0x00000000003c7947 */ /* 0x000fec0003800000 */
.L_x_9710:
        /* <DEDUP_REMOVED lines=15> */
.L_x_9709:
[----:B------:R-:W-:Y:S05]  /*2c4a0*/  BSYNC B2 ;  /* 0x0000000000027941 */ /* 0x000fea0003800000 */
.L_x_9708:
[----:B------:R-:W-:Y:S05]  /*2c4b0*/  WARPSYNC.ALL ;  /* 0x0000000000007948 */ /* 0x000fea0003800000 */
[----:B------:R-:W2:Y:S01]  /*2c4c0*/  S2R R0, SR_TID.X ;  /* 0x0000000000007919 */ /* 0x000ea20000002100 */
[----:B------:R-:W-:Y:S04]  /*2c4d0*/  BSSY B0, `(.L_x_9771) ;  /* 0x0000033000007945 */ /* 0x000fe80003800000 */
[----:B------:R-:W-:Y:S01]  /*2c4e0*/  BSSY B1, `(.L_x_9772) ;  /* 0x000002b000017945 */ /* 0x000fe20003800000 */
[----:B--2---:R-:W-:-:S13]  /*2c4f0*/  ISETP.GE.AND P0, PT, R0, UR4, PT ;  /* 0x0000000400007c0c */ /* 0x004fda000bf06270 */
[----:B------:R-:W2:Y:S01]  /*2c500*/  @!P0 LDC.64 R2, c[0x0][0x218] ;  /* 0x00008600ff028b82 */ /* 0x000ea20000000a00 */
[C---:B------:R-:W-:Y:S02]  /*2c510*/  @!P0 IADD3 R5, R0.reuse, UR6, RZ ;  /* 0x0000000600058c10 */ /* 0x040fe4000fffe0ff */
[----:B------:R-:W-:-:S03]  /*2c520*/  @!P0 IADD3 R0, R0, 0x80, RZ ;  /* 0x0000008000008810 */ /* 0x000fc60007ffe0ff */
[----:B--2---:R-:W-:-:S05]  /*2c530*/  @!P0 IMAD.WIDE.U32 R2, R5, 0x8, R2 ;  /* 0x0000000805028825 */ /* 0x004fca00078e0002 */
[----:B------:R2:W-:Y:S01]  /*2c540*/  @!P0 STG.E.64 desc[UR8][R2.64], R10 ;  /* 0x0000000a02008986 */ /* 0x0005e2000c101b08 */
[----:B------:R-:W-:-:S13]  /*2c550*/  ISETP.GE.AND P0, PT, R0, UR4, PT ;  /* 0x0000000400007c0c */ /* 0x000fda000bf06270 */
[----:B--2---:R-:W-:Y:S05]  /*2c560*/  @P0 BRA `(.L_x_9773) ;  /* 0x0000000000300947 */ /* 0x004fea0003800000 */
[----:B------:R-:W2:Y:S01]  /*2c570*/  LDC.64 R2, c[0x0][0x218] ;  /* 0x00008600ff027b82 */ /* 0x000ea20000000a00 */
[C---:B------:R-:W-:Y:S02]  /*2c580*/  IADD3 R5, R0.reuse, UR6, RZ ;  /* 0x0000000600057c10 */ /* 0x040fe4000fffe0ff */
[----:B------:R-:W-:-:S04]  /*2c590*/  IADD3 R0, R0, 0x80, RZ ;  /* 0x0000008000007810 */ /* 0x000fc80007ffe0ff */
[----:B------:R-:W-:Y:S01]  /*2c5a0*/  ISETP.GE.AND P0, PT, R0, UR4, PT ;  /* 0x0000000400007c0c */ /* 0x000fe2000bf06270 */
[----:B--2---:R-:W-:-:S05]  /*2c5b0*/  IMAD.WIDE.U32 R2, R5, 0x8, R2 ;  /* 0x0000000805027825 */ /* 0x004fca00078e0002 */
[----:B------:R2:W-:Y:S07]  /*2c5c0*/  STG.E.64 desc[UR8][R2.64], R12 ;  /* 0x0000000c02007986 */ /* 0x0005ee000c101b08 */
[----:B------:R-:W-:Y:S05]  /*2c5d0*/  @P0 BRA `(.L_x_9774) ;  /* 0x0000000000300947 */ /* 0x000fea0003800000 */
[----:B--2---:R-:W2:Y:S01]  /*2c5e0*/  LDC.64 R2, c[0x0][0x218] ;  /* 0x00008600ff027b82 */ /* 0x004ea20000000a00 */
[C---:B------:R-:W-:Y:S02]  /*2c5f0*/  IADD3 R5, R0.reuse, UR6, RZ ;  /* 0x0000000600057c10 */ /* 0x040fe4000fffe0ff */
[----:B------:R-:W-:-:S03]  /*2c600*/  IADD3 R0, R0, 0x80, RZ ;  /* 0x0000008000007810 */ /* 0x000fc60007ffe0ff */
[----:B--2---:R-:W-:-:S05]  /*2c610*/  IMAD.WIDE.U32 R2, R5, 0x8, R2 ;  /* 0x0000000805027825 */ /* 0x004fca00078e0002 */
[----:B------:R2:W-:Y:S02]  /*2c620*/  STG.E.64 desc[UR8][R2.64], R14 ;  /* 0x0000000e02007986 */ /* 0x0005e4000c101b08 */
.L_x_9773:
[----:B------:R-:W-:-:S13]  /*2c630*/  ISETP.GE.AND P0, PT, R0, UR4, PT ;  /* 0x0000000400007c0c */ /* 0x000fda000bf06270 */
[----:B------:R-:W-:Y:S05]  /*2c640*/  @P0 BRA `(.L_x_9775) ;  /* 0x0000000000300947 */ /* 0x000fea0003800000 */
[----:B--2---:R-:W2:Y:S01]  /*2c650*/  LDC.64 R2, c[0x0][0x218] ;  /* 0x00008600ff027b82 */ /* 0x004ea20000000a00 */
[C---:B------:R-:W-:Y:S02]  /*2c660*/  IADD3 R5, R0.reuse, UR6, RZ ;  /* 0x0000000600057c10 */ /* 0x040fe4000fffe0ff */
[----:B------:R-:W-:-:S03]  /*2c670*/  IADD3 R0, R0, 0x80, RZ ;  /* 0x0000008000007810 */ /* 0x000fc60007ffe0ff */
[----:B--2---:R-:W-:-:S05]  /*2c680*/  IMAD.WIDE.U32 R2, R5, 0x8, R2 ;  /* 0x0000000805027825 */ /* 0x004fca00078e0002 */
[----:B------:R3:W-:Y:S02]  /*2c690*/  STG.E.64 desc[UR8][R2.64], R16 ;  /* 0x0000001002007986 */ /* 0x0007e4000c101b08 */
.L_x_9774:
[----:B------:R-:W-:-:S13]  /*2c6a0*/  ISETP.GE.AND P0, PT, R0, UR4, PT ;  /* 0x0000000400007c0c */ /* 0x000fda000bf06270 */
[----:B------:R-:W-:Y:S05]  /*2c6b0*/  @P0 BRA `(.L_x_9776) ;  /* 0x0000000000340947 */ /* 0x000fea0003800000 */
[----:B--23--:R-:W2:Y:S01]  /*2c6c0*/  LDC.64 R2, c[0x0][0x218] ;  /* 0x00008600ff027b82 */ /* 0x00cea20000000a00 */
[C---:B------:R-:W-:Y:S02]  /*2c6d0*/  IADD3 R5, R0.reuse, UR6, RZ ;  /* 0x0000000600057c10 */ /* 0x040fe4000fffe0ff */
[----:B------:R-:W-:-:S03]  /*2c6e0*/  IADD3 R0, R0, 0x80, RZ ;  /* 0x0000008000007810 */ /* 0x000fc60007ffe0ff */
[----:B--2---:R-:W-:-:S05]  /*2c6f0*/  IMAD.WIDE.U32 R2, R5, 0x8, R2 ;  /* 0x0000000805027825 */ /* 0x004fca00078e0002 */
[----:B------:R3:W-:Y:S02]  /*2c700*/  STG.E.64 desc[UR8][R2.64], R18 ;  /* 0x0000001202007986 */ /* 0x0007e4000c101b08 */
.L_x_9775:
[----:B------:R-:W-:-:S13]  /*2c710*/  ISETP.GE.AND P0, PT, R0, UR4, PT ;  /* 0x0000000400007c0c */ /* 0x000fda000bf06270 */
[----:B------:R-:W-:Y:S05]  /*2c720*/  @P0 BREAK B1 ;  /* 0x0000000000010942 */ /* 0x000fea0003800000 */
[----:B------:R-:W-:Y:S05]  /*2c730*/  @P0 BRA `(.L_x_9777) ;  /* 0x0000000000300947 */ /* 0x000fea0003800000 */
[----:B--23--:R-:W2:Y:S01]  /*2c740*/  LDC.64 R2, c[0x0][0x218] ;  /* 0x00008600ff027b82 */ /* 0x00cea20000000a00 */
[C---:B------:R-:W-:Y:S02]  /*2c750*/  IADD3 R5, R0.reuse, UR6, RZ ;  /* 0x0000000600057c10 */ /* 0x040fe4000fffe0ff */
[----:B------:R-:W-:-:S03]  /*2c760*/  IADD3 R0, R0, 0x80, RZ ;  /* 0x0000008000007810 */ /* 0x000fc60007ffe0ff */
[----:B--2---:R-:W-:-:S05]  /*2c770*/  IMAD.WIDE.U32 R2, R5, 0x8, R2 ;  /* 0x0000000805027825 */ /* 0x004fca00078e0002 */
[----:B------:R4:W-:Y:S02]  /*2c780*/  STG.E.64 desc[UR8][R2.64], R24 ;  /* 0x0000001802007986 */ /* 0x0009e4000c101b08 */
.L_x_9776:
[----:B------:R-:W-:Y:S05]  /*2c790*/  BSYNC B1 ;  /* 0x0000000000017941 */ /* 0x000fea0003800000 */
.L_x_9772:
[----:B------:R-:W-:-:S13]  /*2c7a0*/  ISETP.GE.AND P0, PT, R0, UR4, PT ;  /* 0x0000000400007c0c */ /* 0x000fda000bf06270 */
[----:B--234-:R-:W2:Y:S01]  /*2c7b0*/  @!P0 LDC.64 R2, c[0x0][0x218] ;  /* 0x00008600ff028b82 */ /* 0x01cea20000000a00 */
[C---:B------:R-:W-:Y:S02]  /*2c7c0*/  @!P0 IADD3 R5, R0.reuse, UR6, RZ ;  /* 0x0000000600058c10 */ /* 0x040fe4000fffe0ff */
[----:B------:R-:W-:-:S03]  /*2c7d0*/  @!P0 IADD3 R0, R0, 0x80, RZ ;  /* 0x0000008000008810 */ /* 0x000fc60007ffe0ff */
[----:B--2---:R-:W-:-:S05]  /*2c7e0*/  @!P0 IMAD.WIDE.U32 R2, R5, 0x8, R2 ;  /* 0x0000000805028825 */ /* 0x004fca00078e0002 */
[----:B------:R4:W-:Y:S02]  /*2c7f0*/  @!P0 STG.E.64 desc[UR8][R2.64], R28 ;  /* 0x0000001c02008986 */ /* 0x0009e4000c101b08 */
.L_x_9777:
[----:B------:R-:W-:Y:S05]  /*2c800*/  BSYNC B0 ;  /* 0x0000000000007941 */ /* 0x000fea0003800000 */
.L_x_9771:
[----:B------:R-:W-:Y:S05]  /*2c810*/  WARPSYNC.ALL ;  /* 0x0000000000007948 */ /* 0x000fea0003800000 */
[----:B------:R-:W-:-:S13]  /*2c820*/  ISETP.GE.AND P0, PT, R0, UR4, PT ;  /* 0x0000000400007c0c */ /* 0x000fda000bf06270 */
[----:B------:R-:W-:Y:S05]  /*2c830*/  @P0 EXIT ;  /* 0x000000000000094d */ /* 0x000fea0003800000 */
[----:B--234-:R-:W2:Y:S01]  /*2c840*/  LDC.64 R2, c[0x0][0x218] ;  /* 0x00008600ff027b82 */ /* 0x01cea20000000a00 */
[----:B------:R-:W-:-:S05]  /*2c850*/  IADD3 R5, R0, UR6, RZ ;  /* 0x0000000600057c10 */ /* 0x000fca000fffe0ff */
[----:B--2---:R-:W-:-:S05]  /*2c860*/  IMAD.WIDE.U32 R2, R5, 0x8, R2 ;  /* 0x0000000805027825 */ /* 0x004fca00078e0002 */
[----:B------:R-:W-:Y:S01]  /*2c870*/  STG.E.64 desc[UR8][R2.64], R26 ;  /* 0x0000001a02007986 */ /* 0x000fe2000c101b08 */
[----:B------:R-:W-:Y:S05]  /*2c880*/  EXIT ;  /* 0x000000000000794d */ /* 0x000fea0003800000 */
        .weak           $__internal_11_$__cuda_sm3x_div_rn_ftz_f32_slowpath
        .type           $__internal_11_$__cuda_sm3x_div_rn_ftz_f32_slowpath,@function
        .size           $__internal_11_$__cuda_sm3x_div_rn_ftz_f32_slowpath,(.L_x_20807 - $__internal_11_$__cuda_sm3x_div_rn_ftz_f32_slowpath)
$__internal_11_$__cuda_sm3x_div_rn_ftz_f32_slowpath:
        /* <DEDUP_REMOVED lines=32> */
.L_x_9780:
[----:B------:R-:W-:Y:S05]  /*2ca90*/  BSYNC B1 ;  /* 0x0000000000017941 */ /* 0x000fea0003800000 */
.L_x_9779:
[----:B------:R-:W-:Y:S01]  /*2caa0*/  IADD3 R3, R3, -0x7f, RZ ;  /* 0xffffff8103037810 */ /* 0x000fe20007ffe0ff */
[----:B------:R-:W-:Y:S01]  /*2cab0*/  BSSY B1, `(.L_x_9785) ;  /* 0x000001b000017945 */ /* 0x000fe20003800000 */
[----:B------:R-:W-:-:S03]  /*2cac0*/  IADD3 R20, R20, -0x7f, RZ ;  /* 0xffffff8114147810 */ /* 0x000fc60007ffe0ff */
[----:B------:R-:W-:-:S04]  /*2cad0*/  IMAD R30, R3, -0x800000, R0 ;  /* 0xff800000031e7824 */ /* 0x000fc800078e0200 */
        /* <DEDUP_REMOVED lines=8> */
[----:B------:R-:W-:Y:S01]  /*2cb60*/  FFMA R0, R5, R23, R0 ;  /* 0x0000001705007223 */ /* 0x000fe20000000000 */
[----:B------:R-:W-:-:S03]  /*2cb70*/  IADD3 R5, R20, -R3, RZ ;  /* 0x8000000314057210 */ /* 0x000fc60007ffe0ff */
[----:B------:R-:W-:-:S05]  /*2cb80*/  FFMA.FTZ R0, R21, R0, R23 ;  /* 0x0000000015007223 */ /* 0x000fca0000010017 */
[----:B------:R-:W-:-:S04]  /*2cb90*/  SHF.R.U32.HI R20, RZ, 0x17, R0 ;  /* 0x00000017ff147819 */ /* 0x000fc80000011600 */
[----:B------:R-:W-:-:S04]  /*2cba0*/  LOP3.LUT R20, R20, 0xff, RZ, 0xc0, !PT ;  /* 0x000000ff14147812 */ /* 0x000fc800078ec0ff */
[----:B------:R-:W-:-:S04]  /*2cbb0*/  IADD3 R3, R20, R5, RZ ;  /* 0x0000000514037210 */ /* 0x000fc80007ffe0ff */
[----:B------:R-:W-:-:S04]  /*2cbc0*/  IADD3 R20, R3, -0x1, RZ ;  /* 0xffffffff03147810 */ /* 0x000fc80007ffe0ff */
[----:B------:R-:W-:-:S13]  /*2cbd0*/  ISETP.GE.U32.AND P0, PT, R20, 0xfe, PT ;  /* 0x000000fe1400780c */ /* 0x000fda0003f06070 */
[----:B------:R-:W-:Y:S05]  /*2cbe0*/  @!P0 BRA `(.L_x_9786) ;  /* 0x0000000000188947 */ /* 0x000fea0003800000 */
[----:B------:R-:W-:-:S13]  /*2cbf0*/  ISETP.GT.AND P0, PT, R3, 0xfe, PT ;  /* 0x000000fe0300780c */ /* 0x000fda0003f04270 */
[----:B------:R-:W-:Y:S02]  /*2cc00*/  @!P0 ISETP.GE.AND P1, PT, R3, 0x1, PT ;  /* 0x000000010300880c */ /* 0x000fe40003f26270 */
[----:B------:R-:W-:-:S04]  /*2cc10*/  LOP3.LUT R3, R0, 0x80000000, RZ, 0xc0, !PT ;  /* 0x8000000000037812 */ /* 0x000fc800078ec0ff */
[C---:B------:R-:W-:Y:S02]  /*2cc20*/  @!P0 SEL R0, R3.reuse, R0, !P1 ;  /* 0x0000000003008207 */ /* 0x040fe40004800000 */
[----:B------:R-:W-:Y:S01]  /*2cc30*/  @P0 LOP3.LUT R0, R3, 0x7f800000, RZ, 0xfc, !PT ;  /* 0x7f80000003000812 */ /* 0x000fe200078efcff */
[----:B------:R-:W-:Y:S06]  /*2cc40*/  BRA `(.L_x_9787) ;  /* 0x0000000000047947 */ /* 0x000fec0003800000 */
.L_x_9786:
[----:B------:R-:W-:-:S07]  /*2cc50*/  LEA R0, R5, R0, 0x17 ;  /* 0x0000000005007211 */ /* 0x000fce00078eb8ff */
.L_x_9787:
[----:B------:R-:W-:Y:S05]  /*2cc60*/  BSYNC B1 ;  /* 0x0000000000017941 */ /* 0x000fea0003800000 */
.L_x_9785:
[----:B------:R-:W-:Y:S05]  /*2cc70*/  BRA `(.L_x_9788) ;  /* 0x0000000000207947 */ /* 0x000fea0003800000 */
.L_x_9784:
[----:B------:R-:W-:-:S04]  /*2cc80*/  LOP3.LUT R23, R0, 0x80000000, R23, 0x48, !PT ;  /* 0x8000000000177812 */ /* 0x000fc800078e4817 */
[----:B------:R-:W-:Y:S01]  /*2cc90*/  LOP3.LUT R0, R23, 0x7f800000, RZ, 0xfc, !PT ;  /* 0x7f80000017007812 */ /* 0x000fe200078efcff */
[----:B------:R-:W-:Y:S06]  /*2cca0*/  BRA `(.L_x_9788) ;  /* 0x0000000000147947 */ /* 0x000fec0003800000 */
.L_x_9783:
[----:B------:R-:W-:Y:S01]  /*2ccb0*/  LOP3.LUT R0, R0, 0x80000000, R23, 0x48, !PT ;  /* 0x8000000000007812 */ /* 0x000fe200078e4817 */
[----:B------:R-:W-:Y:S06]  /*2ccc0*/  BRA `(.L_x_9788) ;  /* 0x00000000000c7947 */ /* 0x000fec0003800000 */
.L_x_9782:
[----:B------:R-:W0:Y:S01]  /*2ccd0*/  MUFU.RSQ R0, -QNAN ;  /* 0xffc0000000007908 */ /* 0x000e220000001400 */
[----:B------:R-:W-:Y:S05]  /*2cce0*/  BRA `(.L_x_9788) ;  /* 0x0000000000047947 */ /* 0x000fea0003800000 */
.L_x_9781:
[----:B------:R-:W-:-:S07]  /*2ccf0*/  FADD.FTZ R0, R23, R0 ;  /* 0x0000000017007221 */ /* 0x000fce0000010000 */
.L_x_9788:
[----:B------:R-:W-:Y:S05]  /*2cd00*/  BSYNC B0 ;  /* 0x0000000000007941 */ /* 0x000fea0003800000 */
.L_x_9778:
[----:B------:R-:W-:-:S06]  /*2cd10*/  HFMA2.MMA R3, -RZ, RZ, 0, 0 ;  /* 0x00000000ff037435 */ /* 0x000fcc00000001ff */
[----:B0-----:R-:W-:Y:S05]  /*2cd20*/  RET.REL.NODEC R2 `(_ZN2at6native29vectorized_elementwise_kernelILi2EZZZNS0_16asin_kernel_cudaERNS_18TensorIteratorBaseEENKUlvE_clEvENKUlvE0_clEvEUlN3c107complexIfEEE_St5arrayIPcLm2EEEEviT0_T1_) ;  /* 0xfffffd3002b47950 */ /* 0x001fea0003c3ffff */
.L_x_9789:
        /* <DEDUP_REMOVED lines=13> */
.L_x_20807:


//--------------------- .text._ZN2at6native29vectorized_elementwise_kernelILi4EZZZNS0_16asin_kernel_cudaERNS_18TensorIteratorBaseEENKUlvE_clEvENKUlvE0_clEvEUlN3c107complexIfEEE_St5arrayIPcLm2EEEEviT0_T1_ --------------------------
	.section	.text._ZN2at6native29vectorized_elementwise_kernelILi4EZZZNS0_16asin_kernel_cudaERNS_18TensorIteratorBaseEENKUlvE_clEvENKUlvE0_clEvEUlN3c107complexIfEEE_St5arrayIPcLm2EEEEviT0_T1_,"ax",@progbits
	.align	128
        .global         _ZN2at6native29vectorized_elementwise_kernelILi4EZZZNS0_16asin_kernel_cudaERNS_18TensorIteratorBaseEENKUlvE_clEvENKUlvE0_clEvEUlN3c107complexIfEEE_St5arrayIPcLm2EEEEviT0_T1_
        .type           _ZN2at6native29vectorized_elementwise_kernelILi4EZZZNS0_16asin_kernel_cudaERNS_18TensorIteratorBaseEENKUlvE_clEvENKUlvE0_clEvEUlN3c107complexIfEEE_St5arrayIPcLm2EEEEviT0_T1_,@function
        .size           _ZN2at6native29vectorized_elementwise_kernelILi4EZZZNS0_16asin_kernel_cudaERNS_18TensorIteratorBaseEENKUlvE_clEvENKUlvE0_clEvEUlN3c107complexIfEEE_St5arrayIPcLm2EEEEviT0_T1_,(.L_x_20808 - _ZN2at6native29vectorized_elementwise_kernelILi4EZZZNS0_16asin_kernel_cudaERNS_18TensorIteratorBaseEENKUlvE_clEvENKUlvE0_clEvEUlN3c107complexIfEEE_St5arrayIPcLm2EEEEviT0_T1_)
        .other          _ZN2at6native29vectorized_elementwise_kernelILi4EZZZNS0_16asin_kernel_cudaERNS_18TensorIteratorBaseEENKUlvE_clEvENKUlvE0_clEvEUlN3c107complexIfEEE_St5arrayIPcLm2EEEEviT0_T1_,@"STO_CUDA_ENTRY STV_DEFAULT"
_ZN2at6native29vectorized_elementwise_kernelILi4EZZZNS0_16asin_kernel_cudaERNS_18TensorIteratorBaseEENKUlvE_clEvENKUlvE0_clEvEUlN3c107complexIfEEE_St5arrayIPcLm2EEEEviT0_T1_:
.text._ZN2at6native29vectorized_elementwise_kernelILi4EZZZNS0_16asin_kernel_cudaERNS_18TensorIteratorBaseEENKUlvE_clEvENKUlvE0_clEvEUlN3c107complexIfEEE_St5arrayIPcLm2EEEEviT0_T1_:
        /* <DEDUP_REMOVED lines=129> */
.L_x_9798:
        /* <DEDUP_REMOVED lines=10> */
.L_x_9800:
[----:B------:R-:W-:-:S04]  /*08b0*/  FADD.FTZ R20, -R0, R5 ;  /* 0x0000000500147221 */ /* 0x000fc80000010100 */
[----:B------:R-:W-:-:S07]  /*08c0*/  FMUL.FTZ R20, R20, 0.5 ;  /* 0x3f00000014147820 */ /* 0x000fce0000410000 */
.L_x_9801:
[----:B------:R-:W-:Y:S05]  /*08d0*/  BSYNC B1 ;  /* 0x0000000000017941 */ /* 0x000fea0003800000 */
.L_x_9799:
        /* <DEDUP_REMOVED lines=11> */
.L_x_9803:
[----:B------:R-:W-:-:S04]  /*0990*/  FADD.FTZ R21, R2, -R21 ;  /* 0x8000001502157221 */ /* 0x000fc80000010000 */
[----:B------:R-:W-:-:S07]  /*09a0*/  FMUL.FTZ R21, R21, 0.5 ;  /* 0x3f00000015157820 */ /* 0x000fce0000410000 */
.L_x_9804:
[----:B------:R-:W-:Y:S05]  /*09b0*/  BSYNC B1 ;  /* 0x0000000000017941 */ /* 0x000fea0003800000 */
.L_x_9802:
        /* <DEDUP_REMOVED lines=35> */
.L_x_9797:
[----:B------:R0:W1:Y:S02]  /*0bf0*/  MUFU.SQRT R28, R26 ;  /* 0x0000001a001c7308 */ /* 0x0000640000002000 */
.L_x_9796:
[----:B------:R-:W-:Y:S05]  /*0c00*/  BSYNC B0 ;  /* 0x0000000000007941 */ /* 0x000fea0003800000 */
.L_x_9795:
        /* <DEDUP_REMOVED lines=35> */
.L_x_9808:
        /* <DEDUP_REMOVED lines=17> */
.L_x_9814:
[----:B------:R-:W-:-:S04]  /*0f50*/  FADD.FTZ R0, -R0, R5 ;  /* 0x0000000500007221 */ /* 0x000fc80000010100 */
[----:B------:R-:W-:-:S07]  /*0f60*/  FMUL.FTZ R0, R0, 0.5 ;  /* 0x3f00000000007820 */ /* 0x000fce0000410000 */
.L_x_9815:
[----:B------:R-:W-:Y:S05]  /*0f70*/  BSYNC B4 ;  /* 0x0000000000047941 */ /* 0x000fea0003800000 */
.L_x_9813:
        /* <DEDUP_REMOVED lines=10> */
.L_x_9817:
[----:B------:R-:W-:-:S04]  /*1020*/  FADD.FTZ R2, -R3, R2 ;  /* 0x0000000203027221 */ /* 0x000fc80000010100 */
[----:B------:R-:W-:-:S07]  /*1030*/  FMUL.FTZ R3, R2, 0.5 ;  /* 0x3f00000002037820 */ /* 0x000fce0000410000 */
.L_x_9818:
[----:B------:R-:W-:Y:S05]  /*1040*/  BSYNC B4 ;  /* 0x0000000000047941 */ /* 0x000fea0003800000 */
.L_x_9816:
[----:B------:R-:W-:Y:S01]  /*1050*/  FADD.FTZ R3, R3, R0 ;  /* 0x0000000003037221 */ /* 0x000fe20000010000 */
[----:B------:R-:W-:-:S04]  /*1060*/  FADD.FTZ R34, R25, R34 ;  /* 0x0000002219227221 */ /* 0x000fc80000010000 */
[----:B------:R-:W-:-:S06]  /*1070*/  FMUL.FTZ R34, R34, R3 ;  /* 0x0000000322227220 */ /* 0x000fcc0000410000 */
[----:B------:R-:W2:Y:S01]  /*1080*/  MUFU.SQRT R34, R34 ;  /* 0x0000002200227308 */ /* 0x000ea20000002000 */
[----:B------:R-:W-:Y:S05]  /*1090*/  BRA `(.L_x_9819) ;  /* 0x0000000000487947 */ /* 0x000fea0003800000 */
.L_x_9812:
        /* <DEDUP_REMOVED lines=12> */
.L_x_9811:
[----:B------:R-:W-:Y:S01]  /*1160*/  FADD.FTZ R0, R34, 1 ;  /* 0x3f80000022007421 */ /* 0x000fe20000010000 */
[----:B------:R-:W-:Y:S01]  /*1170*/  MUFU.SQRT R3, R26 ;  /* 0x0000001a00037308 */ /* 0x000fe20000002000 */
[----:B------:R-:W-:Y:S02]  /*1180*/  MOV R25, 0x3f800000 ;  /* 0x3f80000000197802 */ /* 0x000fe40000000f00 */
[----:B------:R-:W-:-:S06]  /*1190*/  FMUL.FTZ R0, R0, 0.5 ;  /* 0x3f00000000007820 */ /* 0x000fcc0000410000 */
[----:B------:R-:W2:Y:S02]  /*11a0*/  MUFU.SQRT R0, R0 ;  /* 0x0000000000007308 */ /* 0x000ea40000002000 */
[----:B--2---:R-:W-:-:S07]  /*11b0*/  FMUL.FTZ R34, R3, R0 ;  /* 0x0000000003227220 */ /* 0x004fce0000410000 */
.L_x_9819:
[----:B------:R-:W-:Y:S05]  /*11c0*/  BSYNC B1 ;  /* 0x0000000000017941 */ /* 0x000fea0003800000 */
.L_x_9810:
[----:B------:R-:W-:Y:S05]  /*11d0*/  BRA `(.L_x_9820) ;  /* 0x0000000000087947 */ /* 0x000fea0003800000 */
.L_x_9807:
[----:B------:R-:W-:Y:S01]  /*11e0*/  FMUL.FTZ R34, R34, 16777216 ;  /* 0x4b80000022227820 */ /* 0x000fe20000410000 */
[----:B------:R-:W-:-:S07]  /*11f0*/  FMUL.FTZ R25, R25, 16777216 ;  /* 0x4b80000019197820 */ /* 0x000fce0000410000 */
.L_x_9820:
[----:B------:R-:W-:Y:S05]  /*1200*/  BSYNC B0 ;  /* 0x0000000000007941 */ /* 0x000fea0003800000 */
.L_x_9806:
        /* <DEDUP_REMOVED lines=16> */
[----:B-1---5:R-:W-:Y:S05]  /*1310*/  CALL.REL.NOINC `($__internal_12_$__cuda_sm3x_div_rn_ftz_f32_slowpath) ;  /* 0x000002b4005c7944 */ /* 0x022fea0003c00000 */
.L_x_9822:
[----:B------:R-:W-:Y:S05]  /*1320*/  BSYNC B4 ;  /* 0x0000000000047941 */ /* 0x000fea0003800000 */
.L_x_9821:
        /* <DEDUP_REMOVED lines=18> */
.L_x_9824:
[----:B------:R-:W-:Y:S02]  /*1450*/  ISETP.GE.AND P0, PT, R34, RZ, PT ;  /* 0x000000ff2200720c */ /* 0x000fe40003f06270 */
[----:B------:R-:W-:-:S11]  /*1460*/  MOV R3, 0x3fd774eb ;  /* 0x3fd774eb00037802 */ /* 0x000fd60000000f00 */
[----:B------:R-:W-:-:S04]  /*1470*/  @P0 FFMA.FTZ R0, R3, 0.93318945169448852539, -R0 ;  /* 0x3f6ee58103000823 */ /* 0x000fc80000010800 */
[----:B------:R-:W-:-:S07]  /*1480*/  @!P0 FFMA.FTZ R0, R3, 0.93318945169448852539, R0 ;  /* 0x3f6ee58103008823 */ /* 0x000fce0000010000 */
.L_x_9825:
[----:B------:R-:W-:Y:S05]  /*1490*/  BSYNC B0 ;  /* 0x0000000000007941 */ /* 0x000fea0003800000 */
.L_x_9823:
        /* <DEDUP_REMOVED lines=10> */
.L_x_9809:
[----:B------:R-:W-:Y:S05]  /*1540*/  BSYNC B3 ;  /* 0x0000000000037941 */ /* 0x000fea0003800000 */
.L_x_9805:
[----:B-1----:R-:W-:Y:S02]  /*1550*/  LOP3.LUT R29, R28, 0x80000000, R29, 0xb8, !PT ;  /* 0x800000001c1d7812 */ /* 0x002fe400078eb81d */
[----:B------:R-:W-:Y:S01]  /*1560*/  LOP3.LUT R4, R3, 0x80000000, R4, 0xb8, !PT ;  /* 0x8000000003047812 */ /* 0x000fe200078eb804 */
[----:B------:R-:W-:Y:S06]  /*1570*/  BRA `(.L_x_9794) ;  /* 0x0000001400d07947 */ /* 0x000fec0003800000 */
.L_x_9793:
        /* <DEDUP_REMOVED lines=29> */
[----:B-----5:R-:W-:Y:S05]  /*1750*/  CALL.REL.NOINC `($__internal_12_$__cuda_sm3x_div_rn_ftz_f32_slowpath) ;  /* 0x000002b0004c7944 */ /* 0x020fea0003c00000 */
[----:B------:R-:W-:-:S07]  /*1760*/  MOV R2, R0 ;  /* 0x0000000000027202 */ /* 0x000fce0000000f00 */
.L_x_9831:
[----:B------:R-:W-:Y:S05]  /*1770*/  BSYNC B4 ;  /* 0x0000000000047941 */ /* 0x000fea0003800000 */
.L_x_9830:
        /* <DEDUP_REMOVED lines=18> */
.L_x_9833:
[----:B------:R-:W-:Y:S02]  /*18a0*/  ISETP.GE.AND P0, PT, R27, RZ, PT ;  /* 0x000000ff1b00720c */ /* 0x000fe40003f06270 */
[----:B------:R-:W-:-:S11]  /*18b0*/  MOV R3, 0x3fd774eb ;  /* 0x3fd774eb00037802 */ /* 0x000fd60000000f00 */
[----:B------:R-:W-:-:S04]  /*18c0*/  @P0 FFMA.FTZ R2, R3, 0.93318945169448852539, -R2 ;  /* 0x3f6ee58103020823 */ /* 0x000fc80000010802 */
[----:B------:R-:W-:-:S07]  /*18d0*/  @!P0 FFMA.FTZ R2, R3, 0.93318945169448852539, R2 ;  /* 0x3f6ee58103028823 */ /* 0x000fce0000010002 */
.L_x_9834:
[----:B------:R-:W-:Y:S05]  /*18e0*/  BSYNC B0 ;  /* 0x0000000000007941 */ /* 0x000fea0003800000 */
.L_x_9832:
        /* <DEDUP_REMOVED lines=13> */
.L_x_9829:
        /* <DEDUP_REMOVED lines=11> */
[----:B-----5:R-:W-:Y:S05]  /*1a70*/  CALL.REL.NOINC `($__internal_12_$__cuda_sm3x_div_rn_ftz_f32_slowpath) ;  /* 0x000002ac00847944 */ /* 0x020fea0003c00000 */
.L_x_9837:
[----:B------:R-:W-:Y:S05]  /*1a80*/  BSYNC B4 ;  /* 0x0000000000047941 */ /* 0x000fea0003800000 */
.L_x_9836:
        /* <DEDUP_REMOVED lines=18> */
.L_x_9839:
[----:B------:R-:W-:Y:S02]  /*1bb0*/  ISETP.GE.AND P0, PT, R27, RZ, PT ;  /* 0x000000ff1b00720c */ /* 0x000fe40003f06270 */
[----:B------:R-:W-:-:S11]  /*1bc0*/  MOV R3, 0x3fd774eb ;  /* 0x3fd774eb00037802 */ /* 0x000fd60000000f00 */
[----:B------:R-:W-:-:S04]  /*1bd0*/  @P0 FFMA.FTZ R0, R3, 0.93318945169448852539, -R0 ;  /* 0x3f6ee58103000823 */ /* 0x000fc80000010800 */
[----:B------:R-:W-:-:S07]  /*1be0*/  @!P0 FFMA.FTZ R0, R3, 0.93318945169448852539, R0 ;  /* 0x3f6ee58103008823 */ /* 0x000fce0000010000 */
.L_x_9840:
[----:B------:R-:W-:Y:S05]  /*1bf0*/  BSYNC B0 ;  /* 0x0000000000007941 */ /* 0x000fea0003800000 */
.L_x_9838:
        /* <DEDUP_REMOVED lines=27> */
.L_x_9828:
        /* <DEDUP_REMOVED lines=32> */
[----:B-----5:R-:W-:Y:S05]  /*1fb0*/  CALL.REL.NOINC `($__internal_12_$__cuda_sm3x_div_rn_ftz_f32_slowpath) ;  /* 0x000002a800347944 */ /* 0x020fea0003c00000 */
.L_x_9842:
[----:B------:R-:W-:Y:S05]  /*1fc0*/  BSYNC B4 ;  /* 0x0000000000047941 */ /* 0x000fea0003800000 */
.L_x_9841:
        /* <DEDUP_REMOVED lines=18> */
.L_x_9844:
[----:B------:R-:W-:Y:S02]  /*20f0*/  ISETP.GE.AND P0, PT, R27, RZ, PT ;  /* 0x000000ff1b00720c */ /* 0x000fe40003f06270 */
[----:B------:R-:W-:-:S11]  /*2100*/  MOV R3, 0x3fd774eb ;  /* 0x3fd774eb00037802 */ /* 0x000fd60000000f00 */
[----:B------:R-:W-:-:S04]  /*2110*/  @P0 FFMA.FTZ R0, R3, 0.93318945169448852539, -R0 ;  /* 0x3f6ee58103000823 */ /* 0x000fc80000010800 */
[----:B------:R-:W-:-:S07]  /*2120*/  @!P0 FFMA.FTZ R0, R3, 0.93318945169448852539, R0 ;  /* 0x3f6ee58103008823 */ /* 0x000fce0000010000 */
.L_x_9845:
[----:B------:R-:W-:Y:S05]  /*2130*/  BSYNC B0 ;  /* 0x0000000000007941 */ /* 0x000fea0003800000 */
.L_x_9843:
        /* <DEDUP_REMOVED lines=11> */
.L_x_9827:
        /* <DEDUP_REMOVED lines=23> */
.L_x_9849:
[----:B------:R-:W-:Y:S05]  /*2360*/  BSYNC B4 ;  /* 0x0000000000047941 */ /* 0x000fea0003800000 */
.L_x_9848:
        /* <DEDUP_REMOVED lines=24> */
.L_x_9847:
        /* <DEDUP_REMOVED lines=12> */
.L_x_9851:
[----:B------:R-:W-:Y:S05]  /*25b0*/  BSYNC B4 ;  /* 0x0000000000047941 */ /* 0x000fea0003800000 */
.L_x_9850:
        /* <DEDUP_REMOVED lines=38> */
.L_x_9846:
        /* <DEDUP_REMOVED lines=33> */
.L_x_9853:
[----:B------:R-:W-:Y:S05]  /*2a30*/  BSYNC B4 ;  /* 0x0000000000047941 */ /* 0x000fea0003800000 */
.L_x_9852:
        /* <DEDUP_REMOVED lines=21> */
.L_x_9835:
[----:B------:R-:W-:Y:S05]  /*2b90*/  BSYNC B3 ;  /* 0x0000000000037941 */ /* 0x000fea0003800000 */
.L_x_9826:
[----:B------:R-:W-:Y:S01]  /*2ba0*/  FADD.FTZ R28, R28, 0.69314718246459960938 ;  /* 0x3f3172181c1c7421 */ /* 0x000fe20000010000 */
[----:B------:R-:W-:-:S04]  /*2bb0*/  LOP3.LUT R4, R3, 0x80000000, R4, 0xb8, !PT ;  /* 0x8000000003047812 */ /* 0x000fc800078eb804 */
[----:B------:R-:W-:Y:S01]  /*2bc0*/  LOP3.LUT R29, R28, 0x80000000, R29, 0xb8, !PT ;  /* 0x800000001c1d7812 */ /* 0x000fe200078eb81d */
[----:B------:R-:W-:Y:S06]  /*2bd0*/  BRA `(.L_x_9794) ;  /* 0x0000000000387947 */ /* 0x000fec0003800000 */
.L_x_9792:
        /* <DEDUP_REMOVED lines=14> */
.L_x_9794:
[----:B------:R-:W-:Y:S05]  /*2cc0*/  BSYNC B2 ;  /* 0x0000000000027941 */ /* 0x000fea0003800000 */
.L_x_9791:
        /* <DEDUP_REMOVED lines=109> */
.L_x_9861:
        /* <DEDUP_REMOVED lines=10> */
.L_x_9863:
[----:B------:R-:W-:-:S04]  /*3440*/  FADD.FTZ R20, -R0, R5 ;  /* 0x0000000500147221 */ /* 0x000fc80000010100 */
[----:B------:R-:W-:-:S07]  /*3450*/  FMUL.FTZ R20, R20, 0.5 ;  /* 0x3f00000014147820 */ /* 0x000fce0000410000 */
.L_x_9864:
[----:B------:R-:W-:Y:S05]  /*3460*/  BSYNC B1 ;  /* 0x0000000000017941 */ /* 0x000fea0003800000 */
.L_x_9862:
        /* <DEDUP_REMOVED lines=11> */
.L_x_9866:
[----:B------:R-:W-:-:S04]  /*3520*/  FADD.FTZ R21, R2, -R21 ;  /* 0x8000001502157221 */ /* 0x000fc80000010000 */
[----:B------:R-:W-:-:S07]  /*3530*/  FMUL.FTZ R21, R21, 0.5 ;  /* 0x3f00000015157820 */ /* 0x000fce0000410000 */
.L_x_9867:
[----:B------:R-:W-:Y:S05]  /*3540*/  BSYNC B1 ;  /* 0x0000000000017941 */ /* 0x000fea0003800000 */
.L_x_9865:
        /* <DEDUP_REMOVED lines=35> */
.L_x_9860:
[----:B------:R0:W1:Y:S02]  /*3780*/  MUFU.SQRT R32, R26 ;  /* 0x0000001a00207308 */ /* 0x0000640000002000 */
.L_x_9859:
[----:B------:R-:W-:Y:S05]  /*3790*/  BSYNC B0 ;  /* 0x0000000000007941 */ /* 0x000fea0003800000 */
.L_x_9858:
        /* <DEDUP_REMOVED lines=35> */
.L_x_9871:
        /* <DEDUP_REMOVED lines=17> */
.L_x_9877:
[----:B------:R-:W-:-:S04]  /*3ae0*/  FADD.FTZ R0, -R0, R5 ;  /* 0x0000000500007221 */ /* 0x000fc80000010100 */
[----:B------:R-:W-:-:S07]  /*3af0*/  FMUL.FTZ R0, R0, 0.5 ;  /* 0x3f00000000007820 */ /* 0x000fce0000410000 */
.L_x_9878:
[----:B------:R-:W-:Y:S05]  /*3b00*/  BSYNC B4 ;  /* 0x0000000000047941 */ /* 0x000fea0003800000 */
.L_x_9876:
        /* <DEDUP_REMOVED lines=10> */
.L_x_9880:
[----:B------:R-:W-:-:S04]  /*3bb0*/  FADD.FTZ R2, -R3, R2 ;  /* 0x0000000203027221 */ /* 0x000fc80000010100 */
[----:B------:R-:W-:-:S07]  /*3bc0*/  FMUL.FTZ R3, R2, 0.5 ;  /* 0x3f00000002037820 */ /* 0x000fce0000410000 */
.L_x_9881:
[----:B------:R-:W-:Y:S05]  /*3bd0*/  BSYNC B4 ;  /* 0x0000000000047941 */ /* 0x000fea0003800000 */
.L_x_9879:
[----:B------:R-:W-:Y:S01]  /*3be0*/  FADD.FTZ R3, R3, R0 ;  /* 0x0000000003037221 */ /* 0x000fe20000010000 */
[----:B------:R-:W-:-:S04]  /*3bf0*/  FADD.FTZ R28, R27, R28 ;  /* 0x0000001c1b1c7221 */ /* 0x000fc80000010000 */
[----:B------:R-:W-:-:S06]  /*3c00*/  FMUL.FTZ R28, R28, R3 ;  /* 0x000000031c1c7220 */ /* 0x000fcc0000410000 */
[----:B------:R-:W2:Y:S01]  /*3c10*/  MUFU.SQRT R28, R28 ;  /* 0x0000001c001c7308 */ /* 0x000ea20000002000 */
[----:B------:R-:W-:Y:S05]  /*3c20*/  BRA `(.L_x_9882) ;  /* 0x0000000000487947 */ /* 0x000fea0003800000 */
.L_x_9875:
        /* <DEDUP_REMOVED lines=12> */
.L_x_9874:
[----:B------:R-:W-:Y:S01]  /*3cf0*/  FADD.FTZ R0, R28, 1 ;  /* 0x3f8000001c007421 */ /* 0x000fe20000010000 */
[----:B------:R-:W-:Y:S01]  /*3d00*/  MUFU.SQRT R3, R26 ;  /* 0x0000001a00037308 */ /* 0x000fe20000002000 */
[----:B------:R-:W-:Y:S02]  /*3d10*/  MOV R27, 0x3f800000 ;  /* 0x3f800000001b7802 */ /* 0x000fe40000000f00 */
[----:B------:R-:W-:-:S06]  /*3d20*/  FMUL.FTZ R0, R0, 0.5 ;  /* 0x3f00000000007820 */ /* 0x000fcc0000410000 */
[----:B------:R-:W2:Y:S02]  /*3d30*/  MUFU.SQRT R0, R0 ;  /* 0x0000000000007308 */ /* 0x000ea40000002000 */
[----:B--2---:R-:W-:-:S07]  /*3d40*/  FMUL.FTZ R28, R3, R0 ;  /* 0x00000000031c7220 */ /* 0x004fce0000410000 */
.L_x_9882:
[----:B------:R-:W-:Y:S05]  /*3d50*/  BSYNC B1 ;  /* 0x0000000000017941 */ /* 0x000fea0003800000 */
.L_x_9873:
[----:B------:R-:W-:Y:S05]  /*3d60*/  BRA `(.L_x_9883) ;  /* 0x0000000000087947 */ /* 0x000fea0003800000 */
.L_x_9870:
[----:B------:R-:W-:Y:S01]  /*3d70*/  FMUL.FTZ R28, R28, 16777216 ;  /* 0x4b8000001c1c7820 */ /* 0x000fe20000410000 */
[----:B------:R-:W-:-:S07]  /*3d80*/  FMUL.FTZ R27, R27, 16777216 ;  /* 0x4b8000001b1b7820 */ /* 0x000fce0000410000 */
.L_x_9883:
[----:B------:R-:W-:Y:S05]  /*3d90*/  BSYNC B0 ;  /* 0x0000000000007941 */ /* 0x000fea0003800000 */
.L_x_9869:
        /* <DEDUP_REMOVED lines=16> */
[----:B01---5:R-:W-:Y:S05]  /*3ea0*/  CALL.REL.NOINC `($__internal_12_$__cuda_sm3x_div_rn_ftz_f32_slowpath) ;  /* 0x0000028800787944 */ /* 0x023fea0003c00000 */
.L_x_9885:
[----:B------:R-:W-:Y:S05]  /*3eb0*/  BSYNC B4 ;  /* 0x0000000000047941 */ /* 0x000fea0003800000 */
.L_x_9884:
        /* <DEDUP_REMOVED lines=18> */
.L_x_9887:
[----:B------:R-:W-:Y:S02]  /*3fe0*/  ISETP.GE.AND P0, PT, R28, RZ, PT ;  /* 0x000000ff1c00720c */ /* 0x000fe40003f06270 */
[----:B------:R-:W-:-:S11]  /*3ff0*/  MOV R3, 0x3fd774eb ;  /* 0x3fd774eb00037802 */ /* 0x000fd60000000f00 */
[----:B------:R-:W-:-:S04]  /*4000*/  @P0 FFMA.FTZ R0, R3, 0.93318945169448852539, -R0 ;  /* 0x3f6ee58103000823 */ /* 0x000fc80000010800 */
[----:B------:R-:W-:-:S07]  /*4010*/  @!P0 FFMA.FTZ R0, R3, 0.93318945169448852539, R0 ;  /* 0x3f6ee58103008823 */ /* 0x000fce0000010000 */
.L_x_9888:
[----:B------:R-:W-:Y:S05]  /*4020*/  BSYNC B0 ;  /* 0x0000000000007941 */ /* 0x000fea0003800000 */
.L_x_9886:
        /* <DEDUP_REMOVED lines=10> */
.L_x_9872:
[----:B------:R-:W-:Y:S05]  /*40d0*/  BSYNC B3 ;  /* 0x0000000000037941 */ /* 0x000fea0003800000 */
.L_x_9868:
[----:B------:R-:W-:Y:S02]  /*40e0*/  LOP3.LUT R6, R3, 0x80000000, R6, 0xb8, !PT ;  /* 0x8000000003067812 */ /* 0x000fe400078eb806 */
[----:B-1----:R-:W-:Y:S01]  /*40f0*/  LOP3.LUT R7, R32, 0x80000000, R7, 0xb8, !PT ;  /* 0x8000000020077812 */ /* 0x002fe200078eb807 */
[----:B------:R-:W-:Y:S06]  /*4100*/  BRA `(.L_x_9857) ;  /* 0x0000001400cc7947 */ /* 0x000fec0003800000 */
.L_x_9856:
        /* <DEDUP_REMOVED lines=30> */
.L_x_9894:
[----:B------:R-:W-:Y:S05]  /*42f0*/  BSYNC B4 ;  /* 0x0000000000047941 */ /* 0x000fea0003800000 */
.L_x_9893:
        /* <DEDUP_REMOVED lines=18> */
.L_x_9896:
[----:B------:R-:W-:Y:S02]  /*4420*/  ISETP.GE.AND P0, PT, R27, RZ, PT ;  /* 0x000000ff1b00720c */ /* 0x000fe40003f06270 */
[----:B------:R-:W-:-:S11]  /*4430*/  MOV R3, 0x3fd774eb ;  /* 0x3fd774eb00037802 */ /* 0x000fd60000000f00 */
[----:B------:R-:W-:-:S04]  /*4440*/  @P0 FFMA.FTZ R0, R3, 0.93318945169448852539, -R0 ;  /* 0x3f6ee58103000823 */ /* 0x000fc80000010800 */
[----:B------:R-:W-:-:S07]  /*4450*/  @!P0 FFMA.FTZ R0, R3, 0.93318945169448852539, R0 ;  /* 0x3f6ee58103008823 */ /* 0x000fce0000010000 */
.L_x_9897:
[----:B------:R-:W-:Y:S05]  /*4460*/  BSYNC B0 ;  /* 0x0000000000007941 */ /* 0x000fea0003800000 */
.L_x_9895:
        /* <DEDUP_REMOVED lines=13> */
.L_x_9892:
        /* <DEDUP_REMOVED lines=12> */
.L_x_9900:
[----:B------:R-:W-:Y:S05]  /*4600*/  BSYNC B4 ;  /* 0x0000000000047941 */ /* 0x000fea0003800000 */
.L_x_9899:
        /* <DEDUP_REMOVED lines=18> */
.L_x_9902:
[----:B------:R-:W-:Y:S02]  /*4730*/  ISETP.GE.AND P0, PT, R27, RZ, PT ;  /* 0x000000ff1b00720c */ /* 0x000fe40003f06270 */
[----:B------:R-:W-:-:S11]  /*4740*/  MOV R3, 0x3fd774eb ;  /* 0x3fd774eb00037802 */ /* 0x000fd60000000f00 */
[----:B------:R-:W-:-:S04]  /*4750*/  @P0 FFMA.FTZ R0, R3, 0.93318945169448852539, -R0 ;  /* 0x3f6ee58103000823 */ /* 0x000fc80000010800 */
[----:B------:R-:W-:-:S07]  /*4760*/  @!P0 FFMA.FTZ R0, R3, 0.93318945169448852539, R0 ;  /* 0x3f6ee58103008823 */ /* 0x000fce0000010000 */
.L_x_9903:
[----:B------:R-:W-:Y:S05]  /*4770*/  BSYNC B0 ;  /* 0x0000000000007941 */ /* 0x000fea0003800000 */
.L_x_9901:
        /* <DEDUP_REMOVED lines=27> */
.L_x_9891:
        /* <DEDUP_REMOVED lines=33> */
.L_x_9905:
[----:B------:R-:W-:Y:S05]  /*4b40*/  BSYNC B4 ;  /* 0x0000000000047941 */ /* 0x000fea0003800000 */
.L_x_9904:
        /* <DEDUP_REMOVED lines=18> */
.L_x_9907:
[----:B------:R-:W-:Y:S02]  /*4c70*/  ISETP.GE.AND P0, PT, R27, RZ, PT ;  /* 0x000000ff1b00720c */ /* 0x000fe40003f06270 */
[----:B------:R-:W-:-:S11]  /*4c80*/  MOV R3, 0x3fd774eb ;  /* 0x3fd774eb00037802 */ /* 0x000fd60000000f00 */
[----:B------:R-:W-:-:S04]  /*4c90*/  @P0 FFMA.FTZ R0, R3, 0.93318945169448852539, -R0 ;  /* 0x3f6ee58103000823 */ /* 0x000fc80000010800 */
[----:B------:R-:W-:-:S07]  /*4ca0*/  @!P0 FFMA.FTZ R0, R3, 0.93318945169448852539, R0 ;  /* 0x3f6ee58103008823 */ /* 0x000fce0000010000 */
.L_x_9908:
[----:B------:R-:W-:Y:S05]  /*4cb0*/  BSYNC B0 ;  /* 0x0000000000007941 */ /* 0x000fea0003800000 */
.L_x_9906:
        /* <DEDUP_REMOVED lines=11> */
.L_x_9890:
        /* <DEDUP_REMOVED lines=23> */
.L_x_9912:
[----:B------:R-:W-:Y:S05]  /*4ee0*/  BSYNC B4 ;  /* 0x0000000000047941 */ /* 0x000fea0003800000 */
.L_x_9911:
        /* <DEDUP_REMOVED lines=24> */
.L_x_9910:
        /* <DEDUP_REMOVED lines=12> */
.L_x_9914:
[----:B------:R-:W-:Y:S05]  /*5130*/  BSYNC B4 ;  /* 0x0000000000047941 */ /* 0x000fea0003800000 */
.L_x_9913:
        /* <DEDUP_REMOVED lines=38> */
.L_x_9909:
        /* <DEDUP_REMOVED lines=33> */
.L_x_9916:
[----:B------:R-:W-:Y:S05]  /*55b0*/  BSYNC B4 ;  /* 0x0000000000047941 */ /* 0x000fea0003800000 */
.L_x_9915:
        /* <DEDUP_REMOVED lines=21> */
.L_x_9898:
[----:B------:R-:W-:Y:S05]  /*5710*/  BSYNC B3 ;  /* 0x0000000000037941 */ /* 0x000fea0003800000 */
.L_x_9889:
[----:B------:R-:W-:Y:S01]  /*5720*/  FADD.FTZ R0, R25, 0.69314718246459960938 ;  /* 0x3f31721819007421 */ /* 0x000fe20000010000 */
[----:B------:R-:W-:-:S04]  /*5730*/  LOP3.LUT R6, R3, 0x80000000, R6, 0xb8, !PT ;  /* 0x8000000003067812 */ /* 0x000fc800078eb806 */
[----:B------:R-:W-:Y:S01]  /*5740*/  LOP3.LUT R7, R0, 0x80000000, R7, 0xb8, !PT ;  /* 0x8000000000077812 */ /* 0x000fe200078eb807 */
[----:B------:R-:W-:Y:S06]  /*5750*/  BRA `(.L_x_9857) ;  /* 0x0000000000387947 */ /* 0x000fec0003800000 */
.L_x_9855:
        /* <DEDUP_REMOVED lines=14> */
.L_x_9857:
[----:B------:R-:W-:Y:S05]  /*5840*/  BSYNC B2 ;  /* 0x0000000000027941 */ /* 0x000fea0003800000 */
.L_x_9854:
        /* <DEDUP_REMOVED lines=109> */
.L_x_9924:
        /* <DEDUP_REMOVED lines=10> */
.L_x_9926:
[----:B------:R-:W-:-:S04]  /*5fc0*/  FADD.FTZ R20, -R0, R5 ;  /* 0x0000000500147221 */ /* 0x000fc80000010100 */
[----:B------:R-:W-:-:S07]  /*5fd0*/  FMUL.FTZ R20, R20, 0.5 ;  /* 0x3f00000014147820 */ /* 0x000fce0000410000 */
.L_x_9927:
[----:B------:R-:W-:Y:S05]  /*5fe0*/  BSYNC B1 ;  /* 0x0000000000017941 */ /* 0x000fea0003800000 */
.L_x_9925:
        /* <DEDUP_REMOVED lines=11> */
.L_x_9929:
[----:B------:R-:W-:-:S04]  /*60a0*/  FADD.FTZ R21, R2, -R21 ;  /* 0x8000001502157221 */ /* 0x000fc80000010000 */
[----:B------:R-:W-:-:S07]  /*60b0*/  FMUL.FTZ R21, R21, 0.5 ;  /* 0x3f00000015157820 */ /* 0x000fce0000410000 */
.L_x_9930:
[----:B------:R-:W-:Y:S05]  /*60c0*/  BSYNC B1 ;  /* 0x0000000000017941 */ /* 0x000fea0003800000 */
.L_x_9928:
        /* <DEDUP_REMOVED lines=35> */
.L_x_9923:
[----:B------:R0:W1:Y:S02]  /*6300*/  MUFU.SQRT R32, R26 ;  /* 0x0000001a00207308 */ /* 0x0000640000002000 */
.L_x_9922:
[----:B------:R-:W-:Y:S05]  /*6310*/  BSYNC B0 ;  /* 0x0000000000007941 */ /* 0x000fea0003800000 */
.L_x_9921:
        /* <DEDUP_REMOVED lines=35> */
.L_x_9934:
        /* <DEDUP_REMOVED lines=17> */
.L_x_9940:
[----:B------:R-:W-:-:S04]  /*6660*/  FADD.FTZ R0, -R0, R5 ;  /* 0x0000000500007221 */ /* 0x000fc80000010100 */
[----:B------:R-:W-:-:S07]  /*6670*/  FMUL.FTZ R0, R0, 0.5 ;  /* 0x3f00000000007820 */ /* 0x000fce0000410000 */
.L_x_9941:
[----:B------:R-:W-:Y:S05]  /*6680*/  BSYNC B4 ;  /* 0x0000000000047941 */ /* 0x000fea0003800000 */
.L_x_9939:
        /* <DEDUP_REMOVED lines=10> */
.L_x_9943:
[----:B------:R-:W-:-:S04]  /*6730*/  FADD.FTZ R2, -R3, R2 ;  /* 0x0000000203027221 */ /* 0x000fc80000010100 */
[----:B------:R-:W-:-:S07]  /*6740*/  FMUL.FTZ R3, R2, 0.5 ;  /* 0x3f00000002037820 */ /* 0x000fce0000410000 */
.L_x_9944:
[----:B------:R-:W-:Y:S05]  /*6750*/  BSYNC B4 ;  /* 0x0000000000047941 */ /* 0x000fea0003800000 */
.L_x_9942:
[----:B------:R-:W-:Y:S01]  /*6760*/  FADD.FTZ R3, R3, R0 ;  /* 0x0000000003037221 */ /* 0x000fe20000010000 */
[----:B------:R-:W-:-:S04]  /*6770*/  FADD.FTZ R28, R27, R28 ;  /* 0x0000001c1b1c7221 */ /* 0x000fc80000010000 */
[----:B------:R-:W-:-:S06]  /*6780*/  FMUL.FTZ R28, R28, R3 ;  /* 0x000000031c1c7220 */ /* 0x000fcc0000410000 */
[----:B------:R-:W2:Y:S01]  /*6790*/  MUFU.SQRT R28, R28 ;  /* 0x0000001c001c7308 */ /* 0x000ea20000002000 */
[----:B------:R-:W-:Y:S05]  /*67a0*/  BRA `(.L_x_9945) ;  /* 0x0000000000487947 */ /* 0x000fea0003800000 */
.L_x_9938:
        /* <DEDUP_REMOVED lines=12> */
.L_x_9937:
[----:B------:R-:W-:Y:S01]  /*6870*/  FADD.FTZ R0, R28, 1 ;  /* 0x3f8000001c007421 */ /* 0x000fe20000010000 */
[----:B------:R-:W-:Y:S01]  /*6880*/  MUFU.SQRT R3, R26 ;  /* 0x0000001a00037308 */ /* 0x000fe20000002000 */
[----:B------:R-:W-:Y:S02]  /*6890*/  MOV R27, 0x3f800000 ;  /* 0x3f800000001b7802 */ /* 0x000fe40000000f00 */
[----:B------:R-:W-:-:S06]  /*68a0*/  FMUL.FTZ R0, R0, 0.5 ;  /* 0x3f00000000007820 */ /* 0x000fcc0000410000 */
[----:B------:R-:W2:Y:S02]  /*68b0*/  MUFU.SQRT R0, R0 ;  /* 0x0000000000007308 */ /* 0x000ea40000002000 */
[----:B--2---:R-:W-:-:S07]  /*68c0*/  FMUL.FTZ R28, R3, R0 ;  /* 0x00000000031c7220 */ /* 0x004fce0000410000 */
.L_x_9945:
[----:B------:R-:W-:Y:S05]  /*68d0*/  BSYNC B1 ;  /* 0x0000000000017941 */ /* 0x000fea0003800000 */
.L_x_9936:
[----:B------:R-:W-:Y:S05]  /*68e0*/  BRA `(.L_x_9946) ;  /* 0x0000000000087947 */ /* 0x000fea0003800000 */
.L_x_9933:
[----:B------:R-:W-:Y:S01]  /*68f0*/  FMUL.FTZ R28, R28, 16777216 ;  /* 0x4b8000001c1c7820 */ /* 0x000fe20000410000 */
[----:B------:R-:W-:-:S07]  /*6900*/  FMUL.FTZ R27, R27, 16777216 ;  /* 0x4b8000001b1b7820 */ /* 0x000fce0000410000 */
.L_x_9946:
[----:B------:R-:W-:Y:S05]  /*6910*/  BSYNC B0 ;  /* 0x0000000000007941 */ /* 0x000fea0003800000 */
.L_x_9932:
        /* <DEDUP_REMOVED lines=16> */
[----:B01----:R-:W-:Y:S05]  /*6a20*/  CALL.REL.NOINC `($__internal_12_$__cuda_sm3x_div_rn_ftz_f32_slowpath) ;  /* 0x0000025c00987944 */ /* 0x003fea0003c00000 */
.L_x_9948:
[----:B------:R-:W-:Y:S05]  /*6a30*/  BSYNC B4 ;  /* 0x0000000000047941 */ /* 0x000fea0003800000 */
.L_x_9947:
        /* <DEDUP_REMOVED lines=18> */
.L_x_9950:
[----:B------:R-:W-:Y:S02]  /*6b60*/  ISETP.GE.AND P0, PT, R28, RZ, PT ;  /* 0x000000ff1c00720c */ /* 0x000fe40003f06270 */
[----:B------:R-:W-:-:S11]  /*6b70*/  MOV R3, 0x3fd774eb ;  /* 0x3fd774eb00037802 */ /* 0x000fd60000000f00 */
[----:B------:R-:W-:-:S04]  /*6b80*/  @P0 FFMA.FTZ R0, R3, 0.93318945169448852539, -R0 ;  /* 0x3f6ee58103000823 */ /* 0x000fc80000010800 */
[----:B------:R-:W-:-:S07]  /*6b90*/  @!P0 FFMA.FTZ R0, R3, 0.93318945169448852539, R0 ;  /* 0x3f6ee58103008823 */ /* 0x000fce0000010000 */
.L_x_9951:
[----:B------:R-:W-:Y:S05]  /*6ba0*/  BSYNC B0 ;  /* 0x0000000000007941 */ /* 0x000fea0003800000 */
.L_x_9949:
        /* <DEDUP_REMOVED lines=10> */
.L_x_9935:
[----:B------:R-:W-:Y:S05]  /*6c50*/  BSYNC B3 ;  /* 0x0000000000037941 */ /* 0x000fea0003800000 */
.L_x_9931:
[----:B------:R-:W-:Y:S02]  /*6c60*/  LOP3.LUT R8, R3, 0x80000000, R8, 0xb8, !PT ;  /* 0x8000000003087812 */ /* 0x000fe400078eb808 */
[----:B-1----:R-:W-:Y:S01]  /*6c70*/  LOP3.LUT R9, R32, 0x80000000, R9, 0xb8, !PT ;  /* 0x8000000020097812 */ /* 0x002fe200078eb809 */
[----:B------:R-:W-:Y:S06]  /*6c80*/  BRA `(.L_x_9920) ;  /* 0x0000001400cc7947 */ /* 0x000fec0003800000 */
.L_x_9919:
        /* <DEDUP_REMOVED lines=29> */
[----:B------:R-:W-:Y:S05]  /*6e60*/  CALL.REL.NOINC `($__internal_12_$__cuda_sm3x_div_rn_ftz_f32_slowpath) ;  /* 0x0000025800887944 */ /* 0x000fea0003c00000 */
.L_x_9957:
[----:B------:R-:W-:Y:S05]  /*6e70*/  BSYNC B4 ;  /* 0x0000000000047941 */ /* 0x000fea0003800000 */
.L_x_9956:
        /* <DEDUP_REMOVED lines=18> */
.L_x_9959:
[----:B------:R-:W-:Y:S02]  /*6fa0*/  ISETP.GE.AND P0, PT, R27, RZ, PT ;  /* 0x000000ff1b00720c */ /* 0x000fe40003f06270 */
[----:B------:R-:W-:-:S11]  /*6fb0*/  MOV R3, 0x3fd774eb ;  /* 0x3fd774eb00037802 */ /* 0x000fd60000000f00 */
[----:B------:R-:W-:-:S04]  /*6fc0*/  @P0 FFMA.FTZ R0, R3, 0.93318945169448852539, -R0 ;  /* 0x3f6ee58103000823 */ /* 0x000fc80000010800 */
[----:B------:R-:W-:-:S07]  /*6fd0*/  @!P0 FFMA.FTZ R0, R3, 0.93318945169448852539, R0 ;  /* 0x3f6ee58103008823 */ /* 0x000fce0000010000 */
.L_x_9960:
[----:B------:R-:W-:Y:S05]  /*6fe0*/  BSYNC B0 ;  /* 0x0000000000007941 */ /* 0x000fea0003800000 */
.L_x_9958:
        /* <DEDUP_REMOVED lines=13> */
.L_x_9955:
        /* <DEDUP_REMOVED lines=12> */
.L_x_9963:
[----:B------:R-:W-:Y:S05]  /*7180*/  BSYNC B4 ;  /* 0x0000000000047941 */ /* 0x000fea0003800000 */
.L_x_9962:
        /* <DEDUP_REMOVED lines=18> */
.L_x_9965:
[----:B------:R-:W-:Y:S02]  /*72b0*/  ISETP.GE.AND P0, PT, R27, RZ, PT ;  /* 0x000000ff1b00720c */ /* 0x000fe40003f06270 */
[----:B------:R-:W-:-:S11]  /*72c0*/  MOV R3, 0x3fd774eb ;  /* 0x3fd774eb00037802 */ /* 0x000fd60000000f00 */
[----:B------:R-:W-:-:S04]  /*72d0*/  @P0 FFMA.FTZ R0, R3, 0.93318945169448852539, -R0 ;  /* 0x3f6ee58103000823 */ /* 0x000fc80000010800 */
[----:B------:R-:W-:-:S07]  /*72e0*/  @!P0 FFMA.FTZ R0, R3, 0.93318945169448852539, R0 ;  /* 0x3f6ee58103008823 */ /* 0x000fce0000010000 */
.L_x_9966:
[----:B------:R-:W-:Y:S05]  /*72f0*/  BSYNC B0 ;  /* 0x0000000000007941 */ /* 0x000fea0003800000 */
.L_x_9964:
        /* <DEDUP_REMOVED lines=27> */
.L_x_9954:
        /* <DEDUP_REMOVED lines=32> */
[----:B------:R-:W-:Y:S05]  /*76b0*/  CALL.REL.NOINC `($__internal_12_$__cuda_sm3x_div_rn_ftz_f32_slowpath) ;  /* 0x0000025000747944 */ /* 0x000fea0003c00000 */
.L_x_9968:
[----:B------:R-:W-:Y:S05]  /*76c0*/  BSYNC B4 ;  /* 0x0000000000047941 */ /* 0x000fea0003800000 */
.L_x_9967:
        /* <DEDUP_REMOVED lines=18> */
.L_x_9970:
[----:B------:R-:W-:Y:S02]  /*77f0*/  ISETP.GE.AND P0, PT, R27, RZ, PT ;  /* 0x000000ff1b00720c */ /* 0x000fe40003f06270 */
[----:B------:R-:W-:-:S11]  /*7800*/  MOV R3, 0x3fd774eb ;  /* 0x3fd774eb00037802 */ /* 0x000fd60000000f00 */
[----:B------:R-:W-:-:S04]  /*7810*/  @P0 FFMA.FTZ R0, R3, 0.93318945169448852539, -R0 ;  /* 0x3f6ee58103000823 */ /* 0x000fc80000010800 */
[----:B------:R-:W-:-:S07]  /*7820*/  @!P0 FFMA.FTZ R0, R3, 0.93318945169448852539, R0 ;  /* 0x3f6ee58103008823 */ /* 0x000fce0000010000 */
.L_x_9971:
[----:B------:R-:W-:Y:S05]  /*7830*/  BSYNC B0 ;  /* 0x0000000000007941 */ /* 0x000fea0003800000 */
.L_x_9969:
        /* <DEDUP_REMOVED lines=11> */
.L_x_9953:
        /* <DEDUP_REMOVED lines=23> */
.L_x_9975:
[----:B------:R-:W-:Y:S05]  /*7a60*/  BSYNC B4 ;  /* 0x0000000000047941 */ /* 0x000fea0003800000 */
.L_x_9974:
        /* <DEDUP_REMOVED lines=24> */
.L_x_9973:
        /* <DEDUP_REMOVED lines=12> */
.L_x_9977:
[----:B------:R-:W-:Y:S05]  /*7cb0*/  BSYNC B4 ;  /* 0x0000000000047941 */ /* 0x000fea0003800000 */
.L_x_9976:
        /* <DEDUP_REMOVED lines=38> */
.L_x_9972:
        /* <DEDUP_REMOVED lines=33> */
.L_x_9979:
[----:B------:R-:W-:Y:S05]  /*8130*/  BSYNC B4 ;  /* 0x0000000000047941 */ /* 0x000fea0003800000 */
.L_x_9978:
        /* <DEDUP_REMOVED lines=21> */
.L_x_9961:
[----:B------:R-:W-:Y:S05]  /*8290*/  BSYNC B3 ;  /* 0x0000000000037941 */ /* 0x000fea0003800000 */
.L_x_9952:
[----:B------:R-:W-:Y:S01]  /*82a0*/  FADD.FTZ R0, R25, 0.69314718246459960938 ;  /* 0x3f31721819007421 */ /* 0x000fe20000010000 */
[----:B------:R-:W-:-:S04]  /*82b0*/  LOP3.LUT R8, R3, 0x80000000, R8, 0xb8, !PT ;  /* 0x8000000003087812 */ /* 0x000fc800078eb808 */
[----:B------:R-:W-:Y:S01]  /*82c0*/  LOP3.LUT R9, R0, 0x80000000, R9, 0xb8, !PT ;  /* 0x8000000000097812 */ /* 0x000fe200078eb809 */
[----:B------:R-:W-:Y:S06]  /*82d0*/  BRA `(.L_x_9920) ;  /* 0x0000000000387947 */ /* 0x000fec0003800000 */
.L_x_9918:
        /* <DEDUP_REMOVED lines=14> */
.L_x_9920:
[----:B------:R-:W-:Y:S05]  /*83c0*/  BSYNC B2 ;  /* 0x0000000000027941 */ /* 0x000fea0003800000 */
.L_x_9917:
        /* <DEDUP_REMOVED lines=109> */
.L_x_9987:
        /* <DEDUP_REMOVED lines=10> */
.L_x_9989:
[----:B------:R-:W-:-:S04]  /*8b40*/  FADD.FTZ R20, -R0, R5 ;  /* 0x0000000500147221 */ /* 0x000fc80000010100 */
[----:B------:R-:W-:-:S07]  /*8b50*/  FMUL.FTZ R20, R20, 0.5 ;  /* 0x3f00000014147820 */ /* 0x000fce0000410000 */
.L_x_9990:
[----:B------:R-:W-:Y:S05]  /*8b60*/  BSYNC B1 ;  /* 0x0000000000017941 */ /* 0x000fea0003800000 */
.L_x_9988:
        /* <DEDUP_REMOVED lines=11> */
.L_x_9992:
[----:B------:R-:W-:-:S04]  /*8c20*/  FADD.FTZ R21, R2, -R21 ;  /* 0x8000001502157221 */ /* 0x000fc80000010000 */
[----:B------:R-:W-:-:S07]  /*8c30*/  FMUL.FTZ R21, R21, 0.5 ;  /* 0x3f00000015157820 */ /* 0x000fce0000410000 */
.L_x_9993:
[----:B------:R-:W-:Y:S05]  /*8c40*/  BSYNC B1 ;  /* 0x0000000000017941 */ /* 0x000fea0003800000 */
.L_x_9991:
        /* <DEDUP_REMOVED lines=35> */
.L_x_9986:
[----:B------:R0:W1:Y:S02]  /*8e80*/  MUFU.SQRT R32, R26 ;  /* 0x0000001a00207308 */ /* 0x0000640000002000 */
.L_x_9985:
[----:B------:R-:W-:Y:S05]  /*8e90*/  BSYNC B0 ;  /* 0x0000000000007941 */ /* 0x000fea0003800000 */
.L_x_9984:
        /* <DEDUP_REMOVED lines=35> */
.L_x_9997:
        /* <DEDUP_REMOVED lines=17> */
.L_x_10003:
[----:B------:R-:W-:-:S04]  /*91e0*/  FADD.FTZ R0, -R0, R5 ;  /* 0x0000000500007221 */ /* 0x000fc80000010100 */
[----:B------:R-:W-:-:S07]  /*91f0*/  FMUL.FTZ R0, R0, 0.5 ;  /* 0x3f00000000007820 */ /* 0x000fce0000410000 */
.L_x_10004:
[----:B------:R-:W-:Y:S05]  /*9200*/  BSYNC B4 ;  /* 0x0000000000047941 */ /* 0x000fea0003800000 */
.L_x_10002:
        /* <DEDUP_REMOVED lines=10> */
.L_x_10006:
[----:B------:R-:W-:-:S04]  /*92b0*/  FADD.FTZ R2, -R3, R2 ;  /* 0x0000000203027221 */ /* 0x000fc80000010100 */
[----:B------:R-:W-:-:S07]  /*92c0*/  FMUL.FTZ R3, R2, 0.5 ;  /* 0x3f00000002037820 */ /* 0x000fce0000410000 */
.L_x_10007:
[----:B------:R-:W-:Y:S05]  /*92d0*/  BSYNC B4 ;  /* 0x0000000000047941 */ /* 0x000fea0003800000 */
.L_x_10005:
[----:B------:R-:W-:Y:S01]  /*92e0*/  FADD.FTZ R3, R3, R0 ;  /* 0x0000000003037221 */ /* 0x000fe20000010000 */
[----:B------:R-:W-:-:S04]  /*92f0*/  FADD.FTZ R28, R27, R28 ;  /* 0x0000001c1b1c7221 */ /* 0x000fc80000010000 */
[----:B------:R-:W-:-:S06]  /*9300*/  FMUL.FTZ R28, R28, R3 ;  /* 0x000000031c1c7220 */ /* 0x000fcc0000410000 */
[----:B------:R-:W2:Y:S01]  /*9310*/  MUFU.SQRT R28, R28 ;  /* 0x0000001c001c7308 */ /* 0x000ea20000002000 */
[----:B------:R-:W-:Y:S05]  /*9320*/  BRA `(.L_x_10008) ;  /* 0x0000000000487947 */ /* 0x000fea0003800000 */
.L_x_10001:
        /* <DEDUP_REMOVED lines=12> */
.L_x_10000:
[----:B------:R-:W-:Y:S01]  /*93f0*/  FADD.FTZ R0, R28, 1 ;  /* 0x3f8000001c007421 */ /* 0x000fe20000010000 */
[----:B------:R-:W-:Y:S01]  /*9400*/  MUFU.SQRT R3, R26 ;  /* 0x0000001a00037308 */ /* 0x000fe20000002000 */
[----:B------:R-:W-:Y:S02]  /*9410*/  MOV R27, 0x3f800000 ;  /* 0x3f800000001b7802 */ /* 0x000fe40000000f00 */
[----:B------:R-:W-:-:S06]  /*9420*/  FMUL.FTZ R0, R0, 0.5 ;  /* 0x3f00000000007820 */ /* 0x000fcc0000410000 */
[----:B------:R-:W2:Y:S02]  /*9430*/  MUFU.SQRT R0, R0 ;  /* 0x0000000000007308 */ /* 0x000ea40000002000 */
[----:B--2---:R-:W-:-:S07]  /*9440*/  FMUL.FTZ R28, R3, R0 ;  /* 0x00000000031c7220 */ /* 0x004fce0000410000 */
.L_x_10008:
[----:B------:R-:W-:Y:S05]  /*9450*/  BSYNC B1 ;  /* 0x0000000000017941 */ /* 0x000fea0003800000 */
.L_x_9999:
[----:B------:R-:W-:Y:S05]  /*9460*/  BRA `(.L_x_10009) ;  /* 0x0000000000087947 */ /* 0x000fea0003800000 */
.L_x_9996:
[----:B------:R-:W-:Y:S01]  /*9470*/  FMUL.FTZ R28, R28, 16777216 ;  /* 0x4b8000001c1c7820 */ /* 0x000fe20000410000 */
[----:B------:R-:W-:-:S07]  /*9480*/  FMUL.FTZ R27, R27, 16777216 ;  /* 0x4b8000001b1b7820 */ /* 0x000fce0000410000 */
.L_x_10009:
[----:B------:R-:W-:Y:S05]  /*9490*/  BSYNC B0 ;  /* 0x0000000000007941 */ /* 0x000fea0003800000 */
.L_x_9995:
        /* <DEDUP_REMOVED lines=17> */
.L_x_10011:
[----:B------:R-:W-:Y:S05]  /*95b0*/  BSYNC B4 ;  /* 0x0000000000047941 */ /* 0x000fea0003800000 */
.L_x_10010:
        /* <DEDUP_REMOVED lines=18> */
.L_x_10013:
[----:B------:R-:W-:Y:S02]  /*96e0*/  ISETP.GE.AND P0, PT, R28, RZ, PT ;  /* 0x000000ff1c00720c */ /* 0x000fe40003f06270 */
[----:B------:R-:W-:-:S11]  /*96f0*/  MOV R3, 0x3fd774eb ;  /* 0x3fd774eb00037802 */ /* 0x000fd60000000f00 */
[----:B------:R-:W-:-:S04]  /*9700*/  @P0 FFMA.FTZ R0, R3, 0.93318945169448852539, -R0 ;  /* 0x3f6ee58103000823 */ /* 0x000fc80000010800 */
[----:B------:R-:W-:-:S07]  /*9710*/  @!P0 FFMA.FTZ R0, R3, 0.93318945169448852539, R0 ;  /* 0x3f6ee58103008823 */ /* 0x000fce0000010000 */
.L_x_10014:
[----:B------:R-:W-:Y:S05]  /*9720*/  BSYNC B0 ;  /* 0x0000000000007941 */ /* 0x000fea0003800000 */
.L_x_10012:
        /* <DEDUP_REMOVED lines=10> */
.L_x_9998:
[----:B------:R-:W-:Y:S05]  /*97d0*/  BSYNC B3 ;  /* 0x0000000000037941 */ /* 0x000fea0003800000 */
.L_x_9994:
[----:B------:R-:W-:Y:S02]  /*97e0*/  LOP3.LUT R10, R3, 0x80000000, R10, 0xb8, !PT ;  /* 0x80000000030a7812 */ /* 0x000fe400078eb80a */
[----:B-1----:R-:W-:Y:S01]  /*97f0*/  LOP3.LUT R11, R32, 0x80000000, R11, 0xb8, !PT ;  /* 0x80000000200b7812 */ /* 0x002fe200078eb80b */
[----:B------:R-:W-:Y:S06]  /*9800*/  BRA `(.L_x_9983) ;  /* 0x0000001400cc7947 */ /* 0x000fec0003800000 */
.L_x_9982:
        /* <DEDUP_REMOVED lines=30> */
.L_x_10020:
[----:B------:R-:W-:Y:S05]  /*99f0*/  BSYNC B4 ;  /* 0x0000000000047941 */ /* 0x000fea0003800000 */
.L_x_10019:
        /* <DEDUP_REMOVED lines=18> */
.L_x_10022:
[----:B------:R-:W-:Y:S02]  /*9b20*/  ISETP.GE.AND P0, PT, R27, RZ, PT ;  /* 0x000000ff1b00720c */ /* 0x000fe40003f06270 */
[----:B------:R-:W-:-:S11]  /*9b30*/  MOV R3, 0x3fd774eb ;  /* 0x3fd774eb00037802 */ /* 0x000fd60000000f00 */
[----:B------:R-:W-:-:S04]  /*9b40*/  @P0 FFMA.FTZ R0, R3, 0.93318945169448852539, -R0 ;  /* 0x3f6ee58103000823 */ /* 0x000fc80000010800 */
[----:B------:R-:W-:-:S07]  /*9b50*/  @!P0 FFMA.FTZ R0, R3, 0.93318945169448852539, R0 ;  /* 0x3f6ee58103008823 */ /* 0x000fce0000010000 */
.L_x_10023:
[----:B------:R-:W-:Y:S05]  /*9b60*/  BSYNC B0 ;  /* 0x0000000000007941 */ /* 0x000fea0003800000 */
.L_x_10021:
        /* <DEDUP_REMOVED lines=13> */
.L_x_10018:
        /* <DEDUP_REMOVED lines=12> */
.L_x_10026:
[----:B------:R-:W-:Y:S05]  /*9d00*/  BSYNC B4 ;  /* 0x0000000000047941 */ /* 0x000fea0003800000 */
.L_x_10025:
        /* <DEDUP_REMOVED lines=18> */
.L_x_10028:
[----:B------:R-:W-:Y:S02]  /*9e30*/  ISETP.GE.AND P0, PT, R27, RZ, PT ;  /* 0x000000ff1b00720c */ /* 0x000fe40003f06270 */
[----:B------:R-:W-:-:S11]  /*9e40*/  MOV R3, 0x3fd774eb ;  /* 0x3fd774eb00037802 */ /* 0x000fd60000000f00 */
[----:B------:R-:W-:-:S04]  /*9e50*/  @P0 FFMA.FTZ R0, R3, 0.93318945169448852539, -R0 ;  /* 0x3f6ee58103000823 */ /* 0x000fc80000010800 */
[----:B------:R-:W-:-:S07]  /*9e60*/  @!P0 FFMA.FTZ R0, R3, 0.93318945169448852539, R0 ;  /* 0x3f6ee58103008823 */ /* 0x000fce0000010000 */
.L_x_10029:
[----:B------:R-:W-:Y:S05]  /*9e70*/  BSYNC B0 ;  /* 0x0000000000007941 */ /* 0x000fea0003800000 */
.L_x_10027:
        /* <DEDUP_REMOVED lines=27> */
.L_x_10017:
        /* <DEDUP_REMOVED lines=33> */
.L_x_10031:
[----:B------:R-:W-:Y:S05]  /*a240*/  BSYNC B4 ;  /* 0x0000000000047941 */ /* 0x000fea0003800000 */
.L_x_10030:
        /* <DEDUP_REMOVED lines=18> */
.L_x_10033:
[----:B------:R-:W-:Y:S02]  /*a370*/  ISETP.GE.AND P0, PT, R27, RZ, PT ;  /* 0x000000ff1b00720c */ /* 0x000fe40003f06270 */
[----:B------:R-:W-:-:S11]  /*a380*/  MOV R3, 0x3fd774eb ;  /* 0x3fd774eb00037802 */ /* 0x000fd60000000f00 */
[----:B------:R-:W-:-:S04]  /*a390*/  @P0 FFMA.FTZ R0, R3, 0.93318945169448852539, -R0 ;  /* 0x3f6ee58103000823 */ /* 0x000fc80000010800 */
[----:B------:R-:W-:-:S07]  /*a3a0*/  @!P0 FFMA.FTZ R0, R3, 0.93318945169448852539, R0 ;  /* 0x3f6ee58103008823 */ /* 0x000fce0000010000 */
.L_x_10034:
[----:B------:R-:W-:Y:S05]  /*a3b0*/  BSYNC B0 ;  /* 0x0000000000007941 */ /* 0x000fea0003800000 */
.L_x_10032:
        /* <DEDUP_REMOVED lines=11> */
.L_x_10016:
        /* <DEDUP_REMOVED lines=23> */
.L_x_10038:
[----:B------:R-:W-:Y:S05]  /*a5e0*/  BSYNC B4 ;  /* 0x0000000000047941 */ /* 0x000fea0003800000 */
.L_x_10037:
        /* <DEDUP_REMOVED lines=24> */
.L_x_10036:
        /* <DEDUP_REMOVED lines=12> */
.L_x_10040:
[----:B------:R-:W-:Y:S05]  /*a830*/  BSYNC B4 ;  /* 0x0000000000047941 */ /* 0x000fea0003800000 */
.L_x_10039:
        /* <DEDUP_REMOVED lines=38> */
.L_x_10035:
        /* <DEDUP_REMOVED lines=33> */
.L_x_10042:
[----:B------:R-:W-:Y:S05]  /*acb0*/  BSYNC B4 ;  /* 0x0000000000047941 */ /* 0x000fea0003800000 */
.L_x_10041:
        /* <DEDUP_REMOVED lines=21> */
.L_x_10024:
[----:B------:R-:W-:Y:S05]  /*ae10*/  BSYNC B3 ;  /* 0x0000000000037941 */ /* 0x000fea0003800000 */
.L_x_10015:
[----:B------:R-:W-:Y:S01]  /*ae20*/  FADD.FTZ R0, R25, 0.69314718246459960938 ;  /* 0x3f31721819007421 */ /* 0x000fe20000010000 */
[----:B------:R-:W-:-:S04]  /*ae30*/  LOP3.LUT R10, R3, 0x80000000, R10, 0xb8, !PT ;  /* 0x80000000030a7812 */ /* 0x000fc800078eb80a */
[----:B------:R-:W-:Y:S01]  /*ae40*/  LOP3.LUT R11, R0, 0x80000000, R11, 0xb8, !PT ;  /* 0x80000000000b7812 */ /* 0x000fe200078eb80b */
[----:B------:R-:W-:Y:S06]  /*ae50*/  BRA `(.L_x_9983) ;  /* 0x0000000000387947 */ /* 0x000fec0003800000 */
.L_x_9981:
        /* <DEDUP_REMOVED lines=14> */
.L_x_9983:
[----:B------:R-:W-:Y:S05]  /*af40*/  BSYNC B2 ;  /* 0x0000000000027941 */ /* 0x000fea0003800000 */
.L_x_9980:
        /* <DEDUP_REMOVED lines=109> */
.L_x_10050:
        /* <DEDUP_REMOVED lines=10> */
.L_x_10052:
[----:B------:R-:W-:-:S04]  /*b6c0*/  FADD.FTZ R20, -R0, R5 ;  /* 0x0000000500147221 */ /* 0x000fc80000010100 */
[----:B------:R-:W-:-:S07]  /*b6d0*/  FMUL.FTZ R20, R20, 0.5 ;  /* 0x3f00000014147820 */ /* 0x000fce0000410000 */
.L_x_10053:
[----:B------:R-:W-:Y:S05]  /*b6e0*/  BSYNC B1 ;  /* 0x0000000000017941 */ /* 0x000fea0003800000 */
.L_x_10051:
        /* <DEDUP_REMOVED lines=11> */
.L_x_10055:
[----:B------:R-:W-:-:S04]  /*b7a0*/  FADD.FTZ R21, R2, -R21 ;  /* 0x8000001502157221 */ /* 0x000fc80000010000 */
[----:B------:R-:W-:-:S07]  /*b7b0*/  FMUL.FTZ R21, R21, 0.5 ;  /* 0x3f00000015157820 */ /* 0x000fce0000410000 */
.L_x_10056:
[----:B------:R-:W-:Y:S05]  /*b7c0*/  BSYNC B1 ;  /* 0x0000000000017941 */ /* 0x000fea0003800000 */
.L_x_10054:
        /* <DEDUP_REMOVED lines=35> */
.L_x_10049:
[----:B------:R0:W1:Y:S02]  /*ba00*/  MUFU.SQRT R32, R26 ;  /* 0x0000001a00207308 */ /* 0x0000640000002000 */
.L_x_10048:
[----:B------:R-:W-:Y:S05]  /*ba10*/  BSYNC B0 ;  /* 0x0000000000007941 */ /* 0x000fea0003800000 */
.L_x_10047:
        /* <DEDUP_REMOVED lines=35> */
.L_x_10060:
        /* <DEDUP_REMOVED lines=17> */
.L_x_10066:
[----:B------:R-:W-:-:S04]  /*bd60*/  FADD.FTZ R0, -R0, R5 ;  /* 0x0000000500007221 */ /* 0x000fc80000010100 */
[----:B------:R-:W-:-:S07]  /*bd70*/  FMUL.FTZ R0, R0, 0.5 ;  /* 0x3f00000000007820 */ /* 0x000fce0000410000 */
.L_x_10067:
[----:B------:R-:W-:Y:S05]  /*bd80*/  BSYNC B4 ;  /* 0x0000000000047941 */ /* 0x000fea0003800000 */
.L_x_10065:
        /* <DEDUP_REMOVED lines=10> */
.L_x_10069:
[----:B------:R-:W-:-:S04]  /*be30*/  FADD.FTZ R2, -R3, R2 ;  /* 0x0000000203027221 */ /* 0x000fc80000010100 */
[----:B------:R-:W-:-:S07]  /*be40*/  FMUL.FTZ R3, R2, 0.5 ;  /* 0x3f00000002037820 */ /* 0x000fce0000410000 */
.L_x_10070:
[----:B------:R-:W-:Y:S05]  /*be50*/  BSYNC B4 ;  /* 0x0000000000047941 */ /* 0x000fea0003800000 */
.L_x_10068:
[----:B------:R-:W-:Y:S01]  /*be60*/  FADD.FTZ R3, R3, R0 ;  /* 0x0000000003037221 */ /* 0x000fe20000010000 */
[----:B------:R-:W-:-:S04]  /*be70*/  FADD.FTZ R28, R27, R28 ;  /* 0x0000001c1b1c7221 */ /* 0x000fc80000010000 */
[----:B------:R-:W-:-:S06]  /*be80*/  FMUL.FTZ R28, R28, R3 ;  /* 0x000000031c1c7220 */ /* 0x000fcc0000410000 */
[----:B------:R-:W2:Y:S01]  /*be90*/  MUFU.SQRT R28, R28 ;  /* 0x0000001c001c7308 */ /* 0x000ea20000002000 */
[----:B------:R-:W-:Y:S05]  /*bea0*/  BRA `(.L_x_10071) ;  /* 0x0000000000487947 */ /* 0x000fea0003800000 */
.L_x_10064:
        /* <DEDUP_REMOVED lines=12> */
.L_x_10063:
[----:B------:R-:W-:Y:S01]  /*bf70*/  FADD.FTZ R0, R28, 1 ;  /* 0x3f8000001c007421 */ /* 0x000fe20000010000 */
[----:B------:R-:W-:Y:S01]  /*bf80*/  MUFU.SQRT R3, R26 ;  /* 0x0000001a00037308 */ /* 0x000fe20000002000 */
[----:B------:R-:W-:Y:S02]  /*bf90*/  MOV R27, 0x3f800000 ;  /* 0x3f800000001b7802 */ /* 0x000fe40000000f00 */
[----:B------:R-:W-:-:S06]  /*bfa0*/  FMUL.FTZ R0, R0, 0.5 ;  /* 0x3f00000000007820 */ /* 0x000fcc0000410000 */
[----:B------:R-:W2:Y:S02]  /*bfb0*/  MUFU.SQRT R0, R0 ;  /* 0x0000000000007308 */ /* 0x000ea40000002000 */
[----:B--2---:R-:W-:-:S07]  /*bfc0*/  FMUL.FTZ R28, R3, R0 ;  /* 0x00000000031c7220 */ /* 0x004fce0000410000 */
.L_x_10071:
[----:B------:R-:W-:Y:S05]  /*bfd0*/  BSYNC B1 ;  /* 0x0000000000017941 */ /* 0x000fea0003800000 */
.L_x_10062:
[----:B------:R-:W-:Y:S05]  /*bfe0*/  BRA `(.L_x_10072) ;  /* 0x0000000000087947 */ /* 0x000fea0003800000 */
.L_x_10059:
[----:B------:R-:W-:Y:S01]  /*bff0*/  FMUL.FTZ R28, R28, 16777216 ;  /* 0x4b8000001c1c7820 */ /* 0x000fe20000410000 */
[----:B------:R-:W-:-:S07]  /*c000*/  FMUL.FTZ R27, R27, 16777216 ;  /* 0x4b8000001b1b7820 */ /* 0x000fce0000410000 */
.L_x_10072:
[----:B------:R-:W-:Y:S05]  /*c010*/  BSYNC B0 ;  /* 0x0000000000007941 */ /* 0x000fea0003800000 */
.L_x_10058:
        /* <DEDUP_REMOVED lines=17> */
.L_x_10074:
[----:B------:R-:W-:Y:S05]  /*c130*/  BSYNC B4 ;  /* 0x0000000000047941 */ /* 0x000fea0003800000 */
.L_x_10073:
        /* <DEDUP_REMOVED lines=18> */
.L_x_10076:
[----:B------:R-:W-:Y:S02]  /*c260*/  ISETP.GE.AND P0, PT, R28, RZ, PT ;  /* 0x000000ff1c00720c */ /* 0x000fe40003f06270 */
[----:B------:R-:W-:-:S11]  /*c270*/  MOV R3, 0x3fd774eb ;  /* 0x3fd774eb00037802 */ /* 0x000fd60000000f00 */
[----:B------:R-:W-:-:S04]  /*c280*/  @P0 FFMA.FTZ R0, R3, 0.93318945169448852539, -R0 ;  /* 0x3f6ee58103000823 */ /* 0x000fc80000010800 */
[----:B------:R-:W-:-:S07]  /*c290*/  @!P0 FFMA.FTZ R0, R3, 0.93318945169448852539, R0 ;  /* 0x3f6ee58103008823 */ /* 0x000fce0000010000 */
.L_x_10077:
[----:B------:R-:W-:Y:S05]  /*c2a0*/  BSYNC B0 ;  /* 0x0000000000007941 */ /* 0x000fea0003800000 */
.L_x_10075:
        /* <DEDUP_REMOVED lines=10> */
.L_x_10061:
[----:B------:R-:W-:Y:S05]  /*c350*/  BSYNC B3 ;  /* 0x0000000000037941 */ /* 0x000fea0003800000 */
.L_x_10057:
[----:B------:R-:W-:Y:S02]  /*c360*/  LOP3.LUT R12, R3, 0x80000000, R12, 0xb8, !PT ;  /* 0x80000000030c7812 */ /* 0x000fe400078eb80c */
[----:B-1----:R-:W-:Y:S01]  /*c370*/  LOP3.LUT R13, R32, 0x80000000, R13, 0xb8, !PT ;  /* 0x80000000200d7812 */ /* 0x002fe200078eb80d */
[----:B------:R-:W-:Y:S06]  /*c380*/  BRA `(.L_x_10046) ;  /* 0x0000001400cc7947 */ /* 0x000fec0003800000 */
.L_x_10045:
        /* <DEDUP_REMOVED lines=30> */
.L_x_10083:
[----:B------:R-:W-:Y:S05]  /*c570*/  BSYNC B4 ;  /* 0x0000000000047941 */ /* 0x000fea0003800000 */
.L_x_10082:
        /* <DEDUP_REMOVED lines=18> */
.L_x_10085:
[----:B------:R-:W-:Y:S02]  /*c6a0*/  ISETP.GE.AND P0, PT, R27, RZ, PT ;  /* 0x000000ff1b00720c */ /* 0x000fe40003f06270 */
[----:B------:R-:W-:-:S11]  /*c6b0*/  MOV R3, 0x3fd774eb ;  /* 0x3fd774eb00037802 */ /* 0x000fd60000000f00 */
[----:B------:R-:W-:-:S04]  /*c6c0*/  @P0 FFMA.FTZ R0, R3, 0.93318945169448852539, -R0 ;  /* 0x3f6ee58103000823 */ /* 0x000fc80000010800 */
[----:B------:R-:W-:-:S07]  /*c6d0*/  @!P0 FFMA.FTZ R0, R3, 0.93318945169448852539, R0 ;  /* 0x3f6ee58103008823 */ /* 0x000fce0000010000 */
.L_x_10086:
[----:B------:R-:W-:Y:S05]  /*c6e0*/  BSYNC B0 ;  /* 0x0000000000007941 */ /* 0x000fea0003800000 */
.L_x_10084:
        /* <DEDUP_REMOVED lines=13> */
.L_x_10081:
        /* <DEDUP_REMOVED lines=12> */
.L_x_10089:
[----:B------:R-:W-:Y:S05]  /*c880*/  BSYNC B4 ;  /* 0x0000000000047941 */ /* 0x000fea0003800000 */
.L_x_10088:
        /* <DEDUP_REMOVED lines=18> */
.L_x_10091:
[----:B------:R-:W-:Y:S02]  /*c9b0*/  ISETP.GE.AND P0, PT, R27, RZ, PT ;  /* 0x000000ff1b00720c */ /* 0x000fe40003f06270 */
[----:B------:R-:W-:-:S11]  /*c9c0*/  MOV R3, 0x3fd774eb ;  /* 0x3fd774eb00037802 */ /* 0x000fd60000000f00 */
[----:B------:R-:W-:-:S04]  /*c9d0*/  @P0 FFMA.FTZ R0, R3, 0.93318945169448852539, -R0 ;  /* 0x3f6ee58103000823 */ /* 0x000fc80000010800 */
[----:B------:R-:W-:-:S07]  /*c9e0*/  @!P0 FFMA.FTZ R0, R3, 0.93318945169448852539, R0 ;  /* 0x3f6ee58103008823 */ /* 0x000fce0000010000 */
.L_x_10092:
[----:B------:R-:W-:Y:S05]  /*c9f0*/  BSYNC B0 ;  /* 0x0000000000007941 */ /* 0x000fea0003800000 */
.L_x_10090:
        /* <DEDUP_REMOVED lines=27> */
.L_x_10080:
        /* <DEDUP_REMOVED lines=33> */
.L_x_10094:
[----:B------:R-:W-:Y:S05]  /*cdc0*/  BSYNC B4 ;  /* 0x0000000000047941 */ /* 0x000fea0003800000 */
.L_x_10093:
        /* <DEDUP_REMOVED lines=18> */
.L_x_10096:
[----:B------:R-:W-:Y:S02]  /*cef0*/  ISETP.GE.AND P0, PT, R27, RZ, PT ;  /* 0x000000ff1b00720c */ /* 0x000fe40003f06270 */
[----:B------:R-:W-:-:S11]  /*cf00*/  MOV R3, 0x3fd774eb ;  /* 0x3fd774eb00037802 */ /* 0x000fd60000000f00 */
[----:B------:R-:W-:-:S04]  /*cf10*/  @P0 FFMA.FTZ R0, R3, 0.93318945169448852539, -R0 ;  /* 0x3f6ee58103000823 */ /* 0x000fc80000010800 */
[----:B------:R-:W-:-:S07]  /*cf20*/  @!P0 FFMA.FTZ R0, R3, 0.93318945169448852539, R0 ;  /* 0x3f6ee58103008823 */ /* 0x000fce0000010000 */
.L_x_10097:
[----:B------:R-:W-:Y:S05]  /*cf30*/  BSYNC B0 ;  /* 0x0000000000007941 */ /* 0x000fea0003800000 */
.L_x_10095:
        /* <DEDUP_REMOVED lines=11> */
.L_x_10079:
        /* <DEDUP_REMOVED lines=23> */
.L_x_10101:
[----:B------:R-:W-:Y:S05]  /*d160*/  BSYNC B4 ;  /* 0x0000000000047941 */ /* 0x000fea0003800000 */
.L_x_10100:
        /* <DEDUP_REMOVED lines=24> */
.L_x_10099:
        /* <DEDUP_REMOVED lines=12> */
.L_x_10103:
[----:B------:R-:W-:Y:S05]  /*d3b0*/  BSYNC B4 ;  /* 0x0000000000047941 */ /* 0x000fea0003800000 */
.L_x_10102:
        /* <DEDUP_REMOVED lines=38> */
.L_x_10098:
        /* <DEDUP_REMOVED lines=33> */
.L_x_10105:
[----:B------:R-:W-:Y:S05]  /*d830*/  BSYNC B4 ;  /* 0x0000000000047941 */ /* 0x000fea0003800000 */
.L_x_10104:
        /* <DEDUP_REMOVED lines=21> */
.L_x_10087:
[----:B------:R-:W-:Y:S05]  /*d990*/  BSYNC B3 ;  /* 0x0000000000037941 */ /* 0x000fea0003800000 */
.L_x_10078:
[----:B------:R-:W-:Y:S01]  /*d9a0*/  FADD.FTZ R0, R25, 0.69314718246459960938 ;  /* 0x3f31721819007421 */ /* 0x000fe20000010000 */
[----:B------:R-:W-:-:S04]  /*d9b0*/  LOP3.LUT R12, R3, 0x80000000, R12, 0xb8, !PT ;  /* 0x80000000030c7812 */ /* 0x000fc800078eb80c */
[----:B------:R-:W-:Y:S01]  /*d9c0*/  LOP3.LUT R13, R0, 0x80000000, R13, 0xb8, !PT ;  /* 0x80000000000d7812 */ /* 0x000fe200078eb80d */
[----:B------:R-:W-:Y:S06]  /*d9d0*/  BRA `(.L_x_10046) ;  /* 0x0000000000387947 */ /* 0x000fec0003800000 */
.L_x_10044:
        /* <DEDUP_REMOVED lines=14> */
.L_x_10046:
[----:B------:R-:W-:Y:S05]  /*dac0*/  BSYNC B2 ;  /* 0x0000000000027941 */ /* 0x000fea0003800000 */
.L_x_10043:
        /* <DEDUP_REMOVED lines=109> */
.L_x_10113:
        /* <DEDUP_REMOVED lines=10> */
.L_x_10115:
[----:B------:R-:W-:-:S04]  /*e240*/  FADD.FTZ R20, -R0, R5 ;  /* 0x0000000500147221 */ /* 0x000fc80000010100 */
[----:B------:R-:W-:-:S07]  /*e250*/  FMUL.FTZ R20, R20, 0.5 ;  /* 0x3f00000014147820 */ /* 0x000fce0000410000 */
.L_x_10116:
[----:B------:R-:W-:Y:S05]  /*e260*/  BSYNC B1 ;  /* 0x0000000000017941 */ /* 0x000fea0003800000 */
.L_x_10114:
        /* <DEDUP_REMOVED lines=11> */
.L_x_10118:
[----:B------:R-:W-:-:S04]  /*e320*/  FADD.FTZ R21, R2, -R21 ;  /* 0x8000001502157221 */ /* 0x000fc80000010000 */
[----:B------:R-:W-:-:S07]  /*e330*/  FMUL.FTZ R21, R21, 0.5 ;  /* 0x3f00000015157820 */ /* 0x000fce0000410000 */
.L_x_10119:
[----:B------:R-:W-:Y:S05]  /*e340*/  BSYNC B1 ;  /* 0x0000000000017941 */ /* 0x000fea0003800000 */
.L_x_10117:
        /* <DEDUP_REMOVED lines=35> */
.L_x_10112:
[----:B------:R0:W1:Y:S02]  /*e580*/  MUFU.SQRT R32, R26 ;  /* 0x0000001a00207308 */ /* 0x0000640000002000 */
.L_x_10111:
[----:B------:R-:W-:Y:S05]  /*e590*/  BSYNC B0 ;  /* 0x0000000000007941 */ /* 0x000fea0003800000 */
.L_x_10110:
        /* <DEDUP_REMOVED lines=35> */
.L_x_10123:
        /* <DEDUP_REMOVED lines=17> */
.L_x_10129:
[----:B------:R-:W-:-:S04]  /*e8e0*/  FADD.FTZ R0, -R0, R5 ;  /* 0x0000000500007221 */ /* 0x000fc80000010100 */
[----:B------:R-:W-:-:S07]  /*e8f0*/  FMUL.FTZ R0, R0, 0.5 ;  /* 0x3f00000000007820 */ /* 0x000fce0000410000 */
.L_x_10130:
[----:B------:R-:W-:Y:S05]  /*e900*/  BSYNC B4 ;  /* 0x0000000000047941 */ /* 0x000fea0003800000 */
.L_x_10128:
        /* <DEDUP_REMOVED lines=10> */
.L_x_10132:
[----:B------:R-:W-:-:S04]  /*e9b0*/  FADD.FTZ R2, -R3, R2 ;  /* 0x0000000203027221 */ /* 0x000fc80000010100 */
[----:B------:R-:W-:-:S07]  /*e9c0*/  FMUL.FTZ R3, R2, 0.5 ;  /* 0x3f00000002037820 */ /* 0x000fce0000410000 */
.L_x_10133:
[----:B------:R-:W-:Y:S05]  /*e9d0*/  BSYNC B4 ;  /* 0x0000000000047941 */ /* 0x000fea0003800000 */
.L_x_10131:
[----:B------:R-:W-:Y:S01]  /*e9e0*/  FADD.FTZ R3, R3, R0 ;  /* 0x0000000003037221 */ /* 0x000fe20000010000 */
[----:B------:R-:W-:-:S04]  /*e9f0*/  FADD.FTZ R28, R27, R28 ;  /* 0x0000001c1b1c7221 */ /* 0x000fc80000010000 */
[----:B------:R-:W-:-:S06]  /*ea00*/  FMUL.FTZ R28, R28, R3 ;  /* 0x000000031c1c7220 */ /* 0x000fcc0000410000 */
[----:B------:R-:W2:Y:S01]  /*ea10*/  MUFU.SQRT R28, R28 ;  /* 0x0000001c001c7308 */ /* 0x000ea20000002000 */
[----:B------:R-:W-:Y:S05]  /*ea20*/  BRA `(.L_x_10134) ;  /* 0x0000000000487947 */ /* 0x000fea0003800000 */
.L_x_10127:
        /* <DEDUP_REMOVED lines=12> */
.L_x_10126:
[----:B------:R-:W-:Y:S01]  /*eaf0*/  FADD.FTZ R0, R28, 1 ;  /* 0x3f8000001c007421 */ /* 0x000fe20000010000 */
[----:B------:R-:W-:Y:S01]  /*eb00*/  MUFU.SQRT R3, R26 ;  /* 0x0000001a00037308 */ /* 0x000fe20000002000 */
[----:B------:R-:W-:Y:S02]  /*eb10*/  MOV R27, 0x3f800000 ;  /* 0x3f800000001b7802 */ /* 0x000fe40000000f00 */
[----:B------:R-:W-:-:S06]  /*eb20*/  FMUL.FTZ R0, R0, 0.5 ;  /* 0x3f00000000007820 */ /* 0x000fcc0000410000 */
[----:B------:R-:W2:Y:S02]  /*eb30*/  MUFU.SQRT R0, R0 ;  /* 0x0000000000007308 */ /* 0x000ea40000002000 */
[----:B--2---:R-:W-:-:S07]  /*eb40*/  FMUL.FTZ R28, R3, R0 ;  /* 0x00000000031c7220 */ /* 0x004fce0000410000 */
.L_x_10134:
[----:B------:R-:W-:Y:S05]  /*eb50*/  BSYNC B1 ;  /* 0x0000000000017941 */ /* 0x000fea0003800000 */
.L_x_10125:
[----:B------:R-:W-:Y:S05]  /*eb60*/  BRA `(.L_x_10135) ;  /* 0x0000000000087947 */ /* 0x000fea0003800000 */
.L_x_10122:
[----:B------:R-:W-:Y:S01]  /*eb70*/  FMUL.FTZ R28, R28, 16777216 ;  /* 0x4b8000001c1c7820 */ /* 0x000fe20000410000 */
[----:B------:R-:W-:-:S07]  /*eb80*/  FMUL.FTZ R27, R27, 16777216 ;  /* 0x4b8000001b1b7820 */ /* 0x000fce0000410000 */
.L_x_10135:
[----:B------:R-:W-:Y:S05]  /*eb90*/  BSYNC B0 ;  /* 0x0000000000007941 */ /* 0x000fea0003800000 */
.L_x_10121:
        /* <DEDUP_REMOVED lines=17> */
.L_x_10137:
[----:B------:R-:W-:Y:S05]  /*ecb0*/  BSYNC B4 ;  /* 0x0000000000047941 */ /* 0x000fea0003800000 */
.L_x_10136:
        /* <DEDUP_REMOVED lines=18> */
.L_x_10139:
[----:B------:R-:W-:Y:S02]  /*ede0*/  ISETP.GE.AND P0, PT, R28, RZ, PT ;  /* 0x000000ff1c00720c */ /* 0x000fe40003f06270 */
[----:B------:R-:W-:-:S11]  /*edf0*/  MOV R3, 0x3fd774eb ;  /* 0x3fd774eb00037802 */ /* 0x000fd60000000f00 */
[----:B------:R-:W-:-:S04]  /*ee00*/  @P0 FFMA.FTZ R0, R3, 0.93318945169448852539, -R0 ;  /* 0x3f6ee58103000823 */ /* 0x000fc80000010800 */
[----:B------:R-:W-:-:S07]  /*ee10*/  @!P0 FFMA.FTZ R0, R3, 0.93318945169448852539, R0 ;  /* 0x3f6ee58103008823 */ /* 0x000fce0000010000 */
.L_x_10140:
[----:B------:R-:W-:Y:S05]  /*ee20*/  BSYNC B0 ;  /* 0x0000000000007941 */ /* 0x000fea0003800000 */
.L_x_10138:
        /* <DEDUP_REMOVED lines=10> */
.L_x_10124:
[----:B------:R-:W-:Y:S05]  /*eed0*/  BSYNC B3 ;  /* 0x0000000000037941 */ /* 0x000fea0003800000 */
.L_x_10120:
[----:B------:R-:W-:Y:S02]  /*eee0*/  LOP3.LUT R14, R3, 0x80000000, R14, 0xb8, !PT ;  /* 0x80000000030e7812 */ /* 0x000fe400078eb80e */
[----:B-1----:R-:W-:Y:S01]  /*eef0*/  LOP3.LUT R15, R32, 0x80000000, R15, 0xb8, !PT ;  /* 0x80000000200f7812 */ /* 0x002fe200078eb80f */
[----:B------:R-:W-:Y:S06]  /*ef00*/  BRA `(.L_x_10109) ;  /* 0x0000001400cc7947 */ /* 0x000fec0003800000 */
.L_x_10108:
        /* <DEDUP_REMOVED lines=30> */
.L_x_10146:
[----:B------:R-:W-:Y:S05]  /*f0f0*/  BSYNC B4 ;  /* 0x0000000000047941 */ /* 0x000fea0003800000 */
.L_x_10145:
        /* <DEDUP_REMOVED lines=18> */
.L_x_10148:
[----:B------:R-:W-:Y:S02]  /*f220*/  ISETP.GE.AND P0, PT, R27, RZ, PT ;  /* 0x000000ff1b00720c */ /* 0x000fe40003f06270 */
[----:B------:R-:W-:-:S11]  /*f230*/  MOV R3, 0x3fd774eb ;  /* 0x3fd774eb00037802 */ /* 0x000fd60000000f00 */
[----:B------:R-:W-:-:S04]  /*f240*/  @P0 FFMA.FTZ R0, R3, 0.93318945169448852539, -R0 ;  /* 0x3f6ee58103000823 */ /* 0x000fc80000010800 */
[----:B------:R-:W-:-:S07]  /*f250*/  @!P0 FFMA.FTZ R0, R3, 0.93318945169448852539, R0 ;  /* 0x3f6ee58103008823 */ /* 0x000fce0000010000 */
.L_x_10149:
[----:B------:R-:W-:Y:S05]  /*f260*/  BSYNC B0 ;  /* 0x0000000000007941 */ /* 0x000fea0003800000 */
.L_x_10147:
        /* <DEDUP_REMOVED lines=13> */
.L_x_10144:
        /* <DEDUP_REMOVED lines=12> */
.L_x_10152:
[----:B------:R-:W-:Y:S05]  /*f400*/  BSYNC B4 ;  /* 0x0000000000047941 */ /* 0x000fea0003800000 */
.L_x_10151:
        /* <DEDUP_REMOVED lines=18> */
.L_x_10154:
[----:B------:R-:W-:Y:S02]  /*f530*/  ISETP.GE.AND P0, PT, R27, RZ, PT ;  /* 0x000000ff1b00720c */ /* 0x000fe40003f06270 */
[----:B------:R-:W-:-:S11]  /*f540*/  MOV R3, 0x3fd774eb ;  /* 0x3fd774eb00037802 */ /* 0x000fd60000000f00 */
[----:B------:R-:W-:-:S04]  /*f550*/  @P0 FFMA.FTZ R0, R3, 0.93318945169448852539, -R0 ;  /* 0x3f6ee58103000823 */ /* 0x000fc80000010800 */
[----:B------:R-:W-:-:S07]  /*f560*/  @!P0 FFMA.FTZ R0, R3, 0.93318945169448852539, R0 ;  /* 0x3f6ee58103008823 */ /* 0x000fce0000010000 */
.L_x_10155:
[----:B------:R-:W-:Y:S05]  /*f570*/  BSYNC B0 ;  /* 0x0000000000007941 */ /* 0x000fea0003800000 */
.L_x_10153:
        /* <DEDUP_REMOVED lines=27> */
.L_x_10143:
        /* <DEDUP_REMOVED lines=33> */
.L_x_10157:
[----:B------:R-:W-:Y:S05]  /*f940*/  BSYNC B4 ;  /* 0x0000000000047941 */ /* 0x000fea0003800000 */
.L_x_10156:
        /* <DEDUP_REMOVED lines=18> */
.L_x_10159:
[----:B------:R-:W-:Y:S02]  /*fa70*/  ISETP.GE.AND P0, PT, R27, RZ, PT ;  /* 0x000000ff1b00720c */ /* 0x000fe40003f06270 */
[----:B------:R-:W-:-:S11]  /*fa80*/  MOV R3, 0x3fd774eb ;  /* 0x3fd774eb00037802 */ /* 0x000fd60000000f00 */
[----:B------:R-:W-:-:S04]  /*fa90*/  @P0 FFMA.FTZ R0, R3, 0.93318945169448852539, -R0 ;  /* 0x3f6ee58103000823 */ /* 0x000fc80000010800 */
[----:B------:R-:W-:-:S07]  /*faa0*/  @!P0 FFMA.FTZ R0, R3, 0.93318945169448852539, R0 ;  /* 0x3f6ee58103008823 */ /* 0x000fce0000010000 */
.L_x_10160:
[----:B------:R-:W-:Y:S05]  /*fab0*/  BSYNC B0 ;  /* 0x0000000000007941 */ /* 0x000fea0003800000 */
.L_x_10158:
        /* <DEDUP_REMOVED lines=11> */
.L_x_10142:
        /* <DEDUP_REMOVED lines=23> */
.L_x_10164:
[----:B------:R-:W-:Y:S05]  /*fce0*/  BSYNC B4 ;  /* 0x0000000000047941 */ /* 0x000fea0003800000 */
.L_x_10163:
        /* <DEDUP_REMOVED lines=24> */
.L_x_10162:
        /* <DEDUP_REMOVED lines=12> */
.L_x_10166:
[----:B------:R-:W-:Y:S05]  /*ff30*/  BSYNC B4 ;  /* 0x0000000000047941 */ /* 0x000fea0003800000 */
.L_x_10165:
        /* <DEDUP_REMOVED lines=38> */
.L_x_10161:
        /* <DEDUP_REMOVED lines=33> */
.L_x_10168:
[----:B------:R-:W-:Y:S05]  /*103b0*/  BSYNC B4 ;  /* 0x0000000000047941 */ /* 0x000fea0003800000 */
.L_x_10167:
        /* <DEDUP_REMOVED lines=21> */
.L_x_10150:
[----:B------:R-:W-:Y:S05]  /*10510*/  BSYNC B3 ;  /* 0x0000000000037941 */ /* 0x000fea0003800000 */
.L_x_10141:
[----:B------:R-:W-:Y:S01]  /*10520*/  FADD.FTZ R0, R25, 0.69314718246459960938 ;  /* 0x3f31721819007421 */ /* 0x000fe20000010000 */
[----:B------:R-:W-:-:S04]  /*10530*/  LOP3.LUT R14, R3, 0x80000000, R14, 0xb8, !PT ;  /* 0x80000000030e7812 */ /* 0x000fc800078eb80e */
[----:B------:R-:W-:Y:S01]  /*10540*/  LOP3.LUT R15, R0, 0x80000000, R15, 0xb8, !PT ;  /* 0x80000000000f7812 */ /* 0x000fe200078eb80f */
[----:B------:R-:W-:Y:S06]  /*10550*/  BRA `(.L_x_10109) ;  /* 0x0000000000387947 */ /* 0x000fec0003800000 */
.L_x_10107:
        /* <DEDUP_REMOVED lines=14> */
.L_x_10109:
[----:B------:R-:W-:Y:S05]  /*10640*/  BSYNC B2 ;  /* 0x0000000000027941 */ /* 0x000fea0003800000 */
.L_x_10106:
        /* <DEDUP_REMOVED lines=109> */
.L_x_10176:
        /* <DEDUP_REMOVED lines=10> */
.L_x_10178:
[----:B------:R-:W-:-:S04]  /*10dc0*/  FADD.FTZ R20, -R0, R5 ;  /* 0x0000000500147221 */ /* 0x000fc80000010100 */
[----:B------:R-:W-:-:S07]  /*10dd0*/  FMUL.FTZ R20, R20, 0.5 ;  /* 0x3f00000014147820 */ /* 0x000fce0000410000 */
.L_x_10179:
[----:B------:R-:W-:Y:S05]  /*10de0*/  BSYNC B1 ;  /* 0x0000000000017941 */ /* 0x000fea0003800000 */
.L_x_10177:
        /* <DEDUP_REMOVED lines=11> */
.L_x_10181:
[----:B------:R-:W-:-:S04]  /*10ea0*/  FADD.FTZ R21, R2, -R21 ;  /* 0x8000001502157221 */ /* 0x000fc80000010000 */
[----:B------:R-:W-:-:S07]  /*10eb0*/  FMUL.FTZ R21, R21, 0.5 ;  /* 0x3f00000015157820 */ /* 0x000fce0000410000 */
.L_x_10182:
[----:B------:R-:W-:Y:S05]  /*10ec0*/  BSYNC B1 ;  /* 0x0000000000017941 */ /* 0x000fea0003800000 */
.L_x_10180:
        /* <DEDUP_REMOVED lines=35> */
.L_x_10175:
[----:B------:R0:W1:Y:S02]  /*11100*/  MUFU.SQRT R32, R26 ;  /* 0x0000001a00207308 */ /* 0x0000640000002000 */
.L_x_10174:
[----:B------:R-:W-:Y:S05]  /*11110*/  BSYNC B0 ;  /* 0x0000000000007941 */ /* 0x000fea0003800000 */
.L_x_10173:
        /* <DEDUP_REMOVED lines=35> */
.L_x_10186:
        /* <DEDUP_REMOVED lines=17> */
.L_x_10192:
[----:B------:R-:W-:-:S04]  /*11460*/  FADD.FTZ R0, -R0, R5 ;  /* 0x0000000500007221 */ /* 0x000fc80000010100 */
[----:B------:R-:W-:-:S07]  /*11470*/  FMUL.FTZ R0, R0, 0.5 ;  /* 0x3f00000000007820 */ /* 0x000fce0000410000 */
.L_x_10193:
[----:B------:R-:W-:Y:S05]  /*11480*/  BSYNC B4 ;  /* 0x0000000000047941 */ /* 0x000fea0003800000 */
.L_x_10191:
        /* <DEDUP_REMOVED lines=10> */
.L_x_10195:
[----:B------:R-:W-:-:S04]  /*11530*/  FADD.FTZ R2, -R3, R2 ;  /* 0x0000000203027221 */ /* 0x000fc80000010100 */
[----:B------:R-:W-:-:S07]  /*11540*/  FMUL.FTZ R3, R2, 0.5 ;  /* 0x3f00000002037820 */ /* 0x000fce0000410000 */
.L_x_10196:
[----:B------:R-:W-:Y:S05]  /*11550*/  BSYNC B4 ;  /* 0x0000000000047941 */ /* 0x000fea0003800000 */
.L_x_10194:
[----:B------:R-:W-:Y:S01]  /*11560*/  FADD.FTZ R3, R3, R0 ;  /* 0x0000000003037221 */ /* 0x000fe20000010000 */
[----:B------:R-:W-:-:S04]  /*11570*/  FADD.FTZ R28, R27, R28 ;  /* 0x0000001c1b1c7221 */ /* 0x000fc80000010000 */
[----:B------:R-:W-:-:S06]  /*11580*/  FMUL.FTZ R28, R28, R3 ;  /* 0x000000031c1c7220 */ /* 0x000fcc0000410000 */
[----:B------:R-:W2:Y:S01]  /*11590*/  MUFU.SQRT R28, R28 ;  /* 0x0000001c001c7308 */ /* 0x000ea20000002000 */
[----:B------:R-:W-:Y:S05]  /*115a0*/  BRA `(.L_x_10197) ;  /* 0x0000000000487947 */ /* 0x000fea0003800000 */
.L_x_10190:
        /* <DEDUP_REMOVED lines=12> */
.L_x_10189:
[----:B------:R-:W-:Y:S01]  /*11670*/  FADD.FTZ R0, R28, 1 ;  /* 0x3f8000001c007421 */ /* 0x000fe20000010000 */
[----:B------:R-:W-:Y:S01]  /*11680*/  MUFU.SQRT R3, R26 ;  /* 0x0000001a00037308 */ /* 0x000fe20000002000 */
[----:B------:R-:W-:Y:S02]  /*11690*/  MOV R27, 0x3f800000 ;  /* 0x3f800000001b7802 */ /* 0x000fe40000000f00 */
[----:B------:R-:W-:-:S06]  /*116a0*/  FMUL.FTZ R0, R0, 0.5 ;  /* 0x3f00000000007820 */ /* 0x000fcc0000410000 */
[----:B------:R-:W2:Y:S02]  /*116b0*/  MUFU.SQRT R0, R0 ;  /* 0x0000000000007308 */ /* 0x000ea40000002000 */
[----:B--2---:R-:W-:-:S07]  /*116c0*/  FMUL.FTZ R28, R3, R0 ;  /* 0x00000000031c7220 */ /* 0x004fce0000410000 */
.L_x_10197:
[----:B------:R-:W-:Y:S05]  /*116d0*/  BSYNC B1 ;  /* 0x0000000000017941 */ /* 0x000fea0003800000 */
.L_x_10188:
[----:B------:R-:W-:Y:S05]  /*116e0*/  BRA `(.L_x_10198) ;  /* 0x0000000000087947 */ /* 0x000fea0003800000 */
.L_x_10185:
[----:B------:R-:W-:Y:S01]  /*116f0*/  FMUL.FTZ R28, R28, 16777216 ;  /* 0x4b8000001c1c7820 */ /* 0x000fe20000410000 */
[----:B------:R-:W-:-:S07]  /*11700*/  FMUL.FTZ R27, R27, 16777216 ;  /* 0x4b8000001b1b7820 */ /* 0x000fce0000410000 */
.L_x_10198:
[----:B------:R-:W-:Y:S05]  /*11710*/  BSYNC B0 ;  /* 0x0000000000007941 */ /* 0x000fea0003800000 */
.L_x_10184:
        /* <DEDUP_REMOVED lines=17> */
.L_x_10200:
[----:B------:R-:W-:Y:S05]  /*11830*/  BSYNC B4 ;  /* 0x0000000000047941 */ /* 0x000fea0003800000 */
.L_x_10199:
        /* <DEDUP_REMOVED lines=18> */
.L_x_10202:
[----:B------:R-:W-:Y:S02]  /*11960*/  ISETP.GE.AND P0, PT, R28, RZ, PT ;  /* 0x000000ff1c00720c */ /* 0x000fe40003f06270 */
[----:B------:R-:W-:-:S11]  /*11970*/  MOV R3, 0x3fd774eb ;  /* 0x3fd774eb00037802 */ /* 0x000fd60000000f00 */
[----:B------:R-:W-:-:S04]  /*11980*/  @P0 FFMA.FTZ R0, R3, 0.93318945169448852539, -R0 ;  /* 0x3f6ee58103000823 */ /* 0x000fc80000010800 */
[----:B------:R-:W-:-:S07]  /*11990*/  @!P0 FFMA.FTZ R0, R3, 0.93318945169448852539, R0 ;  /* 0x3f6ee58103008823 */ /* 0x000fce0000010000 */
.L_x_10203:
[----:B------:R-:W-:Y:S05]  /*119a0*/  BSYNC B0 ;  /* 0x0000000000007941 */ /* 0x000fea0003800000 */
.L_x_10201:
        /* <DEDUP_REMOVED lines=10> */
.L_x_10187:
[----:B------:R-:W-:Y:S05]  /*11a50*/  BSYNC B3 ;  /* 0x0000000000037941 */ /* 0x000fea0003800000 */
.L_x_10183:
[----:B------:R-:W-:Y:S02]  /*11a60*/  LOP3.LUT R16, R3, 0x80000000, R16, 0xb8, !PT ;  /* 0x8000000003107812 */ /* 0x000fe400078eb810 */
[----:B-1----:R-:W-:Y:S01]  /*11a70*/  LOP3.LUT R17, R32, 0x80000000, R17, 0xb8, !PT ;  /* 0x8000000020117812 */ /* 0x002fe200078eb811 */
[----:B------:R-:W-:Y:S06]  /*11a80*/  BRA `(.L_x_10172) ;  /* 0x0000001400cc7947 */ /* 0x000fec0003800000 */
.L_x_10171:
        /* <DEDUP_REMOVED lines=30> */
.L_x_10209:
[----:B------:R-:W-:Y:S05]  /*11c70*/  BSYNC B4 ;  /* 0x0000000000047941 */ /* 0x000fea0003800000 */
.L_x_10208:
        /* <DEDUP_REMOVED lines=18> */
.L_x_10211:
[----:B------:R-:W-:Y:S02]  /*11da0*/  ISETP.GE.AND P0, PT, R27, RZ, PT ;  /* 0x000000ff1b00720c */ /* 0x000fe40003f06270 */
[----:B------:R-:W-:-:S11]  /*11db0*/  MOV R3, 0x3fd774eb ;  /* 0x3fd774eb00037802 */ /* 0x000fd60000000f00 */
[----:B------:R-:W-:-:S04]  /*11dc0*/  @P0 FFMA.FTZ R0, R3, 0.93318945169448852539, -R0 ;  /* 0x3f6ee58103000823 */ /* 0x000fc80000010800 */
[----:B------:R-:W-:-:S07]  /*11dd0*/  @!P0 FFMA.FTZ R0, R3, 0.93318945169448852539, R0 ;  /* 0x3f6ee58103008823 */ /* 0x000fce0000010000 */
.L_x_10212:
[----:B------:R-:W-:Y:S05]  /*11de0*/  BSYNC B0 ;  /* 0x0000000000007941 */ /* 0x000fea0003800000 */
.L_x_10210:
        /* <DEDUP_REMOVED lines=13> */
.L_x_10207:
        /* <DEDUP_REMOVED lines=12> */
.L_x_10215:
[----:B------:R-:W-:Y:S05]  /*11f80*/  BSYNC B4 ;  /* 0x0000000000047941 */ /* 0x000fea0003800000 */
.L_x_10214:
        /* <DEDUP_REMOVED lines=18> */
.L_x_10217:
[----:B------:R-:W-:Y:S02]  /*120b0*/  ISETP.GE.AND P0, PT, R27, RZ, PT ;  /* 0x000000ff1b00720c */ /* 0x000fe40003f06270 */
[----:B------:R-:W-:-:S11]  /*120c0*/  MOV R3, 0x3fd774eb ;  /* 0x3fd774eb00037802 */ /* 0x000fd60000000f00 */
[----:B------:R-:W-:-:S04]  /*120d0*/  @P0 FFMA.FTZ R0, R3, 0.93318945169448852539, -R0 ;  /* 0x3f6ee58103000823 */ /* 0x000fc80000010800 */
[----:B------:R-:W-:-:S07]  /*120e0*/  @!P0 FFMA.FTZ R0, R3, 0.93318945169448852539, R0 ;  /* 0x3f6ee58103008823 */ /* 0x000fce0000010000 */
.L_x_10218:
[----:B------:R-:W-:Y:S05]  /*120f0*/  BSYNC B0 ;  /* 0x0000000000007941 */ /* 0x000fea0003800000 */
.L_x_10216:
        /* <DEDUP_REMOVED lines=27> */
.L_x_10206:
        /* <DEDUP_REMOVED lines=33> */
.L_x_10220:
[----:B------:R-:W-:Y:S05]  /*124c0*/  BSYNC B4 ;  /* 0x0000000000047941 */ /* 0x000fea0003800000 */
.L_x_10219:
        /* <DEDUP_REMOVED lines=18> */
.L_x_10222:
[----:B------:R-:W-:Y:S02]  /*125f0*/  ISETP.GE.AND P0, PT, R27, RZ, PT ;  /* 0x000000ff1b00720c */ /* 0x000fe40003f06270 */
[----:B------:R-:W-:-:S11]  /*12600*/  MOV R3, 0x3fd774eb ;  /* 0x3fd774eb00037802 */ /* 0x000fd60000000f00 */
[----:B------:R-:W-:-:S04]  /*12610*/  @P0 FFMA.FTZ R0, R3, 0.93318945169448852539, -R0 ;  /* 0x3f6ee58103000823 */ /* 0x000fc80000010800 */
[----:B------:R-:W-:-:S07]  /*12620*/  @!P0 FFMA.FTZ R0, R3, 0.93318945169448852539, R0 ;  /* 0x3f6ee58103008823 */ /* 0x000fce0000010000 */
.L_x_10223:
[----:B------:R-:W-:Y:S05]  /*12630*/  BSYNC B0 ;  /* 0x0000000000007941 */ /* 0x000fea0003800000 */
.L_x_10221:
        /* <DEDUP_REMOVED lines=11> */
.L_x_10205:
        /* <DEDUP_REMOVED lines=23> */
.L_x_10227:
[----:B------:R-:W-:Y:S05]  /*12860*/  BSYNC B4 ;  /* 0x0000000000047941 */ /* 0x000fea0003800000 */
.L_x_10226:
        /* <DEDUP_REMOVED lines=24> */
.L_x_10225:
        /* <DEDUP_REMOVED lines=12> */
.L_x_10229:
[----:B------:R-:W-:Y:S05]  /*12ab0*/  BSYNC B4 ;  /* 0x0000000000047941 */ /* 0x000fea0003800000 */
.L_x_10228:
        /* <DEDUP_REMOVED lines=38> */
.L_x_10224:
        /* <DEDUP_REMOVED lines=33> */
.L_x_10231:
[----:B------:R-:W-:Y:S05]  /*12f30*/  BSYNC B4 ;  /* 0x0000000000047941 */ /* 0x000fea0003800000 */
.L_x_10230:
        /* <DEDUP_REMOVED lines=21> */
.L_x_10213:
[----:B------:R-:W-:Y:S05]  /*13090*/  BSYNC B3 ;  /* 0x0000000000037941 */ /* 0x000fea0003800000 */
.L_x_10204:
[----:B------:R-:W-:Y:S01]  /*130a0*/  FADD.FTZ R0, R25, 0.69314718246459960938 ;  /* 0x3f31721819007421 */ /* 0x000fe20000010000 */
[----:B------:R-:W-:-:S04]  /*130b0*/  LOP3.LUT R16, R3, 0x80000000, R16, 0xb8, !PT ;  /* 0x8000000003107812 */ /* 0x000fc800078eb810 */
[----:B------:R-:W-:Y:S01]  /*130c0*/  LOP3.LUT R17, R0, 0x80000000, R17, 0xb8, !PT ;  /* 0x8000000000117812 */ /* 0x000fe200078eb811 */
[----:B------:R-:W-:Y:S06]  /*130d0*/  BRA `(.L_x_10172) ;  /* 0x0000000000387947 */ /* 0x000fec0003800000 */
.L_x_10170:
        /* <DEDUP_REMOVED lines=14> */
.L_x_10172:
[----:B------:R-:W-:Y:S05]  /*131c0*/  BSYNC B2 ;  /* 0x0000000000027941 */ /* 0x000fea0003800000 */
.L_x_10169:
        /* <DEDUP_REMOVED lines=109> */
.L_x_10239:
        /* <DEDUP_REMOVED lines=10> */
.L_x_10241:
[----:B------:R-:W-:-:S04]  /*13940*/  FADD.FTZ R20, -R0, R5 ;  /* 0x0000000500147221 */ /* 0x000fc80000010100 */
[----:B------:R-:W-:-:S07]  /*13950*/  FMUL.FTZ R20, R20, 0.5 ;  /* 0x3f00000014147820 */ /* 0x000fce0000410000 */
.L_x_10242:
[----:B------:R-:W-:Y:S05]  /*13960*/  BSYNC B1 ;  /* 0x0000000000017941 */ /* 0x000fea0003800000 */
.L_x_10240:
        /* <DEDUP_REMOVED lines=11> */
.L_x_10244:
[----:B------:R-:W-:-:S04]  /*13a20*/  FADD.FTZ R21, R2, -R21 ;  /* 0x8000001502157221 */ /* 0x000fc80000010000 */
[----:B------:R-:W-:-:S07]  /*13a30*/  FMUL.FTZ R21, R21, 0.5 ;  /* 0x3f00000015157820 */ /* 0x000fce0000410000 */
.L_x_10245:
[----:B------:R-:W-:Y:S05]  /*13a40*/  BSYNC B1 ;  /* 0x0000000000017941 */ /* 0x000fea0003800000 */
.L_x_10243:
        /* <DEDUP_REMOVED lines=35> */
.L_x_10238:
[----:B------:R0:W1:Y:S02]  /*13c80*/  MUFU.SQRT R32, R26 ;  /* 0x0000001a00207308 */ /* 0x0000640000002000 */
.L_x_10237:
[----:B------:R-:W-:Y:S05]  /*13c90*/  BSYNC B0 ;  /* 0x0000000000007941 */ /* 0x000fea0003800000 */
.L_x_10236:
        /* <DEDUP_REMOVED lines=35> */
.L_x_10249:
        /* <DEDUP_REMOVED lines=17> */
.L_x_10255:
[----:B------:R-:W-:-:S04]  /*13fe0*/  FADD.FTZ R0, -R0, R5 ;  /* 0x0000000500007221 */ /* 0x000fc80000010100 */
[----:B------:R-:W-:-:S07]  /*13ff0*/  FMUL.FTZ R0, R0, 0.5 ;  /* 0x3f00000000007820 */ /* 0x000fce0000410000 */
.L_x_10256:
[----:B------:R-:W-:Y:S05]  /*14000*/  BSYNC B4 ;  /* 0x0000000000047941 */ /* 0x000fea0003800000 */
.L_x_10254:
        /* <DEDUP_REMOVED lines=10> */
.L_x_10258:
[----:B------:R-:W-:-:S04]  /*140b0*/  FADD.FTZ R2, -R3, R2 ;  /* 0x0000000203027221 */ /* 0x000fc80000010100 */
[----:B------:R-:W-:-:S07]  /*140c0*/  FMUL.FTZ R3, R2, 0.5 ;  /* 0x3f00000002037820 */ /* 0x000fce0000410000 */
.L_x_10259:
[----:B------:R-:W-:Y:S05]  /*140d0*/  BSYNC B4 ;  /* 0x0000000000047941 */ /* 0x000fea0003800000 */
.L_x_10257:
[----:B------:R-:W-:Y:S01]  /*140e0*/  FADD.FTZ R3, R3, R0 ;  /* 0x0000000003037221 */ /* 0x000fe20000010000 */
[----:B------:R-:W-:-:S04]  /*140f0*/  FADD.FTZ R28, R27, R28 ;  /* 0x0000001c1b1c7221 */ /* 0x000fc80000010000 */
[----:B------:R-:W-:-:S06]  /*14100*/  FMUL.FTZ R28, R28, R3 ;  /* 0x000000031c1c7220 */ /* 0x000fcc0000410000 */
[----:B------:R-:W2:Y:S01]  /*14110*/  MUFU.SQRT R28, R28 ;  /* 0x0000001c001c7308 */ /* 0x000ea20000002000 */
[----:B------:R-:W-:Y:S05]  /*14120*/  BRA `(.L_x_10260) ;  /* 0x0000000000487947 */ /* 0x000fea0003800000 */
.L_x_10253:
        /* <DEDUP_REMOVED lines=12> */
.L_x_10252:
[----:B------:R-:W-:Y:S01]  /*141f0*/  FADD.FTZ R0, R28, 1 ;  /* 0x3f8000001c007421 */ /* 0x000fe20000010000 */
[----:B------:R-:W-:Y:S01]  /*14200*/  MUFU.SQRT R3, R26 ;  /* 0x0000001a00037308 */ /* 0x000fe20000002000 */
[----:B------:R-:W-:Y:S02]  /*14210*/  MOV R27, 0x3f800000 ;  /* 0x3f800000001b7802 */ /* 0x000fe40000000f00 */
[----:B------:R-:W-:-:S06]  /*14220*/  FMUL.FTZ R0, R0, 0.5 ;  /* 0x3f00000000007820 */ /* 0x000fcc0000410000 */
[----:B------:R-:W2:Y:S02]  /*14230*/  MUFU.SQRT R0, R0 ;  /* 0x0000000000007308 */ /* 0x000ea40000002000 */
[----:B--2---:R-:W-:-:S07]  /*14240*/  FMUL.FTZ R28, R3, R0 ;  /* 0x00000000031c7220 */ /* 0x004fce0000410000 */
.L_x_10260:
[----:B------:R-:W-:Y:S05]  /*14250*/  BSYNC B1 ;  /* 0x0000000000017941 */ /* 0x000fea0003800000 */
.L_x_10251:
[----:B------:R-:W-:Y:S05]  /*14260*/  BRA `(.L_x_10261) ;  /* 0x0000000000087947 */ /* 0x000fea0003800000 */
.L_x_10248:
[----:B------:R-:W-:Y:S01]  /*14270*/  FMUL.FTZ R28, R28, 16777216 ;  /* 0x4b8000001c1c7820 */ /* 0x000fe20000410000 */
[----:B------:R-:W-:-:S07]  /*14280*/  FMUL.FTZ R27, R27, 16777216 ;  /* 0x4b8000001b1b7820 */ /* 0x000fce0000410000 */
.L_x_10261:
[----:B------:R-:W-:Y:S05]  /*14290*/  BSYNC B0 ;  /* 0x0000000000007941 */ /* 0x000fea0003800000 */
.L_x_10247:
        /* <DEDUP_REMOVED lines=17> */
.L_x_10263:
[----:B------:R-:W-:Y:S05]  /*143b0*/  BSYNC B4 ;  /* 0x0000000000047941 */ /* 0x000fea0003800000 */
.L_x_10262:
        /* <DEDUP_REMOVED lines=18> */
.L_x_10265:
[----:B------:R-:W-:Y:S02]  /*144e0*/  ISETP.GE.AND P0, PT, R28, RZ, PT ;  /* 0x000000ff1c00720c */ /* 0x000fe40003f06270 */
[----:B------:R-:W-:-:S11]  /*144f0*/  MOV R3, 0x3fd774eb ;  /* 0x3fd774eb00037802 */ /* 0x000fd60000000f00 */
[----:B------:R-:W-:-:S04]  /*14500*/  @P0 FFMA.FTZ R0, R3, 0.93318945169448852539, -R0 ;  /* 0x3f6ee58103000823 */ /* 0x000fc80000010800 */
[----:B------:R-:W-:-:S07]  /*14510*/  @!P0 FFMA.FTZ R0, R3, 0.93318945169448852539, R0 ;  /* 0x3f6ee58103008823 */ /* 0x000fce0000010000 */
.L_x_10266:
[----:B------:R-:W-:Y:S05]  /*14520*/  BSYNC B0 ;  /* 0x0000000000007941 */ /* 0x000fea0003800000 */
.L_x_10264:
        /* <DEDUP_REMOVED lines=10> */
.L_x_10250:
[----:B------:R-:W-:Y:S05]  /*145d0*/  BSYNC B3 ;  /* 0x0000000000037941 */ /* 0x000fea0003800000 */
.L_x_10246:
[----:B------:R-:W-:Y:S02]  /*145e0*/  LOP3.LUT R18, R3, 0x80000000, R18, 0xb8, !PT ;  /* 0x8000000003127812 */ /* 0x000fe400078eb812 */
[----:B-1----:R-:W-:Y:S01]  /*145f0*/  LOP3.LUT R19, R32, 0x80000000, R19, 0xb8, !PT ;  /* 0x8000000020137812 */ /* 0x002fe200078eb813 */
[----:B------:R-:W-:Y:S06]  /*14600*/  BRA `(.L_x_10235) ;  /* 0x0000001400cc7947 */ /* 0x000fec0003800000 */
.L_x_10234:
        /* <DEDUP_REMOVED lines=30> */
.L_x_10272:
[----:B------:R-:W-:Y:S05]  /*147f0*/  BSYNC B4 ;  /* 0x0000000000047941 */ /* 0x000fea0003800000 */
.L_x_10271:
        /* <DEDUP_REMOVED lines=18> */
.L_x_10274:
[----:B------:R-:W-:Y:S02]  /*14920*/  ISETP.GE.AND P0, PT, R27, RZ, PT ;  /* 0x000000ff1b00720c */ /* 0x000fe40003f06270 */
[----:B------:R-:W-:-:S11]  /*14930*/  MOV R3, 0x3fd774eb ;  /* 0x3fd774eb00037802 */ /* 0x000fd60000000f00 */
[----:B------:R-:W-:-:S04]  /*14940*/  @P0 FFMA.FTZ R0, R3, 0.93318945169448852539, -R0 ;  /* 0x3f6ee58103000823 */ /* 0x000fc80000010800 */
[----:B------:R-:W-:-:S07]  /*14950*/  @!P0 FFMA.FTZ R0, R3, 0.93318945169448852539, R0 ;  /* 0x3f6ee58103008823 */ /* 0x000fce0000010000 */
.L_x_10275:
[----:B------:R-:W-:Y:S05]  /*14960*/  BSYNC B0 ;  /* 0x0000000000007941 */ /* 0x000fea0003800000 */
.L_x_10273:
        /* <DEDUP_REMOVED lines=13> */
.L_x_10270:
        /* <DEDUP_REMOVED lines=12> */
.L_x_10278:
[----:B------:R-:W-:Y:S05]  /*14b00*/  BSYNC B4 ;  /* 0x0000000000047941 */ /* 0x000fea0003800000 */
.L_x_10277:
        /* <DEDUP_REMOVED lines=18> */
.L_x_10280:
[----:B------:R-:W-:Y:S02]  /*14c30*/  ISETP.GE.AND P0, PT, R27, RZ, PT ;  /* 0x000000ff1b00720c */ /* 0x000fe40003f06270 */
[----:B------:R-:W-:-:S11]  /*14c40*/  MOV R3, 0x3fd774eb ;  /* 0x3fd774eb00037802 */ /* 0x000fd60000000f00 */
[----:B------:R-:W-:-:S04]  /*14c50*/  @P0 FFMA.FTZ R0, R3, 0.93318945169448852539, -R0 ;  /* 0x3f6ee58103000823 */ /* 0x000fc80000010800 */
[----:B------:R-:W-:-:S07]  /*14c60*/  @!P0 FFMA.FTZ R0, R3, 0.93318945169448852539, R0 ;  /* 0x3f6ee58103008823 */ /* 0x000fce0000010000 */
.L_x_10281:
[----:B------:R-:W-:Y:S05]  /*14c70*/  BSYNC B0 ;  /* 0x0000000000007941 */ /* 0x000fea0003800000 */
.L_x_10279:
        /* <DEDUP_REMOVED lines=27> */
.L_x_10269:
        /* <DEDUP_REMOVED lines=33> */
.L_x_10283:
[----:B------:R-:W-:Y:S05]  /*15040*/  BSYNC B4 ;  /* 0x0000000000047941 */ /* 0x000fea0003800000 */
.L_x_10282:
        /* <DEDUP_REMOVED lines=18> */
.L_x_10285:
[----:B------:R-:W-:Y:S02]  /*15170*/  ISETP.GE.AND P0, PT, R27, RZ, PT ;  /* 0x000000ff1b00720c */ /* 0x000fe40003f06270 */
[----:B------:R-:W-:-:S11]  /*15180*/  MOV R3, 0x3fd774eb ;  /* 0x3fd774eb00037802 */ /* 0x000fd60000000f00 */
[----:B------:R-:W-:-:S04]  /*15190*/  @P0 FFMA.FTZ R0, R3, 0.93318945169448852539, -R0 ;  /* 0x3f6ee58103000823 */ /* 0x000fc80000010800 */
[----:B------:R-:W-:-:S07]  /*151a0*/  @!P0 FFMA.FTZ R0, R3, 0.93318945169448852539, R0 ;  /* 0x3f6ee58103008823 */ /* 0x000fce0000010000 */
.L_x_10286:
[----:B------:R-:W-:Y:S05]  /*151b0*/  BSYNC B0 ;  /* 0x0000000000007941 */ /* 0x000fea0003800000 */
.L_x_10284:
        /* <DEDUP_REMOVED lines=11> */
.L_x_10268:
        /* <DEDUP_REMOVED lines=23> */
.L_x_10290:
[----:B------:R-:W-:Y:S05]  /*153e0*/  BSYNC B4 ;  /* 0x0000000000047941 */ /* 0x000fea0003800000 */
.L_x_10289:
        /* <DEDUP_REMOVED lines=24> */
.L_x_10288:
        /* <DEDUP_REMOVED lines=12> */
.L_x_10292:
[----:B------:R-:W-:Y:S05]  /*15630*/  BSYNC B4 ;  /* 0x0000000000047941 */ /* 0x000fea0003800000 */
.L_x_10291:
        /* <DEDUP_REMOVED lines=38> */
.L_x_10287:
        /* <DEDUP_REMOVED lines=33> */
.L_x_10294:
[----:B------:R-:W-:Y:S05]  /*15ab0*/  BSYNC B4 ;  /* 0x0000000000047941 */ /* 0x000fea0003800000 */
.L_x_10293:
        /* <DEDUP_REMOVED lines=21> */
.L_x_10276:
[----:B------:R-:W-:Y:S05]  /*15c10*/  BSYNC B3 ;  /* 0x0000000000037941 */ /* 0x000fea0003800000 */
.L_x_10267:
[----:B------:R-:W-:Y:S01]  /*15c20*/  FADD.FTZ R0, R25, 0.69314718246459960938 ;  /* 0x3f31721819007421 */ /* 0x000fe20000010000 */
[----:B------:R-:W-:-:S04]  /*15c30*/  LOP3.LUT R18, R3, 0x80000000, R18, 0xb8, !PT ;  /* 0x8000000003127812 */ /* 0x000fc800078eb812 */
[----:B------:R-:W-:Y:S01]  /*15c40*/  LOP3.LUT R19, R0, 0x80000000, R19, 0xb8, !PT ;  /* 0x8000000000137812 */ /* 0x000fe200078eb813 */
[----:B------:R-:W-:Y:S06]  /*15c50*/  BRA `(.L_x_10235) ;  /* 0x0000000000387947 */ /* 0x000fec0003800000 */
.L_x_10233:
        /* <DEDUP_REMOVED lines=14> */
.L_x_10235:
[----:B------:R-:W-:Y:S05]  /*15d40*/  BSYNC B2 ;  /* 0x0000000000027941 */ /* 0x000fea0003800000 */
.L_x_10232:
        /* <DEDUP_REMOVED lines=12> */
.L_x_9790:
        /* <DEDUP_REMOVED lines=170> */
.L_x_10302:
        /* <DEDUP_REMOVED lines=10> */
.L_x_10304:
[----:B------:R-:W-:-:S04]  /*16950*/  FADD.FTZ R4, -R2, R5 ;  /* 0x0000000502047221 */ /* 0x000fc80000010100 */
[----:B------:R-:W-:-:S07]  /*16960*/  FMUL.FTZ R4, R4, 0.5 ;  /* 0x3f00000004047820 */ /* 0x000fce0000410000 */
.L_x_10305:
[----:B------:R-:W-:Y:S05]  /*16970*/  BSYNC B1 ;  /* 0x0000000000017941 */ /* 0x000fea0003800000 */
.L_x_10303:
        /* <DEDUP_REMOVED lines=11> */
.L_x_10307:
[----:B------:R-:W-:-:S04]  /*16a30*/  FADD.FTZ R20, R10, -R21 ;  /* 0x800000150a147221 */ /* 0x000fc80000010000 */
[----:B------:R-:W-:-:S07]  /*16a40*/  FMUL.FTZ R21, R20, 0.5 ;  /* 0x3f00000014157820 */ /* 0x000fce0000410000 */
.L_x_10308:
[----:B------:R-:W-:Y:S05]  /*16a50*/  BSYNC B1 ;  /* 0x0000000000017941 */ /* 0x000fea0003800000 */
.L_x_10306:
        /* <DEDUP_REMOVED lines=35> */
.L_x_10301:
[----:B------:R0:W1:Y:S02]  /*16c90*/  MUFU.SQRT R4, R0 ;  /* 0x0000000000047308 */ /* 0x0000640000002000 */
.L_x_10300:
[----:B------:R-:W-:Y:S05]  /*16ca0*/  BSYNC B0 ;  /* 0x0000000000007941 */ /* 0x000fea0003800000 */
.L_x_10299:
        /* <DEDUP_REMOVED lines=35> */
.L_x_10312:
        /* <DEDUP_REMOVED lines=17> */
.L_x_10318:
[----:B------:R-:W-:-:S04]  /*16ff0*/  FADD.FTZ R0, -R2, R5 ;  /* 0x0000000502007221 */ /* 0x000fc80000010100 */
[----:B------:R-:W-:-:S07]  /*17000*/  FMUL.FTZ R0, R0, 0.5 ;  /* 0x3f00000000007820 */ /* 0x000fce0000410000 */
.L_x_10319:
[----:B------:R-:W-:Y:S05]  /*17010*/  BSYNC B4 ;  /* 0x0000000000047941 */ /* 0x000fea0003800000 */
.L_x_10317:
        /* <DEDUP_REMOVED lines=10> */
.L_x_10321:
[----:B------:R-:W-:-:S04]  /*170c0*/  FADD.FTZ R3, -R3, R10 ;  /* 0x0000000a03037221 */ /* 0x000fc80000010100 */
[----:B------:R-:W-:-:S07]  /*170d0*/  FMUL.FTZ R3, R3, 0.5 ;  /* 0x3f00000003037820 */ /* 0x000fce0000410000 */
.L_x_10322:
[----:B------:R-:W-:Y:S05]  /*170e0*/  BSYNC B4 ;  /* 0x0000000000047941 */ /* 0x000fea0003800000 */
.L_x_10320:
[----:B------:R-:W-:Y:S01]  /*170f0*/  FADD.FTZ R0, R3, R0 ;  /* 0x0000000003007221 */ /* 0x000fe20000010000 */
[----:B------:R-:W-:Y:S01]  /*17100*/  FADD.FTZ R11, R11, |R12| ;  /* 0x4000000c0b0b7221 */ /* 0x000fe20000010000 */
[----:B------:R-:W-:-:S03]  /*17110*/  MOV R10, R23 ;  /* 0x00000017000a7202 */ /* 0x000fc60000000f00 */
[----:B------:R-:W-:-:S06]  /*17120*/  FMUL.FTZ R11, R11, R0 ;  /* 0x000000000b0b7220 */ /* 0x000fcc0000410000 */
[----:B------:R-:W0:Y:S01]  /*17130*/  MUFU.SQRT R11, R11 ;  /* 0x0000000b000b7308 */ /* 0x000e220000002000 */
[----:B------:R-:W-:Y:S05]  /*17140*/  BRA `(.L_x_10323) ;  /* 0x00000000004c7947 */ /* 0x000fea0003800000 */
.L_x_10316:
        /* <DEDUP_REMOVED lines=13> */
.L_x_10315:
[----:B------:R-:W-:Y:S01]  /*17220*/  FADD.FTZ R2, R11, 1 ;  /* 0x3f8000000b027421 */ /* 0x000fe20000010000 */
[----:B------:R-:W-:Y:S01]  /*17230*/  MUFU.SQRT R3, R0 ;  /* 0x0000000000037308 */ /* 0x000fe20000002000 */
[----:B------:R-:W-:Y:S02]  /*17240*/  HFMA2.MMA R10, -RZ, RZ, 1.875, 0 ;  /* 0x3f800000ff0a7435 */ /* 0x000fe400000001ff */
[----:B------:R-:W-:-:S06]  /*17250*/  FMUL.FTZ R2, R2, 0.5 ;  /* 0x3f00000002027820 */ /* 0x000fcc0000410000 */
[----:B------:R-:W2:Y:S02]  /*17260*/  MUFU.SQRT R2, R2 ;  /* 0x0000000200027308 */ /* 0x000ea40000002000 */
[----:B--2---:R-:W-:-:S07]  /*17270*/  FMUL.FTZ R11, R3, R2 ;  /* 0x00000002030b7220 */ /* 0x004fce0000410000 */
.L_x_10323:
[----:B------:R-:W-:Y:S05]  /*17280*/  BSYNC B1 ;  /* 0x0000000000017941 */ /* 0x000fea0003800000 */
.L_x_10314:
[----:B------:R-:W-:Y:S05]  /*17290*/  BRA `(.L_x_10324) ;  /* 0x0000000000087947 */ /* 0x000fea0003800000 */
.L_x_10311:
[----:B------:R-:W-:Y:S01]  /*172a0*/  FMUL.FTZ R11, R11, 16777216 ;  /* 0x4b8000000b0b7820 */ /* 0x000fe20000410000 */
[----:B------:R-:W-:-:S07]  /*172b0*/  FMUL.FTZ R10, |R12|, 16777216 ;  /* 0x4b8000000c0a7820 */ /* 0x000fce0000410200 */
.L_x_10324:
[----:B------:R-:W-:Y:S05]  /*172c0*/  BSYNC B0 ;  /* 0x0000000000007941 */ /* 0x000fea0003800000 */
.L_x_10310:
        /* <DEDUP_REMOVED lines=16> */
[----:B-1----:R-:W-:Y:S05]  /*173d0*/  CALL.REL.NOINC `($__internal_12_$__cuda_sm3x_div_rn_ftz_f32_slowpath) ;  /* 0x00000154002c7944 */ /* 0x002fea0003c00000 */
.L_x_10326:
[----:B------:R-:W-:Y:S05]  /*173e0*/  BSYNC B4 ;  /* 0x0000000000047941 */ /* 0x000fea0003800000 */
.L_x_10325:
        /* <DEDUP_REMOVED lines=18> */
.L_x_10328:
[----:B------:R-:W-:Y:S02]  /*17510*/  ISETP.GE.AND P0, PT, R11, RZ, PT ;  /* 0x000000ff0b00720c */ /* 0x000fe40003f06270 */
[----:B------:R-:W-:-:S11]  /*17520*/  MOV R3, 0x3fd774eb ;  /* 0x3fd774eb00037802 */ /* 0x000fd60000000f00 */
[----:B------:R-:W-:-:S04]  /*17530*/  @P0 FFMA.FTZ R0, R3, 0.93318945169448852539, -R0 ;  /* 0x3f6ee58103000823 */ /* 0x000fc80000010800 */
[----:B------:R-:W-:-:S07]  /*17540*/  @!P0 FFMA.FTZ R0, R3, 0.93318945169448852539, R0 ;  /* 0x3f6ee58103008823 */ /* 0x000fce0000010000 */
.L_x_10329:
[----:B------:R-:W-:Y:S05]  /*17550*/  BSYNC B0 ;  /* 0x0000000000007941 */ /* 0x000fea0003800000 */
.L_x_10327:
        /* <DEDUP_REMOVED lines=13> */
.L_x_10313:
[----:B------:R-:W-:Y:S05]  /*17630*/  BSYNC B3 ;  /* 0x0000000000037941 */ /* 0x000fea0003800000 */
.L_x_10309:
[----:B------:R-:W-:Y:S02]  /*17640*/  LOP3.LUT R10, R3, 0x80000000, R12, 0xb8, !PT ;  /* 0x80000000030a7812 */ /* 0x000fe400078eb80c */
[----:B-1----:R-:W-:Y:S01]  /*17650*/  LOP3.LUT R11, R4, 0x80000000, R13, 0xb8, !PT ;  /* 0x80000000040b7812 */ /* 0x002fe200078eb80d */
[----:B------:R-:W-:Y:S06]  /*17660*/  BRA `(.L_x_10296) ;  /* 0x0000001800047947 */ /* 0x000fec0003800000 */
.L_x_10298:
        /* <DEDUP_REMOVED lines=29> */
[----:B------:R-:W-:Y:S05]  /*17840*/  CALL.REL.NOINC `($__internal_12_$__cuda_sm3x_div_rn_ftz_f32_slowpath) ;  /* 0x0000015000107944 */ /* 0x000fea0003c00000 */
.L_x_10335:
[----:B------:R-:W-:Y:S05]  /*17850*/  BSYNC B4 ;  /* 0x0000000000047941 */ /* 0x000fea0003800000 */
.L_x_10334:
        /* <DEDUP_REMOVED lines=19> */
.L_x_10337:
[----:B------:R-:W-:Y:S01]  /*17990*/  FADD.FTZ R3, -R13, -RZ ;  /* 0x800000ff0d037221 */ /* 0x000fe20000010100 */
[----:B------:R-:W-:-:S04]  /*179a0*/  MOV R5, 0x3fd774eb ;  /* 0x3fd774eb00057802 */ /* 0x000fc80000000f00 */
[----:B------:R-:W-:-:S13]  /*179b0*/  ISETP.GE.AND P0, PT, R3, RZ, PT ;  /* 0x000000ff0300720c */ /* 0x000fda0003f06270 */
[----:B------:R-:W-:-:S04]  /*179c0*/  @P0 FFMA.FTZ R0, R5, 0.93318945169448852539, -R0 ;  /* 0x3f6ee58105000823 */ /* 0x000fc80000010800 */
[----:B------:R-:W-:-:S07]  /*179d0*/  @!P0 FFMA.FTZ R0, R5, 0.93318945169448852539, R0 ;  /* 0x3f6ee58105008823 */ /* 0x000fce0000010000 */
.L_x_10338:
[----:B------:R-:W-:Y:S05]  /*179e0*/  BSYNC B0 ;  /* 0x0000000000007941 */ /* 0x000fea0003800000 */
.L_x_10336:
        /* <DEDUP_REMOVED lines=14> */
.L_x_10333:
        /* <DEDUP_REMOVED lines=12> */
.L_x_10341:
[----:B------:R-:W-:Y:S05]  /*17b90*/  BSYNC B4 ;  /* 0x0000000000047941 */ /* 0x000fea0003800000 */
.L_x_10340:
        /* <DEDUP_REMOVED lines=19> */
.L_x_10343:
[----:B------:R-:W-:Y:S01]  /*17cd0*/  FADD.FTZ R0, -R13, -RZ ;  /* 0x800000ff0d007221 */ /* 0x000fe20000010100 */
[----:B------:R-:W-:-:S04]  /*17ce0*/  MOV R2, 0x3fd774eb ;  /* 0x3fd774eb00027802 */ /* 0x000fc80000000f00 */
[----:B------:R-:W-:-:S13]  /*17cf0*/  ISETP.GE.AND P0, PT, R0, RZ, PT ;  /* 0x000000ff0000720c */ /* 0x000fda0003f06270 */
[----:B------:R-:W-:-:S04]  /*17d00*/  @P0 FFMA.FTZ R3, R2, 0.93318945169448852539, -R3 ;  /* 0x3f6ee58102030823 */ /* 0x000fc80000010803 */
[----:B------:R-:W-:-:S07]  /*17d10*/  @!P0 FFMA.FTZ R3, R2, 0.93318945169448852539, R3 ;  /* 0x3f6ee58102038823 */ /* 0x000fce0000010003 */
.L_x_10344:
[----:B------:R-:W-:Y:S05]  /*17d20*/  BSYNC B0 ;  /* 0x0000000000007941 */ /* 0x000fea0003800000 */
.L_x_10342:
        /* <DEDUP_REMOVED lines=30> */
.L_x_10332:
        /* <DEDUP_REMOVED lines=32> */
[----:B------:R-:W-:Y:S05]  /*18110*/  CALL.REL.NOINC `($__internal_12_$__cuda_sm3x_div_rn_ftz_f32_slowpath) ;  /* 0x0000014400dc7944 */ /* 0x000fea0003c00000 */
.L_x_10346:
[----:B------:R-:W-:Y:S05]  /*18120*/  BSYNC B4 ;  /* 0x0000000000047941 */ /* 0x000fea0003800000 */
.L_x_10345:
        /* <DEDUP_REMOVED lines=19> */
.L_x_10348:
[----:B------:R-:W-:Y:S01]  /*18260*/  FADD.FTZ R2, -R13, -RZ ;  /* 0x800000ff0d027221 */ /* 0x000fe20000010100 */
[----:B------:R-:W-:-:S04]  /*18270*/  MOV R3, 0x3fd774eb ;  /* 0x3fd774eb00037802 */ /* 0x000fc80000000f00 */
[----:B------:R-:W-:-:S13]  /*18280*/  ISETP.GE.AND P0, PT, R2, RZ, PT ;  /* 0x000000ff0200720c */ /* 0x000fda0003f06270 */
[----:B------:R-:W-:-:S04]  /*18290*/  @P0 FFMA.FTZ R0, R3, 0.93318945169448852539, -R0 ;  /* 0x3f6ee58103000823 */ /* 0x000fc80000010800 */
[----:B------:R-:W-:-:S07]  /*182a0*/  @!P0 FFMA.FTZ R0, R3, 0.93318945169448852539, R0 ;  /* 0x3f6ee58103008823 */ /* 0x000fce0000010000 */
.L_x_10349:
[----:B------:R-:W-:Y:S05]  /*182b0*/  BSYNC B0 ;  /* 0x0000000000007941 */ /* 0x000fea0003800000 */
.L_x_10347:
        /* <DEDUP_REMOVED lines=12> */
.L_x_10331:
        /* <DEDUP_REMOVED lines=23> */
.L_x_10353:
[----:B------:R-:W-:Y:S05]  /*184f0*/  BSYNC B4 ;  /* 0x0000000000047941 */ /* 0x000fea0003800000 */
.L_x_10352:
        /* <DEDUP_REMOVED lines=24> */
.L_x_10351:
        /* <DEDUP_REMOVED lines=12> */
.L_x_10355:
[----:B------:R-:W-:Y:S05]  /*18740*/  BSYNC B4 ;  /* 0x0000000000047941 */ /* 0x000fea0003800000 */
.L_x_10354:
        /* <DEDUP_REMOVED lines=40> */
.L_x_10350:
        /* <DEDUP_REMOVED lines=30> */
[----:B------:R-:W-:Y:S05]  /*18bb0*/  CALL.REL.NOINC `($__internal_12_$__cuda_sm3x_div_rn_ftz_f32_slowpath) ;  /* 0x0000013c00347944 */ /* 0x000fea0003c00000 */
.L_x_10357:
[----:B------:R-:W-:Y:S05]  /*18bc0*/  BSYNC B4 ;  /* 0x0000000000047941 */ /* 0x000fea0003800000 */
.L_x_10356:
        /* <DEDUP_REMOVED lines=23> */
.L_x_10339:
[----:B------:R-:W-:Y:S05]  /*18d40*/  BSYNC B3 ;  /* 0x0000000000037941 */ /* 0x000fea0003800000 */
.L_x_10330:
[----:B------:R-:W-:Y:S01]  /*18d50*/  FADD.FTZ R0, R11, 0.69314718246459960938 ;  /* 0x3f3172180b007421 */ /* 0x000fe20000010000 */
[----:B------:R-:W-:-:S04]  /*18d60*/  LOP3.LUT R10, R3, 0x80000000, R12, 0xb8, !PT ;  /* 0x80000000030a7812 */ /* 0x000fc800078eb80c */
[----:B------:R-:W-:Y:S01]  /*18d70*/  LOP3.LUT R11, R0, 0x80000000, R13, 0xb8, !PT ;  /* 0x80000000000b7812 */ /* 0x000fe200078eb80d */
[----:B------:R-:W-:Y:S06]  /*18d80*/  BRA `(.L_x_10296) ;  /* 0x00000000003c7947 */ /* 0x000fec0003800000 */
.L_x_10297:
        /* <DEDUP_REMOVED lines=15> */
.L_x_10296:
[----:B------:R-:W-:Y:S05]  /*18e80*/  BSYNC B2 ;  /* 0x0000000000027941 */ /* 0x000fea0003800000 */
.L_x_10295:
        /* <DEDUP_REMOVED lines=118> */
.L_x_10365:
        /* <DEDUP_REMOVED lines=10> */
.L_x_10367:
[----:B------:R-:W-:-:S04]  /*19690*/  FADD.FTZ R4, -R2, R5 ;  /* 0x0000000502047221 */ /* 0x000fc80000010100 */
[----:B------:R-:W-:-:S07]  /*196a0*/  FMUL.FTZ R4, R4, 0.5 ;  /* 0x3f00000004047820 */ /* 0x000fce0000410000 */
.L_x_10368:
[----:B------:R-:W-:Y:S05]  /*196b0*/  BSYNC B1 ;  /* 0x0000000000017941 */ /* 0x000fea0003800000 */
.L_x_10366:
        /* <DEDUP_REMOVED lines=11> */
.L_x_10370:
[----:B------:R-:W-:-:S04]  /*19770*/  FADD.FTZ R20, R12, -R21 ;  /* 0x800000150c147221 */ /* 0x000fc80000010000 */
[----:B------:R-:W-:-:S07]  /*19780*/  FMUL.FTZ R21, R20, 0.5 ;  /* 0x3f00000014157820 */ /* 0x000fce0000410000 */
.L_x_10371:
[----:B------:R-:W-:Y:S05]  /*19790*/  BSYNC B1 ;  /* 0x0000000000017941 */ /* 0x000fea0003800000 */
.L_x_10369:
        /* <DEDUP_REMOVED lines=35> */
.L_x_10364:
[----:B------:R0:W1:Y:S02]  /*199d0*/  MUFU.SQRT R4, R0 ;  /* 0x0000000000047308 */ /* 0x0000640000002000 */
.L_x_10363:
[----:B------:R-:W-:Y:S05]  /*199e0*/  BSYNC B0 ;  /* 0x0000000000007941 */ /* 0x000fea0003800000 */
.L_x_10362:
        /* <DEDUP_REMOVED lines=35> */
.L_x_10375:
        /* <DEDUP_REMOVED lines=17> */
.L_x_10381:
[----:B------:R-:W-:-:S04]  /*19d30*/  FADD.FTZ R0, -R2, R5 ;  /* 0x0000000502007221 */ /* 0x000fc80000010100 */
[----:B------:R-:W-:-:S07]  /*19d40*/  FMUL.FTZ R0, R0, 0.5 ;  /* 0x3f00000000007820 */ /* 0x000fce0000410000 */
.L_x_10382:
[----:B------:R-:W-:Y:S05]  /*19d50*/  BSYNC B4 ;  /* 0x0000000000047941 */ /* 0x000fea0003800000 */
.L_x_10380:
        /* <DEDUP_REMOVED lines=10> */
.L_x_10384:
[----:B------:R-:W-:-:S04]  /*19e00*/  FADD.FTZ R3, -R3, R12 ;  /* 0x0000000c03037221 */ /* 0x000fc80000010100 */
[----:B------:R-:W-:-:S07]  /*19e10*/  FMUL.FTZ R3, R3, 0.5 ;  /* 0x3f00000003037820 */ /* 0x000fce0000410000 */
.L_x_10385:
[----:B------:R-:W-:Y:S05]  /*19e20*/  BSYNC B4 ;  /* 0x0000000000047941 */ /* 0x000fea0003800000 */
.L_x_10383:
[----:B------:R-:W-:Y:S01]  /*19e30*/  FADD.FTZ R0, R3, R0 ;  /* 0x0000000003007221 */ /* 0x000fe20000010000 */
[----:B------:R-:W-:Y:S01]  /*19e40*/  FADD.FTZ R13, R13, |R14| ;  /* 0x4000000e0d0d7221 */ /* 0x000fe20000010000 */
[----:B------:R-:W-:-:S03]  /*19e50*/  MOV R12, R23 ;  /* 0x00000017000c7202 */ /* 0x000fc60000000f00 */
[----:B------:R-:W-:-:S06]  /*19e60*/  FMUL.FTZ R13, R13, R0 ;  /* 0x000000000d0d7220 */ /* 0x000fcc0000410000 */
[----:B------:R-:W2:Y:S01]  /*19e70*/  MUFU.SQRT R13, R13 ;  /* 0x0000000d000d7308 */ /* 0x000ea20000002000 */
[----:B------:R-:W-:Y:S05]  /*19e80*/  BRA `(.L_x_10386) ;  /* 0x00000000004c7947 */ /* 0x000fea0003800000 */
.L_x_10379:
        /* <DEDUP_REMOVED lines=13> */
.L_x_10378:
[----:B------:R-:W-:Y:S01]  /*19f60*/  FADD.FTZ R2, R13, 1 ;  /* 0x3f8000000d027421 */ /* 0x000fe20000010000 */
[----:B------:R-:W-:Y:S01]  /*19f70*/  MUFU.SQRT R3, R0 ;  /* 0x0000000000037308 */ /* 0x000fe20000002000 */
[----:B------:R-:W-:Y:S02]  /*19f80*/  HFMA2.MMA R12, -RZ, RZ, 1.875, 0 ;  /* 0x3f800000ff0c7435 */ /* 0x000fe400000001ff */
[----:B------:R-:W-:-:S06]  /*19f90*/  FMUL.FTZ R2, R2, 0.5 ;  /* 0x3f00000002027820 */ /* 0x000fcc0000410000 */
[----:B------:R-:W2:Y:S02]  /*19fa0*/  MUFU.SQRT R2, R2 ;  /* 0x0000000200027308 */ /* 0x000ea40000002000 */
[----:B--2---:R-:W-:-:S07]  /*19fb0*/  FMUL.FTZ R13, R3, R2 ;  /* 0x00000002030d7220 */ /* 0x004fce0000410000 */
.L_x_10386:
[----:B------:R-:W-:Y:S05]  /*19fc0*/  BSYNC B1 ;  /* 0x0000000000017941 */ /* 0x000fea0003800000 */
.L_x_10377:
[----:B------:R-:W-:Y:S05]  /*19fd0*/  BRA `(.L_x_10387) ;  /* 0x0000000000087947 */ /* 0x000fea0003800000 */
.L_x_10374:
[----:B------:R-:W-:Y:S01]  /*19fe0*/  FMUL.FTZ R13, R13, 16777216 ;  /* 0x4b8000000d0d7820 */ /* 0x000fe20000410000 */
[----:B------:R-:W-:-:S07]  /*19ff0*/  FMUL.FTZ R12, |R14|, 16777216 ;  /* 0x4b8000000e0c7820 */ /* 0x000fce0000410200 */
.L_x_10387:
[----:B------:R-:W-:Y:S05]  /*1a000*/  BSYNC B0 ;  /* 0x0000000000007941 */ /* 0x000fea0003800000 */
.L_x_10373:
        /* <DEDUP_REMOVED lines=17> */
.L_x_10389:
[----:B------:R-:W-:Y:S05]  /*1a120*/  BSYNC B4 ;  /* 0x0000000000047941 */ /* 0x000fea0003800000 */
.L_x_10388:
        /* <DEDUP_REMOVED lines=18> */
.L_x_10391:
[----:B------:R-:W-:Y:S02]  /*1a250*/  ISETP.GE.AND P0, PT, R13, RZ, PT ;  /* 0x000000ff0d00720c */ /* 0x000fe40003f06270 */
[----:B------:R-:W-:-:S11]  /*1a260*/  MOV R3, 0x3fd774eb ;  /* 0x3fd774eb00037802 */ /* 0x000fd60000000f00 */
[----:B------:R-:W-:-:S04]  /*1a270*/  @P0 FFMA.FTZ R0, R3, 0.93318945169448852539, -R0 ;  /* 0x3f6ee58103000823 */ /* 0x000fc80000010800 */
[----:B------:R-:W-:-:S07]  /*1a280*/  @!P0 FFMA.FTZ R0, R3, 0.93318945169448852539, R0 ;  /* 0x3f6ee58103008823 */ /* 0x000fce0000010000 */
.L_x_10392:
[----:B------:R-:W-:Y:S05]  /*1a290*/  BSYNC B0 ;  /* 0x0000000000007941 */ /* 0x000fea0003800000 */
.L_x_10390:
        /* <DEDUP_REMOVED lines=13> */
.L_x_10376:
[----:B------:R-:W-:Y:S05]  /*1a370*/  BSYNC B3 ;  /* 0x0000000000037941 */ /* 0x000fea0003800000 */
.L_x_10372:
[----:B------:R-:W-:Y:S02]  /*1a380*/  LOP3.LUT R12, R3, 0x80000000, R14, 0xb8, !PT ;  /* 0x80000000030c7812 */ /* 0x000fe400078eb80e */
[----:B-1----:R-:W-:Y:S01]  /*1a390*/  LOP3.LUT R13, R4, 0x80000000, R15, 0xb8, !PT ;  /* 0x80000000040d7812 */ /* 0x002fe200078eb80f */
[----:B------:R-:W-:Y:S06]  /*1a3a0*/  BRA `(.L_x_10359) ;  /* 0x0000001800047947 */ /* 0x000fec0003800000 */
.L_x_10361:
        /* <DEDUP_REMOVED lines=30> */
.L_x_10398:
[----:B------:R-:W-:Y:S05]  /*1a590*/  BSYNC B4 ;  /* 0x0000000000047941 */ /* 0x000fea0003800000 */
.L_x_10397:
        /* <DEDUP_REMOVED lines=19> */
.L_x_10400:
[----:B------:R-:W-:Y:S01]  /*1a6d0*/  FADD.FTZ R3, -R15, -RZ ;  /* 0x800000ff0f037221 */ /* 0x000fe20000010100 */
[----:B------:R-:W-:-:S04]  /*1a6e0*/  MOV R5, 0x3fd774eb ;  /* 0x3fd774eb00057802 */ /* 0x000fc80000000f00 */
[----:B------:R-:W-:-:S13]  /*1a6f0*/  ISETP.GE.AND P0, PT, R3, RZ, PT ;  /* 0x000000ff0300720c */ /* 0x000fda0003f06270 */
[----:B------:R-:W-:-:S04]  /*1a700*/  @P0 FFMA.FTZ R0, R5, 0.93318945169448852539, -R0 ;  /* 0x3f6ee58105000823 */ /* 0x000fc80000010800 */
[----:B------:R-:W-:-:S07]  /*1a710*/  @!P0 FFMA.FTZ R0, R5, 0.93318945169448852539, R0 ;  /* 0x3f6ee58105008823 */ /* 0x000fce0000010000 */
.L_x_10401:
[----:B------:R-:W-:Y:S05]  /*1a720*/  BSYNC B0 ;  /* 0x0000000000007941 */ /* 0x000fea0003800000 */
.L_x_10399:
        /* <DEDUP_REMOVED lines=14> */
.L_x_10396:
        /* <DEDUP_REMOVED lines=12> */
.L_x_10404:
[----:B------:R-:W-:Y:S05]  /*1a8d0*/  BSYNC B4 ;  /* 0x0000000000047941 */ /* 0x000fea0003800000 */
.L_x_10403:
        /* <DEDUP_REMOVED lines=19> */
.L_x_10406:
[----:B------:R-:W-:Y:S01]  /*1aa10*/  FADD.FTZ R0, -R15, -RZ ;  /* 0x800000ff0f007221 */ /* 0x000fe20000010100 */
[----:B------:R-:W-:-:S04]  /*1aa20*/  MOV R2, 0x3fd774eb ;  /* 0x3fd774eb00027802 */ /* 0x000fc80000000f00 */
[----:B------:R-:W-:-:S13]  /*1aa30*/  ISETP.GE.AND P0, PT, R0, RZ, PT ;  /* 0x000000ff0000720c */ /* 0x000fda0003f06270 */
[----:B------:R-:W-:-:S04]  /*1aa40*/  @P0 FFMA.FTZ R3, R2, 0.93318945169448852539, -R3 ;  /* 0x3f6ee58102030823 */ /* 0x000fc80000010803 */
[----:B------:R-:W-:-:S07]  /*1aa50*/  @!P0 FFMA.FTZ R3, R2, 0.93318945169448852539, R3 ;  /* 0x3f6ee58102038823 */ /* 0x000fce0000010003 */
.L_x_10407:
[----:B------:R-:W-:Y:S05]  /*1aa60*/  BSYNC B0 ;  /* 0x0000000000007941 */ /* 0x000fea0003800000 */
.L_x_10405:
        /* <DEDUP_REMOVED lines=30> */
.L_x_10395:
        /* <DEDUP_REMOVED lines=33> */
.L_x_10409:
[----:B------:R-:W-:Y:S05]  /*1ae60*/  BSYNC B4 ;  /* 0x0000000000047941 */ /* 0x000fea0003800000 */
.L_x_10408:
        /* <DEDUP_REMOVED lines=19> */
.L_x_10411:
[----:B------:R-:W-:Y:S01]  /*1afa0*/  FADD.FTZ R2, -R15, -RZ ;  /* 0x800000ff0f027221 */ /* 0x000fe20000010100 */
[----:B------:R-:W-:-:S04]  /*1afb0*/  MOV R3, 0x3fd774eb ;  /* 0x3fd774eb00037802 */ /* 0x000fc80000000f00 */
[----:B------:R-:W-:-:S13]  /*1afc0*/  ISETP.GE.AND P0, PT, R2, RZ, PT ;  /* 0x000000ff0200720c */ /* 0x000fda0003f06270 */
[----:B------:R-:W-:-:S04]  /*1afd0*/  @P0 FFMA.FTZ R0, R3, 0.93318945169448852539, -R0 ;  /* 0x3f6ee58103000823 */ /* 0x000fc80000010800 */
[----:B------:R-:W-:-:S07]  /*1afe0*/  @!P0 FFMA.FTZ R0, R3, 0.93318945169448852539, R0 ;  /* 0x3f6ee58103008823 */ /* 0x000fce0000010000 */
.L_x_10412:
[----:B------:R-:W-:Y:S05]  /*1aff0*/  BSYNC B0 ;  /* 0x0000000000007941 */ /* 0x000fea0003800000 */
.L_x_10410:
        /* <DEDUP_REMOVED lines=12> */
.L_x_10394:
        /* <DEDUP_REMOVED lines=23> */
.L_x_10416:
[----:B------:R-:W-:Y:S05]  /*1b230*/  BSYNC B4 ;  /* 0x0000000000047941 */ /* 0x000fea0003800000 */
.L_x_10415:
        /* <DEDUP_REMOVED lines=24> */
.L_x_10414:
        /* <DEDUP_REMOVED lines=12> */
.L_x_10418:
[----:B------:R-:W-:Y:S05]  /*1b480*/  BSYNC B4 ;  /* 0x0000000000047941 */ /* 0x000fea0003800000 */
.L_x_10417:
        /* <DEDUP_REMOVED lines=40> */
.L_x_10413:
        /* <DEDUP_REMOVED lines=33> */
.L_x_10420:
[----:B------:R-:W-:Y:S05]  /*1b920*/  BSYNC B4 ;  /* 0x0000000000047941 */ /* 0x000fea0003800000 */
.L_x_10419:
        /* <DEDUP_REMOVED lines=21> */
.L_x_10402:
[----:B------:R-:W-:Y:S05]  /*1ba80*/  BSYNC B3 ;  /* 0x0000000000037941 */ /* 0x000fea0003800000 */
.L_x_10393:
[----:B------:R-:W-:Y:S01]  /*1ba90*/  FADD.FTZ R0, R13, 0.69314718246459960938 ;  /* 0x3f3172180d007421 */ /* 0x000fe20000010000 */
[----:B------:R-:W-:-:S04]  /*1baa0*/  LOP3.LUT R12, R3, 0x80000000, R14, 0xb8, !PT ;  /* 0x80000000030c7812 */ /* 0x000fc800078eb80e */
[----:B------:R-:W-:Y:S01]  /*1bab0*/  LOP3.LUT R13, R0, 0x80000000, R15, 0xb8, !PT ;  /* 0x80000000000d7812 */ /* 0x000fe200078eb80f */
[----:B------:R-:W-:Y:S06]  /*1bac0*/  BRA `(.L_x_10359) ;  /* 0x00000000003c7947 */ /* 0x000fec0003800000 */
.L_x_10360:
        /* <DEDUP_REMOVED lines=15> */
.L_x_10359:
[----:B------:R-:W-:Y:S05]  /*1bbc0*/  BSYNC B2 ;  /* 0x0000000000027941 */ /* 0x000fea0003800000 */
.L_x_10358:
        /* <DEDUP_REMOVED lines=118> */
.L_x_10428:
        /* <DEDUP_REMOVED lines=10> */
.L_x_10430:
[----:B------:R-:W-:-:S04]  /*1c3d0*/  FADD.FTZ R14, -R0, R5 ;  /* 0x00000005000e7221 */ /* 0x000fc80000010100 */
[----:B------:R-:W-:-:S07]  /*1c3e0*/  FMUL.FTZ R14, R14, 0.5 ;  /* 0x3f0000000e0e7820 */ /* 0x000fce0000410000 */
.L_x_10431:
[----:B------:R-:W-:Y:S05]  /*1c3f0*/  BSYNC B1 ;  /* 0x0000000000017941 */ /* 0x000fea0003800000 */
.L_x_10429:
        /* <DEDUP_REMOVED lines=11> */
.L_x_10433:
[----:B------:R-:W-:-:S04]  /*1c4b0*/  FADD.FTZ R20, R2, -R21 ;  /* 0x8000001502147221 */ /* 0x000fc80000010000 */
[----:B------:R-:W-:-:S07]  /*1c4c0*/  FMUL.FTZ R21, R20, 0.5 ;  /* 0x3f00000014157820 */ /* 0x000fce0000410000 */
.L_x_10434:
[----:B------:R-:W-:Y:S05]  /*1c4d0*/  BSYNC B1 ;  /* 0x0000000000017941 */ /* 0x000fea0003800000 */
.L_x_10432:
        /* <DEDUP_REMOVED lines=35> */
.L_x_10427:
[----:B------:R0:W1:Y:S02]  /*1c710*/  MUFU.SQRT R28, R29 ;  /* 0x0000001d001c7308 */ /* 0x0000640000002000 */
.L_x_10426:
[----:B------:R-:W-:Y:S05]  /*1c720*/  BSYNC B0 ;  /* 0x0000000000007941 */ /* 0x000fea0003800000 */
.L_x_10425:
        /* <DEDUP_REMOVED lines=35> */
.L_x_10438:
        /* <DEDUP_REMOVED lines=17> */
.L_x_10444:
[----:B------:R-:W-:-:S04]  /*1ca70*/  FADD.FTZ R0, -R0, R5 ;  /* 0x0000000500007221 */ /* 0x000fc80000010100 */
[----:B------:R-:W-:-:S07]  /*1ca80*/  FMUL.FTZ R0, R0, 0.5 ;  /* 0x3f00000000007820 */ /* 0x000fce0000410000 */
.L_x_10445:
[----:B------:R-:W-:Y:S05]  /*1ca90*/  BSYNC B4 ;  /* 0x0000000000047941 */ /* 0x000fea0003800000 */
.L_x_10443:
        /* <DEDUP_REMOVED lines=10> */
.L_x_10447:
[----:B------:R-:W-:-:S04]  /*1cb40*/  FADD.FTZ R2, -R3, R2 ;  /* 0x0000000203027221 */ /* 0x000fc80000010100 */
[----:B------:R-:W-:-:S07]  /*1cb50*/  FMUL.FTZ R3, R2, 0.5 ;  /* 0x3f00000002037820 */ /* 0x000fce0000410000 */
.L_x_10448:
[----:B------:R-:W-:Y:S05]  /*1cb60*/  BSYNC B4 ;  /* 0x0000000000047941 */ /* 0x000fea0003800000 */
.L_x_10446:
[----:B------:R-:W-:Y:S01]  /*1cb70*/  FADD.FTZ R0, R3, R0 ;  /* 0x0000000003007221 */ /* 0x000fe20000010000 */
[----:B------:R-:W-:-:S04]  /*1cb80*/  FADD.FTZ R15, R15, |R16| ;  /* 0x400000100f0f7221 */ /* 0x000fc80000010000 */
[----:B------:R-:W-:-:S04]  /*1cb90*/  FMUL.FTZ R0, R15, R0 ;  /* 0x000000000f007220 */ /* 0x000fc80000410000 */
[----:B------:R2:W3:Y:S01]  /*1cba0*/  MUFU.SQRT R14, R0 ;  /* 0x00000000000e7308 */ /* 0x0004e20000002000 */
[----:B------:R-:W-:Y:S05]  /*1cbb0*/  BRA `(.L_x_10449) ;  /* 0x0000000000487947 */ /* 0x000fea0003800000 */
.L_x_10442:
        /* <DEDUP_REMOVED lines=12> */
.L_x_10441:
[----:B------:R-:W-:Y:S01]  /*1cc80*/  FADD.FTZ R0, R15, 1 ;  /* 0x3f8000000f007421 */ /* 0x000fe20000010000 */
[----:B0-----:R-:W-:Y:S01]  /*1cc90*/  MUFU.SQRT R29, R29 ;  /* 0x0000001d001d7308 */ /* 0x001fe20000002000 */
[----:B------:R-:W-:Y:S02]  /*1cca0*/  MOV R4, 0x3f800000 ;  /* 0x3f80000000047802 */ /* 0x000fe40000000f00 */
[----:B------:R-:W-:-:S06]  /*1ccb0*/  FMUL.FTZ R0, R0, 0.5 ;  /* 0x3f00000000007820 */ /* 0x000fcc0000410000 */
[----:B------:R-:W0:Y:S02]  /*1ccc0*/  MUFU.SQRT R0, R0 ;  /* 0x0000000000007308 */ /* 0x000e240000002000 */
[----:B0-----:R-:W-:-:S07]  /*1ccd0*/  FMUL.FTZ R14, R29, R0 ;  /* 0x000000001d0e7220 */ /* 0x001fce0000410000 */
.L_x_10449:
[----:B------:R-:W-:Y:S05]  /*1cce0*/  BSYNC B1 ;  /* 0x0000000000017941 */ /* 0x000fea0003800000 */
.L_x_10440:
[----:B------:R-:W-:Y:S05]  /*1ccf0*/  BRA `(.L_x_10450) ;  /* 0x0000000000087947 */ /* 0x000fea0003800000 */
.L_x_10437:
[----:B------:R-:W-:Y:S01]  /*1cd00*/  FMUL.FTZ R14, R15, 16777216 ;  /* 0x4b8000000f0e7820 */ /* 0x000fe20000410000 */
[----:B------:R-:W-:-:S07]  /*1cd10*/  FMUL.FTZ R4, |R16|, 16777216 ;  /* 0x4b80000010047820 */ /* 0x000fce0000410200 */
.L_x_10450:
[----:B------:R-:W-:Y:S05]  /*1cd20*/  BSYNC B0 ;  /* 0x0000000000007941 */ /* 0x000fea0003800000 */
.L_x_10436:
        /* <DEDUP_REMOVED lines=17> */
.L_x_10452:
[----:B------:R-:W-:Y:S05]  /*1ce40*/  BSYNC B4 ;  /* 0x0000000000047941 */ /* 0x000fea0003800000 */
.L_x_10451:
        /* <DEDUP_REMOVED lines=18> */
.L_x_10454:
[----:B------:R-:W-:Y:S02]  /*1cf70*/  ISETP.GE.AND P0, PT, R14, RZ, PT ;  /* 0x000000ff0e00720c */ /* 0x000fe40003f06270 */
[----:B------:R-:W-:-:S11]  /*1cf80*/  MOV R3, 0x3fd774eb ;  /* 0x3fd774eb00037802 */ /* 0x000fd60000000f00 */
[----:B------:R-:W-:-:S04]  /*1cf90*/  @P0 FFMA.FTZ R0, R3, 0.93318945169448852539, -R0 ;  /* 0x3f6ee58103000823 */ /* 0x000fc80000010800 */
[----:B------:R-:W-:-:S07]  /*1cfa0*/  @!P0 FFMA.FTZ R0, R3, 0.93318945169448852539, R0 ;  /* 0x3f6ee58103008823 */ /* 0x000fce0000010000 */
.L_x_10455:
[----:B------:R-:W-:Y:S05]  /*1cfb0*/  BSYNC B0 ;  /* 0x0000000000007941 */ /* 0x000fea0003800000 */
.L_x_10453:
        /* <DEDUP_REMOVED lines=13> */
.L_x_10439:
[----:B------:R-:W-:Y:S05]  /*1d090*/  BSYNC B3 ;  /* 0x0000000000037941 */ /* 0x000fea0003800000 */
.L_x_10435:
[----:B------:R-:W-:Y:S02]  /*1d0a0*/  LOP3.LUT R14, R3, 0x80000000, R16, 0xb8, !PT ;  /* 0x80000000030e7812 */ /* 0x000fe400078eb810 */
[----:B-1----:R-:W-:Y:S01]  /*1d0b0*/  LOP3.LUT R15, R28, 0x80000000, R17, 0xb8, !PT ;  /* 0x800000001c0f7812 */ /* 0x002fe200078eb811 */
[----:B------:R-:W-:Y:S06]  /*1d0c0*/  BRA `(.L_x_10422) ;  /* 0x0000001400dc7947 */ /* 0x000fec0003800000 */
.L_x_10424:
        /* <DEDUP_REMOVED lines=30> */
.L_x_10461:
[----:B------:R-:W-:Y:S05]  /*1d2b0*/  BSYNC B4 ;  /* 0x0000000000047941 */ /* 0x000fea0003800000 */
.L_x_10460:
        /* <DEDUP_REMOVED lines=18> */
.L_x_10463:
[----:B------:R-:W-:Y:S02]  /*1d3e0*/  ISETP.GE.AND P0, PT, R29, RZ, PT ;  /* 0x000000ff1d00720c */ /* 0x000fe40003f06270 */
[----:B------:R-:W-:-:S11]  /*1d3f0*/  MOV R3, 0x3fd774eb ;  /* 0x3fd774eb00037802 */ /* 0x000fd60000000f00 */
[----:B------:R-:W-:-:S04]  /*1d400*/  @P0 FFMA.FTZ R0, R3, 0.93318945169448852539, -R0 ;  /* 0x3f6ee58103000823 */ /* 0x000fc80000010800 */
[----:B------:R-:W-:-:S07]  /*1d410*/  @!P0 FFMA.FTZ R0, R3, 0.93318945169448852539, R0 ;  /* 0x3f6ee58103008823 */ /* 0x000fce0000010000 */
.L_x_10464:
[----:B------:R-:W-:Y:S05]  /*1d420*/  BSYNC B0 ;  /* 0x0000000000007941 */ /* 0x000fea0003800000 */
.L_x_10462:
        /* <DEDUP_REMOVED lines=14> */
.L_x_10459:
        /* <DEDUP_REMOVED lines=12> */
.L_x_10467:
[----:B------:R-:W-:Y:S05]  /*1d5d0*/  BSYNC B4 ;  /* 0x0000000000047941 */ /* 0x000fea0003800000 */
.L_x_10466:
        /* <DEDUP_REMOVED lines=18> */
.L_x_10469:
[----:B------:R-:W-:Y:S02]  /*1d700*/  ISETP.GE.AND P0, PT, R29, RZ, PT ;  /* 0x000000ff1d00720c */ /* 0x000fe40003f06270 */
[----:B------:R-:W-:-:S11]  /*1d710*/  MOV R3, 0x3fd774eb ;  /* 0x3fd774eb00037802 */ /* 0x000fd60000000f00 */
[----:B------:R-:W-:-:S04]  /*1d720*/  @P0 FFMA.FTZ R0, R3, 0.93318945169448852539, -R0 ;  /* 0x3f6ee58103000823 */ /* 0x000fc80000010800 */
[----:B------:R-:W-:-:S07]  /*1d730*/  @!P0 FFMA.FTZ R0, R3, 0.93318945169448852539, R0 ;  /* 0x3f6ee58103008823 */ /* 0x000fce0000010000 */
.L_x_10470:
[----:B------:R-:W-:Y:S05]  /*1d740*/  BSYNC B0 ;  /* 0x0000000000007941 */ /* 0x000fea0003800000 */
.L_x_10468:
        /* <DEDUP_REMOVED lines=28> */
.L_x_10458:
        /* <DEDUP_REMOVED lines=33> */
.L_x_10472:
[----:B------:R-:W-:Y:S05]  /*1db20*/  BSYNC B4 ;  /* 0x0000000000047941 */ /* 0x000fea0003800000 */
.L_x_10471:
        /* <DEDUP_REMOVED lines=18> */
.L_x_10474:
[----:B------:R-:W-:Y:S02]  /*1dc50*/  ISETP.GE.AND P0, PT, R29, RZ, PT ;  /* 0x000000ff1d00720c */ /* 0x000fe40003f06270 */
[----:B------:R-:W-:-:S11]  /*1dc60*/  MOV R3, 0x3fd774eb ;  /* 0x3fd774eb00037802 */ /* 0x000fd60000000f00 */
[----:B------:R-:W-:-:S04]  /*1dc70*/  @P0 FFMA.FTZ R0, R3, 0.93318945169448852539, -R0 ;  /* 0x3f6ee58103000823 */ /* 0x000fc80000010800 */
[----:B------:R-:W-:-:S07]  /*1dc80*/  @!P0 FFMA.FTZ R0, R3, 0.93318945169448852539, R0 ;  /* 0x3f6ee58103008823 */ /* 0x000fce0000010000 */
.L_x_10475:
[----:B------:R-:W-:Y:S05]  /*1dc90*/  BSYNC B0 ;  /* 0x0000000000007941 */ /* 0x000fea0003800000 */
.L_x_10473:
        /* <DEDUP_REMOVED lines=12> */
.L_x_10457:
        /* <DEDUP_REMOVED lines=23> */
.L_x_10479:
[----:B------:R-:W-:Y:S05]  /*1ded0*/  BSYNC B4 ;  /* 0x0000000000047941 */ /* 0x000fea0003800000 */
.L_x_10478:
        /* <DEDUP_REMOVED lines=24> */
.L_x_10477:
        /* <DEDUP_REMOVED lines=12> */
.L_x_10481:
[----:B------:R-:W-:Y:S05]  /*1e120*/  BSYNC B4 ;  /* 0x0000000000047941 */ /* 0x000fea0003800000 */
.L_x_10480:
        /* <DEDUP_REMOVED lines=38> */
.L_x_10476:
        /* <DEDUP_REMOVED lines=33> */
.L_x_10483:
[----:B------:R-:W-:Y:S05]  /*1e5a0*/  BSYNC B4 ;  /* 0x0000000000047941 */ /* 0x000fea0003800000 */
.L_x_10482:
        /* <DEDUP_REMOVED lines=21> */
.L_x_10465:
[----:B------:R-:W-:Y:S05]  /*1e700*/  BSYNC B3 ;  /* 0x0000000000037941 */ /* 0x000fea0003800000 */
.L_x_10456:
[----:B------:R-:W-:Y:S01]  /*1e710*/  FADD.FTZ R0, R14, 0.69314718246459960938 ;  /* 0x3f3172180e007421 */ /* 0x000fe20000010000 */
[----:B------:R-:W-:-:S04]  /*1e720*/  LOP3.LUT R14, R3, 0x80000000, R16, 0xb8, !PT ;  /* 0x80000000030e7812 */ /* 0x000fc800078eb810 */
[----:B------:R-:W-:Y:S01]  /*1e730*/  LOP3.LUT R15, R0, 0x80000000, R17, 0xb8, !PT ;  /* 0x80000000000f7812 */ /* 0x000fe200078eb811 */
[----:B------:R-:W-:Y:S06]  /*1e740*/  BRA `(.L_x_10422) ;  /* 0x00000000003c7947 */ /* 0x000fec0003800000 */
.L_x_10423:
        /* <DEDUP_REMOVED lines=15> */
.L_x_10422:
[----:B------:R-:W-:Y:S05]  /*1e840*/  BSYNC B2 ;  /* 0x0000000000027941 */ /* 0x000fea0003800000 */
.L_x_10421:
        /* <DEDUP_REMOVED lines=117> */
.L_x_10491:
        /* <DEDUP_REMOVED lines=10> */
.L_x_10493:
[----:B------:R-:W-:-:S04]  /*1f040*/  FADD.FTZ R16, -R0, R5 ;  /* 0x0000000500107221 */ /* 0x000fc80000010100 */
[----:B------:R-:W-:-:S07]  /*1f050*/  FMUL.FTZ R16, R16, 0.5 ;  /* 0x3f00000010107820 */ /* 0x000fce0000410000 */
.L_x_10494:
[----:B------:R-:W-:Y:S05]  /*1f060*/  BSYNC B1 ;  /* 0x0000000000017941 */ /* 0x000fea0003800000 */
.L_x_10492:
        /* <DEDUP_REMOVED lines=11> */
.L_x_10496:
[----:B------:R-:W-:-:S04]  /*1f120*/  FADD.FTZ R20, R2, -R21 ;  /* 0x8000001502147221 */ /* 0x000fc80000010000 */
[----:B------:R-:W-:-:S07]  /*1f130*/  FMUL.FTZ R21, R20, 0.5 ;  /* 0x3f00000014157820 */ /* 0x000fce0000410000 */
.L_x_10497:
[----:B------:R-:W-:Y:S05]  /*1f140*/  BSYNC B1 ;  /* 0x0000000000017941 */ /* 0x000fea0003800000 */
.L_x_10495:
        /* <DEDUP_REMOVED lines=35> */
.L_x_10490:
[----:B------:R0:W1:Y:S02]  /*1f380*/  MUFU.SQRT R28, R29 ;  /* 0x0000001d001c7308 */ /* 0x0000640000002000 */
.L_x_10489:
[----:B------:R-:W-:Y:S05]  /*1f390*/  BSYNC B0 ;  /* 0x0000000000007941 */ /* 0x000fea0003800000 */
.L_x_10488:
        /* <DEDUP_REMOVED lines=35> */
.L_x_10501:
        /* <DEDUP_REMOVED lines=17> */
.L_x_10507:
[----:B------:R-:W-:-:S04]  /*1f6e0*/  FADD.FTZ R0, -R0, R5 ;  /* 0x0000000500007221 */ /* 0x000fc80000010100 */
[----:B------:R-:W-:-:S07]  /*1f6f0*/  FMUL.FTZ R0, R0, 0.5 ;  /* 0x3f00000000007820 */ /* 0x000fce0000410000 */
.L_x_10508:
[----:B------:R-:W-:Y:S05]  /*1f700*/  BSYNC B4 ;  /* 0x0000000000047941 */ /* 0x000fea0003800000 */
.L_x_10506:
        /* <DEDUP_REMOVED lines=10> */
.L_x_10510:
[----:B------:R-:W-:-:S04]  /*1f7b0*/  FADD.FTZ R2, -R3, R2 ;  /* 0x0000000203027221 */ /* 0x000fc80000010100 */
[----:B------:R-:W-:-:S07]  /*1f7c0*/  FMUL.FTZ R3, R2, 0.5 ;  /* 0x3f00000002037820 */ /* 0x000fce0000410000 */
.L_x_10511:
[----:B------:R-:W-:Y:S05]  /*1f7d0*/  BSYNC B4 ;  /* 0x0000000000047941 */ /* 0x000fea0003800000 */
.L_x_10509:
[----:B------:R-:W-:Y:S01]  /*1f7e0*/  FADD.FTZ R0, R3, R0 ;  /* 0x0000000003007221 */ /* 0x000fe20000010000 */
[----:B------:R-:W-:-:S04]  /*1f7f0*/  FADD.FTZ R17, R17, |R18| ;  /* 0x4000001211117221 */ /* 0x000fc80000010000 */
[----:B------:R-:W-:-:S04]  /*1f800*/  FMUL.FTZ R0, R17, R0 ;  /* 0x0000000011007220 */ /* 0x000fc80000410000 */
[----:B------:R2:W3:Y:S01]  /*1f810*/  MUFU.SQRT R16, R0 ;  /* 0x0000000000107308 */ /* 0x0004e20000002000 */
[----:B------:R-:W-:Y:S05]  /*1f820*/  BRA `(.L_x_10512) ;  /* 0x0000000000487947 */ /* 0x000fea0003800000 */
.L_x_10505:
        /* <DEDUP_REMOVED lines=12> */
.L_x_10504:
[----:B------:R-:W-:Y:S01]  /*1f8f0*/  FADD.FTZ R0, R17, 1 ;  /* 0x3f80000011007421 */ /* 0x000fe20000010000 */
[----:B------:R-:W-:Y:S01]  /*1f900*/  MUFU.SQRT R16, R29 ;  /* 0x0000001d00107308 */ /* 0x000fe20000002000 */
[----:B------:R-:W-:Y:S02]  /*1f910*/  MOV R4, 0x3f800000 ;  /* 0x3f80000000047802 */ /* 0x000fe40000000f00 */
[----:B------:R-:W-:-:S05]  /*1f920*/  FMUL.FTZ R0, R0, 0.5 ;  /* 0x3f00000000007820 */ /* 0x000fca0000410000 */
[----:B------:R-:W2:Y:S02]  /*1f930*/  MUFU.SQRT R3, R0 ;  /* 0x0000000000037308 */ /* 0x000ea40000002000 */
[----:B--2---:R-:W-:-:S07]  /*1f940*/  FMUL.FTZ R16, R16, R3 ;  /* 0x0000000310107220 */ /* 0x004fce0000410000 */
.L_x_10512:
[----:B------:R-:W-:Y:S05]  /*1f950*/  BSYNC B1 ;  /* 0x0000000000017941 */ /* 0x000fea0003800000 */
.L_x_10503:
[----:B------:R-:W-:Y:S05]  /*1f960*/  BRA `(.L_x_10513) ;  /* 0x0000000000087947 */ /* 0x000fea0003800000 */
.L_x_10500:
[----:B------:R-:W-:Y:S01]  /*1f970*/  FMUL.FTZ R16, R17, 16777216 ;  /* 0x4b80000011107820 */ /* 0x000fe20000410000 */
[----:B------:R-:W-:-:S07]  /*1f980*/  FMUL.FTZ R4, |R18|, 16777216 ;  /* 0x4b80000012047820 */ /* 0x000fce0000410200 */
.L_x_10513:
[----:B------:R-:W-:Y:S05]  /*1f990*/  BSYNC B0 ;  /* 0x0000000000007941 */ /* 0x000fea0003800000 */
.L_x_10499:
        /* <DEDUP_REMOVED lines=17> */
.L_x_10515:
[----:B------:R-:W-:Y:S05]  /*1fab0*/  BSYNC B4 ;  /* 0x0000000000047941 */ /* 0x000fea0003800000 */
.L_x_10514:
        /* <DEDUP_REMOVED lines=18> */
.L_x_10517:
[----:B------:R-:W-:Y:S02]  /*1fbe0*/  ISETP.GE.AND P0, PT, R16, RZ, PT ;  /* 0x000000ff1000720c */ /* 0x000fe40003f06270 */
[----:B------:R-:W-:-:S11]  /*1fbf0*/  MOV R3, 0x3fd774eb ;  /* 0x3fd774eb00037802 */ /* 0x000fd60000000f00 */
[----:B------:R-:W-:-:S04]  /*1fc00*/  @P0 FFMA.FTZ R0, R3, 0.93318945169448852539, -R0 ;  /* 0x3f6ee58103000823 */ /* 0x000fc80000010800 */
[----:B------:R-:W-:-:S07]  /*1fc10*/  @!P0 FFMA.FTZ R0, R3, 0.93318945169448852539, R0 ;  /* 0x3f6ee58103008823 */ /* 0x000fce0000010000 */
.L_x_10518:
[----:B------:R-:W-:Y:S05]  /*1fc20*/  BSYNC B0 ;  /* 0x0000000000007941 */ /* 0x000fea0003800000 */
.L_x_10516:
        /* <DEDUP_REMOVED lines=10> */
.L_x_10502:
[----:B------:R-:W-:Y:S05]  /*1fcd0*/  BSYNC B3 ;  /* 0x0000000000037941 */ /* 0x000fea0003800000 */
.L_x_10498:
[----:B------:R-:W-:Y:S02]  /*1fce0*/  LOP3.LUT R16, R3, 0x80000000, R18, 0xb8, !PT ;  /* 0x8000000003107812 */ /* 0x000fe400078eb812 */
[----:B-1----:R-:W-:Y:S01]  /*1fcf0*/  LOP3.LUT R17, R28, 0x80000000, R19, 0xb8, !PT ;  /* 0x800000001c117812 */ /* 0x002fe200078eb813 */
[----:B------:R-:W-:Y:S06]  /*1fd00*/  BRA `(.L_x_10485) ;  /* 0x0000001400d07947 */ /* 0x000fec0003800000 */
.L_x_10487:
        /* <DEDUP_REMOVED lines=30> */
.L_x_10524:
[----:B------:R-:W-:Y:S05]  /*1fef0*/  BSYNC B4 ;  /* 0x0000000000047941 */ /* 0x000fea0003800000 */
.L_x_10523:
        /* <DEDUP_REMOVED lines=18> */
.L_x_10526:
[----:B------:R-:W-:Y:S02]  /*20020*/  ISETP.GE.AND P0, PT, R29, RZ, PT ;  /* 0x000000ff1d00720c */ /* 0x000fe40003f06270 */
[----:B------:R-:W-:-:S11]  /*20030*/  MOV R3, 0x3fd774eb ;  /* 0x3fd774eb00037802 */ /* 0x000fd60000000f00 */
[----:B------:R-:W-:-:S04]  /*20040*/  @P0 FFMA.FTZ R0, R3, 0.93318945169448852539, -R0 ;  /* 0x3f6ee58103000823 */ /* 0x000fc80000010800 */
[----:B------:R-:W-:-:S07]  /*20050*/  @!P0 FFMA.FTZ R0, R3, 0.93318945169448852539, R0 ;  /* 0x3f6ee58103008823 */ /* 0x000fce0000010000 */
.L_x_10527:
[----:B------:R-:W-:Y:S05]  /*20060*/  BSYNC B0 ;  /* 0x0000000000007941 */ /* 0x000fea0003800000 */
.L_x_10525:
        /* <DEDUP_REMOVED lines=13> */
.L_x_10522:
        /* <DEDUP_REMOVED lines=12> */
.L_x_10530:
[----:B------:R-:W-:Y:S05]  /*20200*/  BSYNC B4 ;  /* 0x0000000000047941 */ /* 0x000fea0003800000 */
.L_x_10529:
        /* <DEDUP_REMOVED lines=18> */
.L_x_10532:
[----:B------:R-:W-:Y:S02]  /*20330*/  ISETP.GE.AND P0, PT, R29, RZ, PT ;  /* 0x000000ff1d00720c */ /* 0x000fe40003f06270 */
[----:B------:R-:W-:-:S11]  /*20340*/  MOV R3, 0x3fd774eb ;  /* 0x3fd774eb00037802 */ /* 0x000fd60000000f00 */
[----:B------:R-:W-:-:S04]  /*20350*/  @P0 FFMA.FTZ R0, R3, 0.93318945169448852539, -R0 ;  /* 0x3f6ee58103000823 */ /* 0x000fc80000010800 */
[----:B------:R-:W-:-:S07]  /*20360*/  @!P0 FFMA.FTZ R0, R3, 0.93318945169448852539, R0 ;  /* 0x3f6ee58103008823 */ /* 0x000fce0000010000 */
.L_x_10533:
[----:B------:R-:W-:Y:S05]  /*20370*/  BSYNC B0 ;  /* 0x0000000000007941 */ /* 0x000fea0003800000 */
.L_x_10531:
        /* <DEDUP_REMOVED lines=27> */
.L_x_10521:
        /* <DEDUP_REMOVED lines=33> */
.L_x_10535:
[----:B------:R-:W-:Y:S05]  /*20740*/  BSYNC B4 ;  /* 0x0000000000047941 */ /* 0x000fea0003800000 */
.L_x_10534:
        /* <DEDUP_REMOVED lines=18> */
.L_x_10537:
[----:B------:R-:W-:Y:S02]  /*20870*/  ISETP.GE.AND P0, PT, R29, RZ, PT ;  /* 0x000000ff1d00720c */ /* 0x000fe40003f06270 */
[----:B------:R-:W-:-:S11]  /*20880*/  MOV R3, 0x3fd774eb ;  /* 0x3fd774eb00037802 */ /* 0x000fd60000000f00 */
[----:B------:R-:W-:-:S04]  /*20890*/  @P0 FFMA.FTZ R0, R3, 0.93318945169448852539, -R0 ;  /* 0x3f6ee58103000823 */ /* 0x000fc80000010800 */
[----:B------:R-:W-:-:S07]  /*208a0*/  @!P0 FFMA.FTZ R0, R3, 0.93318945169448852539, R0 ;  /* 0x3f6ee58103008823 */ /* 0x000fce0000010000 */
.L_x_10538:
[----:B------:R-:W-:Y:S05]  /*208b0*/  BSYNC B0 ;  /* 0x0000000000007941 */ /* 0x000fea0003800000 */
.L_x_10536:
        /* <DEDUP_REMOVED lines=11> */
.L_x_10520:
        /* <DEDUP_REMOVED lines=23> */
.L_x_10542:
[----:B------:R-:W-:Y:S05]  /*20ae0*/  BSYNC B4 ;  /* 0x0000000000047941 */ /* 0x000fea0003800000 */
.L_x_10541:
        /* <DEDUP_REMOVED lines=24> */
.L_x_10540:
        /* <DEDUP_REMOVED lines=12> */
.L_x_10544:
[----:B------:R-:W-:Y:S05]  /*20d30*/  BSYNC B4 ;  /* 0x0000000000047941 */ /* 0x000fea0003800000 */
.L_x_10543:
        /* <DEDUP_REMOVED lines=38> */
.L_x_10539:
        /* <DEDUP_REMOVED lines=33> */
.L_x_10546:
[----:B------:R-:W-:Y:S05]  /*211b0*/  BSYNC B4 ;  /* 0x0000000000047941 */ /* 0x000fea0003800000 */
.L_x_10545:
        /* <DEDUP_REMOVED lines=21> */
.L_x_10528:
[----:B------:R-:W-:Y:S05]  /*21310*/  BSYNC B3 ;  /* 0x0000000000037941 */ /* 0x000fea0003800000 */
.L_x_10519:
[----:B------:R-:W-:Y:S01]  /*21320*/  FADD.FTZ R0, R17, 0.69314718246459960938 ;  /* 0x3f31721811007421 */ /* 0x000fe20000010000 */
[----:B------:R-:W-:-:S04]  /*21330*/  LOP3.LUT R16, R3, 0x80000000, R18, 0xb8, !PT ;  /* 0x8000000003107812 */ /* 0x000fc800078eb812 */
[----:B------:R-:W-:Y:S01]  /*21340*/  LOP3.LUT R17, R0, 0x80000000, R19, 0xb8, !PT ;  /* 0x8000000000117812 */ /* 0x000fe200078eb813 */
[----:B------:R-:W-:Y:S06]  /*21350*/  BRA `(.L_x_10485) ;  /* 0x00000000003c7947 */ /* 0x000fec0003800000 */
.L_x_10486:
        /* <DEDUP_REMOVED lines=15> */
.L_x_10485:
[----:B------:R-:W-:Y:S05]  /*21450*/  BSYNC B2 ;  /* 0x0000000000027941 */ /* 0x000fea0003800000 */
.L_x_10484:
        /* <DEDUP_REMOVED lines=117> */
.L_x_10554:
        /* <DEDUP_REMOVED lines=10> */
.L_x_10556:
[----:B------:R-:W-:-:S04]  /*21c50*/  FADD.FTZ R18, -R0, R5 ;  /* 0x0000000500127221 */ /* 0x000fc80000010100 */
[----:B------:R-:W-:-:S07]  /*21c60*/  FMUL.FTZ R18, R18, 0.5 ;  /* 0x3f00000012127820 */ /* 0x000fce0000410000 */
.L_x_10557:
[----:B------:R-:W-:Y:S05]  /*21c70*/  BSYNC B1 ;  /* 0x0000000000017941 */ /* 0x000fea0003800000 */
.L_x_10555:
        /* <DEDUP_REMOVED lines=11> */
.L_x_10559:
[----:B------:R-:W-:-:S04]  /*21d30*/  FADD.FTZ R20, R2, -R21 ;  /* 0x8000001502147221 */ /* 0x000fc80000010000 */
[----:B------:R-:W-:-:S07]  /*21d40*/  FMUL.FTZ R21, R20, 0.5 ;  /* 0x3f00000014157820 */ /* 0x000fce0000410000 */
.L_x_10560:
[----:B------:R-:W-:Y:S05]  /*21d50*/  BSYNC B1 ;  /* 0x0000000000017941 */ /* 0x000fea0003800000 */
.L_x_10558:
        /* <DEDUP_REMOVED lines=35> */
.L_x_10553:
[----:B------:R0:W1:Y:S02]  /*21f90*/  MUFU.SQRT R28, R29 ;  /* 0x0000001d001c7308 */ /* 0x0000640000002000 */
.L_x_10552:
[----:B------:R-:W-:Y:S05]  /*21fa0*/  BSYNC B0 ;  /* 0x0000000000007941 */ /* 0x000fea0003800000 */
.L_x_10551:
        /* <DEDUP_REMOVED lines=35> */
.L_x_10564:
        /* <DEDUP_REMOVED lines=17> */
.L_x_10570:
[----:B------:R-:W-:-:S04]  /*222f0*/  FADD.FTZ R0, -R0, R5 ;  /* 0x0000000500007221 */ /* 0x000fc80000010100 */
[----:B------:R-:W-:-:S07]  /*22300*/  FMUL.FTZ R0, R0, 0.5 ;  /* 0x3f00000000007820 */ /* 0x000fce0000410000 */
.L_x_10571:
[----:B------:R-:W-:Y:S05]  /*22310*/  BSYNC B4 ;  /* 0x0000000000047941 */ /* 0x000fea0003800000 */
.L_x_10569:
        /* <DEDUP_REMOVED lines=10> */
.L_x_10573:
[----:B------:R-:W-:-:S04]  /*223c0*/  FADD.FTZ R2, -R3, R2 ;  /* 0x0000000203027221 */ /* 0x000fc80000010100 */
[----:B------:R-:W-:-:S07]  /*223d0*/  FMUL.FTZ R3, R2, 0.5 ;  /* 0x3f00000002037820 */ /* 0x000fce0000410000 */
.L_x_10574:
[----:B------:R-:W-:Y:S05]  /*223e0*/  BSYNC B4 ;  /* 0x0000000000047941 */ /* 0x000fea0003800000 */
.L_x_10572:
[----:B------:R-:W-:Y:S01]  /*223f0*/  FADD.FTZ R0, R3, R0 ;  /* 0x0000000003007221 */ /* 0x000fe20000010000 */
[----:B------:R-:W-:-:S04]  /*22400*/  FADD.FTZ R19, R4, R19 ;  /* 0x0000001304137221 */ /* 0x000fc80000010000 */
[----:B------:R-:W-:-:S06]  /*22410*/  FMUL.FTZ R19, R19, R0 ;  /* 0x0000000013137220 */ /* 0x000fcc0000410000 */
[----:B------:R-:W2:Y:S01]  /*22420*/  MUFU.SQRT R19, R19 ;  /* 0x0000001300137308 */ /* 0x000ea20000002000 */
[----:B------:R-:W-:Y:S05]  /*22430*/  BRA `(.L_x_10575) ;  /* 0x0000000000487947 */ /* 0x000fea0003800000 */
.L_x_10568:
        /* <DEDUP_REMOVED lines=12> */
.L_x_10567:
[----:B------:R-:W-:Y:S01]  /*22500*/  FADD.FTZ R0, R19, 1 ;  /* 0x3f80000013007421 */ /* 0x000fe20000010000 */
[----:B0-----:R-:W-:Y:S01]  /*22510*/  MUFU.SQRT R29, R29 ;  /* 0x0000001d001d7308 */ /* 0x001fe20000002000 */
[----:B------:R-:W-:Y:S02]  /*22520*/  MOV R4, 0x3f800000 ;  /* 0x3f80000000047802 */ /* 0x000fe40000000f00 */
[----:B------:R-:W-:-:S06]  /*22530*/  FMUL.FTZ R0, R0, 0.5 ;  /* 0x3f00000000007820 */ /* 0x000fcc0000410000 */
[----:B------:R-:W0:Y:S02]  /*22540*/  MUFU.SQRT R0, R0 ;  /* 0x0000000000007308 */ /* 0x000e240000002000 */
[----:B0-----:R-:W-:-:S07]  /*22550*/  FMUL.FTZ R19, R29, R0 ;  /* 0x000000001d137220 */ /* 0x001fce0000410000 */
.L_x_10575:
[----:B------:R-:W-:Y:S05]  /*22560*/  BSYNC B1 ;  /* 0x0000000000017941 */ /* 0x000fea0003800000 */
.L_x_10566:
[----:B------:R-:W-:Y:S05]  /*22570*/  BRA `(.L_x_10576) ;  /* 0x0000000000087947 */ /* 0x000fea0003800000 */
.L_x_10563:
[----:B------:R-:W-:Y:S01]  /*22580*/  FMUL.FTZ R19, R19, 16777216 ;  /* 0x4b80000013137820 */ /* 0x000fe20000410000 */
[----:B------:R-:W-:-:S07]  /*22590*/  FMUL.FTZ R4, R4, 16777216 ;  /* 0x4b80000004047820 */ /* 0x000fce0000410000 */
.L_x_10576:
[----:B------:R-:W-:Y:S05]  /*225a0*/  BSYNC B0 ;  /* 0x0000000000007941 */ /* 0x000fea0003800000 */
.L_x_10562:
        /* <DEDUP_REMOVED lines=17> */
.L_x_10578:
[----:B------:R-:W-:Y:S05]  /*226c0*/  BSYNC B4 ;  /* 0x0000000000047941 */ /* 0x000fea0003800000 */
.L_x_10577:
        /* <DEDUP_REMOVED lines=18> */
.L_x_10580:
[----:B------:R-:W-:Y:S02]  /*227f0*/  ISETP.GE.AND P0, PT, R19, RZ, PT ;  /* 0x000000ff1300720c */ /* 0x000fe40003f06270 */
[----:B------:R-:W-:-:S11]  /*22800*/  MOV R3, 0x3fd774eb ;  /* 0x3fd774eb00037802 */ /* 0x000fd60000000f00 */
[----:B------:R-:W-:-:S04]  /*22810*/  @P0 FFMA.FTZ R0, R3, 0.93318945169448852539, -R0 ;  /* 0x3f6ee58103000823 */ /* 0x000fc80000010800 */
[----:B------:R-:W-:-:S07]  /*22820*/  @!P0 FFMA.FTZ R0, R3, 0.93318945169448852539, R0 ;  /* 0x3f6ee58103008823 */ /* 0x000fce0000010000 */
.L_x_10581:
[----:B------:R-:W-:Y:S05]  /*22830*/  BSYNC B0 ;  /* 0x0000000000007941 */ /* 0x000fea0003800000 */
.L_x_10579:
        /* <DEDUP_REMOVED lines=10> */
.L_x_10565:
[----:B------:R-:W-:Y:S05]  /*228e0*/  BSYNC B3 ;  /* 0x0000000000037941 */ /* 0x000fea0003800000 */
.L_x_10561:
[----:B------:R-:W-:Y:S02]  /*228f0*/  LOP3.LUT R18, R3, 0x80000000, R24, 0xb8, !PT ;  /* 0x8000000003127812 */ /* 0x000fe400078eb818 */
[----:B-1----:R-:W-:Y:S01]  /*22900*/  LOP3.LUT R19, R28, 0x80000000, R25, 0xb8, !PT ;  /* 0x800000001c137812 */ /* 0x002fe200078eb819 */
[----:B------:R-:W-:Y:S06]  /*22910*/  BRA `(.L_x_10548) ;  /* 0x0000001400d07947 */ /* 0x000fec0003800000 */
.L_x_10550:
        /* <DEDUP_REMOVED lines=30> */
.L_x_10587:
[----:B------:R-:W-:Y:S05]  /*22b00*/  BSYNC B4 ;  /* 0x0000000000047941 */ /* 0x000fea0003800000 */
.L_x_10586:
        /* <DEDUP_REMOVED lines=18> */
.L_x_10589:
[----:B------:R-:W-:Y:S02]  /*22c30*/  ISETP.GE.AND P0, PT, R29, RZ, PT ;  /* 0x000000ff1d00720c */ /* 0x000fe40003f06270 */
[----:B------:R-:W-:-:S11]  /*22c40*/  MOV R3, 0x3fd774eb ;  /* 0x3fd774eb00037802 */ /* 0x000fd60000000f00 */
[----:B------:R-:W-:-:S04]  /*22c50*/  @P0 FFMA.FTZ R0, R3, 0.93318945169448852539, -R0 ;  /* 0x3f6ee58103000823 */ /* 0x000fc80000010800 */
[----:B------:R-:W-:-:S07]  /*22c60*/  @!P0 FFMA.FTZ R0, R3, 0.93318945169448852539, R0 ;  /* 0x3f6ee58103008823 */ /* 0x000fce0000010000 */
.L_x_10590:
[----:B------:R-:W-:Y:S05]  /*22c70*/  BSYNC B0 ;  /* 0x0000000000007941 */ /* 0x000fea0003800000 */
.L_x_10588:
        /* <DEDUP_REMOVED lines=13> */
.L_x_10585:
        /* <DEDUP_REMOVED lines=12> */
.L_x_10593:
[----:B------:R-:W-:Y:S05]  /*22e10*/  BSYNC B4 ;  /* 0x0000000000047941 */ /* 0x000fea0003800000 */
.L_x_10592:
        /* <DEDUP_REMOVED lines=18> */
.L_x_10595:
[----:B------:R-:W-:Y:S02]  /*22f40*/  ISETP.GE.AND P0, PT, R29, RZ, PT ;  /* 0x000000ff1d00720c */ /* 0x000fe40003f06270 */
[----:B------:R-:W-:-:S11]  /*22f50*/  MOV R3, 0x3fd774eb ;  /* 0x3fd774eb00037802 */ /* 0x000fd60000000f00 */
[----:B------:R-:W-:-:S04]  /*22f60*/  @P0 FFMA.FTZ R0, R3, 0.93318945169448852539, -R0 ;  /* 0x3f6ee58103000823 */ /* 0x000fc80000010800 */
[----:B------:R-:W-:-:S07]  /*22f70*/  @!P0 FFMA.FTZ R0, R3, 0.93318945169448852539, R0 ;  /* 0x3f6ee58103008823 */ /* 0x000fce0000010000 */
.L_x_10596:
[----:B------:R-:W-:Y:S05]  /*22f80*/  BSYNC B0 ;  /* 0x0000000000007941 */ /* 0x000fea0003800000 */
.L_x_10594:
        /* <DEDUP_REMOVED lines=27> */
.L_x_10584:
        /* <DEDUP_REMOVED lines=33> */
.L_x_10598:
[----:B------:R-:W-:Y:S05]  /*23350*/  BSYNC B4 ;  /* 0x0000000000047941 */ /* 0x000fea0003800000 */
.L_x_10597:
        /* <DEDUP_REMOVED lines=18> */
.L_x_10600:
[----:B------:R-:W-:Y:S02]  /*23480*/  ISETP.GE.AND P0, PT, R29, RZ, PT ;  /* 0x000000ff1d00720c */ /* 0x000fe40003f06270 */
[----:B------:R-:W-:-:S11]  /*23490*/  MOV R3, 0x3fd774eb ;  /* 0x3fd774eb00037802 */ /* 0x000fd60000000f00 */
[----:B------:R-:W-:-:S04]  /*234a0*/  @P0 FFMA.FTZ R0, R3, 0.93318945169448852539, -R0 ;  /* 0x3f6ee58103000823 */ /* 0x000fc80000010800 */
[----:B------:R-:W-:-:S07]  /*234b0*/  @!P0 FFMA.FTZ R0, R3, 0.93318945169448852539, R0 ;  /* 0x3f6ee58103008823 */ /* 0x000fce0000010000 */
.L_x_10601:
[----:B------:R-:W-:Y:S05]  /*234c0*/  BSYNC B0 ;  /* 0x0000000000007941 */ /* 0x000fea0003800000 */
.L_x_10599:
        /* <DEDUP_REMOVED lines=11> */
.L_x_10583:
        /* <DEDUP_REMOVED lines=23> */
.L_x_10605:
[----:B------:R-:W-:Y:S05]  /*236f0*/  BSYNC B4 ;  /* 0x0000000000047941 */ /* 0x000fea0003800000 */
.L_x_10604:
        /* <DEDUP_REMOVED lines=24> */
.L_x_10603:
        /* <DEDUP_REMOVED lines=12> */
.L_x_10607:
[----:B------:R-:W-:Y:S05]  /*23940*/  BSYNC B4 ;  /* 0x0000000000047941 */ /* 0x000fea0003800000 */
.L_x_10606:
        /* <DEDUP_REMOVED lines=38> */
.L_x_10602:
        /* <DEDUP_REMOVED lines=33> */
.L_x_10609:
[----:B------:R-:W-:Y:S05]  /*23dc0*/  BSYNC B4 ;  /* 0x0000000000047941 */ /* 0x000fea0003800000 */
.L_x_10608:
        /* <DEDUP_REMOVED lines=21> */
.L_x_10591:
[----:B------:R-:W-:Y:S05]  /*23f20*/  BSYNC B3 ;  /* 0x0000000000037941 */ /* 0x000fea0003800000 */
.L_x_10582:
[----:B------:R-:W-:Y:S01]  /*23f30*/  FADD.FTZ R0, R19, 0.69314718246459960938 ;  /* 0x3f31721813007421 */ /* 0x000fe20000010000 */
[----:B------:R-:W-:-:S04]  /*23f40*/  LOP3.LUT R18, R3, 0x80000000, R24, 0xb8, !PT ;  /* 0x8000000003127812 */ /* 0x000fc800078eb818 */
[----:B------:R-:W-:Y:S01]  /*23f50*/  LOP3.LUT R19, R0, 0x80000000, R25, 0xb8, !PT ;  /* 0x8000000000137812 */ /* 0x000fe200078eb819 */
[----:B------:R-:W-:Y:S06]  /*23f60*/  BRA `(.L_x_10548) ;  /* 0x00000000003c7947 */ /* 0x000fec0003800000 */
.L_x_10549:
        /* <DEDUP_REMOVED lines=15> */
.L_x_10548:
[----:B------:R-:W-:Y:S05]  /*24060*/  BSYNC B2 ;  /* 0x0000000000027941 */ /* 0x000fea0003800000 */
.L_x_10547:
        /* <DEDUP_REMOVED lines=117> */
.L_x_10617:
        /* <DEDUP_REMOVED lines=10> */
.L_x_10619:
[----:B------:R-:W-:-:S04]  /*24860*/  FADD.FTZ R20, -R0, R5 ;  /* 0x0000000500147221 */ /* 0x000fc80000010100 */
[----:B------:R-:W-:-:S07]  /*24870*/  FMUL.FTZ R20, R20, 0.5 ;  /* 0x3f00000014147820 */ /* 0x000fce0000410000 */
.L_x_10620:
[----:B------:R-:W-:Y:S05]  /*24880*/  BSYNC B1 ;  /* 0x0000000000017941 */ /* 0x000fea0003800000 */
.L_x_10618:
        /* <DEDUP_REMOVED lines=11> */
.L_x_10622:
[----:B------:R-:W-:-:S04]  /*24940*/  FADD.FTZ R21, R2, -R21 ;  /* 0x8000001502157221 */ /* 0x000fc80000010000 */
[----:B------:R-:W-:-:S07]  /*24950*/  FMUL.FTZ R21, R21, 0.5 ;  /* 0x3f00000015157820 */ /* 0x000fce0000410000 */
.L_x_10623:
[----:B------:R-:W-:Y:S05]  /*24960*/  BSYNC B1 ;  /* 0x0000000000017941 */ /* 0x000fea0003800000 */
.L_x_10621:
        /* <DEDUP_REMOVED lines=35> */
.L_x_10616:
[----:B------:R0:W1:Y:S02]  /*24ba0*/  MUFU.SQRT R28, R29 ;  /* 0x0000001d001c7308 */ /* 0x0000640000002000 */
.L_x_10615:
[----:B------:R-:W-:Y:S05]  /*24bb0*/  BSYNC B0 ;  /* 0x0000000000007941 */ /* 0x000fea0003800000 */
.L_x_10614:
        /* <DEDUP_REMOVED lines=35> */
.L_x_10627:
        /* <DEDUP_REMOVED lines=17> */
.L_x_10633:
[----:B------:R-:W-:-:S04]  /*24f00*/  FADD.FTZ R0, -R0, R5 ;  /* 0x0000000500007221 */ /* 0x000fc80000010100 */
[----:B------:R-:W-:-:S07]  /*24f10*/  FMUL.FTZ R0, R0, 0.5 ;  /* 0x3f00000000007820 */ /* 0x000fce0000410000 */
.L_x_10634:
[----:B------:R-:W-:Y:S05]  /*24f20*/  BSYNC B4 ;  /* 0x0000000000047941 */ /* 0x000fea0003800000 */
.L_x_10632:
        /* <DEDUP_REMOVED lines=10> */
.L_x_10636:
[----:B------:R-:W-:-:S04]  /*24fd0*/  FADD.FTZ R2, -R3, R2 ;  /* 0x0000000203027221 */ /* 0x000fc80000010100 */
[----:B------:R-:W-:-:S07]  /*24fe0*/  FMUL.FTZ R3, R2, 0.5 ;  /* 0x3f00000002037820 */ /* 0x000fce0000410000 */
.L_x_10637:
[----:B------:R-:W-:Y:S05]  /*24ff0*/  BSYNC B4 ;  /* 0x0000000000047941 */ /* 0x000fea0003800000 */
.L_x_10635:
[----:B------:R-:W-:Y:S01]  /*25000*/  FADD.FTZ R0, R3, R0 ;  /* 0x0000000003007221 */ /* 0x000fe20000010000 */
[----:B------:R-:W-:-:S04]  /*25010*/  FADD.FTZ R25, R4, R25 ;  /* 0x0000001904197221 */ /* 0x000fc80000010000 */
[----:B------:R-:W-:-:S06]  /*25020*/  FMUL.FTZ R25, R25, R0 ;  /* 0x0000000019197220 */ /* 0x000fcc0000410000 */
[----:B------:R-:W2:Y:S01]  /*25030*/  MUFU.SQRT R25, R25 ;  /* 0x0000001900197308 */ /* 0x000ea20000002000 */
[----:B------:R-:W-:Y:S05]  /*25040*/  BRA `(.L_x_10638) ;  /* 0x0000000000487947 */ /* 0x000fea0003800000 */
.L_x_10631:
        /* <DEDUP_REMOVED lines=12> */
.L_x_10630:
[----:B------:R-:W-:Y:S01]  /*25110*/  FADD.FTZ R0, R25, 1 ;  /* 0x3f80000019007421 */ /* 0x000fe20000010000 */
[----:B0-----:R-:W-:Y:S01]  /*25120*/  MUFU.SQRT R29, R29 ;  /* 0x0000001d001d7308 */ /* 0x001fe20000002000 */
[----:B------:R-:W-:Y:S02]  /*25130*/  MOV R4, 0x3f800000 ;  /* 0x3f80000000047802 */ /* 0x000fe40000000f00 */
[----:B------:R-:W-:-:S06]  /*25140*/  FMUL.FTZ R0, R0, 0.5 ;  /* 0x3f00000000007820 */ /* 0x000fcc0000410000 */
[----:B------:R-:W0:Y:S02]  /*25150*/  MUFU.SQRT R0, R0 ;  /* 0x0000000000007308 */ /* 0x000e240000002000 */
[----:B0-----:R-:W-:-:S07]  /*25160*/  FMUL.FTZ R25, R29, R0 ;  /* 0x000000001d197220 */ /* 0x001fce0000410000 */
.L_x_10638:
[----:B------:R-:W-:Y:S05]  /*25170*/  BSYNC B1 ;  /* 0x0000000000017941 */ /* 0x000fea0003800000 */
.L_x_10629:
[----:B------:R-:W-:Y:S05]  /*25180*/  BRA `(.L_x_10639) ;  /* 0x0000000000087947 */ /* 0x000fea0003800000 */
.L_x_10626:
[----:B------:R-:W-:Y:S01]  /*25190*/  FMUL.FTZ R25, R25, 16777216 ;  /* 0x4b80000019197820 */ /* 0x000fe20000410000 */
[----:B------:R-:W-:-:S07]  /*251a0*/  FMUL.FTZ R4, R4, 16777216 ;  /* 0x4b80000004047820 */ /* 0x000fce0000410000 */
.L_x_10639:
[----:B------:R-:W-:Y:S05]  /*251b0*/  BSYNC B0 ;  /* 0x0000000000007941 */ /* 0x000fea0003800000 */
.L_x_10625:
        /* <DEDUP_REMOVED lines=17> */
.L_x_10641:
[----:B------:R-:W-:Y:S05]  /*252d0*/  BSYNC B4 ;  /* 0x0000000000047941 */ /* 0x000fea0003800000 */
.L_x_10640:
        /* <DEDUP_REMOVED lines=18> */
.L_x_10643:
[----:B------:R-:W-:Y:S02]  /*25400*/  ISETP.GE.AND P0, PT, R25, RZ, PT ;  /* 0x000000ff1900720c */ /* 0x000fe40003f06270 */
[----:B------:R-:W-:-:S11]  /*25410*/  MOV R3, 0x3fd774eb ;  /* 0x3fd774eb00037802 */ /* 0x000fd60000000f00 */
[----:B------:R-:W-:-:S04]  /*25420*/  @P0 FFMA.FTZ R0, R3, 0.93318945169448852539, -R0 ;  /* 0x3f6ee58103000823 */ /* 0x000fc80000010800 */
[----:B------:R-:W-:-:S07]  /*25430*/  @!P0 FFMA.FTZ R0, R3, 0.93318945169448852539, R0 ;  /* 0x3f6ee58103008823 */ /* 0x000fce0000010000 */
.L_x_10644:
[----:B------:R-:W-:Y:S05]  /*25440*/  BSYNC B0 ;  /* 0x0000000000007941 */ /* 0x000fea0003800000 */
.L_x_10642:
        /* <DEDUP_REMOVED lines=10> */
.L_x_10628:
[----:B------:R-:W-:Y:S05]  /*254f0*/  BSYNC B3 ;  /* 0x0000000000037941 */ /* 0x000fea0003800000 */
.L_x_10624:
[----:B------:R-:W-:Y:S02]  /*25500*/  LOP3.LUT R24, R3, 0x80000000, R26, 0xb8, !PT ;  /* 0x8000000003187812 */ /* 0x000fe400078eb81a */
[----:B-1----:R-:W-:Y:S01]  /*25510*/  LOP3.LUT R25, R28, 0x80000000, R27, 0xb8, !PT ;  /* 0x800000001c197812 */ /* 0x002fe200078eb81b */
[----:B------:R-:W-:Y:S06]  /*25520*/  BRA `(.L_x_10611) ;  /* 0x0000001400d07947 */ /* 0x000fec0003800000 */
.L_x_10613:
        /* <DEDUP_REMOVED lines=30> */
.L_x_10650:
[----:B------:R-:W-:Y:S05]  /*25710*/  BSYNC B4 ;  /* 0x0000000000047941 */ /* 0x000fea0003800000 */
.L_x_10649:
        /* <DEDUP_REMOVED lines=18> */
.L_x_10652:
[----:B------:R-:W-:Y:S02]  /*25840*/  ISETP.GE.AND P0, PT, R29, RZ, PT ;  /* 0x000000ff1d00720c */ /* 0x000fe40003f06270 */
[----:B------:R-:W-:-:S11]  /*25850*/  MOV R3, 0x3fd774eb ;  /* 0x3fd774eb00037802 */ /* 0x000fd60000000f00 */
[----:B------:R-:W-:-:S04]  /*25860*/  @P0 FFMA.FTZ R0, R3, 0.93318945169448852539, -R0 ;  /* 0x3f6ee58103000823 */ /* 0x000fc80000010800 */
[----:B------:R-:W-:-:S07]  /*25870*/  @!P0 FFMA.FTZ R0, R3, 0.93318945169448852539, R0 ;  /* 0x3f6ee58103008823 */ /* 0x000fce0000010000 */
.L_x_10653:
[----:B------:R-:W-:Y:S05]  /*25880*/  BSYNC B0 ;  /* 0x0000000000007941 */ /* 0x000fea0003800000 */
.L_x_10651:
        /* <DEDUP_REMOVED lines=13> */
.L_x_10648:
        /* <DEDUP_REMOVED lines=12> */
.L_x_10656:
[----:B------:R-:W-:Y:S05]  /*25a20*/  BSYNC B4 ;  /* 0x0000000000047941 */ /* 0x000fea0003800000 */
.L_x_10655:
        /* <DEDUP_REMOVED lines=18> */
.L_x_10658:
[----:B------:R-:W-:Y:S02]  /*25b50*/  ISETP.GE.AND P0, PT, R29, RZ, PT ;  /* 0x000000ff1d00720c */ /* 0x000fe40003f06270 */
[----:B------:R-:W-:-:S11]  /*25b60*/  MOV R3, 0x3fd774eb ;  /* 0x3fd774eb00037802 */ /* 0x000fd60000000f00 */
[----:B------:R-:W-:-:S04]  /*25b70*/  @P0 FFMA.FTZ R0, R3, 0.93318945169448852539, -R0 ;  /* 0x3f6ee58103000823 */ /* 0x000fc80000010800 */
[----:B------:R-:W-:-:S07]  /*25b80*/  @!P0 FFMA.FTZ R0, R3, 0.93318945169448852539, R0 ;  /* 0x3f6ee58103008823 */ /* 0x000fce0000010000 */
.L_x_10659:
[----:B------:R-:W-:Y:S05]  /*25b90*/  BSYNC B0 ;  /* 0x0000000000007941 */ /* 0x000fea0003800000 */
.L_x_10657:
        /* <DEDUP_REMOVED lines=27> */
.L_x_10647:
        /* <DEDUP_REMOVED lines=33> */
.L_x_10661:
[----:B------:R-:W-:Y:S05]  /*25f60*/  BSYNC B4 ;  /* 0x0000000000047941 */ /* 0x000fea0003800000 */
.L_x_10660:
        /* <DEDUP_REMOVED lines=18> */
.L_x_10663:
[----:B------:R-:W-:Y:S02]  /*26090*/  ISETP.GE.AND P0, PT, R29, RZ, PT ;  /* 0x000000ff1d00720c */ /* 0x000fe40003f06270 */
[----:B------:R-:W-:-:S11]  /*260a0*/  MOV R3, 0x3fd774eb ;  /* 0x3fd774eb00037802 */ /* 0x000fd60000000f00 */
[----:B------:R-:W-:-:S04]  /*260b0*/  @P0 FFMA.FTZ R0, R3, 0.93318945169448852539, -R0 ;  /* 0x3f6ee58103000823 */ /* 0x000fc80000010800 */
[----:B------:R-:W-:-:S07]  /*260c0*/  @!P0 FFMA.FTZ R0, R3, 0.93318945169448852539, R0 ;  /* 0x3f6ee58103008823 */ /* 0x000fce0000010000 */
.L_x_10664:
[----:B------:R-:W-:Y:S05]  /*260d0*/  BSYNC B0 ;  /* 0x0000000000007941 */ /* 0x000fea0003800000 */
.L_x_10662:
        /* <DEDUP_REMOVED lines=11> */
.L_x_10646:
        /* <DEDUP_REMOVED lines=23> */
.L_x_10668:
[----:B------:R-:W-:Y:S05]  /*26300*/  BSYNC B4 ;  /* 0x0000000000047941 */ /* 0x000fea0003800000 */
.L_x_10667:
        /* <DEDUP_REMOVED lines=24> */
.L_x_10666:
        /* <DEDUP_REMOVED lines=12> */
.L_x_10670:
[----:B------:R-:W-:Y:S05]  /*26550*/  BSYNC B4 ;  /* 0x0000000000047941 */ /* 0x000fea0003800000 */
.L_x_10669:
        /* <DEDUP_REMOVED lines=38> */
.L_x_10665:
        /* <DEDUP_REMOVED lines=33> */
.L_x_10672:
[----:B------:R-:W-:Y:S05]  /*269d0*/  BSYNC B4 ;  /* 0x0000000000047941 */ /* 0x000fea0003800000 */
.L_x_10671:
        /* <DEDUP_REMOVED lines=21> */
.L_x_10654:
[----:B------:R-:W-:Y:S05]  /*26b30*/  BSYNC B3 ;  /* 0x0000000000037941 */ /* 0x000fea0003800000 */
.L_x_10645:
[----:B------:R-:W-:Y:S01]  /*26b40*/  FADD.FTZ R0, R25, 0.69314718246459960938 ;  /* 0x3f31721819007421 */ /* 0x000fe20000010000 */
[----:B------:R-:W-:-:S04]  /*26b50*/  LOP3.LUT R24, R3, 0x80000000, R26, 0xb8, !PT ;  /* 0x8000000003187812 */ /* 0x000fc800078eb81a */
[----:B------:R-:W-:Y:S01]  /*26b60*/  LOP3.LUT R25, R0, 0x80000000, R27, 0xb8, !PT ;  /* 0x8000000000197812 */ /* 0x000fe200078eb81b */
[----:B------:R-:W-:Y:S06]  /*26b70*/  BRA `(.L_x_10611) ;  /* 0x00000000003c7947 */ /* 0x000fec0003800000 */
.L_x_10612:
        /* <DEDUP_REMOVED lines=15> */
.L_x_10611:
[----:B------:R-:W-:Y:S05]  /*26c70*/  BSYNC B2 ;  /* 0x0000000000027941 */ /* 0x000fea0003800000 */
.L_x_10610:
        /* <DEDUP_REMOVED lines=118> */
.L_x_10680:
        /* <DEDUP_REMOVED lines=10> */
.L_x_10682:
[----:B------:R-:W-:-:S04]  /*27480*/  FADD.FTZ R20, -R0, R5 ;  /* 0x0000000500147221 */ /* 0x000fc80000010100 */
[----:B------:R-:W-:-:S07]  /*27490*/  FMUL.FTZ R20, R20, 0.5 ;  /* 0x3f00000014147820 */ /* 0x000fce0000410000 */
.L_x_10683:
[----:B------:R-:W-:Y:S05]  /*274a0*/  BSYNC B1 ;  /* 0x0000000000017941 */ /* 0x000fea0003800000 */
.L_x_10681:
        /* <DEDUP_REMOVED lines=11> */
.L_x_10685:
[----:B------:R-:W-:-:S04]  /*27560*/  FADD.FTZ R21, R2, -R21 ;  /* 0x8000001502157221 */ /* 0x000fc80000010000 */
[----:B------:R-:W-:-:S07]  /*27570*/  FMUL.FTZ R21, R21, 0.5 ;  /* 0x3f00000015157820 */ /* 0x000fce0000410000 */
.L_x_10686:
[----:B------:R-:W-:Y:S05]  /*27580*/  BSYNC B1 ;  /* 0x0000000000017941 */ /* 0x000fea0003800000 */
.L_x_10684:
        /* <DEDUP_REMOVED lines=35> */
.L_x_10679:
[----:B------:R0:W1:Y:S02]  /*277c0*/  MUFU.SQRT R26, R31 ;  /* 0x0000001f001a7308 */ /* 0x0000640000002000 */
.L_x_10678:
[----:B------:R-:W-:Y:S05]  /*277d0*/  BSYNC B0 ;  /* 0x0000000000007941 */ /* 0x000fea0003800000 */
.L_x_10677:
        /* <DEDUP_REMOVED lines=35> */
.L_x_10690:
        /* <DEDUP_REMOVED lines=17> */
.L_x_10696:
[----:B------:R-:W-:-:S04]  /*27b20*/  FADD.FTZ R0, -R0, R5 ;  /* 0x0000000500007221 */ /* 0x000fc80000010100 */
[----:B------:R-:W-:-:S07]  /*27b30*/  FMUL.FTZ R0, R0, 0.5 ;  /* 0x3f00000000007820 */ /* 0x000fce0000410000 */
.L_x_10697:
[----:B------:R-:W-:Y:S05]  /*27b40*/  BSYNC B4 ;  /* 0x0000000000047941 */ /* 0x000fea0003800000 */
.L_x_10695:
        /* <DEDUP_REMOVED lines=10> */
.L_x_10699:
[----:B------:R-:W-:-:S04]  /*27bf0*/  FADD.FTZ R2, -R3, R2 ;  /* 0x0000000203027221 */ /* 0x000fc80000010100 */
[----:B------:R-:W-:-:S07]  /*27c00*/  FMUL.FTZ R3, R2, 0.5 ;  /* 0x3f00000002037820 */ /* 0x000fce0000410000 */
.L_x_10700:
[----:B------:R-:W-:Y:S05]  /*27c10*/  BSYNC B4 ;  /* 0x0000000000047941 */ /* 0x000fea0003800000 */
.L_x_10698:
[----:B------:R-:W-:Y:S01]  /*27c20*/  FADD.FTZ R0, R3, R0 ;  /* 0x0000000003007221 */ /* 0x000fe20000010000 */
[----:B------:R-:W-:-:S04]  /*27c30*/  FADD.FTZ R29, R4, R29 ;  /* 0x0000001d041d7221 */ /* 0x000fc80000010000 */
[----:B------:R-:W-:-:S06]  /*27c40*/  FMUL.FTZ R29, R29, R0 ;  /* 0x000000001d1d7220 */ /* 0x000fcc0000410000 */
[----:B------:R-:W2:Y:S01]  /*27c50*/  MUFU.SQRT R29, R29 ;  /* 0x0000001d001d7308 */ /* 0x000ea20000002000 */
[----:B------:R-:W-:Y:S05]  /*27c60*/  BRA `(.L_x_10701) ;  /* 0x0000000000487947 */ /* 0x000fea0003800000 */
.L_x_10694:
        /* <DEDUP_REMOVED lines=12> */
.L_x_10693:
[----:B------:R-:W-:Y:S01]  /*27d30*/  FADD.FTZ R0, R29, 1 ;  /* 0x3f8000001d007421 */ /* 0x000fe20000010000 */
[----:B0-----:R-:W-:Y:S01]  /*27d40*/  MUFU.SQRT R31, R31 ;  /* 0x0000001f001f7308 */ /* 0x001fe20000002000 */
[----:B------:R-:W-:Y:S02]  /*27d50*/  MOV R4, 0x3f800000 ;  /* 0x3f80000000047802 */ /* 0x000fe40000000f00 */
[----:B------:R-:W-:-:S06]  /*27d60*/  FMUL.FTZ R0, R0, 0.5 ;  /* 0x3f00000000007820 */ /* 0x000fcc0000410000 */
[----:B------:R-:W0:Y:S02]  /*27d70*/  MUFU.SQRT R0, R0 ;  /* 0x0000000000007308 */ /* 0x000e240000002000 */
[----:B0-----:R-:W-:-:S07]  /*27d80*/  FMUL.FTZ R29, R31, R0 ;  /* 0x000000001f1d7220 */ /* 0x001fce0000410000 */
.L_x_10701:
[----:B------:R-:W-:Y:S05]  /*27d90*/  BSYNC B1 ;  /* 0x0000000000017941 */ /* 0x000fea0003800000 */
.L_x_10692:
[----:B------:R-:W-:Y:S05]  /*27da0*/  BRA `(.L_x_10702) ;  /* 0x0000000000087947 */ /* 0x000fea0003800000 */
.L_x_10689:
[----:B------:R-:W-:Y:S01]  /*27db0*/  FMUL.FTZ R29, R29, 16777216 ;  /* 0x4b8000001d1d7820 */ /* 0x000fe20000410000 */
[----:B------:R-:W-:-:S07]  /*27dc0*/  FMUL.FTZ R4, R4, 16777216 ;  /* 0x4b80000004047820 */ /* 0x000fce0000410000 */
.L_x_10702:
[----:B------:R-:W-:Y:S05]  /*27dd0*/  BSYNC B0 ;  /* 0x0000000000007941 */ /* 0x000fea0003800000 */
.L_x_10688:
        /* <DEDUP_REMOVED lines=17> */
.L_x_10704:
[----:B------:R-:W-:Y:S05]  /*27ef0*/  BSYNC B4 ;  /* 0x0000000000047941 */ /* 0x000fea0003800000 */
.L_x_10703:
        /* <DEDUP_REMOVED lines=18> */
.L_x_10706:
[----:B------:R-:W-:Y:S02]  /*28020*/  ISETP.GE.AND P0, PT, R29, RZ, PT ;  /* 0x000000ff1d00720c */ /* 0x000fe40003f06270 */
[----:B------:R-:W-:-:S11]  /*28030*/  MOV R3, 0x3fd774eb ;  /* 0x3fd774eb00037802 */ /* 0x000fd60000000f00 */
[----:B------:R-:W-:-:S04]  /*28040*/  @P0 FFMA.FTZ R0, R3, 0.93318945169448852539, -R0 ;  /* 0x3f6ee58103000823 */ /* 0x000fc80000010800 */
[----:B------:R-:W-:-:S07]  /*28050*/  @!P0 FFMA.FTZ R0, R3, 0.93318945169448852539, R0 ;  /* 0x3f6ee58103008823 */ /* 0x000fce0000010000 */
.L_x_10707:
[----:B------:R-:W-:Y:S05]  /*28060*/  BSYNC B0 ;  /* 0x0000000000007941 */ /* 0x000fea0003800000 */
.L_x_10705:
        /* <DEDUP_REMOVED lines=10> */
.L_x_10691:
[----:B------:R-:W-:Y:S05]  /*28110*/  BSYNC B3 ;  /* 0x0000000000037941 */ /* 0x000fea0003800000 */
.L_x_10687:
[----:B------:R-:W-:Y:S02]  /*28120*/  LOP3.LUT R28, R3, 0x80000000, R6, 0xb8, !PT ;  /* 0x80000000031c7812 */ /* 0x000fe400078eb806 */
[----:B-1----:R-:W-:Y:S01]  /*28130*/  LOP3.LUT R29, R26, 0x80000000, R7, 0xb8, !PT ;  /* 0x800000001a1d7812 */ /* 0x002fe200078eb807 */
[----:B------:R-:W-:Y:S06]  /*28140*/  BRA `(.L_x_10674) ;  /* 0x0000001400d07947 */ /* 0x000fec0003800000 */
.L_x_10676:
        /* <DEDUP_REMOVED lines=30> */
.L_x_10713:
[----:B------:R-:W-:Y:S05]  /*28330*/  BSYNC B4 ;  /* 0x0000000000047941 */ /* 0x000fea0003800000 */
.L_x_10712:
        /* <DEDUP_REMOVED lines=18> */
.L_x_10715:
[----:B------:R-:W-:Y:S02]  /*28460*/  ISETP.GE.AND P0, PT, R31, RZ, PT ;  /* 0x000000ff1f00720c */ /* 0x000fe40003f06270 */
[----:B------:R-:W-:-:S11]  /*28470*/  MOV R3, 0x3fd774eb ;  /* 0x3fd774eb00037802 */ /* 0x000fd60000000f00 */
[----:B------:R-:W-:-:S04]  /*28480*/  @P0 FFMA.FTZ R0, R3, 0.93318945169448852539, -R0 ;  /* 0x3f6ee58103000823 */ /* 0x000fc80000010800 */
[----:B------:R-:W-:-:S07]  /*28490*/  @!P0 FFMA.FTZ R0, R3, 0.93318945169448852539, R0 ;  /* 0x3f6ee58103008823 */ /* 0x000fce0000010000 */
.L_x_10716:
[----:B------:R-:W-:Y:S05]  /*284a0*/  BSYNC B0 ;  /* 0x0000000000007941 */ /* 0x000fea0003800000 */
.L_x_10714:
        /* <DEDUP_REMOVED lines=13> */
.L_x_10711:
        /* <DEDUP_REMOVED lines=12> */
.L_x_10719:
[----:B------:R-:W-:Y:S05]  /*28640*/  BSYNC B4 ;  /* 0x0000000000047941 */ /* 0x000fea0003800000 */
.L_x_10718:
        /* <DEDUP_REMOVED lines=18> */
.L_x_10721:
[----:B------:R-:W-:Y:S02]  /*28770*/  ISETP.GE.AND P0, PT, R31, RZ, PT ;  /* 0x000000ff1f00720c */ /* 0x000fe40003f06270 */
[----:B------:R-:W-:-:S11]  /*28780*/  MOV R3, 0x3fd774eb ;  /* 0x3fd774eb00037802 */ /* 0x000fd60000000f00 */
[----:B------:R-:W-:-:S04]  /*28790*/  @P0 FFMA.FTZ R0, R3, 0.93318945169448852539, -R0 ;  /* 0x3f6ee58103000823 */ /* 0x000fc80000010800 */
[----:B------:R-:W-:-:S07]  /*287a0*/  @!P0 FFMA.FTZ R0, R3, 0.93318945169448852539, R0 ;  /* 0x3f6ee58103008823 */ /* 0x000fce0000010000 */
.L_x_10722:
[----:B------:R-:W-:Y:S05]  /*287b0*/  BSYNC B0 ;  /* 0x0000000000007941 */ /* 0x000fea0003800000 */
.L_x_10720:
        /* <DEDUP_REMOVED lines=27> */
.L_x_10710:
        /* <DEDUP_REMOVED lines=33> */
.L_x_10724:
[----:B------:R-:W-:Y:S05]  /*28b80*/  BSYNC B4 ;  /* 0x0000000000047941 */ /* 0x000fea0003800000 */
.L_x_10723:
        /* <DEDUP_REMOVED lines=18> */
.L_x_10726:
[----:B------:R-:W-:Y:S02]  /*28cb0*/  ISETP.GE.AND P0, PT, R31, RZ, PT ;  /* 0x000000ff1f00720c */ /* 0x000fe40003f06270 */
[----:B------:R-:W-:-:S11]  /*28cc0*/  MOV R3, 0x3fd774eb ;  /* 0x3fd774eb00037802 */ /* 0x000fd60000000f00 */
[----:B------:R-:W-:-:S04]  /*28cd0*/  @P0 FFMA.FTZ R0, R3, 0.93318945169448852539, -R0 ;  /* 0x3f6ee58103000823 */ /* 0x000fc80000010800 */
[----:B------:R-:W-:-:S07]  /*28ce0*/  @!P0 FFMA.FTZ R0, R3, 0.93318945169448852539, R0 ;  /* 0x3f6ee58103008823 */ /* 0x000fce0000010000 */
.L_x_10727:
[----:B------:R-:W-:Y:S05]  /*28cf0*/  BSYNC B0 ;  /* 0x0000000000007941 */ /* 0x000fea0003800000 */
.L_x_10725:
        /* <DEDUP_REMOVED lines=11> */
.L_x_10709:
        /* <DEDUP_REMOVED lines=23> */
.L_x_10731:
[----:B------:R-:W-:Y:S05]  /*28f20*/  BSYNC B4 ;  /* 0x0000000000047941 */ /* 0x000fea0003800000 */
.L_x_10730:
        /* <DEDUP_REMOVED lines=24> */
.L_x_10729:
        /* <DEDUP_REMOVED lines=12> */
.L_x_10733:
[----:B------:R-:W-:Y:S05]  /*29170*/  BSYNC B4 ;  /* 0x0000000000047941 */ /* 0x000fea0003800000 */
.L_x_10732:
        /* <DEDUP_REMOVED lines=38> */
.L_x_10728:
        /* <DEDUP_REMOVED lines=33> */
.L_x_10735:
[----:B------:R-:W-:Y:S05]  /*295f0*/  BSYNC B4 ;  /* 0x0000000000047941 */ /* 0x000fea0003800000 */
.L_x_10734:
        /* <DEDUP_REMOVED lines=21> */
.L_x_10717:
[----:B------:R-:W-:Y:S05]  /*29750*/  BSYNC B3 ;  /* 0x0000000000037941 */ /* 0x000fea0003800000 */
.L_x_10708:
[----:B------:R-:W-:Y:S01]  /*29760*/  FADD.FTZ R0, R29, 0.69314718246459960938 ;  /* 0x3f3172181d007421 */ /* 0x000fe20000010000 */
[----:B------:R-:W-:-:S04]  /*29770*/  LOP3.LUT R28, R3, 0x80000000, R6, 0xb8, !PT ;  /* 0x80000000031c7812 */ /* 0x000fc800078eb806 */
[----:B------:R-:W-:Y:S01]  /*29780*/  LOP3.LUT R29, R0, 0x80000000, R7, 0xb8, !PT ;  /* 0x80000000001d7812 */ /* 0x000fe200078eb807 */
[----:B------:R-:W-:Y:S06]  /*29790*/  BRA `(.L_x_10674) ;  /* 0x00000000003c7947 */ /* 0x000fec0003800000 */
.L_x_10675:
        /* <DEDUP_REMOVED lines=15> */
.L_x_10674:
[----:B------:R-:W-:Y:S05]  /*29890*/  BSYNC B2 ;  /* 0x0000000000027941 */ /* 0x000fea0003800000 */
.L_x_10673:
        /* <DEDUP_REMOVED lines=117> */
.L_x_10743:
        /* <DEDUP_REMOVED lines=10> */
.L_x_10745:
[----:B------:R-:W-:-:S04]  /*2a090*/  FADD.FTZ R6, -R0, R5 ;  /* 0x0000000500067221 */ /* 0x000fc80000010100 */
[----:B------:R-:W-:-:S07]  /*2a0a0*/  FMUL.FTZ R6, R6, 0.5 ;  /* 0x3f00000006067820 */ /* 0x000fce0000410000 */
.L_x_10746:
[----:B------:R-:W-:Y:S05]  /*2a0b0*/  BSYNC B1 ;  /* 0x0000000000017941 */ /* 0x000fea0003800000 */
.L_x_10744:
        /* <DEDUP_REMOVED lines=11> */
.L_x_10748:
[----:B------:R-:W-:-:S04]  /*2a170*/  FADD.FTZ R20, R2, -R21 ;  /* 0x8000001502147221 */ /* 0x000fc80000010000 */
[----:B------:R-:W-:-:S07]  /*2a180*/  FMUL.FTZ R21, R20, 0.5 ;  /* 0x3f00000014157820 */ /* 0x000fce0000410000 */
.L_x_10749:
[----:B------:R-:W-:Y:S05]  /*2a190*/  BSYNC B1 ;  /* 0x0000000000017941 */ /* 0x000fea0003800000 */
.L_x_10747:
        /* <DEDUP_REMOVED lines=35> */
.L_x_10742:
[----:B------:R1:W2:Y:S02]  /*2a3d0*/  MUFU.SQRT R6, R7 ;  /* 0x0000000700067308 */ /* 0x0002a40000002000 */
.L_x_10741:
[----:B------:R-:W-:Y:S05]  /*2a3e0*/  BSYNC B0 ;  /* 0x0000000000007941 */ /* 0x000fea0003800000 */
.L_x_10740:
        /* <DEDUP_REMOVED lines=35> */
.L_x_10753:
        /* <DEDUP_REMOVED lines=17> */
.L_x_10759:
[----:B------:R-:W-:-:S04]  /*2a730*/  FADD.FTZ R0, -R0, R5 ;  /* 0x0000000500007221 */ /* 0x000fc80000010100 */
[----:B------:R-:W-:-:S07]  /*2a740*/  FMUL.FTZ R0, R0, 0.5 ;  /* 0x3f00000000007820 */ /* 0x000fce0000410000 */
.L_x_10760:
[----:B------:R-:W-:Y:S05]  /*2a750*/  BSYNC B4 ;  /* 0x0000000000047941 */ /* 0x000fea0003800000 */
.L_x_10758:
        /* <DEDUP_REMOVED lines=10> */
.L_x_10762:
[----:B------:R-:W-:-:S04]  /*2a800*/  FADD.FTZ R2, -R3, R2 ;  /* 0x0000000203027221 */ /* 0x000fc80000010100 */
[----:B------:R-:W-:-:S07]  /*2a810*/  FMUL.FTZ R3, R2, 0.5 ;  /* 0x3f00000002037820 */ /* 0x000fce0000410000 */
.L_x_10763:
[----:B------:R-:W-:Y:S05]  /*2a820*/  BSYNC B4 ;  /* 0x0000000000047941 */ /* 0x000fea0003800000 */
.L_x_10761:
[----:B------:R-:W-:Y:S01]  /*2a830*/  FADD.FTZ R0, R3, R0 ;  /* 0x0000000003007221 */ /* 0x000fe20000010000 */
[----:B------:R-:W-:-:S04]  /*2a840*/  FADD.FTZ R27, R4, R27 ;  /* 0x0000001b041b7221 */ /* 0x000fc80000010000 */
[----:B------:R-:W-:-:S06]  /*2a850*/  FMUL.FTZ R27, R27, R0 ;  /* 0x000000001b1b7220 */ /* 0x000fcc0000410000 */
[----:B------:R-:W3:Y:S01]  /*2a860*/  MUFU.SQRT R27, R27 ;  /* 0x0000001b001b7308 */ /* 0x000ee20000002000 */
[----:B------:R-:W-:Y:S05]  /*2a870*/  BRA `(.L_x_10764) ;  /* 0x0000000000487947 */ /* 0x000fea0003800000 */
.L_x_10757:
        /* <DEDUP_REMOVED lines=12> */
.L_x_10756:
[----:B------:R-:W-:Y:S01]  /*2a940*/  FADD.FTZ R0, R27, 1 ;  /* 0x3f8000001b007421 */ /* 0x000fe20000010000 */
[----:B-1----:R-:W-:Y:S01]  /*2a950*/  MUFU.SQRT R7, R7 ;  /* 0x0000000700077308 */ /* 0x002fe20000002000 */
[----:B------:R-:W-:Y:S02]  /*2a960*/  MOV R4, 0x3f800000 ;  /* 0x3f80000000047802 */ /* 0x000fe40000000f00 */
[----:B------:R-:W-:-:S06]  /*2a970*/  FMUL.FTZ R0, R0, 0.5 ;  /* 0x3f00000000007820 */ /* 0x000fcc0000410000 */
[----:B------:R-:W1:Y:S02]  /*2a980*/  MUFU.SQRT R0, R0 ;  /* 0x0000000000007308 */ /* 0x000e640000002000 */
[----:B-1----:R-:W-:-:S07]  /*2a990*/  FMUL.FTZ R27, R7, R0 ;  /* 0x00000000071b7220 */ /* 0x002fce0000410000 */
.L_x_10764:
[----:B------:R-:W-:Y:S05]  /*2a9a0*/  BSYNC B1 ;  /* 0x0000000000017941 */ /* 0x000fea0003800000 */
.L_x_10755:
[----:B------:R-:W-:Y:S05]  /*2a9b0*/  BRA `(.L_x_10765) ;  /* 0x0000000000087947 */ /* 0x000fea0003800000 */
.L_x_10752:
[----:B------:R-:W-:Y:S01]  /*2a9c0*/  FMUL.FTZ R27, R27, 16777216 ;  /* 0x4b8000001b1b7820 */ /* 0x000fe20000410000 */
[----:B------:R-:W-:-:S07]  /*2a9d0*/  FMUL.FTZ R4, R4, 16777216 ;  /* 0x4b80000004047820 */ /* 0x000fce0000410000 */
.L_x_10765:
[----:B------:R-:W-:Y:S05]  /*2a9e0*/  BSYNC B0 ;  /* 0x0000000000007941 */ /* 0x000fea0003800000 */
.L_x_10751:
        /* <DEDUP_REMOVED lines=16> */
[----:B0-2---:R-:W-:Y:S05]  /*2aaf0*/  CALL.REL.NOINC `($__internal_12_$__cuda_sm3x_div_rn_ftz_f32_slowpath) ;  /* 0x0000001c00647944 */ /* 0x005fea0003c00000 */
.L_x_10767:
[----:B------:R-:W-:Y:S05]  /*2ab00*/  BSYNC B4 ;  /* 0x0000000000047941 */ /* 0x000fea0003800000 */
.L_x_10766:
        /* <DEDUP_REMOVED lines=18> */
.L_x_10769:
[----:B------:R-:W-:Y:S02]  /*2ac30*/  ISETP.GE.AND P0, PT, R27, RZ, PT ;  /* 0x000000ff1b00720c */ /* 0x000fe40003f06270 */
[----:B------:R-:W-:-:S11]  /*2ac40*/  MOV R3, 0x3fd774eb ;  /* 0x3fd774eb00037802 */ /* 0x000fd60000000f00 */
[----:B------:R-:W-:-:S04]  /*2ac50*/  @P0 FFMA.FTZ R0, R3, 0.93318945169448852539, -R0 ;  /* 0x3f6ee58103000823 */ /* 0x000fc80000010800 */
[----:B------:R-:W-:-:S07]  /*2ac60*/  @!P0 FFMA.FTZ R0, R3, 0.93318945169448852539, R0 ;  /* 0x3f6ee58103008823 */ /* 0x000fce0000010000 */
.L_x_10770:
[----:B------:R-:W-:Y:S05]  /*2ac70*/  BSYNC B0 ;  /* 0x0000000000007941 */ /* 0x000fea0003800000 */
.L_x_10768:
        /* <DEDUP_REMOVED lines=10> */
.L_x_10754:
[----:B------:R-:W-:Y:S05]  /*2ad20*/  BSYNC B3 ;  /* 0x0000000000037941 */ /* 0x000fea0003800000 */
.L_x_10750:
[----:B------:R-:W-:Y:S02]  /*2ad30*/  LOP3.LUT R26, R3, 0x80000000, R8, 0xb8, !PT ;  /* 0x80000000031a7812 */ /* 0x000fe400078eb808 */
[----:B--2---:R-:W-:Y:S01]  /*2ad40*/  LOP3.LUT R27, R6, 0x80000000, R9, 0xb8, !PT ;  /* 0x80000000061b7812 */ /* 0x004fe200078eb809 */
[----:B------:R-:W-:Y:S06]  /*2ad50*/  BRA `(.L_x_10737) ;  /* 0x0000001400d07947 */ /* 0x000fec0003800000 */
.L_x_10739:
        /* <DEDUP_REMOVED lines=29> */
[----:B0-----:R-:W-:Y:S05]  /*2af30*/  CALL.REL.NOINC `($__internal_12_$__cuda_sm3x_div_rn_ftz_f32_slowpath) ;  /* 0x0000001800547944 */ /* 0x001fea0003c00000 */
.L_x_10776:
[----:B------:R-:W-:Y:S05]  /*2af40*/  BSYNC B4 ;  /* 0x0000000000047941 */ /* 0x000fea0003800000 */
.L_x_10775:
        /* <DEDUP_REMOVED lines=18> */
.L_x_10778:
[----:B------:R-:W-:Y:S02]  /*2b070*/  ISETP.GE.AND P0, PT, R27, RZ, PT ;  /* 0x000000ff1b00720c */ /* 0x000fe40003f06270 */
[----:B------:R-:W-:-:S11]  /*2b080*/  MOV R3, 0x3fd774eb ;  /* 0x3fd774eb00037802 */ /* 0x000fd60000000f00 */
[----:B------:R-:W-:-:S04]  /*2b090*/  @P0 FFMA.FTZ R0, R3, 0.93318945169448852539, -R0 ;  /* 0x3f6ee58103000823 */ /* 0x000fc80000010800 */
[----:B------:R-:W-:-:S07]  /*2b0a0*/  @!P0 FFMA.FTZ R0, R3, 0.93318945169448852539, R0 ;  /* 0x3f6ee58103008823 */ /* 0x000fce0000010000 */
.L_x_10779:
[----:B------:R-:W-:Y:S05]  /*2b0b0*/  BSYNC B0 ;  /* 0x0000000000007941 */ /* 0x000fea0003800000 */
.L_x_10777:
        /* <DEDUP_REMOVED lines=13> */
.L_x_10774:
        /* <DEDUP_REMOVED lines=11> */
[----:B0-----:R-:W-:Y:S05]  /*2b240*/  CALL.REL.NOINC `($__internal_12_$__cuda_sm3x_div_rn_ftz_f32_slowpath) ;  /* 0x0000001400907944 */ /* 0x001fea0003c00000 */
.L_x_10782:
[----:B------:R-:W-:Y:S05]  /*2b250*/  BSYNC B4 ;  /* 0x0000000000047941 */ /* 0x000fea0003800000 */
.L_x_10781:
        /* <DEDUP_REMOVED lines=18> */
.L_x_10784:
[----:B------:R-:W-:Y:S02]  /*2b380*/  ISETP.GE.AND P0, PT, R27, RZ, PT ;  /* 0x000000ff1b00720c */ /* 0x000fe40003f06270 */
[----:B------:R-:W-:-:S11]  /*2b390*/  MOV R3, 0x3fd774eb ;  /* 0x3fd774eb00037802 */ /* 0x000fd60000000f00 */
[----:B------:R-:W-:-:S04]  /*2b3a0*/  @P0 FFMA.FTZ R0, R3, 0.93318945169448852539, -R0 ;  /* 0x3f6ee58103000823 */ /* 0x000fc80000010800 */
[----:B------:R-:W-:-:S07]  /*2b3b0*/  @!P0 FFMA.FTZ R0, R3, 0.93318945169448852539, R0 ;  /* 0x3f6ee58103008823 */ /* 0x000fce0000010000 */
.L_x_10785:
[----:B------:R-:W-:Y:S05]  /*2b3c0*/  BSYNC B0 ;  /* 0x0000000000007941 */ /* 0x000fea0003800000 */
.L_x_10783:
        /* <DEDUP_REMOVED lines=27> */
.L_x_10773:
        /* <DEDUP_REMOVED lines=32> */
[----:B0-----:R-:W-:Y:S05]  /*2b780*/  CALL.REL.NOINC `($__internal_12_$__cuda_sm3x_div_rn_ftz_f32_slowpath) ;  /* 0x0000001000407944 */ /* 0x001fea0003c00000 */
.L_x_10787:
[----:B------:R-:W-:Y:S05]  /*2b790*/  BSYNC B4 ;  /* 0x0000000000047941 */ /* 0x000fea0003800000 */
.L_x_10786:
        /* <DEDUP_REMOVED lines=18> */
.L_x_10789:
[----:B------:R-:W-:Y:S02]  /*2b8c0*/  ISETP.GE.AND P0, PT, R27, RZ, PT ;  /* 0x000000ff1b00720c */ /* 0x000fe40003f06270 */
[----:B------:R-:W-:-:S11]  /*2b8d0*/  MOV R3, 0x3fd774eb ;  /* 0x3fd774eb00037802 */ /* 0x000fd60000000f00 */
[----:B------:R-:W-:-:S04]  /*2b8e0*/  @P0 FFMA.FTZ R0, R3, 0.93318945169448852539, -R0 ;  /* 0x3f6ee58103000823 */ /* 0x000fc80000010800 */
[----:B------:R-:W-:-:S07]  /*2b8f0*/  @!P0 FFMA.FTZ R0, R3, 0.93318945169448852539, R0 ;  /* 0x3f6ee58103008823 */ /* 0x000fce0000010000 */
.L_x_10790:
[----:B------:R-:W-:Y:S05]  /*2b900*/  BSYNC B0 ;  /* 0x0000000000007941 */ /* 0x000fea0003800000 */
.L_x_10788:
        /* <DEDUP_REMOVED lines=11> */
.L_x_10772:
        /* <DEDUP_REMOVED lines=23> */
.L_x_10794:
[----:B------:R-:W-:Y:S05]  /*2bb30*/  BSYNC B4 ;  /* 0x0000000000047941 */ /* 0x000fea0003800000 */
.L_x_10793:
        /* <DEDUP_REMOVED lines=24> */
.L_x_10792:
        /* <DEDUP_REMOVED lines=12> */
.L_x_10796:
[----:B------:R-:W-:Y:S05]  /*2bd80*/  BSYNC B4 ;  /* 0x0000000000047941 */ /* 0x000fea0003800000 */
.L_x_10795:
        /* <DEDUP_REMOVED lines=38> */
.L_x_10791:
        /* <DEDUP_REMOVED lines=33> */
.L_x_10798:
[----:B------:R-:W-:Y:S05]  /*2c200*/  BSYNC B4 ;  /* 0x0000000000047941 */ /* 0x000fea0003800000 */
.L_x_10797:
        /* <DEDUP_REMOVED lines=21> */
.L_x_10780:
[----:B------:R-:W-:Y:S05]  /*2c360*/  BSYNC B3 ;  /* 0x0000000000037941 */ /* 0x000fea0003800000 */
.L_x_10771:
[----:B------:R-:W-:Y:S01]  /*2c370*/  FADD.FTZ R0, R7, 0.69314718246459960938 ;  /* 0x3f31721807007421 */ /* 0x000fe20000010000 */
[----:B------:R-:W-:-:S04]  /*2c380*/  LOP3.LUT R26, R3, 0x80000000, R8, 0xb8, !PT ;  /* 0x80000000031a7812 */ /* 0x000fc800078eb808 */
[----:B------:R-:W-:Y:S01]  /*2c390*/  LOP3.LUT R27, R0, 0x80000000, R9, 0xb8, !PT ;  /* 0x80000000001b7812 */ /* 0x000fe200078eb809 */
[----:B------:R-:W-:Y:S06]  /*2c3a0*/  BRA `(.L_x_10737) ;  /* 0x00000000003c7947 */ /* 0x000fec0003800000 */
.L_x_10738:
        /* <DEDUP_REMOVED lines=15> */
.L_x_10737:
[----:B------:R-:W-:Y:S05]  /*2c4a0*/  BSYNC B2 ;  /* 0x0000000000027941 */ /* 0x000fea0003800000 */
.L_x_10736:
        /* <DEDUP_REMOVED lines=24> */
.L_x_10801:
[----:B------:R-:W-:-:S13]  /*2c630*/  ISETP.GE.AND P0, PT, R0, UR4, PT ;  /* 0x0000000400007c0c */ /* 0x000fda000bf06270 */
[----:B------:R-:W-:Y:S05]  /*2c640*/  @P0 BRA `(.L_x_10803) ;  /* 0x0000000000300947 */ /* 0x000fea0003800000 */
[----:B--2---:R-:W2:Y:S01]  /*2c650*/  LDC.64 R2, c[0x0][0x218] ;  /* 0x00008600ff027b82 */ /* 0x004ea20000000a00 */
[C---:B------:R-:W-:Y:S02]  /*2c660*/  IADD3 R5, R0.reuse, UR6, RZ ;  /* 0x0000000600057c10 */ /* 0x040fe4000fffe0ff */
[----:B------:R-:W-:-:S03]  /*2c670*/  IADD3 R0, R0, 0x80, RZ ;  /* 0x0000008000007810 */ /* 0x000fc60007ffe0ff */
[----:B--2---:R-:W-:-:S05]  /*2c680*/  IMAD.WIDE.U32 R2, R5, 0x8, R2 ;  /* 0x0000000805027825 */ /* 0x004fca00078e0002 */
[----:B------:R3:W-:Y:S02]  /*2c690*/  STG.E.64 desc[UR8][R2.64], R16 ;  /* 0x0000001002007986 */ /* 0x0007e4000c101b08 */
.L_x_10802:
[----:B------:R-:W-:-:S13]  /*2c6a0*/  ISETP.GE.AND P0, PT, R0, UR4, PT ;  /* 0x0000000400007c0c */ /* 0x000fda000bf06270 */
[----:B------:R-:W-:Y:S05]  /*2c6b0*/  @P0 BRA `(.L_x_10804) ;  /* 0x0000000000340947 */ /* 0x000fea0003800000 */
[----:B--23--:R-:W2:Y:S01]  /*2c6c0*/  LDC.64 R2, c[0x0][0x218] ;  /* 0x00008600ff027b82 */ /* 0x00cea20000000a00 */
[C---:B------:R-:W-:Y:S02]  /*2c6d0*/  IADD3 R5, R0.reuse, UR6, RZ ;  /* 0x0000000600057c10 */ /* 0x040fe4000fffe0ff */
[----:B------:R-:W-:-:S03]  /*2c6e0*/  IADD3 R0, R0, 0x80, RZ ;  /* 0x0000008000007810 */ /* 0x000fc60007ffe0ff */
[----:B--2---:R-:W-:-:S05]  /*2c6f0*/  IMAD.WIDE.U32 R2, R5, 0x8, R2 ;  /* 0x0000000805027825 */ /* 0x004fca00078e0002 */
[----:B------:R3:W-:Y:S02]  /*2c700*/  STG.E.64 desc[UR8][R2.64], R18 ;  /* 0x0000001202007986 */ /* 0x0007e4000c101b08 */
.L_x_10803:
        /* <DEDUP_REMOVED lines=8> */
.L_x_10804:
[----:B------:R-:W-:Y:S05]  /*2c790*/  BSYNC B1 ;  /* 0x0000000000017941 */ /* 0x000fea0003800000 */
.L_x_10800:
[----:B------:R-:W-:-:S13]  /*2c7a0*/  ISETP.GE.AND P0, PT, R0, UR4, PT ;  /* 0x0000000400007c0c */ /* 0x000fda000bf06270 */
[----:B--234-:R-:W2:Y:S01]  /*2c7b0*/  @!P0 LDC.64 R2, c[0x0][0x218] ;  /* 0x00008600ff028b82 */ /* 0x01cea20000000a00 */
[C---:B------:R-:W-:Y:S02]  /*2c7c0*/  @!P0 IADD3 R5, R0.reuse, UR6, RZ ;  /* 0x0000000600058c10 */ /* 0x040fe4000fffe0ff */
[----:B------:R-:W-:-:S03]  /*2c7d0*/  @!P0 IADD3 R0, R0, 0x80, RZ ;  /* 0x0000008000008810 */ /* 0x000fc60007ffe0ff */
[----:B--2---:R-:W-:-:S05]  /*2c7e0*/  @!P0 IMAD.WIDE.U32 R2, R5, 0x8, R2 ;  /* 0x0000000805028825 */ /* 0x004fca00078e0002 */
[----:B------:R4:W-:Y:S02]  /*2c7f0*/  @!P0 STG.E.64 desc[UR8][R2.64], R28 ;  /* 0x0000001c02008986 */ /* 0x0009e4000c101b08 */
.L_x_10805:
[----:B------:R-:W-:Y:S05]  /*2c800*/  BSYNC B0 ;  /* 0x0000000000007941 */ /* 0x000fea0003800000 */
.L_x_10799:
        /* <DEDUP_REMOVED lines=8> */
        .weak           $__internal_12_$__cuda_sm3x_div_rn_ftz_f32_slowpath
        .type           $__internal_12_$__cuda_sm3x_div_rn_ftz_f32_slowpath,@function
        .size           $__internal_12_$__cuda_sm3x_div_rn_ftz_f32_slowpath,(.L_x_20808 - $__internal_12_$__cuda_sm3x_div_rn_ftz_f32_slowpath)
$__internal_12_$__cuda_sm3x_div_rn_ftz_f32_slowpath:
        /* <DEDUP_REMOVED lines=32> */
.L_x_10808:
[----:B------:R-:W-:Y:S05]  /*2ca90*/  BSYNC B1 ;  /* 0x0000000000017941 */ /* 0x000fea0003800000 */
.L_x_10807:
        /* <DEDUP_REMOVED lines=27> */
.L_x_10814:
[----:B------:R-:W-:-:S07]  /*2cc50*/  LEA R0, R5, R0, 0x17 ;  /* 0x0000000005007211 */ /* 0x000fce00078eb8ff */
.L_x_10815:
[----:B------:R-:W-:Y:S05]  /*2cc60*/  BSYNC B1 ;  /* 0x0000000000017941 */ /* 0x000fea0003800000 */
.L_x_10813:
[----:B------:R-:W-:Y:S05]  /*2cc70*/  BRA `(.L_x_10816) ;  /* 0x0000000000207947 */ /* 0x000fea0003800000 */
.L_x_10812:
[----:B------:R-:W-:-:S04]  /*2cc80*/  LOP3.LUT R23, R0, 0x80000000, R23, 0x48, !PT ;  /* 0x8000000000177812 */ /* 0x000fc800078e4817 */
[----:B------:R-:W-:Y:S01]  /*2cc90*/  LOP3.LUT R0, R23, 0x7f800000, RZ, 0xfc, !PT ;  /* 0x7f80000017007812 */ /* 0x000fe200078efcff */
[----:B------:R-:W-:Y:S06]  /*2cca0*/  BRA `(.L_x_10816) ;  /* 0x0000000000147947 */ /* 0x000fec0003800000 */
.L_x_10811:
[----:B------:R-:W-:Y:S01]  /*2ccb0*/  LOP3.LUT R0, R0, 0x80000000, R23, 0x48, !PT ;  /* 0x8000000000007812 */ /* 0x000fe200078e4817 */
[----:B------:R-:W-:Y:S06]  /*2ccc0*/  BRA `(.L_x_10816) ;  /* 0x00000000000c7947 */ /* 0x000fec0003800000 */
.L_x_10810:
[----:B------:R-:W0:Y:S01]  /*2ccd0*/  MUFU.RSQ R0, -QNAN ;  /* 0xffc0000000007908 */ /* 0x000e220000001400 */
[----:B------:R-:W-:Y:S05]  /*2cce0*/  BRA `(.L_x_10816) ;  /* 0x0000000000047947 */ /* 0x000fea0003800000 */
.L_x_10809:
[----:B------:R-:W-:-:S07]  /*2ccf0*/  FADD.FTZ R0, R23, R0 ;  /* 0x0000000017007221 */ /* 0x000fce0000010000 */
.L_x_10816:
[----:B------:R-:W-:Y:S05]  /*2cd00*/  BSYNC B0 ;  /* 0x0000000000007941 */ /* 0x000fea0003800000 */
.L_x_10806:
[----:B------:R-:W-:-:S06]  /*2cd10*/  HFMA2.MMA R3, -RZ, RZ, 0, 0 ;  /* 0x00000000ff037435 */ /* 0x000fcc00000001ff */
[----:B0-----:R-:W-:Y:S05]  /*2cd20*/  RET.REL.NODEC R2 `(_ZN2at6native29vectorized_elementwise_kernelILi4EZZZNS0_16asin_kernel_cudaERNS_18TensorIteratorBaseEENKUlvE_clEvENKUlvE0_clEvEUlN3c107complexIfEEE_St5arrayIPcLm2EEEEviT0_T1_) ;  /* 0xfffffd3002b47950 */ /* 0x001fea0003c3ffff */
.L_x_10817:
        /* <DEDUP_REMOVED lines=13> */
.L_x_20808:


//--------------------- .text._ZN2at6native29vectorized_elementwise_kernelILi8EZZZNS0_16asin_kernel_cudaERNS_18TensorIteratorBaseEENKUlvE_clEvENKUlvE0_clEvEUlN3c107complexIfEEE_St5arrayIPcLm2EEEEviT0_T1_ --------------------------
	.section	.text._ZN2at6native29vectorized_elementwise_kernelILi8EZZZNS0_16asin_kernel_cudaERNS_18TensorIteratorBaseEENKUlvE_clEvENKUlvE0_clEvEUlN3c107complexIfEEE_St5arrayIPcLm2EEEEviT0_T1_,"ax",@progbits
	.align	128
        .global         _ZN2at6native29vectorized_elementwise_kernelILi8EZZZNS0_16asin_kernel_cudaERNS_18TensorIteratorBaseEENKUlvE_clEvENKUlvE0_clEvEUlN3c107complexIfEEE_St5arrayIPcLm2EEEEviT0_T1_
        .type           _ZN2at6native29vectorized_elementwise_kernelILi8EZZZNS0_16asin_kernel_cudaERNS_18TensorIteratorBaseEENKUlvE_clEvENKUlvE0_clEvEUlN3c107complexIfEEE_St5arrayIPcLm2EEEEviT0_T1_,@function
        .size           _ZN2at6native29vectorized_elementwise_kernelILi8EZZZNS0_16asin_kernel_cudaERNS_18TensorIteratorBaseEENKUlvE_clEvENKUlvE0_clEvEUlN3c107complexIfEEE_St5arrayIPcLm2EEEEviT0_T1_,(.L_x_20809 - _ZN2at6native29vectorized_elementwise_kernelILi8EZZZNS0_16asin_kernel_cudaERNS_18TensorIteratorBaseEENKUlvE_clEvENKUlvE0_clEvEUlN3c107complexIfEEE_St5arrayIPcLm2EEEEviT0_T1_)
        .other          _ZN2at6native29vectorized_elementwise_kernelILi8EZZZNS0_16asin_kernel_cudaERNS_18TensorIteratorBaseEENKUlvE_clEvENKUlvE0_clEvEUlN3c107complexIfEEE_St5arrayIPcLm2EEEEviT0_T1_,@"STO_CUDA_ENTRY STV_DEFAULT"
_ZN2at6native29vectorized_elementwise_kernelILi8EZZZNS0_16asin_kernel_cudaERNS_18TensorIteratorBaseEENKUlvE_clEvENKUlvE0_clEvEUlN3c107complexIfEEE_St5arrayIPcLm2EEEEviT0_T1_:
.text._ZN2at6native29vectorized_elementwise_kernelILi8EZZZNS0_16asin_kernel_cudaERNS_18TensorIteratorBaseEENKUlvE_clEvENKUlvE0_clEvEUlN3c107complexIfEEE_St5arrayIPcLm2EEEEviT0_T1_:
        /* <DEDUP_REMOVED lines=129> */
.L_x_10826:
        /* <DEDUP_REMOVED lines=10> */
.L_x_10828:
[----:B------:R-:W-:-:S04]  /*08b0*/  FADD.FTZ R20, -R0, R5 ;  /* 0x0000000500147221 */ /* 0x000fc80000010100 */
[----:B------:R-:W-:-:S07]  /*08c0*/  FMUL.FTZ R20, R20, 0.5 ;  /* 0x3f00000014147820 */ /* 0x000fce0000410000 */
.L_x_10829:
[----:B------:R-:W-:Y:S05]  /*08d0*/  BSYNC B1 ;  /* 0x0000000000017941 */ /* 0x000fea0003800000 */
.L_x_10827:
        /* <DEDUP_REMOVED lines=11> */
.L_x_10831:
[----:B------:R-:W-:-:S04]  /*0990*/  FADD.FTZ R21, R2, -R21 ;  /* 0x8000001502157221 */ /* 0x000fc80000010000 */
[----:B------:R-:W-:-:S07]  /*09a0*/  FMUL.FTZ R21, R21, 0.5 ;  /* 0x3f00000015157820 */ /* 0x000fce0000410000 */
.L_x_10832:
[----:B------:R-:W-:Y:S05]  /*09b0*/  BSYNC B1 ;  /* 0x0000000000017941 */ /* 0x000fea0003800000 */
.L_x_10830:
        /* <DEDUP_REMOVED lines=35> */
.L_x_10825:
[----:B------:R0:W1:Y:S02]  /*0bf0*/  MUFU.SQRT R28, R26 ;  /* 0x0000001a001c7308 */ /* 0x0000640000002000 */
.L_x_10824:
[----:B------:R-:W-:Y:S05]  /*0c00*/  BSYNC B0 ;  /* 0x0000000000007941 */ /* 0x000fea0003800000 */
.L_x_10823:
        /* <DEDUP_REMOVED lines=35> */
.L_x_10836:
        /* <DEDUP_REMOVED lines=17> */
.L_x_10842:
[----:B------:R-:W-:-:S04]  /*0f50*/  FADD.FTZ R0, -R0, R5 ;  /* 0x0000000500007221 */ /* 0x000fc80000010100 */
[----:B------:R-:W-:-:S07]  /*0f60*/  FMUL.FTZ R0, R0, 0.5 ;  /* 0x3f00000000007820 */ /* 0x000fce0000410000 */
.L_x_10843:
[----:B------:R-:W-:Y:S05]  /*0f70*/  BSYNC B4 ;  /* 0x0000000000047941 */ /* 0x000fea0003800000 */
.L_x_10841:
        /* <DEDUP_REMOVED lines=10> */
.L_x_10845:
[----:B------:R-:W-:-:S04]  /*1020*/  FADD.FTZ R2, -R3, R2 ;  /* 0x0000000203027221 */ /* 0x000fc80000010100 */
[----:B------:R-:W-:-:S07]  /*1030*/  FMUL.FTZ R3, R2, 0.5 ;  /* 0x3f00000002037820 */ /* 0x000fce0000410000 */
.L_x_10846:
[----:B------:R-:W-:Y:S05]  /*1040*/  BSYNC B4 ;  /* 0x0000000000047941 */ /* 0x000fea0003800000 */
.L_x_10844:
[----:B------:R-:W-:Y:S01]  /*1050*/  FADD.FTZ R3, R3, R0 ;  /* 0x0000000003037221 */ /* 0x000fe20000010000 */
[----:B------:R-:W-:-:S04]  /*1060*/  FADD.FTZ R34, R25, R34 ;  /* 0x0000002219227221 */ /* 0x000fc80000010000 */
[----:B------:R-:W-:-:S06]  /*1070*/  FMUL.FTZ R34, R34, R3 ;  /* 0x0000000322227220 */ /* 0x000fcc0000410000 */
[----:B------:R-:W2:Y:S01]  /*1080*/  MUFU.SQRT R34, R34 ;  /* 0x0000002200227308 */ /* 0x000ea20000002000 */
[----:B------:R-:W-:Y:S05]  /*1090*/  BRA `(.L_x_10847) ;  /* 0x0000000000487947 */ /* 0x000fea0003800000 */
.L_x_10840:
        /* <DEDUP_REMOVED lines=12> */
.L_x_10839:
[----:B------:R-:W-:Y:S01]  /*1160*/  FADD.FTZ R0, R34, 1 ;  /* 0x3f80000022007421 */ /* 0x000fe20000010000 */
[----:B------:R-:W-:Y:S01]  /*1170*/  MUFU.SQRT R3, R26 ;  /* 0x0000001a00037308 */ /* 0x000fe20000002000 */
[----:B------:R-:W-:Y:S02]  /*1180*/  MOV R25, 0x3f800000 ;  /* 0x3f80000000197802 */ /* 0x000fe40000000f00 */
[----:B------:R-:W-:-:S06]  /*1190*/  FMUL.FTZ R0, R0, 0.5 ;  /* 0x3f00000000007820 */ /* 0x000fcc0000410000 */
[----:B------:R-:W2:Y:S02]  /*11a0*/  MUFU.SQRT R0, R0 ;  /* 0x0000000000007308 */ /* 0x000ea40000002000 */
[----:B--2---:R-:W-:-:S07]  /*11b0*/  FMUL.FTZ R34, R3, R0 ;  /* 0x0000000003227220 */ /* 0x004fce0000410000 */
.L_x_10847:
[----:B------:R-:W-:Y:S05]  /*11c0*/  BSYNC B1 ;  /* 0x0000000000017941 */ /* 0x000fea0003800000 */
.L_x_10838:
[----:B------:R-:W-:Y:S05]  /*11d0*/  BRA `(.L_x_10848) ;  /* 0x0000000000087947 */ /* 0x000fea0003800000 */
.L_x_10835:
[----:B------:R-:W-:Y:S01]  /*11e0*/  FMUL.FTZ R34, R34, 16777216 ;  /* 0x4b80000022227820 */ /* 0x000fe20000410000 */
[----:B------:R-:W-:-:S07]  /*11f0*/  FMUL.FTZ R25, R25, 16777216 ;  /* 0x4b80000019197820 */ /* 0x000fce0000410000 */
.L_x_10848:
[----:B------:R-:W-:Y:S05]  /*1200*/  BSYNC B0 ;  /* 0x0000000000007941 */ /* 0x000fea0003800000 */
.L_x_10834:
        /* <DEDUP_REMOVED lines=16> */
[----:B-1---5:R-:W-:Y:S05]  /*1310*/  CALL.REL.NOINC `($__internal_13_$__cuda_sm3x_div_rn_ftz_f32_slowpath) ;  /* 0x000002b4005c7944 */ /* 0x022fea0003c00000 */
.L_x_10850:
[----:B------:R-:W-:Y:S05]  /*1320*/  BSYNC B4 ;  /* 0x0000000000047941 */ /* 0x000fea0003800000 */
.L_x_10849:
        /* <DEDUP_REMOVED lines=18> */
.L_x_10852:
[----:B------:R-:W-:Y:S02]  /*1450*/  ISETP.GE.AND P0, PT, R34, RZ, PT ;  /* 0x000000ff2200720c */ /* 0x000fe40003f06270 */
[----:B------:R-:W-:-:S11]  /*1460*/  MOV R3, 0x3fd774eb ;  /* 0x3fd774eb00037802 */ /* 0x000fd60000000f00 */
[----:B------:R-:W-:-:S04]  /*1470*/  @P0 FFMA.FTZ R0, R3, 0.93318945169448852539, -R0 ;  /* 0x3f6ee58103000823 */ /* 0x000fc80000010800 */
[----:B------:R-:W-:-:S07]  /*1480*/  @!P0 FFMA.FTZ R0, R3, 0.93318945169448852539, R0 ;  /* 0x3f6ee58103008823 */ /* 0x000fce0000010000 */
.L_x_10853:
[----:B------:R-:W-:Y:S05]  /*1490*/  BSYNC B0 ;  /* 0x0000000000007941 */ /* 0x000fea0003800000 */
.L_x_10851:
        /* <DEDUP_REMOVED lines=10> */
.L_x_10837:
[----:B------:R-:W-:Y:S05]  /*1540*/  BSYNC B3 ;  /* 0x0000000000037941 */ /* 0x000fea0003800000 */
.L_x_10833:
[----:B-1----:R-:W-:Y:S02]  /*1550*/  LOP3.LUT R29, R28, 0x80000000, R29, 0xb8, !PT ;  /* 0x800000001c1d7812 */ /* 0x002fe400078eb81d */
[----:B------:R-:W-:Y:S01]  /*1560*/  LOP3.LUT R4, R3, 0x80000000, R4, 0xb8, !PT ;  /* 0x8000000003047812 */ /* 0x000fe200078eb804 */
[----:B------:R-:W-:Y:S06]  /*1570*/  BRA `(.L_x_10822) ;  /* 0x0000001400d07947 */ /* 0x000fec0003800000 */
.L_x_10821:
        /* <DEDUP_REMOVED lines=29> */
[----:B-----5:R-:W-:Y:S05]  /*1750*/  CALL.REL.NOINC `($__internal_13_$__cuda_sm3x_div_rn_ftz_f32_slowpath) ;  /* 0x000002b0004c7944 */ /* 0x020fea0003c00000 */
[----:B------:R-:W-:-:S07]  /*1760*/  MOV R2, R0 ;  /* 0x0000000000027202 */ /* 0x000fce0000000f00 */
.L_x_10859:
[----:B------:R-:W-:Y:S05]  /*1770*/  BSYNC B4 ;  /* 0x0000000000047941 */ /* 0x000fea0003800000 */
.L_x_10858:
        /* <DEDUP_REMOVED lines=18> */
.L_x_10861:
[----:B------:R-:W-:Y:S02]  /*18a0*/  ISETP.GE.AND P0, PT, R27, RZ, PT ;  /* 0x000000ff1b00720c */ /* 0x000fe40003f06270 */
[----:B------:R-:W-:-:S11]  /*18b0*/  MOV R3, 0x3fd774eb ;  /* 0x3fd774eb00037802 */ /* 0x000fd60000000f00 */
[----:B------:R-:W-:-:S04]  /*18c0*/  @P0 FFMA.FTZ R2, R3, 0.93318945169448852539, -R2 ;  /* 0x3f6ee58103020823 */ /* 0x000fc80000010802 */
[----:B------:R-:W-:-:S07]  /*18d0*/  @!P0 FFMA.FTZ R2, R3, 0.93318945169448852539, R2 ;  /* 0x3f6ee58103028823 */ /* 0x000fce0000010002 */
.L_x_10862:
[----:B------:R-:W-:Y:S05]  /*18e0*/  BSYNC B0 ;  /* 0x0000000000007941 */ /* 0x000fea0003800000 */
.L_x_10860:
        /* <DEDUP_REMOVED lines=13> */
.L_x_10857:
        /* <DEDUP_REMOVED lines=11> */
[----:B-----5:R-:W-:Y:S05]  /*1a70*/  CALL.REL.NOINC `($__internal_13_$__cuda_sm3x_div_rn_ftz_f32_slowpath) ;  /* 0x000002ac00847944 */ /* 0x020fea0003c00000 */
.L_x_10865:
[----:B------:R-:W-:Y:S05]  /*1a80*/  BSYNC B4 ;  /* 0x0000000000047941 */ /* 0x000fea0003800000 */
.L_x_10864:
        /* <DEDUP_REMOVED lines=18> */
.L_x_10867:
[----:B------:R-:W-:Y:S02]  /*1bb0*/  ISETP.GE.AND P0, PT, R27, RZ, PT ;  /* 0x000000ff1b00720c */ /* 0x000fe40003f06270 */
[----:B------:R-:W-:-:S11]  /*1bc0*/  MOV R3, 0x3fd774eb ;  /* 0x3fd774eb00037802 */ /* 0x000fd60000000f00 */
[----:B------:R-:W-:-:S04]  /*1bd0*/  @P0 FFMA.FTZ R0, R3, 0.93318945169448852539, -R0 ;  /* 0x3f6ee58103000823 */ /* 0x000fc80000010800 */
[----:B------:R-:W-:-:S07]  /*1be0*/  @!P0 FFMA.FTZ R0, R3, 0.93318945169448852539, R0 ;  /* 0x3f6ee58103008823 */ /* 0x000fce0000010000 */
.L_x_10868:
[----:B------:R-:W-:Y:S05]  /*1bf0*/  BSYNC B0 ;  /* 0x0000000000007941 */ /* 0x000fea0003800000 */
.L_x_10866:
        /* <DEDUP_REMOVED lines=27> */
.L_x_10856:
        /* <DEDUP_REMOVED lines=32> */
[----:B-----5:R-:W-:Y:S05]  /*1fb0*/  CALL.REL.NOINC `($__internal_13_$__cuda_sm3x_div_rn_ftz_f32_slowpath) ;  /* 0x000002a800347944 */ /* 0x020fea0003c00000 */
.L_x_10870:
[----:B------:R-:W-:Y:S05]  /*1fc0*/  BSYNC B4 ;  /* 0x0000000000047941 */ /* 0x000fea0003800000 */
.L_x_10869:
        /* <DEDUP_REMOVED lines=18> */
.L_x_10872:
[----:B------:R-:W-:Y:S02]  /*20f0*/  ISETP.GE.AND P0, PT, R27, RZ, PT ;  /* 0x000000ff1b00720c */ /* 0x000fe40003f06270 */
[----:B------:R-:W-:-:S11]  /*2100*/  MOV R3, 0x3fd774eb ;  /* 0x3fd774eb00037802 */ /* 0x000fd60000000f00 */
[----:B------:R-:W-:-:S04]  /*2110*/  @P0 FFMA.FTZ R0, R3, 0.93318945169448852539, -R0 ;  /* 0x3f6ee58103000823 */ /* 0x000fc80000010800 */
[----:B------:R-:W-:-:S07]  /*2120*/  @!P0 FFMA.FTZ R0, R3, 0.93318945169448852539, R0 ;  /* 0x3f6ee58103008823 */ /* 0x000fce0000010000 */
.L_x_10873:
[----:B------:R-:W-:Y:S05]  /*2130*/  BSYNC B0 ;  /* 0x0000000000007941 */ /* 0x000fea0003800000 */
.L_x_10871:
        /* <DEDUP_REMOVED lines=11> */
.L_x_10855:
        /* <DEDUP_REMOVED lines=23> */
.L_x_10877:
[----:B------:R-:W-:Y:S05]  /*2360*/  BSYNC B4 ;  /* 0x0000000000047941 */ /* 0x000fea0003800000 */
.L_x_10876:
        /* <DEDUP_REMOVED lines=24> */
.L_x_10875:
        /* <DEDUP_REMOVED lines=12> */
.L_x_10879:
[----:B------:R-:W-:Y:S05]  /*25b0*/  BSYNC B4 ;  /* 0x0000000000047941 */ /* 0x000fea0003800000 */
.L_x_10878:
        /* <DEDUP_REMOVED lines=38> */
.L_x_10874:
        /* <DEDUP_REMOVED lines=33> */
.L_x_10881:
[----:B------:R-:W-:Y:S05]  /*2a30*/  BSYNC B4 ;  /* 0x0000000000047941 */ /* 0x000fea0003800000 */
.L_x_10880:
        /* <DEDUP_REMOVED lines=21> */
.L_x_10863:
[----:B------:R-:W-:Y:S05]  /*2b90*/  BSYNC B3 ;  /* 0x0000000000037941 */ /* 0x000fea0003800000 */
.L_x_10854:
[----:B------:R-:W-:Y:S01]  /*2ba0*/  FADD.FTZ R28, R28, 0.69314718246459960938 ;  /* 0x3f3172181c1c7421 */ /* 0x000fe20000010000 */
[----:B------:R-:W-:-:S04]  /*2bb0*/  LOP3.LUT R4, R3, 0x80000000, R4, 0xb8, !PT ;  /* 0x8000000003047812 */ /* 0x000fc800078eb804 */
[----:B------:R-:W-:Y:S01]  /*2bc0*/  LOP3.LUT R29, R28, 0x80000000, R29, 0xb8, !PT ;  /* 0x800000001c1d7812 */ /* 0x000fe200078eb81d */
[----:B------:R-:W-:Y:S06]  /*2bd0*/  BRA `(.L_x_10822) ;  /* 0x0000000000387947 */ /* 0x000fec0003800000 */
.L_x_10820:
        /* <DEDUP_REMOVED lines=14> */
.L_x_10822:
[----:B------:R-:W-:Y:S05]  /*2cc0*/  BSYNC B2 ;  /* 0x0000000000027941 */ /* 0x000fea0003800000 */
.L_x_10819:
        /* <DEDUP_REMOVED lines=109> */
.L_x_10889:
        /* <DEDUP_REMOVED lines=10> */
.L_x_10891:
[----:B------:R-:W-:-:S04]  /*3440*/  FADD.FTZ R20, -R0, R5 ;  /* 0x0000000500147221 */ /* 0x000fc80000010100 */
[----:B------:R-:W-:-:S07]  /*3450*/  FMUL.FTZ R20, R20, 0.5 ;  /* 0x3f00000014147820 */ /* 0x000fce0000410000 */
.L_x_10892:
[----:B------:R-:W-:Y:S05]  /*3460*/  BSYNC B1 ;  /* 0x0000000000017941 */ /* 0x000fea0003800000 */
.L_x_10890:
        /* <DEDUP_REMOVED lines=11> */
.L_x_10894:
[----:B------:R-:W-:-:S04]  /*3520*/  FADD.FTZ R21, R2, -R21 ;  /* 0x8000001502157221 */ /* 0x000fc80000010000 */
[----:B------:R-:W-:-:S07]  /*3530*/  FMUL.FTZ R21, R21, 0.5 ;  /* 0x3f00000015157820 */ /* 0x000fce0000410000 */
.L_x_10895:
[----:B------:R-:W-:Y:S05]  /*3540*/  BSYNC B1 ;  /* 0x0000000000017941 */ /* 0x000fea0003800000 */
.L_x_10893:
        /* <DEDUP_REMOVED lines=35> */
.L_x_10888:
[----:B------:R0:W1:Y:S02]  /*3780*/  MUFU.SQRT R32, R26 ;  /* 0x0000001a00207308 */ /* 0x0000640000002000 */
.L_x_10887:
[----:B------:R-:W-:Y:S05]  /*3790*/  BSYNC B0 ;  /* 0x0000000000007941 */ /* 0x000fea0003800000 */
.L_x_10886:
        /* <DEDUP_REMOVED lines=35> */
.L_x_10899:
        /* <DEDUP_REMOVED lines=17> */
.L_x_10905:
[----:B------:R-:W-:-:S04]  /*3ae0*/  FADD.FTZ R0, -R0, R5 ;  /* 0x0000000500007221 */ /* 0x000fc80000010100 */
[----:B------:R-:W-:-:S07]  /*3af0*/  FMUL.FTZ R0, R0, 0.5 ;  /* 0x3f00000000007820 */ /* 0x000fce0000410000 */
.L_x_10906:
[----:B------:R-:W-:Y:S05]  /*3b00*/  BSYNC B4 ;  /* 0x0000000000047941 */ /* 0x000fea0003800000 */
.L_x_10904:
        /* <DEDUP_REMOVED lines=10> */
.L_x_10908:
[----:B------:R-:W-:-:S04]  /*3bb0*/  FADD.FTZ R2, -R3, R2 ;  /* 0x0000000203027221 */ /* 0x000fc80000010100 */
[----:B------:R-:W-:-:S07]  /*3bc0*/  FMUL.FTZ R3, R2, 0.5 ;  /* 0x3f00000002037820 */ /* 0x000fce0000410000 */
.L_x_10909:
[----:B------:R-:W-:Y:S05]  /*3bd0*/  BSYNC B4 ;  /* 0x0000000000047941 */ /* 0x000fea0003800000 */
.L_x_10907:
[----:B------:R-:W-:Y:S01]  /*3be0*/  FADD.FTZ R3, R3, R0 ;  /* 0x0000000003037221 */ /* 0x000fe20000010000 */
[----:B------:R-:W-:-:S04]  /*3bf0*/  FADD.FTZ R28, R27, R28 ;  /* 0x0000001c1b1c7221 */ /* 0x000fc80000010000 */
[----:B------:R-:W-:-:S06]  /*3c00*/  FMUL.FTZ R28, R28, R3 ;  /* 0x000000031c1c7220 */ /* 0x000fcc0000410000 */
[----:B------:R-:W2:Y:S01]  /*3c10*/  MUFU.SQRT R28, R28 ;  /* 0x0000001c001c7308 */ /* 0x000ea20000002000 */
[----:B------:R-:W-:Y:S05]  /*3c20*/  BRA `(.L_x_10910) ;  /* 0x0000000000487947 */ /* 0x000fea0003800000 */
.L_x_10903:
        /* <DEDUP_REMOVED lines=12> */
.L_x_10902:
[----:B------:R-:W-:Y:S01]  /*3cf0*/  FADD.FTZ R0, R28, 1 ;  /* 0x3f8000001c007421 */ /* 0x000fe20000010000 */
[----:B------:R-:W-:Y:S01]  /*3d00*/  MUFU.SQRT R3, R26 ;  /* 0x0000001a00037308 */ /* 0x000fe20000002000 */
[----:B------:R-:W-:Y:S02]  /*3d10*/  MOV R27, 0x3f800000 ;  /* 0x3f800000001b7802 */ /* 0x000fe40000000f00 */
[----:B------:R-:W-:-:S06]  /*3d20*/  FMUL.FTZ R0, R0, 0.5 ;  /* 0x3f00000000007820 */ /* 0x000fcc0000410000 */
[----:B------:R-:W2:Y:S02]  /*3d30*/  MUFU.SQRT R0, R0 ;  /* 0x0000000000007308 */ /* 0x000ea40000002000 */
[----:B--2---:R-:W-:-:S07]  /*3d40*/  FMUL.FTZ R28, R3, R0 ;  /* 0x00000000031c7220 */ /* 0x004fce0000410000 */
.L_x_10910:
[----:B------:R-:W-:Y:S05]  /*3d50*/  BSYNC B1 ;  /* 0x0000000000017941 */ /* 0x000fea0003800000 */
.L_x_10901:
[----:B------:R-:W-:Y:S05]  /*3d60*/  BRA `(.L_x_10911) ;  /* 0x0000000000087947 */ /* 0x000fea0003800000 */
.L_x_10898:
[----:B------:R-:W-:Y:S01]  /*3d70*/  FMUL.FTZ R28, R28, 16777216 ;  /* 0x4b8000001c1c7820 */ /* 0x000fe20000410000 */
[----:B------:R-:W-:-:S07]  /*3d80*/  FMUL.FTZ R27, R27, 16777216 ;  /* 0x4b8000001b1b7820 */ /* 0x000fce0000410000 */
.L_x_10911:
[----:B------:R-:W-:Y:S05]  /*3d90*/  BSYNC B0 ;  /* 0x0000000000007941 */ /* 0x000fea0003800000 */
.L_x_10897:
        /* <DEDUP_REMOVED lines=16> */
[----:B01---5:R-:W-:Y:S05]  /*3ea0*/  CALL.REL.NOINC `($__internal_13_$__cuda_sm3x_div_rn_ftz_f32_slowpath) ;  /* 0x0000028800787944 */ /* 0x023fea0003c00000 */
.L_x_10913:
[----:B------:R-:W-:Y:S05]  /*3eb0*/  BSYNC B4 ;  /* 0x0000000000047941 */ /* 0x000fea0003800000 */
.L_x_10912:
        /* <DEDUP_REMOVED lines=18> */
.L_x_10915:
[----:B------:R-:W-:Y:S02]  /*3fe0*/  ISETP.GE.AND P0, PT, R28, RZ, PT ;  /* 0x000000ff1c00720c */ /* 0x000fe40003f06270 */
[----:B------:R-:W-:-:S11]  /*3ff0*/  MOV R3, 0x3fd774eb ;  /* 0x3fd774eb00037802 */ /* 0x000fd60000000f00 */
[----:B------:R-:W-:-:S04]  /*4000*/  @P0 FFMA.FTZ R0, R3, 0.93318945169448852539, -R0 ;  /* 0x3f6ee58103000823 */ /* 0x000fc80000010800 */
[----:B------:R-:W-:-:S07]  /*4010*/  @!P0 FFMA.FTZ R0, R3, 0.93318945169448852539, R0 ;  /* 0x3f6ee58103008823 */ /* 0x000fce0000010000 */
.L_x_10916:
[----:B------:R-:W-:Y:S05]  /*4020*/  BSYNC B0 ;  /* 0x0000000000007941 */ /* 0x000fea0003800000 */
.L_x_10914:
        /* <DEDUP_REMOVED lines=10> */
.L_x_10900:
[----:B------:R-:W-:Y:S05]  /*40d0*/  BSYNC B3 ;  /* 0x0000000000037941 */ /* 0x000fea0003800000 */
.L_x_10896:
[----:B------:R-:W-:Y:S02]  /*40e0*/  LOP3.LUT R6, R3, 0x80000000, R6, 0xb8, !PT ;  /* 0x8000000003067812 */ /* 0x000fe400078eb806 */
[----:B-1----:R-:W-:Y:S01]  /*40f0*/  LOP3.LUT R7, R32, 0x80000000, R7, 0xb8, !PT ;  /* 0x8000000020077812 */ /* 0x002fe200078eb807 */
[----:B------:R-:W-:Y:S06]  /*4100*/  BRA `(.L_x_10885) ;  /* 0x0000001400cc7947 */ /* 0x000fec0003800000 */
.L_x_10884:
        /* <DEDUP_REMOVED lines=30> */
.L_x_10922:
[----:B------:R-:W-:Y:S05]  /*42f0*/  BSYNC B4 ;  /* 0x0000000000047941 */ /* 0x000fea0003800000 */
.L_x_10921:
        /* <DEDUP_REMOVED lines=18> */
.L_x_10924:
[----:B------:R-:W-:Y:S02]  /*4420*/  ISETP.GE.AND P0, PT, R27, RZ, PT ;  /* 0x000000ff1b00720c */ /* 0x000fe40003f06270 */
[----:B------:R-:W-:-:S11]  /*4430*/  MOV R3, 0x3fd774eb ;  /* 0x3fd774eb00037802 */ /* 0x000fd60000000f00 */
[----:B------:R-:W-:-:S04]  /*4440*/  @P0 FFMA.FTZ R0, R3, 0.93318945169448852539, -R0 ;  /* 0x3f6ee58103000823 */ /* 0x000fc80000010800 */
[----:B------:R-:W-:-:S07]  /*4450*/  @!P0 FFMA.FTZ R0, R3, 0.93318945169448852539, R0 ;  /* 0x3f6ee58103008823 */ /* 0x000fce0000010000 */
.L_x_10925:
[----:B------:R-:W-:Y:S05]  /*4460*/  BSYNC B0 ;  /* 0x0000000000007941 */ /* 0x000fea0003800000 */
.L_x_10923:
        /* <DEDUP_REMOVED lines=13> */
.L_x_10920:
        /* <DEDUP_REMOVED lines=12> */
.L_x_10928:
[----:B------:R-:W-:Y:S05]  /*4600*/  BSYNC B4 ;  /* 0x0000000000047941 */ /* 0x000fea0003800000 */
.L_x_10927:
        /* <DEDUP_REMOVED lines=18> */
.L_x_10930:
[----:B------:R-:W-:Y:S02]  /*4730*/  ISETP.GE.AND P0, PT, R27, RZ, PT ;  /* 0x000000ff1b00720c */ /* 0x000fe40003f06270 */
[----:B------:R-:W-:-:S11]  /*4740*/  MOV R3, 0x3fd774eb ;  /* 0x3fd774eb00037802 */ /* 0x000fd60000000f00 */
[----:B------:R-:W-:-:S04]  /*4750*/  @P0 FFMA.FTZ R0, R3, 0.93318945169448852539, -R0 ;  /* 0x3f6ee58103000823 */ /* 0x000fc80000010800 */
[----:B------:R-:W-:-:S07]  /*4760*/  @!P0 FFMA.FTZ R0, R3, 0.93318945169448852539, R0 ;  /* 0x3f6ee58103008823 */ /* 0x000fce0000010000 */
.L_x_10931:
[----:B------:R-:W-:Y:S05]  /*4770*/  BSYNC B0 ;  /* 0x0000000000007941 */ /* 0x000fea0003800000 */
.L_x_10929:
        /* <DEDUP_REMOVED lines=27> */
.L_x_10919:
        /* <DEDUP_REMOVED lines=33> */
.L_x_10933:
[----:B------:R-:W-:Y:S05]  /*4b40*/  BSYNC B4 ;  /* 0x0000000000047941 */ /* 0x000fea0003800000 */
.L_x_10932:
        /* <DEDUP_REMOVED lines=18> */
.L_x_10935:
[----:B------:R-:W-:Y:S02]  /*4c70*/  ISETP.GE.AND P0, PT, R27, RZ, PT ;  /* 0x000000ff1b00720c */ /* 0x000fe40003f06270 */
[----:B------:R-:W-:-:S11]  /*4c80*/  MOV R3, 0x3fd774eb ;  /* 0x3fd774eb00037802 */ /* 0x000fd60000000f00 */
[----:B------:R-:W-:-:S04]  /*4c90*/  @P0 FFMA.FTZ R0, R3, 0.93318945169448852539, -R0 ;  /* 0x3f6ee58103000823 */ /* 0x000fc80000010800 */
[----:B------:R-:W-:-:S07]  /*4ca0*/  @!P0 FFMA.FTZ R0, R3, 0.93318945169448852539, R0 ;  /* 0x3f6ee58103008823 */ /* 0x000fce0000010000 */
.L_x_10936:
[----:B------:R-:W-:Y:S05]  /*4cb0*/  BSYNC B0 ;  /* 0x0000000000007941 */ /* 0x000fea0003800000 */
.L_x_10934:
        /* <DEDUP_REMOVED lines=11> */
.L_x_10918:
        /* <DEDUP_REMOVED lines=23> */
.L_x_10940:
[----:B------:R-:W-:Y:S05]  /*4ee0*/  BSYNC B4 ;  /* 0x0000000000047941 */ /* 0x000fea0003800000 */
.L_x_10939:
        /* <DEDUP_REMOVED lines=24> */
.L_x_10938:
        /* <DEDUP_REMOVED lines=12> */
.L_x_10942:
[----:B------:R-:W-:Y:S05]  /*5130*/  BSYNC B4 ;  /* 0x0000000000047941 */ /* 0x000fea0003800000 */
.L_x_10941:
        /* <DEDUP_REMOVED lines=38> */
.L_x_10937:
        /* <DEDUP_REMOVED lines=33> */
.L_x_10944:
[----:B------:R-:W-:Y:S05]  /*55b0*/  BSYNC B4 ;  /* 0x0000000000047941 */ /* 0x000fea0003800000 */
.L_x_10943:
        /* <DEDUP_REMOVED lines=21> */
.L_x_10926:
[----:B------:R-:W-:Y:S05]  /*5710*/  BSYNC B3 ;  /* 0x0000000000037941 */ /* 0x000fea0003800000 */
.L_x_10917:
[----:B------:R-:W-:Y:S01]  /*5720*/  FADD.FTZ R0, R25, 0.69314718246459960938 ;  /* 0x3f31721819007421 */ /* 0x000fe20000010000 */
[----:B------:R-:W-:-:S04]  /*5730*/  LOP3.LUT R6, R3, 0x80000000, R6, 0xb8, !PT ;  /* 0x8000000003067812 */ /* 0x000fc800078eb806 */
[----:B------:R-:W-:Y:S01]  /*5740*/  LOP3.LUT R7, R0, 0x80000000, R7, 0xb8, !PT ;  /* 0x8000000000077812 */ /* 0x000fe200078eb807 */
[----:B------:R-:W-:Y:S06]  /*5750*/  BRA `(.L_x_10885) ;  /* 0x0000000000387947 */ /* 0x000fec0003800000 */
.L_x_10883:
        /* <DEDUP_REMOVED lines=14> */
.L_x_10885:
[----:B------:R-:W-:Y:S05]  /*5840*/  BSYNC B2 ;  /* 0x0000000000027941 */ /* 0x000fea0003800000 */
.L_x_10882:
        /* <DEDUP_REMOVED lines=109> */
.L_x_10952:
        /* <DEDUP_REMOVED lines=10> */
.L_x_10954:
[----:B------:R-:W-:-:S04]  /*5fc0*/  FADD.FTZ R20, -R0, R5 ;  /* 0x0000000500147221 */ /* 0x000fc80000010100 */
[----:B------:R-:W-:-:S07]  /*5fd0*/  FMUL.FTZ R20, R20, 0.5 ;  /* 0x3f00000014147820 */ /* 0x000fce0000410000 */
.L_x_10955:
[----:B------:R-:W-:Y:S05]  /*5fe0*/  BSYNC B1 ;  /* 0x0000000000017941 */ /* 0x000fea0003800000 */
.L_x_10953:
        /* <DEDUP_REMOVED lines=11> */
.L_x_10957:
[----:B------:R-:W-:-:S04]  /*60a0*/  FADD.FTZ R21, R2, -R21 ;  /* 0x8000001502157221 */ /* 0x000fc80000010000 */
[----:B------:R-:W-:-:S07]  /*60b0*/  FMUL.FTZ R21, R21, 0.5 ;  /* 0x3f00000015157820 */ /* 0x000fce0000410000 */
.L_x_10958:
[----:B------:R-:W-:Y:S05]  /*60c0*/  BSYNC B1 ;  /* 0x0000000000017941 */ /* 0x000fea0003800000 */
.L_x_10956:
        /* <DEDUP_REMOVED lines=35> */
.L_x_10951:
[----:B------:R0:W1:Y:S02]  /*6300*/  MUFU.SQRT R32, R26 ;  /* 0x0000001a00207308 */ /* 0x0000640000002000 */
.L_x_10950:
[----:B------:R-:W-:Y:S05]  /*6310*/  BSYNC B0 ;  /* 0x0000000000007941 */ /* 0x000fea0003800000 */
.L_x_10949:
        /* <DEDUP_REMOVED lines=35> */
.L_x_10962:
        /* <DEDUP_REMOVED lines=17> */
.L_x_10968:
[----:B------:R-:W-:-:S04]  /*6660*/  FADD.FTZ R0, -R0, R5 ;  /* 0x0000000500007221 */ /* 0x000fc80000010100 */
[----:B------:R-:W-:-:S07]  /*6670*/  FMUL.FTZ R0, R0, 0.5 ;  /* 0x3f00000000007820 */ /* 0x000fce0000410000 */
.L_x_10969:
[----:B------:R-:W-:Y:S05]  /*6680*/  BSYNC B4 ;  /* 0x0000000000047941 */ /* 0x000fea0003800000 */
.L_x_10967:
        /* <DEDUP_REMOVED lines=10> */
.L_x_10971:
[----:B------:R-:W-:-:S04]  /*6730*/  FADD.FTZ R2, -R3, R2 ;  /* 0x0000000203027221 */ /* 0x000fc80000010100 */
[----:B------:R-:W-:-:S07]  /*6740*/  FMUL.FTZ R3, R2, 0.5 ;  /* 0x3f00000002037820 */ /* 0x000fce0000410000 */
.L_x_10972:
[----:B------:R-:W-:Y:S05]  /*6750*/  BSYNC B4 ;  /* 0x0000000000047941 */ /* 0x000fea0003800000 */
.L_x_10970:
[----:B------:R-:W-:Y:S01]  /*6760*/  FADD.FTZ R3, R3, R0 ;  /* 0x0000000003037221 */ /* 0x000fe20000010000 */
[----:B------:R-:W-:-:S04]  /*6770*/  FADD.FTZ R28, R27, R28 ;  /* 0x0000001c1b1c7221 */ /* 0x000fc80000010000 */
[----:B------:R-:W-:-:S06]  /*6780*/  FMUL.FTZ R28, R28, R3 ;  /* 0x000000031c1c7220 */ /* 0x000fcc0000410000 */
[----:B------:R-:W2:Y:S01]  /*6790*/  MUFU.SQRT R28, R28 ;  /* 0x0000001c001c7308 */ /* 0x000ea20000002000 */
[----:B------:R-:W-:Y:S05]  /*67a0*/  BRA `(.L_x_10973) ;  /* 0x0000000000487947 */ /* 0x000fea0003800000 */
.L_x_10966:
        /* <DEDUP_REMOVED lines=12> */
.L_x_10965:
[----:B------:R-:W-:Y:S01]  /*6870*/  FADD.FTZ R0, R28, 1 ;  /* 0x3f8000001c007421 */ /* 0x000fe20000010000 */
[----:B------:R-:W-:Y:S01]  /*6880*/  MUFU.SQRT R3, R26 ;  /* 0x0000001a00037308 */ /* 0x000fe20000002000 */
[----:B------:R-:W-:Y:S02]  /*6890*/  MOV R27, 0x3f800000 ;  /* 0x3f800000001b7802 */ /* 0x000fe40000000f00 */
[----:B------:R-:W-:-:S06]  /*68a0*/  FMUL.FTZ R0, R0, 0.5 ;  /* 0x3f00000000007820 */ /* 0x000fcc0000410000 */
[----:B------:R-:W2:Y:S02]  /*68b0*/  MUFU.SQRT R0, R0 ;  /* 0x0000000000007308 */ /* 0x000ea40000002000 */
[----:B--2---:R-:W-:-:S07]  /*68c0*/  FMUL.FTZ R28, R3, R0 ;  /* 0x00000000031c7220 */ /* 0x004fce0000410000 */
.L_x_10973:
[----:B------:R-:W-:Y:S05]  /*68d0*/  BSYNC B1 ;  /* 0x0000000000017941 */ /* 0x000fea0003800000 */
.L_x_10964:
[----:B------:R-:W-:Y:S05]  /*68e0*/  BRA `(.L_x_10974) ;  /* 0x0000000000087947 */ /* 0x000fea0003800000 */
.L_x_10961:
[----:B------:R-:W-:Y:S01]  /*68f0*/  FMUL.FTZ R28, R28, 16777216 ;  /* 0x4b8000001c1c7820 */ /* 0x000fe20000410000 */
[----:B------:R-:W-:-:S07]  /*6900*/  FMUL.FTZ R27, R27, 16777216 ;  /* 0x4b8000001b1b7820 */ /* 0x000fce0000410000 */
.L_x_10974:
[----:B------:R-:W-:Y:S05]  /*6910*/  BSYNC B0 ;  /* 0x0000000000007941 */ /* 0x000fea0003800000 */
.L_x_10960:
        /* <DEDUP_REMOVED lines=16> */
[----:B01----:R-:W-:Y:S05]  /*6a20*/  CALL.REL.NOINC `($__internal_13_$__cuda_sm3x_div_rn_ftz_f32_slowpath) ;  /* 0x0000025c00987944 */ /* 0x003fea0003c00000 */
.L_x_10976:
[----:B------:R-:W-:Y:S05]  /*6a30*/  BSYNC B4 ;  /* 0x0000000000047941 */ /* 0x000fea0003800000 */
.L_x_10975:
        /* <DEDUP_REMOVED lines=18> */
.L_x_10978:
[----:B------:R-:W-:Y:S02]  /*6b60*/  ISETP.GE.AND P0, PT, R28, RZ, PT ;  /* 0x000000ff1c00720c */ /* 0x000fe40003f06270 */
[----:B------:R-:W-:-:S11]  /*6b70*/  MOV R3, 0x3fd774eb ;  /* 0x3fd774eb00037802 */ /* 0x000fd60000000f00 */
[----:B------:R-:W-:-:S04]  /*6b80*/  @P0 FFMA.FTZ R0, R3, 0.93318945169448852539, -R0 ;  /* 0x3f6ee58103000823 */ /* 0x000fc80000010800 */
[----:B------:R-:W-:-:S07]  /*6b90*/  @!P0 FFMA.FTZ R0, R3, 0.93318945169448852539, R0 ;  /* 0x3f6ee58103008823 */ /* 0x000fce0000010000 */
.L_x_10979:
[----:B------:R-:W-:Y:S05]  /*6ba0*/  BSYNC B0 ;  /* 0x0000000000007941 */ /* 0x000fea0003800000 */
.L_x_10977:
        /* <DEDUP_REMOVED lines=10> */
.L_x_10963:
[----:B------:R-:W-:Y:S05]  /*6c50*/  BSYNC B3 ;  /* 0x0000000000037941 */ /* 0x000fea0003800000 */
.L_x_10959:
[----:B------:R-:W-:Y:S02]  /*6c60*/  LOP3.LUT R8, R3, 0x80000000, R8, 0xb8, !PT ;  /* 0x8000000003087812 */ /* 0x000fe400078eb808 */
[----:B-1----:R-:W-:Y:S01]  /*6c70*/  LOP3.LUT R9, R32, 0x80000000, R9, 0xb8, !PT ;  /* 0x8000000020097812 */ /* 0x002fe200078eb809 */
[----:B------:R-:W-:Y:S06]  /*6c80*/  BRA `(.L_x_10948) ;  /* 0x0000001400cc7947 */ /* 0x000fec0003800000 */
.L_x_10947:
        /* <DEDUP_REMOVED lines=29> */
[----:B------:R-:W-:Y:S05]  /*6e60*/  CALL.REL.NOINC `($__internal_13_$__cuda_sm3x_div_rn_ftz_f32_slowpath) ;  /* 0x0000025800887944 */ /* 0x000fea0003c00000 */
.L_x_10985:
[----:B------:R-:W-:Y:S05]  /*6e70*/  BSYNC B4 ;  /* 0x0000000000047941 */ /* 0x000fea0003800000 */
.L_x_10984:
        /* <DEDUP_REMOVED lines=18> */
.L_x_10987:
[----:B------:R-:W-:Y:S02]  /*6fa0*/  ISETP.GE.AND P0, PT, R27, RZ, PT ;  /* 0x000000ff1b00720c */ /* 0x000fe40003f06270 */
[----:B------:R-:W-:-:S11]  /*6fb0*/  MOV R3, 0x3fd774eb ;  /* 0x3fd774eb00037802 */ /* 0x000fd60000000f00 */
[----:B------:R-:W-:-:S04]  /*6fc0*/  @P0 FFMA.FTZ R0, R3, 0.93318945169448852539, -R0 ;  /* 0x3f6ee58103000823 */ /* 0x000fc80000010800 */
[----:B------:R-:W-:-:S07]  /*6fd0*/  @!P0 FFMA.FTZ R0, R3, 0.93318945169448852539, R0 ;  /* 0x3f6ee58103008823 */ /* 0x000fce0000010000 */
.L_x_10988:
[----:B------:R-:W-:Y:S05]  /*6fe0*/  BSYNC B0 ;  /* 0x0000000000007941 */ /* 0x000fea0003800000 */
.L_x_10986:
        /* <DEDUP_REMOVED lines=13> */
.L_x_10983:
        /* <DEDUP_REMOVED lines=12> */
.L_x_10991:
[----:B------:R-:W-:Y:S05]  /*7180*/  BSYNC B4 ;  /* 0x0000000000047941 */ /* 0x000fea0003800000 */
.L_x_10990:
        /* <DEDUP_REMOVED lines=18> */
.L_x_10993:
[----:B------:R-:W-:Y:S02]  /*72b0*/  ISETP.GE.AND P0, PT, R27, RZ, PT ;  /* 0x000000ff1b00720c */ /* 0x000fe40003f06270 */
[----:B------:R-:W-:-:S11]  /*72c0*/  MOV R3, 0x3fd774eb ;  /* 0x3fd774eb00037802 */ /* 0x000fd60000000f00 */
[----:B------:R-:W-:-:S04]  /*72d0*/  @P0 FFMA.FTZ R0, R3, 0.93318945169448852539, -R0 ;  /* 0x3f6ee58103000823 */ /* 0x000fc80000010800 */
[----:B------:R-:W-:-:S07]  /*72e0*/  @!P0 FFMA.FTZ R0, R3, 0.93318945169448852539, R0 ;  /* 0x3f6ee58103008823 */ /* 0x000fce0000010000 */
.L_x_10994:
[----:B------:R-:W-:Y:S05]  /*72f0*/  BSYNC B0 ;  /* 0x0000000000007941 */ /* 0x000fea0003800000 */
.L_x_10992:
        /* <DEDUP_REMOVED lines=27> */
.L_x_10982:
        /* <DEDUP_REMOVED lines=32> */
[----:B------:R-:W-:Y:S05]  /*76b0*/  CALL.REL.NOINC `($__internal_13_$__cuda_sm3x_div_rn_ftz_f32_slowpath) ;  /* 0x0000025000747944 */ /* 0x000fea0003c00000 */
.L_x_10996:
[----:B------:R-:W-:Y:S05]  /*76c0*/  BSYNC B4 ;  /* 0x0000000000047941 */ /* 0x000fea0003800000 */
.L_x_10995:
        /* <DEDUP_REMOVED lines=18> */
.L_x_10998:
[----:B------:R-:W-:Y:S02]  /*77f0*/  ISETP.GE.AND P0, PT, R27, RZ, PT ;  /* 0x000000ff1b00720c */ /* 0x000fe40003f06270 */
[----:B------:R-:W-:-:S11]  /*7800*/  MOV R3, 0x3fd774eb ;  /* 0x3fd774eb00037802 */ /* 0x000fd60000000f00 */
[----:B------:R-:W-:-:S04]  /*7810*/  @P0 FFMA.FTZ R0, R3, 0.93318945169448852539, -R0 ;  /* 0x3f6ee58103000823 */ /* 0x000fc80000010800 */
[----:B------:R-:W-:-:S07]  /*7820*/  @!P0 FFMA.FTZ R0, R3, 0.93318945169448852539, R0 ;  /* 0x3f6ee58103008823 */ /* 0x000fce0000010000 */
.L_x_10999:
[----:B------:R-:W-:Y:S05]  /*7830*/  BSYNC B0 ;  /* 0x0000000000007941 */ /* 0x000fea0003800000 */
.L_x_10997:
        /* <DEDUP_REMOVED lines=11> */
.L_x_10981:
        /* <DEDUP_REMOVED lines=23> */
.L_x_11003:
[----:B------:R-:W-:Y:S05]  /*7a60*/  BSYNC B4 ;  /* 0x0000000000047941 */ /* 0x000fea0003800000 */
.L_x_11002:
        /* <DEDUP_REMOVED lines=24> */
.L_x_11001:
        /* <DEDUP_REMOVED lines=12> */
.L_x_11005:
[----:B------:R-:W-:Y:S05]  /*7cb0*/  BSYNC B4 ;  /* 0x0000000000047941 */ /* 0x000fea0003800000 */
.L_x_11004:
        /* <DEDUP_REMOVED lines=38> */
.L_x_11000:
        /* <DEDUP_REMOVED lines=33> */
.L_x_11007:
[----:B------:R-:W-:Y:S05]  /*8130*/  BSYNC B4 ;  /* 0x0000000000047941 */ /* 0x000fea0003800000 */
.L_x_11006:
        /* <DEDUP_REMOVED lines=21> */
.L_x_10989:
[----:B------:R-:W-:Y:S05]  /*8290*/  BSYNC B3 ;  /* 0x0000000000037941 */ /* 0x000fea0003800000 */
.L_x_10980:
[----:B------:R-:W-:Y:S01]  /*82a0*/  FADD.FTZ R0, R25, 0.69314718246459960938 ;  /* 0x3f31721819007421 */ /* 0x000fe20000010000 */
[----:B------:R-:W-:-:S04]  /*82b0*/  LOP3.LUT R8, R3, 0x80000000, R8, 0xb8, !PT ;  /* 0x8000000003087812 */ /* 0x000fc800078eb808 */
[----:B------:R-:W-:Y:S01]  /*82c0*/  LOP3.LUT R9, R0, 0x80000000, R9, 0xb8, !PT ;  /* 0x8000000000097812 */ /* 0x000fe200078eb809 */
[----:B------:R-:W-:Y:S06]  /*82d0*/  BRA `(.L_x_10948) ;  /* 0x0000000000387947 */ /* 0x000fec0003800000 */
.L_x_10946:
        /* <DEDUP_REMOVED lines=14> */
.L_x_10948:
[----:B------:R-:W-:Y:S05]  /*83c0*/  BSYNC B2 ;  /* 0x0000000000027941 */ /* 0x000fea0003800000 */
.L_x_10945:
        /* <DEDUP_REMOVED lines=109> */
.L_x_11015:
        /* <DEDUP_REMOVED lines=10> */
.L_x_11017:
[----:B------:R-:W-:-:S04]  /*8b40*/  FADD.FTZ R20, -R0, R5 ;  /* 0x0000000500147221 */ /* 0x000fc80000010100 */
[----:B------:R-:W-:-:S07]  /*8b50*/  FMUL.FTZ R20, R20, 0.5 ;  /* 0x3f00000014147820 */ /* 0x000fce0000410000 */
.L_x_11018:
[----:B------:R-:W-:Y:S05]  /*8b60*/  BSYNC B1 ;  /* 0x0000000000017941 */ /* 0x000fea0003800000 */
.L_x_11016:
        /* <DEDUP_REMOVED lines=11> */
.L_x_11020:
[----:B------:R-:W-:-:S04]  /*8c20*/  FADD.FTZ R21, R2, -R21 ;  /* 0x8000001502157221 */ /* 0x000fc80000010000 */
[----:B------:R-:W-:-:S07]  /*8c30*/  FMUL.FTZ R21, R21, 0.5 ;  /* 0x3f00000015157820 */ /* 0x000fce0000410000 */
.L_x_11021:
[----:B------:R-:W-:Y:S05]  /*8c40*/  BSYNC B1 ;  /* 0x0000000000017941 */ /* 0x000fea0003800000 */
.L_x_11019:
        /* <DEDUP_REMOVED lines=35> */
.L_x_11014:
[----:B------:R0:W1:Y:S02]  /*8e80*/  MUFU.SQRT R32, R26 ;  /* 0x0000001a00207308 */ /* 0x0000640000002000 */
.L_x_11013:
[----:B------:R-:W-:Y:S05]  /*8e90*/  BSYNC B0 ;  /* 0x0000000000007941 */ /* 0x000fea0003800000 */
.L_x_11012:
        /* <DEDUP_REMOVED lines=35> */
.L_x_11025:
        /* <DEDUP_REMOVED lines=17> */
.L_x_11031:
[----:B------:R-:W-:-:S04]  /*91e0*/  FADD.FTZ R0, -R0, R5 ;  /* 0x0000000500007221 */ /* 0x000fc80000010100 */
[----:B------:R-:W-:-:S07]  /*91f0*/  FMUL.FTZ R0, R0, 0.5 ;  /* 0x3f00000000007820 */ /* 0x000fce0000410000 */
.L_x_11032:
[----:B------:R-:W-:Y:S05]  /*9200*/  BSYNC B4 ;  /* 0x0000000000047941 */ /* 0x000fea0003800000 */
.L_x_11030:
        /* <DEDUP_REMOVED lines=10> */
.L_x_11034:
[----:B------:R-:W-:-:S04]  /*92b0*/  FADD.FTZ R2, -R3, R2 ;  /* 0x0000000203027221 */ /* 0x000fc80000010100 */
[----:B------:R-:W-:-:S07]  /*92c0*/  FMUL.FTZ R3, R2, 0.5 ;  /* 0x3f00000002037820 */ /* 0x000fce0000410000 */
.L_x_11035:
[----:B------:R-:W-:Y:S05]  /*92d0*/  BSYNC B4 ;  /* 0x0000000000047941 */ /* 0x000fea0003800000 */
.L_x_11033:
[----:B------:R-:W-:Y:S01]  /*92e0*/  FADD.FTZ R3, R3, R0 ;  /* 0x0000000003037221 */ /* 0x000fe20000010000 */
[----:B------:R-:W-:-:S04]  /*92f0*/  FADD.FTZ R28, R27, R28 ;  /* 0x0000001c1b1c7221 */ /* 0x000fc80000010000 */
[----:B------:R-:W-:-:S06]  /*9300*/  FMUL.FTZ R28, R28, R3 ;  /* 0x000000031c1c7220 */ /* 0x000fcc0000410000 */
[----:B------:R-:W2:Y:S01]  /*9310*/  MUFU.SQRT R28, R28 ;  /* 0x0000001c001c7308 */ /* 0x000ea20000002000 */
[----:B------:R-:W-:Y:S05]  /*9320*/  BRA `(.L_x_11036) ;  /* 0x0000000000487947 */ /* 0x000fea0003800000 */
.L_x_11029:
        /* <DEDUP_REMOVED lines=12> */
.L_x_11028:
[----:B------:R-:W-:Y:S01]  /*93f0*/  FADD.FTZ R0, R28, 1 ;  /* 0x3f8000001c007421 */ /* 0x000fe20000010000 */
[----:B------:R-:W-:Y:S01]  /*9400*/  MUFU.SQRT R3, R26 ;  /* 0x0000001a00037308 */ /* 0x000fe20000002000 */
[----:B------:R-:W-:Y:S02]  /*9410*/  MOV R27, 0x3f800000 ;  /* 0x3f800000001b7802 */ /* 0x000fe40000000f00 */
[----:B------:R-:W-:-:S06]  /*9420*/  FMUL.FTZ R0, R0, 0.5 ;  /* 0x3f00000000007820 */ /* 0x000fcc0000410000 */
[----:B------:R-:W2:Y:S02]  /*9430*/  MUFU.SQRT R0, R0 ;  /* 0x0000000000007308 */ /* 0x000ea40000002000 */
[----:B--2---:R-:W-:-:S07]  /*9440*/  FMUL.FTZ R28, R3, R0 ;  /* 0x00000000031c7220 */ /* 0x004fce0000410000 */
.L_x_11036:
[----:B------:R-:W-:Y:S05]  /*9450*/  BSYNC B1 ;  /* 0x0000000000017941 */ /* 0x000fea0003800000 */
.L_x_11027:
[----:B------:R-:W-:Y:S05]  /*9460*/  BRA `(.L_x_11037) ;  /* 0x0000000000087947 */ /* 0x000fea0003800000 */
.L_x_11024:
[----:B------:R-:W-:Y:S01]  /*9470*/  FMUL.FTZ R28, R28, 16777216 ;  /* 0x4b8000001c1c7820 */ /* 0x000fe20000410000 */
[----:B------:R-:W-:-:S07]  /*9480*/  FMUL.FTZ R27, R27, 16777216 ;  /* 0x4b8000001b1b7820 */ /* 0x000fce0000410000 */
.L_x_11037:
[----:B------:R-:W-:Y:S05]  /*9490*/  BSYNC B0 ;  /* 0x0000000000007941 */ /* 0x000fea0003800000 */
.L_x_11023:
        /* <DEDUP_REMOVED lines=17> */
.L_x_11039:
[----:B------:R-:W-:Y:S05]  /*95b0*/  BSYNC B4 ;  /* 0x0000000000047941 */ /* 0x000fea0003800000 */
.L_x_11038:
        /* <DEDUP_REMOVED lines=18> */
.L_x_11041:
[----:B------:R-:W-:Y:S02]  /*96e0*/  ISETP.GE.AND P0, PT, R28, RZ, PT ;  /* 0x000000ff1c00720c */ /* 0x000fe40003f06270 */
[----:B------:R-:W-:-:S11]  /*96f0*/  MOV R3, 0x3fd774eb ;  /* 0x3fd774eb00037802 */ /* 0x000fd60000000f00 */
[----:B------:R-:W-:-:S04]  /*9700*/  @P0 FFMA.FTZ R0, R3, 0.93318945169448852539, -R0 ;  /* 0x3f6ee58103000823 */ /* 0x000fc80000010800 */
[----:B------:R-:W-:-:S07]  /*9710*/  @!P0 FFMA.FTZ R0, R3, 0.93318945169448852539, R0 ;  /* 0x3f6ee58103008823 */ /* 0x000fce0000010000 */
.L_x_11042:
[----:B------:R-:W-:Y:S05]  /*9720*/  BSYNC B0 ;  /* 0x0000000000007941 */ /* 0x000fea0003800000 */
.L_x_11040:
        /* <DEDUP_REMOVED lines=10> */
.L_x_11026:
[----:B------:R-:W-:Y:S05]  /*97d0*/  BSYNC B3 ;  /* 0x0000000000037941 */ /* 0x000fea0003800000 */
.L_x_11022:
[----:B------:R-:W-:Y:S02]  /*97e0*/  LOP3.LUT R10, R3, 0x80000000, R10, 0xb8, !PT ;  /* 0x80000000030a7812 */ /* 0x000fe400078eb80a */
[----:B-1----:R-:W-:Y:S01]  /*97f0*/  LOP3.LUT R11, R32, 0x80000000, R11, 0xb8, !PT ;  /* 0x80000000200b7812 */ /* 0x002fe200078eb80b */
[----:B------:R-:W-:Y:S06]  /*9800*/  BRA `(.L_x_11011) ;  /* 0x0000001400cc7947 */ /* 0x000fec0003800000 */
.L_x_11010:
        /* <DEDUP_REMOVED lines=30> */
.L_x_11048:
[----:B------:R-:W-:Y:S05]  /*99f0*/  BSYNC B4 ;  /* 0x0000000000047941 */ /* 0x000fea0003800000 */
.L_x_11047:
        /* <DEDUP_REMOVED lines=18> */
.L_x_11050:
[----:B------:R-:W-:Y:S02]  /*9b20*/  ISETP.GE.AND P0, PT, R27, RZ, PT ;  /* 0x000000ff1b00720c */ /* 0x000fe40003f06270 */
[----:B------:R-:W-:-:S11]  /*9b30*/  MOV R3, 0x3fd774eb ;  /* 0x3fd774eb00037802 */ /* 0x000fd60000000f00 */
[----:B------:R-:W-:-:S04]  /*9b40*/  @P0 FFMA.FTZ R0, R3, 0.93318945169448852539, -R0 ;  /* 0x3f6ee58103000823 */ /* 0x000fc80000010800 */
[----:B------:R-:W-:-:S07]  /*9b50*/  @!P0 FFMA.FTZ R0, R3, 0.93318945169448852539, R0 ;  /* 0x3f6ee58103008823 */ /* 0x000fce0000010000 */
.L_x_11051:
[----:B------:R-:W-:Y:S05]  /*9b60*/  BSYNC B0 ;  /* 0x0000000000007941 */ /* 0x000fea0003800000 */
.L_x_11049:
        /* <DEDUP_REMOVED lines=13> */
.L_x_11046:
        /* <DEDUP_REMOVED lines=12> */
.L_x_11054:
[----:B------:R-:W-:Y:S05]  /*9d00*/  BSYNC B4 ;  /* 0x0000000000047941 */ /* 0x000fea0003800000 */
.L_x_11053:
        /* <DEDUP_REMOVED lines=18> */
.L_x_11056:
[----:B------:R-:W-:Y:S02]  /*9e30*/  ISETP.GE.AND P0, PT, R27, RZ, PT ;  /* 0x000000ff1b00720c */ /* 0x000fe40003f06270 */
[----:B------:R-:W-:-:S11]  /*9e40*/  MOV R3, 0x3fd774eb ;  /* 0x3fd774eb00037802 */ /* 0x000fd60000000f00 */
[----:B------:R-:W-:-:S04]  /*9e50*/  @P0 FFMA.FTZ R0, R3, 0.93318945169448852539, -R0 ;  /* 0x3f6ee58103000823 */ /* 0x000fc80000010800 */
[----:B------:R-:W-:-:S07]  /*9e60*/  @!P0 FFMA.FTZ R0, R3, 0.93318945169448852539, R0 ;  /* 0x3f6ee58103008823 */ /* 0x000fce0000010000 */
.L_x_11057:
[----:B------:R-:W-:Y:S05]  /*9e70*/  BSYNC B0 ;  /* 0x0000000000007941 */ /* 0x000fea0003800000 */
.L_x_11055:
        /* <DEDUP_REMOVED lines=27> */
.L_x_11045:
        /* <DEDUP_REMOVED lines=33> */
.L_x_11059:
[----:B------:R-:W-:Y:S05]  /*a240*/  BSYNC B4 ;  /* 0x0000000000047941 */ /* 0x000fea0003800000 */
.L_x_11058:
        /* <DEDUP_REMOVED lines=18> */
.L_x_11061:
[----:B------:R-:W-:Y:S02]  /*a370*/  ISETP.GE.AND P0, PT, R27, RZ, PT ;  /* 0x000000ff1b00720c */ /* 0x000fe40003f06270 */
[----:B------:R-:W-:-:S11]  /*a380*/  MOV R3, 0x3fd774eb ;  /* 0x3fd774eb00037802 */ /* 0x000fd60000000f00 */
[----:B------:R-:W-:-:S04]  /*a390*/  @P0 FFMA.FTZ R0, R3, 0.93318945169448852539, -R0 ;  /* 0x3f6ee58103000823 */ /* 0x000fc80000010800 */
[----:B------:R-:W-:-:S07]  /*a3a0*/  @!P0 FFMA.FTZ R0, R3, 0.93318945169448852539, R0 ;  /* 0x3f6ee58103008823 */ /* 0x000fce0000010000 */
.L_x_11062:
[----:B------:R-:W-:Y:S05]  /*a3b0*/  BSYNC B0 ;  /* 0x0000000000007941 */ /* 0x000fea0003800000 */
.L_x_11060:
        /* <DEDUP_REMOVED lines=11> */
.L_x_11044:
        /* <DEDUP_REMOVED lines=23> */
.L_x_11066:
[----:B------:R-:W-:Y:S05]  /*a5e0*/  BSYNC B4 ;  /* 0x0000000000047941 */ /* 0x000fea0003800000 */
.L_x_11065:
        /* <DEDUP_REMOVED lines=24> */
.L_x_11064:
        /* <DEDUP_REMOVED lines=12> */
.L_x_11068:
[----:B------:R-:W-:Y:S05]  /*a830*/  BSYNC B4 ;  /* 0x0000000000047941 */ /* 0x000fea0003800000 */
.L_x_11067:
        /* <DEDUP_REMOVED lines=38> */
.L_x_11063:
        /* <DEDUP_REMOVED lines=33> */
.L_x_11070:
[----:B------:R-:W-:Y:S05]  /*acb0*/  BSYNC B4 ;  /* 0x0000000000047941 */ /* 0x000fea0003800000 */
.L_x_11069:
        /* <DEDUP_REMOVED lines=21> */
.L_x_11052:
[----:B------:R-:W-:Y:S05]  /*ae10*/  BSYNC B3 ;  /* 0x0000000000037941 */ /* 0x000fea0003800000 */
.L_x_11043:
[----:B------:R-:W-:Y:S01]  /*ae20*/  FADD.FTZ R0, R25, 0.69314718246459960938 ;  /* 0x3f31721819007421 */ /* 0x000fe20000010000 */
[----:B------:R-:W-:-:S04]  /*ae30*/  LOP3.LUT R10, R3, 0x80000000, R10, 0xb8, !PT ;  /* 0x80000000030a7812 */ /* 0x000fc800078eb80a */
[----:B------:R-:W-:Y:S01]  /*ae40*/  LOP3.LUT R11, R0, 0x80000000, R11, 0xb8, !PT ;  /* 0x80000000000b7812 */ /* 0x000fe200078eb80b */
[----:B------:R-:W-:Y:S06]  /*ae50*/  BRA `(.L_x_11011) ;  /* 0x0000000000387947 */ /* 0x000fec0003800000 */
.L_x_11009:
        /* <DEDUP_REMOVED lines=14> */
.L_x_11011:
[----:B------:R-:W-:Y:S05]  /*af40*/  BSYNC B2 ;  /* 0x0000000000027941 */ /* 0x000fea0003800000 */
.L_x_11008:
        /* <DEDUP_REMOVED lines=109> */
.L_x_11078:
        /* <DEDUP_REMOVED lines=10> */
.L_x_11080:
[----:B------:R-:W-:-:S04]  /*b6c0*/  FADD.FTZ R20, -R0, R5 ;  /* 0x0000000500147221 */ /* 0x000fc80000010100 */
[----:B------:R-:W-:-:S07]  /*b6d0*/  FMUL.FTZ R20, R20, 0.5 ;  /* 0x3f00000014147820 */ /* 0x000fce0000410000 */
.L_x_11081:
[----:B------:R-:W-:Y:S05]  /*b6e0*/  BSYNC B1 ;  /* 0x0000000000017941 */ /* 0x000fea0003800000 */
.L_x_11079:
        /* <DEDUP_REMOVED lines=11> */
.L_x_11083:
[----:B------:R-:W-:-:S04]  /*b7a0*/  FADD.FTZ R21, R2, -R21 ;  /* 0x8000001502157221 */ /* 0x000fc80000010000 */
[----:B------:R-:W-:-:S07]  /*b7b0*/  FMUL.FTZ R21, R21, 0.5 ;  /* 0x3f00000015157820 */ /* 0x000fce0000410000 */
.L_x_11084:
[----:B------:R-:W-:Y:S05]  /*b7c0*/  BSYNC B1 ;  /* 0x0000000000017941 */ /* 0x000fea0003800000 */
.L_x_11082:
        /* <DEDUP_REMOVED lines=35> */
.L_x_11077:
[----:B------:R0:W1:Y:S02]  /*ba00*/  MUFU.SQRT R32, R26 ;  /* 0x0000001a00207308 */ /* 0x0000640000002000 */
.L_x_11076:
[----:B------:R-:W-:Y:S05]  /*ba10*/  BSYNC B0 ;  /* 0x0000000000007941 */ /* 0x000fea0003800000 */
.L_x_11075:
        /* <DEDUP_REMOVED lines=35> */
.L_x_11088:
        /* <DEDUP_REMOVED lines=17> */
.L_x_11094:
[----:B------:R-:W-:-:S04]  /*bd60*/  FADD.FTZ R0, -R0, R5 ;  /* 0x0000000500007221 */ /* 0x000fc80000010100 */
[----:B------:R-:W-:-:S07]  /*bd70*/  FMUL.FTZ R0, R0, 0.5 ;  /* 0x3f00000000007820 */ /* 0x000fce0000410000 */
.L_x_11095:
[----:B------:R-:W-:Y:S05]  /*bd80*/  BSYNC B4 ;  /* 0x0000000000047941 */ /* 0x000fea0003800000 */
.L_x_11093:
        /* <DEDUP_REMOVED lines=10> */
.L_x_11097:
[----:B------:R-:W-:-:S04]  /*be30*/  FADD.FTZ R2, -R3, R2 ;  /* 0x0000000203027221 */ /* 0x000fc80000010100 */
[----:B------:R-:W-:-:S07]  /*be40*/  FMUL.FTZ R3, R2, 0.5 ;  /* 0x3f00000002037820 */ /* 0x000fce0000410000 */
.L_x_11098:
[----:B------:R-:W-:Y:S05]  /*be50*/  BSYNC B4 ;  /* 0x0000000000047941 */ /* 0x000fea0003800000 */
.L_x_11096:
[----:B------:R-:W-:Y:S01]  /*be60*/  FADD.FTZ R3, R3, R0 ;  /* 0x0000000003037221 */ /* 0x000fe20000010000 */
[----:B------:R-:W-:-:S04]  /*be70*/  FADD.FTZ R28, R27, R28 ;  /* 0x0000001c1b1c7221 */ /* 0x000fc80000010000 */
[----:B------:R-:W-:-:S06]  /*be80*/  FMUL.FTZ R28, R28, R3 ;  /* 0x000000031c1c7220 */ /* 0x000fcc0000410000 */
[----:B------:R-:W2:Y:S01]  /*be90*/  MUFU.SQRT R28, R28 ;  /* 0x0000001c001c7308 */ /* 0x000ea20000002000 */
[----:B------:R-:W-:Y:S05]  /*bea0*/  BRA `(.L_x_11099) ;  /* 0x0000000000487947 */ /* 0x000fea0003800000 */
.L_x_11092:
        /* <DEDUP_REMOVED lines=12> */
.L_x_11091:
[----:B------:R-:W-:Y:S01]  /*bf70*/  FADD.FTZ R0, R28, 1 ;  /* 0x3f8000001c007421 */ /* 0x000fe20000010000 */
[----:B------:R-:W-:Y:S01]  /*bf80*/  MUFU.SQRT R3, R26 ;  /* 0x0000001a00037308 */ /* 0x000fe20000002000 */
[----:B------:R-:W-:Y:S02]  /*bf90*/  MOV R27, 0x3f800000 ;  /* 0x3f800000001b7802 */ /* 0x000fe40000000f00 */
[----:B------:R-:W-:-:S06]  /*bfa0*/  FMUL.FTZ R0, R0, 0.5 ;  /* 0x3f00000000007820 */ /* 0x000fcc0000410000 */
[----:B------:R-:W2:Y:S02]  /*bfb0*/  MUFU.SQRT R0, R0 ;  /* 0x0000000000007308 */ /* 0x000ea40000002000 */
[----:B--2---:R-:W-:-:S07]  /*bfc0*/  FMUL.FTZ R28, R3, R0 ;  /* 0x00000000031c7220 */ /* 0x004fce0000410000 */
.L_x_11099:
[----:B------:R-:W-:Y:S05]  /*bfd0*/  BSYNC B1 ;  /* 0x0000000000017941 */ /* 0x000fea0003800000 */
.L_x_11090:
[----:B------:R-:W-:Y:S05]  /*bfe0*/  BRA `(.L_x_11100) ;  /* 0x0000000000087947 */ /* 0x000fea0003800000 */
.L_x_11087:
[----:B------:R-:W-:Y:S01]  /*bff0*/  FMUL.FTZ R28, R28, 16777216 ;  /* 0x4b8000001c1c7820 */ /* 0x000fe20000410000 */
[----:B------:R-:W-:-:S07]  /*c000*/  FMUL.FTZ R27, R27, 16777216 ;  /* 0x4b8000001b1b7820 */ /* 0x000fce0000410000 */
.L_x_11100:
[----:B------:R-:W-:Y:S05]  /*c010*/  BSYNC B0 ;  /* 0x0000000000007941 */ /* 0x000fea0003800000 */
.L_x_11086:
        /* <DEDUP_REMOVED lines=17> */
.L_x_11102:
[----:B------:R-:W-:Y:S05]  /*c130*/  BSYNC B4 ;  /* 0x0000000000047941 */ /* 0x000fea0003800000 */
.L_x_11101:
        /* <DEDUP_REMOVED lines=18> */
.L_x_11104:
[----:B------:R-:W-:Y:S02]  /*c260*/  ISETP.GE.AND P0, PT, R28, RZ, PT ;  /* 0x000000ff1c00720c */ /* 0x000fe40003f06270 */
[----:B------:R-:W-:-:S11]  /*c270*/  MOV R3, 0x3fd774eb ;  /* 0x3fd774eb00037802 */ /* 0x000fd60000000f00 */
[----:B------:R-:W-:-:S04]  /*c280*/  @P0 FFMA.FTZ R0, R3, 0.93318945169448852539, -R0 ;  /* 0x3f6ee58103000823 */ /* 0x000fc80000010800 */
[----:B------:R-:W-:-:S07]  /*c290*/  @!P0 FFMA.FTZ R0, R3, 0.93318945169448852539, R0 ;  /* 0x3f6ee58103008823 */ /* 0x000fce0000010000 */
.L_x_11105:
[----:B------:R-:W-:Y:S05]  /*c2a0*/  BSYNC B0 ;  /* 0x0000000000007941 */ /* 0x000fea0003800000 */
.L_x_11103:
        /* <DEDUP_REMOVED lines=10> */
.L_x_11089:
[----:B------:R-:W-:Y:S05]  /*c350*/  BSYNC B3 ;  /* 0x0000000000037941 */ /* 0x000fea0003800000 */
.L_x_11085:
[----:B------:R-:W-:Y:S02]  /*c360*/  LOP3.LUT R12, R3, 0x80000000, R12, 0xb8, !PT ;  /* 0x80000000030c7812 */ /* 0x000fe400078eb80c */
[----:B-1----:R-:W-:Y:S01]  /*c370*/  LOP3.LUT R13, R32, 0x80000000, R13, 0xb8, !PT ;  /* 0x80000000200d7812 */ /* 0x002fe200078eb80d */
[----:B------:R-:W-:Y:S06]  /*c380*/  BRA `(.L_x_11074) ;  /* 0x0000001400cc7947 */ /* 0x000fec0003800000 */
.L_x_11073:
        /* <DEDUP_REMOVED lines=30> */
.L_x_11111:
[----:B------:R-:W-:Y:S05]  /*c570*/  BSYNC B4 ;  /* 0x0000000000047941 */ /* 0x000fea0003800000 */
.L_x_11110:
        /* <DEDUP_REMOVED lines=18> */
.L_x_11113:
[----:B------:R-:W-:Y:S02]  /*c6a0*/  ISETP.GE.AND P0, PT, R27, RZ, PT ;  /* 0x000000ff1b00720c */ /* 0x000fe40003f06270 */
[----:B------:R-:W-:-:S11]  /*c6b0*/  MOV R3, 0x3fd774eb ;  /* 0x3fd774eb00037802 */ /* 0x000fd60000000f00 */
[----:B------:R-:W-:-:S04]  /*c6c0*/  @P0 FFMA.FTZ R0, R3, 0.93318945169448852539, -R0 ;  /* 0x3f6ee58103000823 */ /* 0x000fc80000010800 */
[----:B------:R-:W-:-:S07]  /*c6d0*/  @!P0 FFMA.FTZ R0, R3, 0.93318945169448852539, R0 ;  /* 0x3f6ee58103008823 */ /* 0x000fce0000010000 */
.L_x_11114:
[----:B------:R-:W-:Y:S05]  /*c6e0*/  BSYNC B0 ;  /* 0x0000000000007941 */ /* 0x000fea0003800000 */
.L_x_11112:
        /* <DEDUP_REMOVED lines=13> */
.L_x_11109:
        /* <DEDUP_REMOVED lines=12> */
.L_x_11117:
[----:B------:R-:W-:Y:S05]  /*c880*/  BSYNC B4 ;  /* 0x0000000000047941 */ /* 0x000fea0003800000 */
.L_x_11116:
        /* <DEDUP_REMOVED lines=18> */
.L_x_11119:
[----:B------:R-:W-:Y:S02]  /*c9b0*/  ISETP.GE.AND P0, PT, R27, RZ, PT ;  /* 0x000000ff1b00720c */ /* 0x000fe40003f06270 */
[----:B------:R-:W-:-:S11]  /*c9c0*/  MOV R3, 0x3fd774eb ;  /* 0x3fd774eb00037802 */ /* 0x000fd60000000f00 */
[----:B------:R-:W-:-:S04]  /*c9d0*/  @P0 FFMA.FTZ R0, R3, 0.93318945169448852539, -R0 ;  /* 0x3f6ee58103000823 */ /* 0x000fc80000010800 */
[----:B------:R-:W-:-:S07]  /*c9e0*/  @!P0 FFMA.FTZ R0, R3, 0.93318945169448852539, R0 ;  /* 0x3f6ee58103008823 */ /* 0x000fce0000010000 */
.L_x_11120:
[----:B------:R-:W-:Y:S05]  /*c9f0*/  BSYNC B0 ;  /* 0x0000000000007941 */ /* 0x000fea0003800000 */
.L_x_11118:
        /* <DEDUP_REMOVED lines=27> */
.L_x_11108:
        /* <DEDUP_REMOVED lines=33> */
.L_x_11122:
[----:B------:R-:W-:Y:S05]  /*cdc0*/  BSYNC B4 ;  /* 0x0000000000047941 */ /* 0x000fea0003800000 */
.L_x_11121:
        /* <DEDUP_REMOVED lines=18> */
.L_x_11124:
[----:B------:R-:W-:Y:S02]  /*cef0*/  ISETP.GE.AND P0, PT, R27, RZ, PT ;  /* 0x000000ff1b00720c */ /* 0x000fe40003f06270 */
[----:B------:R-:W-:-:S11]  /*cf00*/  MOV R3, 0x3fd774eb ;  /* 0x3fd774eb00037802 */ /* 0x000fd60000000f00 */
[----:B------:R-:W-:-:S04]  /*cf10*/  @P0 FFMA.FTZ R0, R3, 0.93318945169448852539, -R0 ;  /* 0x3f6ee58103000823 */ /* 0x000fc80000010800 */
[----:B------:R-:W-:-:S07]  /*cf20*/  @!P0 FFMA.FTZ R0, R3, 0.93318945169448852539, R0 ;  /* 0x3f6ee58103008823 */ /* 0x000fce0000010000 */
.L_x_11125:
[----:B------:R-:W-:Y:S05]  /*cf30*/  BSYNC B0 ;  /* 0x0000000000007941 */ /* 0x000fea0003800000 */
.L_x_11123:
        /* <DEDUP_REMOVED lines=11> */
.L_x_11107:
        /* <DEDUP_REMOVED lines=23> */
.L_x_11129:
[----:B------:R-:W-:Y:S05]  /*d160*/  BSYNC B4 ;  /* 0x0000000000047941 */ /* 0x000fea0003800000 */
.L_x_11128:
        /* <DEDUP_REMOVED lines=24> */
.L_x_11127:
        /* <DEDUP_REMOVED lines=12> */
.L_x_11131:
[----:B------:R-:W-:Y:S05]  /*d3b0*/  BSYNC B4 ;  /* 0x0000000000047941 */ /* 0x000fea0003800000 */
.L_x_11130:
        /* <DEDUP_REMOVED lines=38> */
.L_x_11126:
        /* <DEDUP_REMOVED lines=33> */
.L_x_11133:
[----:B------:R-:W-:Y:S05]  /*d830*/  BSYNC B4 ;  /* 0x0000000000047941 */ /* 0x000fea0003800000 */
.L_x_11132:
        /* <DEDUP_REMOVED lines=21> */
.L_x_11115:
[----:B------:R-:W-:Y:S05]  /*d990*/  BSYNC B3 ;  /* 0x0000000000037941 */ /* 0x000fea0003800000 */
.L_x_11106:
[----:B------:R-:W-:Y:S01]  /*d9a0*/  FADD.FTZ R0, R25, 0.69314718246459960938 ;  /* 0x3f31721819007421 */ /* 0x000fe20000010000 */
[----:B------:R-:W-:-:S04]  /*d9b0*/  LOP3.LUT R12, R3, 0x80000000, R12, 0xb8, !PT ;  /* 0x80000000030c7812 */ /* 0x000fc800078eb80c */
[----:B------:R-:W-:Y:S01]  /*d9c0*/  LOP3.LUT R13, R0, 0x80000000, R13, 0xb8, !PT ;  /* 0x80000000000d7812 */ /* 0x000fe200078eb80d */
[----:B------:R-:W-:Y:S06]  /*d9d0*/  BRA `(.L_x_11074) ;  /* 0x0000000000387947 */ /* 0x000fec0003800000 */
.L_x_11072:
        /* <DEDUP_REMOVED lines=14> */
.L_x_11074:
[----:B------:R-:W-:Y:S05]  /*dac0*/  BSYNC B2 ;  /* 0x0000000000027941 */ /* 0x000fea0003800000 */
.L_x_11071:
        /* <DEDUP_REMOVED lines=109> */
.L_x_11141:
        /* <DEDUP_REMOVED lines=10> */
.L_x_11143:
[----:B------:R-:W-:-:S04]  /*e240*/  FADD.FTZ R20, -R0, R5 ;  /* 0x0000000500147221 */ /* 0x000fc80000010100 */
[----:B------:R-:W-:-:S07]  /*e250*/  FMUL.FTZ R20, R20, 0.5 ;  /* 0x3f00000014147820 */ /* 0x000fce0000410000 */
.L_x_11144:
[----:B------:R-:W-:Y:S05]  /*e260*/  BSYNC B1 ;  /* 0x0000000000017941 */ /* 0x000fea0003800000 */
.L_x_11142:
        /* <DEDUP_REMOVED lines=11> */
.L_x_11146:
[----:B------:R-:W-:-:S04]  /*e320*/  FADD.FTZ R21, R2, -R21 ;  /* 0x8000001502157221 */ /* 0x000fc80000010000 */
[----:B------:R-:W-:-:S07]  /*e330*/  FMUL.FTZ R21, R21, 0.5 ;  /* 0x3f00000015157820 */ /* 0x000fce0000410000 */
.L_x_11147:
[----:B------:R-:W-:Y:S05]  /*e340*/  BSYNC B1 ;  /* 0x0000000000017941 */ /* 0x000fea0003800000 */
.L_x_11145:
        /* <DEDUP_REMOVED lines=35> */
.L_x_11140:
[----:B------:R0:W1:Y:S02]  /*e580*/  MUFU.SQRT R32, R26 ;  /* 0x0000001a00207308 */ /* 0x0000640000002000 */
.L_x_11139:
[----:B------:R-:W-:Y:S05]  /*e590*/  BSYNC B0 ;  /* 0x0000000000007941 */ /* 0x000fea0003800000 */
.L_x_11138:
        /* <DEDUP_REMOVED lines=35> */
.L_x_11151:
        /* <DEDUP_REMOVED lines=17> */
.L_x_11157:
[----:B------:R-:W-:-:S04]  /*e8e0*/  FADD.FTZ R0, -R0, R5 ;  /* 0x0000000500007221 */ /* 0x000fc80000010100 */
[----:B------:R-:W-:-:S07]  /*e8f0*/  FMUL.FTZ R0, R0, 0.5 ;  /* 0x3f00000000007820 */ /* 0x000fce0000410000 */
.L_x_11158:
[----:B------:R-:W-:Y:S05]  /*e900*/  BSYNC B4 ;  /* 0x0000000000047941 */ /* 0x000fea0003800000 */
.L_x_11156:
        /* <DEDUP_REMOVED lines=10> */
.L_x_11160:
[----:B------:R-:W-:-:S04]  /*e9b0*/  FADD.FTZ R2, -R3, R2 ;  /* 0x0000000203027221 */ /* 0x000fc80000010100 */
[----:B------:R-:W-:-:S07]  /*e9c0*/  FMUL.FTZ R3, R2, 0.5 ;  /* 0x3f00000002037820 */ /* 0x000fce0000410000 */
.L_x_11161:
[----:B------:R-:W-:Y:S05]  /*e9d0*/  BSYNC B4 ;  /* 0x0000000000047941 */ /* 0x000fea0003800000 */
.L_x_11159:
[----:B------:R-:W-:Y:S01]  /*e9e0*/  FADD.FTZ R3, R3, R0 ;  /* 0x0000000003037221 */ /* 0x000fe20000010000 */
[----:B------:R-:W-:-:S04]  /*e9f0*/  FADD.FTZ R28, R27, R28 ;  /* 0x0000001c1b1c7221 */ /* 0x000fc80000010000 */
[----:B------:R-:W-:-:S06]  /*ea00*/  FMUL.FTZ R28, R28, R3 ;  /* 0x000000031c1c7220 */ /* 0x000fcc0000410000 */
[----:B------:R-:W2:Y:S01]  /*ea10*/  MUFU.SQRT R28, R28 ;  /* 0x0000001c001c7308 */ /* 0x000ea20000002000 */
[----:B------:R-:W-:Y:S05]  /*ea20*/  BRA `(.L_x_11162) ;  /* 0x0000000000487947 */ /* 0x000fea0003800000 */
.L_x_11155:
        /* <DEDUP_REMOVED lines=12> */
.L_x_11154:
[----:B------:R-:W-:Y:S01]  /*eaf0*/  FADD.FTZ R0, R28, 1 ;  /* 0x3f8000001c007421 */ /* 0x000fe20000010000 */
[----:B------:R-:W-:Y:S01]  /*eb00*/  MUFU.SQRT R3, R26 ;  /* 0x0000001a00037308 */ /* 0x000fe20000002000 */
[----:B------:R-:W-:Y:S02]  /*eb10*/  MOV R27, 0x3f800000 ;  /* 0x3f800000001b7802 */ /* 0x000fe40000000f00 */
[----:B------:R-:W-:-:S06]  /*eb20*/  FMUL.FTZ R0, R0, 0.5 ;  /* 0x3f00000000007820 */ /* 0x000fcc0000410000 */
[----:B------:R-:W2:Y:S02]  /*eb30*/  MUFU.SQRT R0, R0 ;  /* 0x0000000000007308 */ /* 0x000ea40000002000 */
[----:B--2---:R-:W-:-:S07]  /*eb40*/  FMUL.FTZ R28, R3, R0 ;  /* 0x00000000031c7220 */ /* 0x004fce0000410000 */
.L_x_11162:
[----:B------:R-:W-:Y:S05]  /*eb50*/  BSYNC B1 ;  /* 0x0000000000017941 */ /* 0x000fea0003800000 */
.L_x_11153:
[----:B------:R-:W-:Y:S05]  /*eb60*/  BRA `(.L_x_11163) ;  /* 0x0000000000087947 */ /* 0x000fea0003800000 */
.L_x_11150:
[----:B------:R-:W-:Y:S01]  /*eb70*/  FMUL.FTZ R28, R28, 16777216 ;  /* 0x4b8000001c1c7820 */ /* 0x000fe20000410000 */
[----:B------:R-:W-:-:S07]  /*eb80*/  FMUL.FTZ R27, R27, 16777216 ;  /* 0x4b8000001b1b7820 */ /* 0x000fce0000410000 */
.L_x_11163:
[----:B------:R-:W-:Y:S05]  /*eb90*/  BSYNC B0 ;  /* 0x0000000000007941 */ /* 0x000fea0003800000 */
.L_x_11149:
        /* <DEDUP_REMOVED lines=17> */
.L_x_11165:
[----:B------:R-:W-:Y:S05]  /*ecb0*/  BSYNC B4 ;  /* 0x0000000000047941 */ /* 0x000fea0003800000 */
.L_x_11164:
        /* <DEDUP_REMOVED lines=18> */
.L_x_11167:
[----:B------:R-:W-:Y:S02]  /*ede0*/  ISETP.GE.AND P0, PT, R28, RZ, PT ;  /* 0x000000ff1c00720c */ /* 0x000fe40003f06270 */
[----:B------:R-:W-:-:S11]  /*edf0*/  MOV R3, 0x3fd774eb ;  /* 0x3fd774eb00037802 */ /* 0x000fd60000000f00 */
[----:B------:R-:W-:-:S04]  /*ee00*/  @P0 FFMA.FTZ R0, R3, 0.93318945169448852539, -R0 ;  /* 0x3f6ee58103000823 */ /* 0x000fc80000010800 */
[----:B------:R-:W-:-:S07]  /*ee10*/  @!P0 FFMA.FTZ R0, R3, 0.93318945169448852539, R0 ;  /* 0x3f6ee58103008823 */ /* 0x000fce0000010000 */
.L_x_11168:
[----:B------:R-:W-:Y:S05]  /*ee20*/  BSYNC B0 ;  /* 0x0000000000007941 */ /* 0x000fea0003800000 */
.L_x_11166:
        /* <DEDUP_REMOVED lines=10> */
.L_x_11152:
[----:B------:R-:W-:Y:S05]  /*eed0*/  BSYNC B3 ;  /* 0x0000000000037941 */ /* 0x000fea0003800000 */
.L_x_11148:
[----:B------:R-:W-:Y:S02]  /*eee0*/  LOP3.LUT R14, R3, 0x80000000, R14, 0xb8, !PT ;  /* 0x80000000030e7812 */ /* 0x000fe400078eb80e */
[----:B-1----:R-:W-:Y:S01]  /*eef0*/  LOP3.LUT R15, R32, 0x80000000, R15, 0xb8, !PT ;  /* 0x80000000200f7812 */ /* 0x002fe200078eb80f */
[----:B------:R-:W-:Y:S06]  /*ef00*/  BRA `(.L_x_11137) ;  /* 0x0000001400cc7947 */ /* 0x000fec0003800000 */
.L_x_11136:
        /* <DEDUP_REMOVED lines=30> */
.L_x_11174:
[----:B------:R-:W-:Y:S05]  /*f0f0*/  BSYNC B4 ;  /* 0x0000000000047941 */ /* 0x000fea0003800000 */
.L_x_11173:
        /* <DEDUP_REMOVED lines=18> */
.L_x_11176:
[----:B------:R-:W-:Y:S02]  /*f220*/  ISETP.GE.AND P0, PT, R27, RZ, PT ;  /* 0x000000ff1b00720c */ /* 0x000fe40003f06270 */
[----:B------:R-:W-:-:S11]  /*f230*/  MOV R3, 0x3fd774eb ;  /* 0x3fd774eb00037802 */ /* 0x000fd60000000f00 */
[----:B------:R-:W-:-:S04]  /*f240*/  @P0 FFMA.FTZ R0, R3, 0.93318945169448852539, -R0 ;  /* 0x3f6ee58103000823 */ /* 0x000fc80000010800 */
[----:B------:R-:W-:-:S07]  /*f250*/  @!P0 FFMA.FTZ R0, R3, 0.93318945169448852539, R0 ;  /* 0x3f6ee58103008823 */ /* 0x000fce0000010000 */
.L_x_11177:
[----:B------:R-:W-:Y:S05]  /*f260*/  BSYNC B0 ;  /* 0x0000000000007941 */ /* 0x000fea0003800000 */
.L_x_11175:
        /* <DEDUP_REMOVED lines=13> */
.L_x_11172:
        /* <DEDUP_REMOVED lines=12> */
.L_x_11180:
[----:B------:R-:W-:Y:S05]  /*f400*/  BSYNC B4 ;  /* 0x0000000000047941 */ /* 0x000fea0003800000 */
.L_x_11179:
        /* <DEDUP_REMOVED lines=18> */
.L_x_11182:
[----:B------:R-:W-:Y:S02]  /*f530*/  ISETP.GE.AND P0, PT, R27, RZ, PT ;  /* 0x000000ff1b00720c */ /* 0x000fe40003f06270 */
[----:B------:R-:W-:-:S11]  /*f540*/  MOV R3, 0x3fd774eb ;  /* 0x3fd774eb00037802 */ /* 0x000fd60000000f00 */
[----:B------:R-:W-:-:S04]  /*f550*/  @P0 FFMA.FTZ R0, R3, 0.93318945169448852539, -R0 ;  /* 0x3f6ee58103000823 */ /* 0x000fc80000010800 */
[----:B------:R-:W-:-:S07]  /*f560*/  @!P0 FFMA.FTZ R0, R3, 0.93318945169448852539, R0 ;  /* 0x3f6ee58103008823 */ /* 0x000fce0000010000 */
.L_x_11183:
[----:B------:R-:W-:Y:S05]  /*f570*/  BSYNC B0 ;  /* 0x0000000000007941 */ /* 0x000fea0003800000 */
.L_x_11181:
        /* <DEDUP_REMOVED lines=27> */
.L_x_11171:
        /* <DEDUP_REMOVED lines=33> */
.L_x_11185:
[----:B------:R-:W-:Y:S05]  /*f940*/  BSYNC B4 ;  /* 0x0000000000047941 */ /* 0x000fea0003800000 */
.L_x_11184:
        /* <DEDUP_REMOVED lines=18> */
.L_x_11187:
[----:B------:R-:W-:Y:S02]  /*fa70*/  ISETP.GE.AND P0, PT, R27, RZ, PT ;  /* 0x000000ff1b00720c */ /* 0x000fe40003f06270 */
[----:B------:R-:W-:-:S11]  /*fa80*/  MOV R3, 0x3fd774eb ;  /* 0x3fd774eb00037802 */ /* 0x000fd60000000f00 */
[----:B------:R-:W-:-:S04]  /*fa90*/  @P0 FFMA.FTZ R0, R3, 0.93318945169448852539, -R0 ;  /* 0x3f6ee58103000823 */ /* 0x000fc80000010800 */
[----:B------:R-:W-:-:S07]  /*faa0*/  @!P0 FFMA.FTZ R0, R3, 0.93318945169448852539, R0 ;  /* 0x3f6ee58103008823 */ /* 0x000fce0000010000 */
.L_x_11188:
[----:B------:R-:W-:Y:S05]  /*fab0*/  BSYNC B0 ;  /* 0x0000000000007941 */ /* 0x000fea0003800000 */
.L_x_11186:
        /* <DEDUP_REMOVED lines=11> */
.L_x_11170:
        /* <DEDUP_REMOVED lines=23> */
.L_x_11192:
[----:B------:R-:W-:Y:S05]  /*fce0*/  BSYNC B4 ;  /* 0x0000000000047941 */ /* 0x000fea0003800000 */
.L_x_11191:
        /* <DEDUP_REMOVED lines=24> */
.L_x_11190:
        /* <DEDUP_REMOVED lines=12> */
.L_x_11194:
[----:B------:R-:W-:Y:S05]  /*ff30*/  BSYNC B4 ;  /* 0x0000000000047941 */ /* 0x000fea0003800000 */
.L_x_11193:
        /* <DEDUP_REMOVED lines=38> */
.L_x_11189:
        /* <DEDUP_REMOVED lines=33> */
.L_x_11196:
[----:B------:R-:W-:Y:S05]  /*103b0*/  BSYNC B4 ;  /* 0x0000000000047941 */ /* 0x000fea0003800000 */
.L_x_11195:
        /* <DEDUP_REMOVED lines=21> */
.L_x_11178:
[----:B------:R-:W-:Y:S05]  /*10510*/  BSYNC B3 ;  /* 0x0000000000037941 */ /* 0x000fea0003800000 */
.L_x_11169:
[----:B------:R-:W-:Y:S01]  /*10520*/  FADD.FTZ R0, R25, 0.69314718246459960938 ;  /* 0x3f31721819007421 */ /* 0x000fe20000010000 */
[----:B------:R-:W-:-:S04]  /*10530*/  LOP3.LUT R14, R3, 0x80000000, R14, 0xb8, !PT ;  /* 0x80000000030e7812 */ /* 0x000fc800078eb80e */
[----:B------:R-:W-:Y:S01]  /*10540*/  LOP3.LUT R15, R0, 0x80000000, R15, 0xb8, !PT ;  /* 0x80000000000f7812 */ /* 0x000fe200078eb80f */
[----:B------:R-:W-:Y:S06]  /*10550*/  BRA `(.L_x_11137) ;  /* 0x0000000000387947 */ /* 0x000fec0003800000 */
.L_x_11135:
        /* <DEDUP_REMOVED lines=14> */
.L_x_11137:
[----:B------:R-:W-:Y:S05]  /*10640*/  BSYNC B2 ;  /* 0x0000000000027941 */ /* 0x000fea0003800000 */
.L_x_11134:
        /* <DEDUP_REMOVED lines=109> */
.L_x_11204:
        /* <DEDUP_REMOVED lines=10> */
.L_x_11206:
[----:B------:R-:W-:-:S04]  /*10dc0*/  FADD.FTZ R20, -R0, R5 ;  /* 0x0000000500147221 */ /* 0x000fc80000010100 */
[----:B------:R-:W-:-:S07]  /*10dd0*/  FMUL.FTZ R20, R20, 0.5 ;  /* 0x3f00000014147820 */ /* 0x000fce0000410000 */
.L_x_11207:
[----:B------:R-:W-:Y:S05]  /*10de0*/  BSYNC B1 ;  /* 0x0000000000017941 */ /* 0x000fea0003800000 */
.L_x_11205:
        /* <DEDUP_REMOVED lines=11> */
.L_x_11209:
[----:B------:R-:W-:-:S04]  /*10ea0*/  FADD.FTZ R21, R2, -R21 ;  /* 0x8000001502157221 */ /* 0x000fc80000010000 */
[----:B------:R-:W-:-:S07]  /*10eb0*/  FMUL.FTZ R21, R21, 0.5 ;  /* 0x3f00000015157820 */ /* 0x000fce0000410000 */
.L_x_11210:
[----:B------:R-:W-:Y:S05]  /*10ec0*/  BSYNC B1 ;  /* 0x0000000000017941 */ /* 0x000fea0003800000 */
.L_x_11208:
        /* <DEDUP_REMOVED lines=35> */
.L_x_11203:
[----:B------:R0:W1:Y:S02]  /*11100*/  MUFU.SQRT R32, R26 ;  /* 0x0000001a00207308 */ /* 0x0000640000002000 */
.L_x_11202:
[----:B------:R-:W-:Y:S05]  /*11110*/  BSYNC B0 ;  /* 0x0000000000007941 */ /* 0x000fea0003800000 */
.L_x_11201:
        /* <DEDUP_REMOVED lines=35> */
.L_x_11214:
        /* <DEDUP_REMOVED lines=17> */
.L_x_11220:
[----:B------:R-:W-:-:S04]  /*11460*/  FADD.FTZ R0, -R0, R5 ;  /* 0x0000000500007221 */ /* 0x000fc80000010100 */
[----:B------:R-:W-:-:S07]  /*11470*/  FMUL.FTZ R0, R0, 0.5 ;  /* 0x3f00000000007820 */ /* 0x000fce0000410000 */
.L_x_11221:
[----:B------:R-:W-:Y:S05]  /*11480*/  BSYNC B4 ;  /* 0x0000000000047941 */ /* 0x000fea0003800000 */
.L_x_11219:
        /* <DEDUP_REMOVED lines=10> */
.L_x_11223:
[----:B------:R-:W-:-:S04]  /*11530*/  FADD.FTZ R2, -R3, R2 ;  /* 0x0000000203027221 */ /* 0x000fc80000010100 */
[----:B------:R-:W-:-:S07]  /*11540*/  FMUL.FTZ R3, R2, 0.5 ;  /* 0x3f00000002037820 */ /* 0x000fce0000410000 */
.L_x_11224:
[----:B------:R-:W-:Y:S05]  /*11550*/  BSYNC B4 ;  /* 0x0000000000047941 */ /* 0x000fea0003800000 */
.L_x_11222:
[----:B------:R-:W-:Y:S01]  /*11560*/  FADD.FTZ R3, R3, R0 ;  /* 0x0000000003037221 */ /* 0x000fe20000010000 */
[----:B------:R-:W-:-:S04]  /*11570*/  FADD.FTZ R28, R27, R28 ;  /* 0x0000001c1b1c7221 */ /* 0x000fc80000010000 */
[----:B------:R-:W-:-:S06]  /*11580*/  FMUL.FTZ R28, R28, R3 ;  /* 0x000000031c1c7220 */ /* 0x000fcc0000410000 */
[----:B------:R-:W2:Y:S01]  /*11590*/  MUFU.SQRT R28, R28 ;  /* 0x0000001c001c7308 */ /* 0x000ea20000002000 */
[----:B------:R-:W-:Y:S05]  /*115a0*/  BRA `(.L_x_11225) ;  /* 0x0000000000487947 */ /* 0x000fea0003800000 */
.L_x_11218:
        /* <DEDUP_REMOVED lines=12> */
.L_x_11217:
[----:B------:R-:W-:Y:S01]  /*11670*/  FADD.FTZ R0, R28, 1 ;  /* 0x3f8000001c007421 */ /* 0x000fe20000010000 */
[----:B------:R-:W-:Y:S01]  /*11680*/  MUFU.SQRT R3, R26 ;  /* 0x0000001a00037308 */ /* 0x000fe20000002000 */
[----:B------:R-:W-:Y:S02]  /*11690*/  MOV R27, 0x3f800000 ;  /* 0x3f800000001b7802 */ /* 0x000fe40000000f00 */
[----:B------:R-:W-:-:S06]  /*116a0*/  FMUL.FTZ R0, R0, 0.5 ;  /* 0x3f00000000007820 */ /* 0x000fcc0000410000 */
[----:B------:R-:W2:Y:S02]  /*116b0*/  MUFU.SQRT R0, R0 ;  /* 0x0000000000007308 */ /* 0x000ea40000002000 */
[----:B--2---:R-:W-:-:S07]  /*116c0*/  FMUL.FTZ R28, R3, R0 ;  /* 0x00000000031c7220 */ /* 0x004fce0000410000 */
.L_x_11225:
[----:B------:R-:W-:Y:S05]  /*116d0*/  BSYNC B1 ;  /* 0x0000000000017941 */ /* 0x000fea0003800000 */
.L_x_11216:
[----:B------:R-:W-:Y:S05]  /*116e0*/  BRA `(.L_x_11226) ;  /* 0x0000000000087947 */ /* 0x000fea0003800000 */
.L_x_11213:
[----:B------:R-:W-:Y:S01]  /*116f0*/  FMUL.FTZ R28, R28, 16777216 ;  /* 0x4b8000001c1c7820 */ /* 0x000fe20000410000 */
[----:B------:R-:W-:-:S07]  /*11700*/  FMUL.FTZ R27, R27, 16777216 ;  /* 0x4b8000001b1b7820 */ /* 0x000fce0000410000 */
.L_x_11226:
[----:B------:R-:W-:Y:S05]  /*11710*/  BSYNC B0 ;  /* 0x0000000000007941 */ /* 0x000fea0003800000 */
.L_x_11212:
        /* <DEDUP_REMOVED lines=17> */
.L_x_11228:
[----:B------:R-:W-:Y:S05]  /*11830*/  BSYNC B4 ;  /* 0x0000000000047941 */ /* 0x000fea0003800000 */
.L_x_11227:
        /* <DEDUP_REMOVED lines=18> */
.L_x_11230:
[----:B------:R-:W-:Y:S02]  /*11960*/  ISETP.GE.AND P0, PT, R28, RZ, PT ;  /* 0x000000ff1c00720c */ /* 0x000fe40003f06270 */
[----:B------:R-:W-:-:S11]  /*11970*/  MOV R3, 0x3fd774eb ;  /* 0x3fd774eb00037802 */ /* 0x000fd60000000f00 */
[----:B------:R-:W-:-:S04]  /*11980*/  @P0 FFMA.FTZ R0, R3, 0.93318945169448852539, -R0 ;  /* 0x3f6ee58103000823 */ /* 0x000fc80000010800 */
[----:B------:R-:W-:-:S07]  /*11990*/  @!P0 FFMA.FTZ R0, R3, 0.93318945169448852539, R0 ;  /* 0x3f6ee58103008823 */ /* 0x000fce0000010000 */
.L_x_11231:
[----:B------:R-:W-:Y:S05]  /*119a0*/  BSYNC B0 ;  /* 0x0000000000007941 */ /* 0x000fea0003800000 */
.L_x_11229:
        /* <DEDUP_REMOVED lines=10> */
.L_x_11215:
[----:B------:R-:W-:Y:S05]  /*11a50*/  BSYNC B3 ;  /* 0x0000000000037941 */ /* 0x000fea0003800000 */
.L_x_11211:
[----:B------:R-:W-:Y:S02]  /*11a60*/  LOP3.LUT R16, R3, 0x80000000, R16, 0xb8, !PT ;  /* 0x8000000003107812 */ /* 0x000fe400078eb810 */
[----:B-1----:R-:W-:Y:S01]  /*11a70*/  LOP3.LUT R17, R32, 0x80000000, R17, 0xb8, !PT ;  /* 0x8000000020117812 */ /* 0x002fe200078eb811 */
[----:B------:R-:W-:Y:S06]  /*11a80*/  BRA `(.L_x_11200) ;  /* 0x0000001400cc7947 */ /* 0x000fec0003800000 */
.L_x_11199:
        /* <DEDUP_REMOVED lines=30> */
.L_x_11237:
[----:B------:R-:W-:Y:S05]  /*11c70*/  BSYNC B4 ;  /* 0x0000000000047941 */ /* 0x000fea0003800000 */
.L_x_11236:
        /* <DEDUP_REMOVED lines=18> */
.L_x_11239:
[----:B------:R-:W-:Y:S02]  /*11da0*/  ISETP.GE.AND P0, PT, R27, RZ, PT ;  /* 0x000000ff1b00720c */ /* 0x000fe40003f06270 */
[----:B------:R-:W-:-:S11]  /*11db0*/  MOV R3, 0x3fd774eb ;  /* 0x3fd774eb00037802 */ /* 0x000fd60000000f00 */
[----:B------:R-:W-:-:S04]  /*11dc0*/  @P0 FFMA.FTZ R0, R3, 0.93318945169448852539, -R0 ;  /* 0x3f6ee58103000823 */ /* 0x000fc80000010800 */
[----:B------:R-:W-:-:S07]  /*11dd0*/  @!P0 FFMA.FTZ R0, R3, 0.93318945169448852539, R0 ;  /* 0x3f6ee58103008823 */ /* 0x000fce0000010000 */
.L_x_11240:
[----:B------:R-:W-:Y:S05]  /*11de0*/  BSYNC B0 ;  /* 0x0000000000007941 */ /* 0x000fea0003800000 */
.L_x_11238:
        /* <DEDUP_REMOVED lines=13> */
.L_x_11235:
        /* <DEDUP_REMOVED lines=12> */
.L_x_11243:
[----:B------:R-:W-:Y:S05]  /*11f80*/  BSYNC B4 ;  /* 0x0000000000047941 */ /* 0x000fea0003800000 */
.L_x_11242:
        /* <DEDUP_REMOVED lines=18> */
.L_x_11245:
[----:B------:R-:W-:Y:S02]  /*120b0*/  ISETP.GE.AND P0, PT, R27, RZ, PT ;  /* 0x000000ff1b00720c */ /* 0x000fe40003f06270 */
[----:B------:R-:W-:-:S11]  /*120c0*/  MOV R3, 0x3fd774eb ;  /* 0x3fd774eb00037802 */ /* 0x000fd60000000f00 */
[----:B------:R-:W-:-:S04]  /*120d0*/  @P0 FFMA.FTZ R0, R3, 0.93318945169448852539, -R0 ;  /* 0x3f6ee58103000823 */ /* 0x000fc80000010800 */
[----:B------:R-:W-:-:S07]  /*120e0*/  @!P0 FFMA.FTZ R0, R3, 0.93318945169448852539, R0 ;  /* 0x3f6ee58103008823 */ /* 0x000fce0000010000 */
.L_x_11246:
[----:B------:R-:W-:Y:S05]  /*120f0*/  BSYNC B0 ;  /* 0x0000000000007941 */ /* 0x000fea0003800000 */
.L_x_11244:
        /* <DEDUP_REMOVED lines=27> */
.L_x_11234:
        /* <DEDUP_REMOVED lines=33> */
.L_x_11248:
[----:B------:R-:W-:Y:S05]  /*124c0*/  BSYNC B4 ;  /* 0x0000000000047941 */ /* 0x000fea0003800000 */
.L_x_11247:
        /* <DEDUP_REMOVED lines=18> */
.L_x_11250:
[----:B------:R-:W-:Y:S02]  /*125f0*/  ISETP.GE.AND P0, PT, R27, RZ, PT ;  /* 0x000000ff1b00720c */ /* 0x000fe40003f06270 */
[----:B------:R-:W-:-:S11]  /*12600*/  MOV R3, 0x3fd774eb ;  /* 0x3fd774eb00037802 */ /* 0x000fd60000000f00 */
[----:B------:R-:W-:-:S04]  /*12610*/  @P0 FFMA.FTZ R0, R3, 0.93318945169448852539, -R0 ;  /* 0x3f6ee58103000823 */ /* 0x000fc80000010800 */
[----:B------:R-:W-:-:S07]  /*12620*/  @!P0 FFMA.FTZ R0, R3, 0.93318945169448852539, R0 ;  /* 0x3f6ee58103008823 */ /* 0x000fce0000010000 */
.L_x_11251:
[----:B------:R-:W-:Y:S05]  /*12630*/  BSYNC B0 ;  /* 0x0000000000007941 */ /* 0x000fea0003800000 */
.L_x_11249:
        /* <DEDUP_REMOVED lines=11> */
.L_x_11233:
        /* <DEDUP_REMOVED lines=23> */
.L_x_11255:
[----:B------:R-:W-:Y:S05]  /*12860*/  BSYNC B4 ;  /* 0x0000000000047941 */ /* 0x000fea0003800000 */
.L_x_11254:
        /* <DEDUP_REMOVED lines=24> */
.L_x_11253:
        /* <DEDUP_REMOVED lines=12> */
.L_x_11257:
[----:B------:R-:W-:Y:S05]  /*12ab0*/  BSYNC B4 ;  /* 0x0000000000047941 */ /* 0x000fea0003800000 */
.L_x_11256:
        /* <DEDUP_REMOVED lines=38> */
.L_x_11252:
        /* <DEDUP_REMOVED lines=33> */
.L_x_11259:
[----:B------:R-:W-:Y:S05]  /*12f30*/  BSYNC B4 ;  /* 0x0000000000047941 */ /* 0x000fea0003800000 */
.L_x_11258:
        /* <DEDUP_REMOVED lines=21> */
.L_x_11241:
[----:B------:R-:W-:Y:S05]  /*13090*/  BSYNC B3 ;  /* 0x0000000000037941 */ /* 0x000fea0003800000 */
.L_x_11232:
[----:B------:R-:W-:Y:S01]  /*130a0*/  FADD.FTZ R0, R25, 0.69314718246459960938 ;  /* 0x3f31721819007421 */ /* 0x000fe20000010000 */
[----:B------:R-:W-:-:S04]  /*130b0*/  LOP3.LUT R16, R3, 0x80000000, R16, 0xb8, !PT ;  /* 0x8000000003107812 */ /* 0x000fc800078eb810 */
[----:B------:R-:W-:Y:S01]  /*130c0*/  LOP3.LUT R17, R0, 0x80000000, R17, 0xb8, !PT ;  /* 0x8000000000117812 */ /* 0x000fe200078eb811 */
[----:B------:R-:W-:Y:S06]  /*130d0*/  BRA `(.L_x_11200) ;  /* 0x0000000000387947 */ /* 0x000fec0003800000 */
.L_x_11198:
        /* <DEDUP_REMOVED lines=14> */
.L_x_11200:
[----:B------:R-:W-:Y:S05]  /*131c0*/  BSYNC B2 ;  /* 0x0000000000027941 */ /* 0x000fea0003800000 */
.L_x_11197:
        /* <DEDUP_REMOVED lines=109> */
.L_x_11267:
        /* <DEDUP_REMOVED lines=10> */
.L_x_11269:
[----:B------:R-:W-:-:S04]  /*13940*/  FADD.FTZ R20, -R0, R5 ;  /* 0x0000000500147221 */ /* 0x000fc80000010100 */
[----:B------:R-:W-:-:S07]  /*13950*/  FMUL.FTZ R20, R20, 0.5 ;  /* 0x3f00000014147820 */ /* 0x000fce0000410000 */
.L_x_11270:
[----:B------:R-:W-:Y:S05]  /*13960*/  BSYNC B1 ;  /* 0x0000000000017941 */ /* 0x000fea0003800000 */
.L_x_11268:
        /* <DEDUP_REMOVED lines=11> */
.L_x_11272:
[----:B------:R-:W-:-:S04]  /*13a20*/  FADD.FTZ R21, R2, -R21 ;  /* 0x8000001502157221 */ /* 0x000fc80000010000 */
[----:B------:R-:W-:-:S07]  /*13a30*/  FMUL.FTZ R21, R21, 0.5 ;  /* 0x3f00000015157820 */ /* 0x000fce0000410000 */
.L_x_11273:
[----:B------:R-:W-:Y:S05]  /*13a40*/  BSYNC B1 ;  /* 0x0000000000017941 */ /* 0x000fea0003800000 */
.L_x_11271:
        /* <DEDUP_REMOVED lines=35> */
.L_x_11266:
[----:B------:R0:W1:Y:S02]  /*13c80*/  MUFU.SQRT R32, R26 ;  /* 0x0000001a00207308 */ /* 0x0000640000002000 */
.L_x_11265:
[----:B------:R-:W-:Y:S05]  /*13c90*/  BSYNC B0 ;  /* 0x0000000000007941 */ /* 0x000fea0003800000 */
.L_x_11264:
        /* <DEDUP_REMOVED lines=35> */
.L_x_11277:
        /* <DEDUP_REMOVED lines=17> */
.L_x_11283:
[----:B------:R-:W-:-:S04]  /*13fe0*/  FADD.FTZ R0, -R0, R5 ;  /* 0x0000000500007221 */ /* 0x000fc80000010100 */
[----:B------:R-:W-:-:S07]  /*13ff0*/  FMUL.FTZ R0, R0, 0.5 ;  /* 0x3f00000000007820 */ /* 0x000fce0000410000 */
.L_x_11284:
[----:B------:R-:W-:Y:S05]  /*14000*/  BSYNC B4 ;  /* 0x0000000000047941 */ /* 0x000fea0003800000 */
.L_x_11282:
        /* <DEDUP_REMOVED lines=10> */
.L_x_11286:
[----:B------:R-:W-:-:S04]  /*140b0*/  FADD.FTZ R2, -R3, R2 ;  /* 0x0000000203027221 */ /* 0x000fc80000010100 */
[----:B------:R-:W-:-:S07]  /*140c0*/  FMUL.FTZ R3, R2, 0.5 ;  /* 0x3f00000002037820 */ /* 0x000fce0000410000 */
.L_x_11287:
[----:B------:R-:W-:Y:S05]  /*140d0*/  BSYNC B4 ;  /* 0x0000000000047941 */ /* 0x000fea0003800000 */
.L_x_11285:
[----:B------:R-:W-:Y:S01]  /*140e0*/  FADD.FTZ R3, R3, R0 ;  /* 0x0000000003037221 */ /* 0x000fe20000010000 */
[----:B------:R-:W-:-:S04]  /*140f0*/  FADD.FTZ R28, R27, R28 ;  /* 0x0000001c1b1c7221 */ /* 0x000fc80000010000 */
[----:B------:R-:W-:-:S06]  /*14100*/  FMUL.FTZ R28, R28, R3 ;  /* 0x000000031c1c7220 */ /* 0x000fcc0000410000 */
[----:B------:R-:W2:Y:S01]  /*14110*/  MUFU.SQRT R28, R28 ;  /* 0x0000001c001c7308 */ /* 0x000ea20000002000 */
[----:B------:R-:W-:Y:S05]  /*14120*/  BRA `(.L_x_11288) ;  /* 0x0000000000487947 */ /* 0x000fea0003800000 */
.L_x_11281:
        /* <DEDUP_REMOVED lines=12> */
.L_x_11280:
[----:B------:R-:W-:Y:S01]  /*141f0*/  FADD.FTZ R0, R28, 1 ;  /* 0x3f8000001c007421 */ /* 0x000fe20000010000 */
[----:B------:R-:W-:Y:S01]  /*14200*/  MUFU.SQRT R3, R26 ;  /* 0x0000001a00037308 */ /* 0x000fe20000002000 */
[----:B------:R-:W-:Y:S02]  /*14210*/  MOV R27, 0x3f800000 ;  /* 0x3f800000001b7802 */ /* 0x000fe40000000f00 */
[----:B------:R-:W-:-:S06]  /*14220*/  FMUL.FTZ R0, R0, 0.5 ;  /* 0x3f00000000007820 */ /* 0x000fcc0000410000 */
[----:B------:R-:W2:Y:S02]  /*14230*/  MUFU.SQRT R0, R0 ;  /* 0x0000000000007308 */ /* 0x000ea40000002000 */
[----:B--2---:R-:W-:-:S07]  /*14240*/  FMUL.FTZ R28, R3, R0 ;  /* 0x00000000031c7220 */ /* 0x004fce0000410000 */
.L_x_11288:
[----:B------:R-:W-:Y:S05]  /*14250*/  BSYNC B1 ;  /* 0x0000000000017941 */ /* 0x000fea0003800000 */
.L_x_11279:
[----:B------:R-:W-:Y:S05]  /*14260*/  BRA `(.L_x_11289) ;  /* 0x0000000000087947 */ /* 0x000fea0003800000 */
.L_x_11276:
[----:B------:R-:W-:Y:S01]  /*14270*/  FMUL.FTZ R28, R28, 16777216 ;  /* 0x4b8000001c1c7820 */ /* 0x000fe20000410000 */
[----:B------:R-:W-:-:S07]  /*14280*/  FMUL.FTZ R27, R27, 16777216 ;  /* 0x4b8000001b1b7820 */ /* 0x000fce0000410000 */
.L_x_11289:
[----:B------:R-:W-:Y:S05]  /*14290*/  BSYNC B0 ;  /* 0x0000000000007941 */ /* 0x000fea0003800000 */
.L_x_11275:
        /* <DEDUP_REMOVED lines=17> */
.L_x_11291:
[----:B------:R-:W-:Y:S05]  /*143b0*/  BSYNC B4 ;  /* 0x0000000000047941 */ /* 0x000fea0003800000 */
.L_x_11290:
        /* <DEDUP_REMOVED lines=18> */
.L_x_11293:
[----:B------:R-:W-:Y:S02]  /*144e0*/  ISETP.GE.AND P0, PT, R28, RZ, PT ;  /* 0x000000ff1c00720c */ /* 0x000fe40003f06270 */
[----:B------:R-:W-:-:S11]  /*144f0*/  MOV R3, 0x3fd774eb ;  /* 0x3fd774eb00037802 */ /* 0x000fd60000000f00 */
[----:B------:R-:W-:-:S04]  /*14500*/  @P0 FFMA.FTZ R0, R3, 0.93318945169448852539, -R0 ;  /* 0x3f6ee58103000823 */ /* 0x000fc80000010800 */
[----:B------:R-:W-:-:S07]  /*14510*/  @!P0 FFMA.FTZ R0, R3, 0.93318945169448852539, R0 ;  /* 0x3f6ee58103008823 */ /* 0x000fce0000010000 */
.L_x_11294:
[----:B------:R-:W-:Y:S05]  /*14520*/  BSYNC B0 ;  /* 0x0000000000007941 */ /* 0x000fea0003800000 */
.L_x_11292:
        /* <DEDUP_REMOVED lines=10> */
.L_x_11278:
[----:B------:R-:W-:Y:S05]  /*145d0*/  BSYNC B3 ;  /* 0x0000000000037941 */ /* 0x000fea0003800000 */
.L_x_11274:
[----:B------:R-:W-:Y:S02]  /*145e0*/  LOP3.LUT R18, R3, 0x80000000, R18, 0xb8, !PT ;  /* 0x8000000003127812 */ /* 0x000fe400078eb812 */
[----:B-1----:R-:W-:Y:S01]  /*145f0*/  LOP3.LUT R19, R32, 0x80000000, R19, 0xb8, !PT ;  /* 0x8000000020137812 */ /* 0x002fe200078eb813 */
[----:B------:R-:W-:Y:S06]  /*14600*/  BRA `(.L_x_11263) ;  /* 0x0000001400cc7947 */ /* 0x000fec0003800000 */
.L_x_11262:
        /* <DEDUP_REMOVED lines=30> */
.L_x_11300:
[----:B------:R-:W-:Y:S05]  /*147f0*/  BSYNC B4 ;  /* 0x0000000000047941 */ /* 0x000fea0003800000 */
.L_x_11299:
        /* <DEDUP_REMOVED lines=18> */
.L_x_11302:
[----:B------:R-:W-:Y:S02]  /*14920*/  ISETP.GE.AND P0, PT, R27, RZ, PT ;  /* 0x000000ff1b00720c */ /* 0x000fe40003f06270 */
[----:B------:R-:W-:-:S11]  /*14930*/  MOV R3, 0x3fd774eb ;  /* 0x3fd774eb00037802 */ /* 0x000fd60000000f00 */
[----:B------:R-:W-:-:S04]  /*14940*/  @P0 FFMA.FTZ R0, R3, 0.93318945169448852539, -R0 ;  /* 0x3f6ee58103000823 */ /* 0x000fc80000010800 */
[----:B------:R-:W-:-:S07]  /*14950*/  @!P0 FFMA.FTZ R0, R3, 0.93318945169448852539, R0 ;  /* 0x3f6ee58103008823 */ /* 0x000fce0000010000 */
.L_x_11303:
[----:B------:R-:W-:Y:S05]  /*14960*/  BSYNC B0 ;  /* 0x0000000000007941 */ /* 0x000fea0003800000 */
.L_x_11301:
        /* <DEDUP_REMOVED lines=13> */
.L_x_11298:
        /* <DEDUP_REMOVED lines=12> */
.L_x_11306:
[----:B------:R-:W-:Y:S05]  /*14b00*/  BSYNC B4 ;  /* 0x0000000000047941 */ /* 0x000fea0003800000 */
.L_x_11305:
        /* <DEDUP_REMOVED lines=18> */
.L_x_11308:
[----:B------:R-:W-:Y:S02]  /*14c30*/  ISETP.GE.AND P0, PT, R27, RZ, PT ;  /* 0x000000ff1b00720c */ /* 0x000fe40003f06270 */
[----:B------:R-:W-:-:S11]  /*14c40*/  MOV R3, 0x3fd774eb ;  /* 0x3fd774eb00037802 */ /* 0x000fd60000000f00 */
[----:B------:R-:W-:-:S04]  /*14c50*/  @P0 FFMA.FTZ R0, R3, 0.93318945169448852539, -R0 ;  /* 0x3f6ee58103000823 */ /* 0x000fc80000010800 */
[----:B------:R-:W-:-:S07]  /*14c60*/  @!P0 FFMA.FTZ R0, R3, 0.93318945169448852539, R0 ;  /* 0x3f6ee58103008823 */ /* 0x000fce0000010000 */
.L_x_11309:
[----:B------:R-:W-:Y:S05]  /*14c70*/  BSYNC B0 ;  /* 0x0000000000007941 */ /* 0x000fea0003800000 */
.L_x_11307:
        /* <DEDUP_REMOVED lines=27> */
.L_x_11297:
        /* <DEDUP_REMOVED lines=33> */
.L_x_11311:
[----:B------:R-:W-:Y:S05]  /*15040*/  BSYNC B4 ;  /* 0x0000000000047941 */ /* 0x000fea0003800000 */
.L_x_11310:
        /* <DEDUP_REMOVED lines=18> */
.L_x_11313:
[----:B------:R-:W-:Y:S02]  /*15170*/  ISETP.GE.AND P0, PT, R27, RZ, PT ;  /* 0x000000ff1b00720c */ /* 0x000fe40003f06270 */
[----:B------:R-:W-:-:S11]  /*15180*/  MOV R3, 0x3fd774eb ;  /* 0x3fd774eb00037802 */ /* 0x000fd60000000f00 */
[----:B------:R-:W-:-:S04]  /*15190*/  @P0 FFMA.FTZ R0, R3, 0.93318945169448852539, -R0 ;  /* 0x3f6ee58103000823 */ /* 0x000fc80000010800 */
[----:B------:R-:W-:-:S07]  /*151a0*/  @!P0 FFMA.FTZ R0, R3, 0.93318945169448852539, R0 ;  /* 0x3f6ee58103008823 */ /* 0x000fce0000010000 */
.L_x_11314:
[----:B------:R-:W-:Y:S05]  /*151b0*/  BSYNC B0 ;  /* 0x0000000000007941 */ /* 0x000fea0003800000 */
.L_x_11312:
        /* <DEDUP_REMOVED lines=11> */
.L_x_11296:
        /* <DEDUP_REMOVED lines=23> */
.L_x_11318:
[----:B------:R-:W-:Y:S05]  /*153e0*/  BSYNC B4 ;  /* 0x0000000000047941 */ /* 0x000fea0003800000 */
.L_x_11317:
        /* <DEDUP_REMOVED lines=24> */
.L_x_11316:
        /* <DEDUP_REMOVED lines=12> */
.L_x_11320:
[----:B------:R-:W-:Y:S05]  /*15630*/  BSYNC B4 ;  /* 0x0000000000047941 */ /* 0x000fea0003800000 */
.L_x_11319:
        /* <DEDUP_REMOVED lines=38> */
.L_x_11315:
        /* <DEDUP_REMOVED lines=33> */
.L_x_11322:
[----:B------:R-:W-:Y:S05]  /*15ab0*/  BSYNC B4 ;  /* 0x0000000000047941 */ /* 0x000fea0003800000 */
.L_x_11321:
        /* <DEDUP_REMOVED lines=21> */
.L_x_11304:
[----:B------:R-:W-:Y:S05]  /*15c10*/  BSYNC B3 ;  /* 0x0000000000037941 */ /* 0x000fea0003800000 */
.L_x_11295:
[----:B------:R-:W-:Y:S01]  /*15c20*/  FADD.FTZ R0, R25, 0.69314718246459960938 ;  /* 0x3f31721819007421 */ /* 0x000fe20000010000 */
[----:B------:R-:W-:-:S04]  /*15c30*/  LOP3.LUT R18, R3, 0x80000000, R18, 0xb8, !PT ;  /* 0x8000000003127812 */ /* 0x000fc800078eb812 */
[----:B------:R-:W-:Y:S01]  /*15c40*/  LOP3.LUT R19, R0, 0x80000000, R19, 0xb8, !PT ;  /* 0x8000000000137812 */ /* 0x000fe200078eb813 */
[----:B------:R-:W-:Y:S06]  /*15c50*/  BRA `(.L_x_11263) ;  /* 0x0000000000387947 */ /* 0x000fec0003800000 */
.L_x_11261:
        /* <DEDUP_REMOVED lines=14> */
.L_x_11263:
[----:B------:R-:W-:Y:S05]  /*15d40*/  BSYNC B2 ;  /* 0x0000000000027941 */ /* 0x000fea0003800000 */
.L_x_11260:
        /* <DEDUP_REMOVED lines=12> */
.L_x_10818:
        /* <DEDUP_REMOVED lines=170> */
.L_x_11330:
        /* <DEDUP_REMOVED lines=10> */
.L_x_11332:
[----:B------:R-:W-:-:S04]  /*16950*/  FADD.FTZ R4, -R2, R5 ;  /* 0x0000000502047221 */ /* 0x000fc80000010100 */
[----:B------:R-:W-:-:S07]  /*16960*/  FMUL.FTZ R4, R4, 0.5 ;  /* 0x3f00000004047820 */ /* 0x000fce0000410000 */
.L_x_11333:
[----:B------:R-:W-:Y:S05]  /*16970*/  BSYNC B1 ;  /* 0x0000000000017941 */ /* 0x000fea0003800000 */
.L_x_11331:
        /* <DEDUP_REMOVED lines=11> */
.L_x_11335:
[----:B------:R-:W-:-:S04]  /*16a30*/  FADD.FTZ R20, R10, -R21 ;  /* 0x800000150a147221 */ /* 0x000fc80000010000 */
[----:B------:R-:W-:-:S07]  /*16a40*/  FMUL.FTZ R21, R20, 0.5 ;  /* 0x3f00000014157820 */ /* 0x000fce0000410000 */
.L_x_11336:
[----:B------:R-:W-:Y:S05]  /*16a50*/  BSYNC B1 ;  /* 0x0000000000017941 */ /* 0x000fea0003800000 */
.L_x_11334:
        /* <DEDUP_REMOVED lines=35> */
.L_x_11329:
[----:B------:R0:W1:Y:S02]  /*16c90*/  MUFU.SQRT R4, R0 ;  /* 0x0000000000047308 */ /* 0x0000640000002000 */
.L_x_11328:
[----:B------:R-:W-:Y:S05]  /*16ca0*/  BSYNC B0 ;  /* 0x0000000000007941 */ /* 0x000fea0003800000 */
.L_x_11327:
        /* <DEDUP_REMOVED lines=35> */
.L_x_11340:
        /* <DEDUP_REMOVED lines=17> */
.L_x_11346:
[----:B------:R-:W-:-:S04]  /*16ff0*/  FADD.FTZ R0, -R2, R5 ;  /* 0x0000000502007221 */ /* 0x000fc80000010100 */
[----:B------:R-:W-:-:S07]  /*17000*/  FMUL.FTZ R0, R0, 0.5 ;  /* 0x3f00000000007820 */ /* 0x000fce0000410000 */
.L_x_11347:
[----:B------:R-:W-:Y:S05]  /*17010*/  BSYNC B4 ;  /* 0x0000000000047941 */ /* 0x000fea0003800000 */
.L_x_11345:
        /* <DEDUP_REMOVED lines=10> */
.L_x_11349:
[----:B------:R-:W-:-:S04]  /*170c0*/  FADD.FTZ R3, -R3, R10 ;  /* 0x0000000a03037221 */ /* 0x000fc80000010100 */
[----:B------:R-:W-:-:S07]  /*170d0*/  FMUL.FTZ R3, R3, 0.5 ;  /* 0x3f00000003037820 */ /* 0x000fce0000410000 */
.L_x_11350:
[----:B------:R-:W-:Y:S05]  /*170e0*/  BSYNC B4 ;  /* 0x0000000000047941 */ /* 0x000fea0003800000 */
.L_x_11348:
[----:B------:R-:W-:Y:S01]  /*170f0*/  FADD.FTZ R0, R3, R0 ;  /* 0x0000000003007221 */ /* 0x000fe20000010000 */
[----:B------:R-:W-:Y:S01]  /*17100*/  FADD.FTZ R11, R11, |R12| ;  /* 0x4000000c0b0b7221 */ /* 0x000fe20000010000 */
[----:B------:R-:W-:-:S03]  /*17110*/  MOV R10, R23 ;  /* 0x00000017000a7202 */ /* 0x000fc60000000f00 */
[----:B------:R-:W-:-:S06]  /*17120*/  FMUL.FTZ R11, R11, R0 ;  /* 0x000000000b0b7220 */ /* 0x000fcc0000410000 */
[----:B------:R-:W0:Y:S01]  /*17130*/  MUFU.SQRT R11, R11 ;  /* 0x0000000b000b7308 */ /* 0x000e220000002000 */
[----:B------:R-:W-:Y:S05]  /*17140*/  BRA `(.L_x_11351) ;  /* 0x00000000004c7947 */ /* 0x000fea0003800000 */
.L_x_11344:
        /* <DEDUP_REMOVED lines=13> */
.L_x_11343:
[----:B------:R-:W-:Y:S01]  /*17220*/  FADD.FTZ R2, R11, 1 ;  /* 0x3f8000000b027421 */ /* 0x000fe20000010000 */
[----:B------:R-:W-:Y:S01]  /*17230*/  MUFU.SQRT R3, R0 ;  /* 0x0000000000037308 */ /* 0x000fe20000002000 */
[----:B------:R-:W-:Y:S02]  /*17240*/  HFMA2.MMA R10, -RZ, RZ, 1.875, 0 ;  /* 0x3f800000ff0a7435 */ /* 0x000fe400000001ff */
[----:B------:R-:W-:-:S06]  /*17250*/  FMUL.FTZ R2, R2, 0.5 ;  /* 0x3f00000002027820 */ /* 0x000fcc0000410000 */
[----:B------:R-:W2:Y:S02]  /*17260*/  MUFU.SQRT R2, R2 ;  /* 0x0000000200027308 */ /* 0x000ea40000002000 */
[----:B--2---:R-:W-:-:S07]  /*17270*/  FMUL.FTZ R11, R3, R2 ;  /* 0x00000002030b7220 */ /* 0x004fce0000410000 */
.L_x_11351:
[----:B------:R-:W-:Y:S05]  /*17280*/  BSYNC B1 ;  /* 0x0000000000017941 */ /* 0x000fea0003800000 */
.L_x_11342:
[----:B------:R-:W-:Y:S05]  /*17290*/  BRA `(.L_x_11352) ;  /* 0x0000000000087947 */ /* 0x000fea0003800000 */
.L_x_11339:
[----:B------:R-:W-:Y:S01]  /*172a0*/  FMUL.FTZ R11, R11, 16777216 ;  /* 0x4b8000000b0b7820 */ /* 0x000fe20000410000 */
[----:B------:R-:W-:-:S07]  /*172b0*/  FMUL.FTZ R10, |R12|, 16777216 ;  /* 0x4b8000000c0a7820 */ /* 0x000fce0000410200 */
.L_x_11352:
[----:B------:R-:W-:Y:S05]  /*172c0*/  BSYNC B0 ;  /* 0x0000000000007941 */ /* 0x000fea0003800000 */
.L_x_11338:
        /* <DEDUP_REMOVED lines=16> */
[----:B-1----:R-:W-:Y:S05]  /*173d0*/  CALL.REL.NOINC `($__internal_13_$__cuda_sm3x_div_rn_ftz_f32_slowpath) ;  /* 0x00000154002c7944 */ /* 0x002fea0003c00000 */
.L_x_11354:
[----:B------:R-:W-:Y:S05]  /*173e0*/  BSYNC B4 ;  /* 0x0000000000047941 */ /* 0x000fea0003800000 */
.L_x_11353:
        /* <DEDUP_REMOVED lines=18> */
.L_x_11356:
[----:B------:R-:W-:Y:S02]  /*17510*/  ISETP.GE.AND P0, PT, R11, RZ, PT ;  /* 0x000000ff0b00720c */ /* 0x000fe40003f06270 */
[----:B------:R-:W-:-:S11]  /*17520*/  MOV R3, 0x3fd774eb ;  /* 0x3fd774eb00037802 */ /* 0x000fd60000000f00 */
[----:B------:R-:W-:-:S04]  /*17530*/  @P0 FFMA.FTZ R0, R3, 0.93318945169448852539, -R0 ;  /* 0x3f6ee58103000823 */ /* 0x000fc80000010800 */
[----:B------:R-:W-:-:S07]  /*17540*/  @!P0 FFMA.FTZ R0, R3, 0.93318945169448852539, R0 ;  /* 0x3f6ee58103008823 */ /* 0x000fce0000010000 */
.L_x_11357:
[----:B------:R-:W-:Y:S05]  /*17550*/  BSYNC B0 ;  /* 0x0000000000007941 */ /* 0x000fea0003800000 */
.L_x_11355:
        /* <DEDUP_REMOVED lines=13> */
.L_x_11341:
[----:B------:R-:W-:Y:S05]  /*17630*/  BSYNC B3 ;  /* 0x0000000000037941 */ /* 0x000fea0003800000 */
.L_x_11337:
[----:B------:R-:W-:Y:S02]  /*17640*/  LOP3.LUT R10, R3, 0x80000000, R12, 0xb8, !PT ;  /* 0x80000000030a7812 */ /* 0x000fe400078eb80c */
[----:B-1----:R-:W-:Y:S01]  /*17650*/  LOP3.LUT R11, R4, 0x80000000, R13, 0xb8, !PT ;  /* 0x80000000040b7812 */ /* 0x002fe200078eb80d */
[----:B------:R-:W-:Y:S06]  /*17660*/  BRA `(.L_x_11324) ;  /* 0x0000001800047947 */ /* 0x000fec0003800000 */
.L_x_11326:
        /* <DEDUP_REMOVED lines=29> */
[----:B------:R-:W-:Y:S05]  /*17840*/  CALL.REL.NOINC `($__internal_13_$__cuda_sm3x_div_rn_ftz_f32_slowpath) ;  /* 0x0000015000107944 */ /* 0x000fea0003c00000 */
.L_x_11363:
[----:B------:R-:W-:Y:S05]  /*17850*/  BSYNC B4 ;  /* 0x0000000000047941 */ /* 0x000fea0003800000 */
.L_x_11362:
        /* <DEDUP_REMOVED lines=19> */
.L_x_11365:
[----:B------:R-:W-:Y:S01]  /*17990*/  FADD.FTZ R3, -R13, -RZ ;  /* 0x800000ff0d037221 */ /* 0x000fe20000010100 */
[----:B------:R-:W-:-:S04]  /*179a0*/  MOV R5, 0x3fd774eb ;  /* 0x3fd774eb00057802 */ /* 0x000fc80000000f00 */
[----:B------:R-:W-:-:S13]  /*179b0*/  ISETP.GE.AND P0, PT, R3, RZ, PT ;  /* 0x000000ff0300720c */ /* 0x000fda0003f06270 */
[----:B------:R-:W-:-:S04]  /*179c0*/  @P0 FFMA.FTZ R0, R5, 0.93318945169448852539, -R0 ;  /* 0x3f6ee58105000823 */ /* 0x000fc80000010800 */
[----:B------:R-:W-:-:S07]  /*179d0*/  @!P0 FFMA.FTZ R0, R5, 0.93318945169448852539, R0 ;  /* 0x3f6ee58105008823 */ /* 0x000fce0000010000 */
.L_x_11366:
[----:B------:R-:W-:Y:S05]  /*179e0*/  BSYNC B0 ;  /* 0x0000000000007941 */ /* 0x000fea0003800000 */
.L_x_11364:
        /* <DEDUP_REMOVED lines=14> */
.L_x_11361:
        /* <DEDUP_REMOVED lines=12> */
.L_x_11369:
[----:B------:R-:W-:Y:S05]  /*17b90*/  BSYNC B4 ;  /* 0x0000000000047941 */ /* 0x000fea0003800000 */
.L_x_11368:
        /* <DEDUP_REMOVED lines=19> */
.L_x_11371:
[----:B------:R-:W-:Y:S01]  /*17cd0*/  FADD.FTZ R0, -R13, -RZ ;  /* 0x800000ff0d007221 */ /* 0x000fe20000010100 */
[----:B------:R-:W-:-:S04]  /*17ce0*/  MOV R2, 0x3fd774eb ;  /* 0x3fd774eb00027802 */ /* 0x000fc80000000f00 */
[----:B------:R-:W-:-:S13]  /*17cf0*/  ISETP.GE.AND P0, PT, R0, RZ, PT ;  /* 0x000000ff0000720c */ /* 0x000fda0003f06270 */
[----:B------:R-:W-:-:S04]  /*17d00*/  @P0 FFMA.FTZ R3, R2, 0.93318945169448852539, -R3 ;  /* 0x3f6ee58102030823 */ /* 0x000fc80000010803 */
[----:B------:R-:W-:-:S07]  /*17d10*/  @!P0 FFMA.FTZ R3, R2, 0.93318945169448852539, R3 ;  /* 0x3f6ee58102038823 */ /* 0x000fce0000010003 */
.L_x_11372:
[----:B------:R-:W-:Y:S05]  /*17d20*/  BSYNC B0 ;  /* 0x0000000000007941 */ /* 0x000fea0003800000 */
.L_x_11370:
        /* <DEDUP_REMOVED lines=30> */
.L_x_11360:
        /* <DEDUP_REMOVED lines=32> */
[----:B------:R-:W-:Y:S05]  /*18110*/  CALL.REL.NOINC `($__internal_13_$__cuda_sm3x_div_rn_ftz_f32_slowpath) ;  /* 0x0000014400dc7944 */ /* 0x000fea0003c00000 */
.L_x_11374:
[----:B------:R-:W-:Y:S05]  /*18120*/  BSYNC B4 ;  /* 0x0000000000047941 */ /* 0x000fea0003800000 */
.L_x_11373:
        /* <DEDUP_REMOVED lines=19> */
.L_x_11376:
[----:B------:R-:W-:Y:S01]  /*18260*/  FADD.FTZ R2, -R13, -RZ ;  /* 0x800000ff0d027221 */ /* 0x000fe20000010100 */
[----:B------:R-:W-:-:S04]  /*18270*/  MOV R3, 0x3fd774eb ;  /* 0x3fd774eb00037802 */ /* 0x000fc80000000f00 */
[----:B------:R-:W-:-:S13]  /*18280*/  ISETP.GE.AND P0, PT, R2, RZ, PT ;  /* 0x000000ff0200720c */ /* 0x000fda0003f06270 */
[----:B------:R-:W-:-:S04]  /*18290*/  @P0 FFMA.FTZ R0, R3, 0.93318945169448852539, -R0 ;  /* 0x3f6ee58103000823 */ /* 0x000fc80000010800 */
[----:B------:R-:W-:-:S07]  /*182a0*/  @!P0 FFMA.FTZ R0, R3, 0.93318945169448852539, R0 ;  /* 0x3f6ee58103008823 */ /* 0x000fce0000010000 */
.L_x_11377:
[----:B------:R-:W-:Y:S05]  /*182b0*/  BSYNC B0 ;  /* 0x0000000000007941 */ /* 0x000fea0003800000 */
.L_x_11375:
        /* <DEDUP_REMOVED lines=12> */
.L_x_11359:
        /* <DEDUP_REMOVED lines=23> */
.L_x_11381:
[----:B------:R-:W-:Y:S05]  /*184f0*/  BSYNC B4 ;  /* 0x0000000000047941 */ /* 0x000fea0003800000 */
.L_x_11380:
        /* <DEDUP_REMOVED lines=24> */
.L_x_11379:
        /* <DEDUP_REMOVED lines=12> */
.L_x_11383:
[----:B------:R-:W-:Y:S05]  /*18740*/  BSYNC B4 ;  /* 0x0000000000047941 */ /* 0x000fea0003800000 */
.L_x_11382:
        /* <DEDUP_REMOVED lines=40> */
.L_x_11378:
        /* <DEDUP_REMOVED lines=30> */
[----:B------:R-:W-:Y:S05]  /*18bb0*/  CALL.REL.NOINC `($__internal_13_$__cuda_sm3x_div_rn_ftz_f32_slowpath) ;  /* 0x0000013c00347944 */ /* 0x000fea0003c00000 */
.L_x_11385:
[----:B------:R-:W-:Y:S05]  /*18bc0*/  BSYNC B4 ;  /* 0x0000000000047941 */ /* 0x000fea0003800000 */
.L_x_11384:
        /* <DEDUP_REMOVED lines=23> */
.L_x_11367:
[----:B------:R-:W-:Y:S05]  /*18d40*/  BSYNC B3 ;  /* 0x0000000000037941 */ /* 0x000fea0003800000 */
.L_x_11358:
[----:B------:R-:W-:Y:S01]  /*18d50*/  FADD.FTZ R0, R11, 0.69314718246459960938 ;  /* 0x3f3172180b007421 */ /* 0x000fe20000010000 */
[----:B------:R-:W-:-:S04]  /*18d60*/  LOP3.LUT R10, R3, 0x80000000, R12, 0xb8, !PT ;  /* 0x80000000030a7812 */ /* 0x000fc800078eb80c */
[----:B------:R-:W-:Y:S01]  /*18d70*/  LOP3.LUT R11, R0, 0x80000000, R13, 0xb8, !PT ;  /* 0x80000000000b7812 */ /* 0x000fe200078eb80d */
[----:B------:R-:W-:Y:S06]  /*18d80*/  BRA `(.L_x_11324) ;  /* 0x00000000003c7947 */ /* 0x000fec0003800000 */
.L_x_11325:
        /* <DEDUP_REMOVED lines=15> */
.L_x_11324:
[----:B------:R-:W-:Y:S05]  /*18e80*/  BSYNC B2 ;  /* 0x0000000000027941 */ /* 0x000fea0003800000 */
.L_x_11323:
        /* <DEDUP_REMOVED lines=118> */
.L_x_11393:
        /* <DEDUP_REMOVED lines=10> */
.L_x_11395:
[----:B------:R-:W-:-:S04]  /*19690*/  FADD.FTZ R4, -R2, R5 ;  /* 0x0000000502047221 */ /* 0x000fc80000010100 */
[----:B------:R-:W-:-:S07]  /*196a0*/  FMUL.FTZ R4, R4, 0.5 ;  /* 0x3f00000004047820 */ /* 0x000fce0000410000 */
.L_x_11396:
[----:B------:R-:W-:Y:S05]  /*196b0*/  BSYNC B1 ;  /* 0x0000000000017941 */ /* 0x000fea0003800000 */
.L_x_11394:
        /* <DEDUP_REMOVED lines=11> */
.L_x_11398:
[----:B------:R-:W-:-:S04]  /*19770*/  FADD.FTZ R20, R12, -R21 ;  /* 0x800000150c147221 */ /* 0x000fc80000010000 */
[----:B------:R-:W-:-:S07]  /*19780*/  FMUL.FTZ R21, R20, 0.5 ;  /* 0x3f00000014157820 */ /* 0x000fce0000410000 */
.L_x_11399:
[----:B------:R-:W-:Y:S05]  /*19790*/  BSYNC B1 ;  /* 0x0000000000017941 */ /* 0x000fea0003800000 */
.L_x_11397:
        /* <DEDUP_REMOVED lines=35> */
.L_x_11392:
[----:B------:R0:W1:Y:S02]  /*199d0*/  MUFU.SQRT R4, R0 ;  /* 0x0000000000047308 */ /* 0x0000640000002000 */
.L_x_11391:
[----:B------:R-:W-:Y:S05]  /*199e0*/  BSYNC B0 ;  /* 0x0000000000007941 */ /* 0x000fea0003800000 */
.L_x_11390:
        /* <DEDUP_REMOVED lines=35> */
.L_x_11403:
        /* <DEDUP_REMOVED lines=17> */
.L_x_11409:
[----:B------:R-:W-:-:S04]  /*19d30*/  FADD.FTZ R0, -R2, R5 ;  /* 0x0000000502007221 */ /* 0x000fc80000010100 */
[----:B------:R-:W-:-:S07]  /*19d40*/  FMUL.FTZ R0, R0, 0.5 ;  /* 0x3f00000000007820 */ /* 0x000fce0000410000 */
.L_x_11410:
[----:B------:R-:W-:Y:S05]  /*19d50*/  BSYNC B4 ;  /* 0x0000000000047941 */ /* 0x000fea0003800000 */
.L_x_11408:
        /* <DEDUP_REMOVED lines=10> */
.L_x_11412:
[----:B------:R-:W-:-:S04]  /*19e00*/  FADD.FTZ R3, -R3, R12 ;  /* 0x0000000c03037221 */ /* 0x000fc80000010100 */
[----:B------:R-:W-:-:S07]  /*19e10*/  FMUL.FTZ R3, R3, 0.5 ;  /* 0x3f00000003037820 */ /* 0x000fce0000410000 */
.L_x_11413:
[----:B------:R-:W-:Y:S05]  /*19e20*/  BSYNC B4 ;  /* 0x0000000000047941 */ /* 0x000fea0003800000 */
.L_x_11411:
[----:B------:R-:W-:Y:S01]  /*19e30*/  FADD.FTZ R0, R3, R0 ;  /* 0x0000000003007221 */ /* 0x000fe20000010000 */
[----:B------:R-:W-:Y:S01]  /*19e40*/  FADD.FTZ R13, R13, |R14| ;  /* 0x4000000e0d0d7221 */ /* 0x000fe20000010000 */
[----:B------:R-:W-:-:S03]  /*19e50*/  MOV R12, R23 ;  /* 0x00000017000c7202 */ /* 0x000fc60000000f00 */
[----:B------:R-:W-:-:S06]  /*19e60*/  FMUL.FTZ R13, R13, R0 ;  /* 0x000000000d0d7220 */ /* 0x000fcc0000410000 */
[----:B------:R-:W2:Y:S01]  /*19e70*/  MUFU.SQRT R13, R13 ;  /* 0x0000000d000d7308 */ /* 0x000ea20000002000 */
[----:B------:R-:W-:Y:S05]  /*19e80*/  BRA `(.L_x_11414) ;  /* 0x00000000004c7947 */ /* 0x000fea0003800000 */
.L_x_11407:
        /* <DEDUP_REMOVED lines=13> */
.L_x_11406:
[----:B------:R-:W-:Y:S01]  /*19f60*/  FADD.FTZ R2, R13, 1 ;  /* 0x3f8000000d027421 */ /* 0x000fe20000010000 */
[----:B------:R-:W-:Y:S01]  /*19f70*/  MUFU.SQRT R3, R0 ;  /* 0x0000000000037308 */ /* 0x000fe20000002000 */
[----:B------:R-:W-:Y:S02]  /*19f80*/  HFMA2.MMA R12, -RZ, RZ, 1.875, 0 ;  /* 0x3f800000ff0c7435 */ /* 0x000fe400000001ff */
[----:B------:R-:W-:-:S06]  /*19f90*/  FMUL.FTZ R2, R2, 0.5 ;  /* 0x3f00000002027820 */ /* 0x000fcc0000410000 */
[----:B------:R-:W2:Y:S02]  /*19fa0*/  MUFU.SQRT R2, R2 ;  /* 0x0000000200027308 */ /* 0x000ea40000002000 */
[----:B--2---:R-:W-:-:S07]  /*19fb0*/  FMUL.FTZ R13, R3, R2 ;  /* 0x00000002030d7220 */ /* 0x004fce0000410000 */
.L_x_11414:
[----:B------:R-:W-:Y:S05]  /*19fc0*/  BSYNC B1 ;  /* 0x0000000000017941 */ /* 0x000fea0003800000 */
.L_x_11405:
[----:B------:R-:W-:Y:S05]  /*19fd0*/  BRA `(.L_x_11415) ;  /* 0x0000000000087947 */ /* 0x000fea0003800000 */
.L_x_11402:
[----:B------:R-:W-:Y:S01]  /*19fe0*/  FMUL.FTZ R13, R13, 16777216 ;  /* 0x4b8000000d0d7820 */ /* 0x000fe20000410000 */
[----:B------:R-:W-:-:S07]  /*19ff0*/  FMUL.FTZ R12, |R14|, 16777216 ;  /* 0x4b8000000e0c7820 */ /* 0x000fce0000410200 */
.L_x_11415:
[----:B------:R-:W-:Y:S05]  /*1a000*/  BSYNC B0 ;  /* 0x0000000000007941 */ /* 0x000fea0003800000 */
.L_x_11401:
        /* <DEDUP_REMOVED lines=17> */
.L_x_11417:
[----:B------:R-:W-:Y:S05]  /*1a120*/  BSYNC B4 ;  /* 0x0000000000047941 */ /* 0x000fea0003800000 */
.L_x_11416:
        /* <DEDUP_REMOVED lines=18> */
.L_x_11419:
[----:B------:R-:W-:Y:S02]  /*1a250*/  ISETP.GE.AND P0, PT, R13, RZ, PT ;  /* 0x000000ff0d00720c */ /* 0x000fe40003f06270 */
[----:B------:R-:W-:-:S11]  /*1a260*/  MOV R3, 0x3fd774eb ;  /* 0x3fd774eb00037802 */ /* 0x000fd60000000f00 */
[----:B------:R-:W-:-:S04]  /*1a270*/  @P0 FFMA.FTZ R0, R3, 0.93318945169448852539, -R0 ;  /* 0x3f6ee58103000823 */ /* 0x000fc80000010800 */
[----:B------:R-:W-:-:S07]  /*1a280*/  @!P0 FFMA.FTZ R0, R3, 0.93318945169448852539, R0 ;  /* 0x3f6ee58103008823 */ /* 0x000fce0000010000 */
.L_x_11420:
[----:B------:R-:W-:Y:S05]  /*1a290*/  BSYNC B0 ;  /* 0x0000000000007941 */ /* 0x000fea0003800000 */
.L_x_11418:
        /* <DEDUP_REMOVED lines=13> */
.L_x_11404:
[----:B------:R-:W-:Y:S05]  /*1a370*/  BSYNC B3 ;  /* 0x0000000000037941 */ /* 0x000fea0003800000 */
.L_x_11400:
[----:B------:R-:W-:Y:S02]  /*1a380*/  LOP3.LUT R12, R3, 0x80000000, R14, 0xb8, !PT ;  /* 0x80000000030c7812 */ /* 0x000fe400078eb80e */
[----:B-1----:R-:W-:Y:S01]  /*1a390*/  LOP3.LUT R13, R4, 0x80000000, R15, 0xb8, !PT ;  /* 0x80000000040d7812 */ /* 0x002fe200078eb80f */
[----:B------:R-:W-:Y:S06]  /*1a3a0*/  BRA `(.L_x_11387) ;  /* 0x0000001800047947 */ /* 0x000fec0003800000 */
.L_x_11389:
        /* <DEDUP_REMOVED lines=30> */
.L_x_11426:
[----:B------:R-:W-:Y:S05]  /*1a590*/  BSYNC B4 ;  /* 0x0000000000047941 */ /* 0x000fea0003800000 */
.L_x_11425:
        /* <DEDUP_REMOVED lines=19> */
.L_x_11428:
[----:B------:R-:W-:Y:S01]  /*1a6d0*/  FADD.FTZ R3, -R15, -RZ ;  /* 0x800000ff0f037221 */ /* 0x000fe20000010100 */
[----:B------:R-:W-:-:S04]  /*1a6e0*/  MOV R5, 0x3fd774eb ;  /* 0x3fd774eb00057802 */ /* 0x000fc80000000f00 */
[----:B------:R-:W-:-:S13]  /*1a6f0*/  ISETP.GE.AND P0, PT, R3, RZ, PT ;  /* 0x000000ff0300720c */ /* 0x000fda0003f06270 */
[----:B------:R-:W-:-:S04]  /*1a700*/  @P0 FFMA.FTZ R0, R5, 0.93318945169448852539, -R0 ;  /* 0x3f6ee58105000823 */ /* 0x000fc80000010800 */
[----:B------:R-:W-:-:S07]  /*1a710*/  @!P0 FFMA.FTZ R0, R5, 0.93318945169448852539, R0 ;  /* 0x3f6ee58105008823 */ /* 0x000fce0000010000 */
.L_x_11429:
[----:B------:R-:W-:Y:S05]  /*1a720*/  BSYNC B0 ;  /* 0x0000000000007941 */ /* 0x000fea0003800000 */
.L_x_11427:
        /* <DEDUP_REMOVED lines=14> */
.L_x_11424:
        /* <DEDUP_REMOVED lines=12> */
.L_x_11432:
[----:B------:R-:W-:Y:S05]  /*1a8d0*/  BSYNC B4 ;  /* 0x0000000000047941 */ /* 0x000fea0003800000 */
.L_x_11431:
        /* <DEDUP_REMOVED lines=19> */
.L_x_11434:
[----:B------:R-:W-:Y:S01]  /*1aa10*/  FADD.FTZ R0, -R15, -RZ ;  /* 0x800000ff0f007221 */ /* 0x000fe20000010100 */
[----:B------:R-:W-:-:S04]  /*1aa20*/  MOV R2, 0x3fd774eb ;  /* 0x3fd774eb00027802 */ /* 0x000fc80000000f00 */
[----:B------:R-:W-:-:S13]  /*1aa30*/  ISETP.GE.AND P0, PT, R0, RZ, PT ;  /* 0x000000ff0000720c */ /* 0x000fda0003f06270 */
[----:B------:R-:W-:-:S04]  /*1aa40*/  @P0 FFMA.FTZ R3, R2, 0.93318945169448852539, -R3 ;  /* 0x3f6ee58102030823 */ /* 0x000fc80000010803 */
[----:B------:R-:W-:-:S07]  /*1aa50*/  @!P0 FFMA.FTZ R3, R2, 0.93318945169448852539, R3 ;  /* 0x3f6ee58102038823 */ /* 0x000fce0000010003 */
.L_x_11435:
[----:B------:R-:W-:Y:S05]  /*1aa60*/  BSYNC B0 ;  /* 0x0000000000007941 */ /* 0x000fea0003800000 */
.L_x_11433:
        /* <DEDUP_REMOVED lines=30> */
.L_x_11423:
        /* <DEDUP_REMOVED lines=33> */
.L_x_11437:
[----:B------:R-:W-:Y:S05]  /*1ae60*/  BSYNC B4 ;  /* 0x0000000000047941 */ /* 0x000fea0003800000 */
.L_x_11436:
        /* <DEDUP_REMOVED lines=19> */
.L_x_11439:
[----:B------:R-:W-:Y:S01]  /*1afa0*/  FADD.FTZ R2, -R15, -RZ ;  /* 0x800000ff0f027221 */ /* 0x000fe20000010100 */
[----:B------:R-:W-:-:S04]  /*1afb0*/  MOV R3, 0x3fd774eb ;  /* 0x3fd774eb00037802 */ /* 0x000fc80000000f00 */
[----:B------:R-:W-:-:S13]  /*1afc0*/  ISETP.GE.AND P0, PT, R2, RZ, PT ;  /* 0x000000ff0200720c */ /* 0x000fda0003f06270 */
[----:B------:R-:W-:-:S04]  /*1afd0*/  @P0 FFMA.FTZ R0, R3, 0.93318945169448852539, -R0 ;  /* 0x3f6ee58103000823 */ /* 0x000fc80000010800 */
[----:B------:R-:W-:-:S07]  /*1afe0*/  @!P0 FFMA.FTZ R0, R3, 0.93318945169448852539, R0 ;  /* 0x3f6ee58103008823 */ /* 0x000fce0000010000 */
.L_x_11440:
[----:B------:R-:W-:Y:S05]  /*1aff0*/  BSYNC B0 ;  /* 0x0000000000007941 */ /* 0x000fea0003800000 */
.L_x_11438:
        /* <DEDUP_REMOVED lines=12> */
.L_x_11422:
        /* <DEDUP_REMOVED lines=23> */
.L_x_11444:
[----:B------:R-:W-:Y:S05]  /*1b230*/  BSYNC B4 ;  /* 0x0000000000047941 */ /* 0x000fea0003800000 */
.L_x_11443:
        /* <DEDUP_REMOVED lines=24> */
.L_x_11442:
        /* <DEDUP_REMOVED lines=12> */
.L_x_11446:
[----:B------:R-:W-:Y:S05]  /*1b480*/  BSYNC B4 ;  /* 0x0000000000047941 */ /* 0x000fea0003800000 */
.L_x_11445:
        /* <DEDUP_REMOVED lines=40> */
.L_x_11441:
        /* <DEDUP_REMOVED lines=33> */
.L_x_11448:
[----:B------:R-:W-:Y:S05]  /*1b920*/  BSYNC B4 ;  /* 0x0000000000047941 */ /* 0x000fea0003800000 */
.L_x_11447:
        /* <DEDUP_REMOVED lines=21> */
.L_x_11430:
[----:B------:R-:W-:Y:S05]  /*1ba80*/  BSYNC B3 ;  /* 0x0000000000037941 */ /* 0x000fea0003800000 */
.L_x_11421:
[----:B------:R-:W-:Y:S01]  /*1ba90*/  FADD.FTZ R0, R13, 0.69314718246459960938 ;  /* 0x3f3172180d007421 */ /* 0x000fe20000010000 */
[----:B------:R-:W-:-:S04]  /*1baa0*/  LOP3.LUT R12, R3, 0x80000000, R14, 0xb8, !PT ;  /* 0x80000000030c7812 */ /* 0x000fc800078eb80e */
[----:B------:R-:W-:Y:S01]  /*1bab0*/  LOP3.LUT R13, R0, 0x80000000, R15, 0xb8, !PT ;  /* 0x80000000000d7812 */ /* 0x000fe200078eb80f */
[----:B------:R-:W-:Y:S06]  /*1bac0*/  BRA `(.L_x_11387) ;  /* 0x00000000003c7947 */ /* 0x000fec0003800000 */
.L_x_11388:
        /* <DEDUP_REMOVED lines=15> */
.L_x_11387:
[----:B------:R-:W-:Y:S05]  /*1bbc0*/  BSYNC B2 ;  /* 0x0000000000027941 */ /* 0x000fea0003800000 */
.L_x_11386:
        /* <DEDUP_REMOVED lines=118> */
.L_x_11456:
        /* <DEDUP_REMOVED lines=10> */
.L_x_11458:
[----:B------:R-:W-:-:S04]  /*1c3d0*/  FADD.FTZ R14, -R0, R5 ;  /* 0x00000005000e7221 */ /* 0x000fc80000010100 */
[----:B------:R-:W-:-:S07]  /*1c3e0*/  FMUL.FTZ R14, R14, 0.5 ;  /* 0x3f0000000e0e7820 */ /* 0x000fce0000410000 */
.L_x_11459:
[----:B------:R-:W-:Y:S05]  /*1c3f0*/  BSYNC B1 ;  /* 0x0000000000017941 */ /* 0x000fea0003800000 */
.L_x_11457:
        /* <DEDUP_REMOVED lines=11> */
.L_x_11461:
[----:B------:R-:W-:-:S04]  /*1c4b0*/  FADD.FTZ R20, R2, -R21 ;  /* 0x8000001502147221 */ /* 0x000fc80000010000 */
[----:B------:R-:W-:-:S07]  /*1c4c0*/  FMUL.FTZ R21, R20, 0.5 ;  /* 0x3f00000014157820 */ /* 0x000fce0000410000 */
.L_x_11462:
[----:B------:R-:W-:Y:S05]  /*1c4d0*/  BSYNC B1 ;  /* 0x0000000000017941 */ /* 0x000fea0003800000 */
.L_x_11460:
        /* <DEDUP_REMOVED lines=35> */
.L_x_11455:
[----:B------:R0:W1:Y:S02]  /*1c710*/  MUFU.SQRT R28, R29 ;  /* 0x0000001d001c7308 */ /* 0x0000640000002000 */
.L_x_11454:
[----:B------:R-:W-:Y:S05]  /*1c720*/  BSYNC B0 ;  /* 0x0000000000007941 */ /* 0x000fea0003800000 */
.L_x_11453:
        /* <DEDUP_REMOVED lines=35> */
.L_x_11466:
        /* <DEDUP_REMOVED lines=17> */
.L_x_11472:
[----:B------:R-:W-:-:S04]  /*1ca70*/  FADD.FTZ R0, -R0, R5 ;  /* 0x0000000500007221 */ /* 0x000fc80000010100 */
[----:B------:R-:W-:-:S07]  /*1ca80*/  FMUL.FTZ R0, R0, 0.5 ;  /* 0x3f00000000007820 */ /* 0x000fce0000410000 */
.L_x_11473:
[----:B------:R-:W-:Y:S05]  /*1ca90*/  BSYNC B4 ;  /* 0x0000000000047941 */ /* 0x000fea0003800000 */
.L_x_11471:
        /* <DEDUP_REMOVED lines=10> */
.L_x_11475:
[----:B------:R-:W-:-:S04]  /*1cb40*/  FADD.FTZ R2, -R3, R2 ;  /* 0x0000000203027221 */ /* 0x000fc80000010100 */
[----:B------:R-:W-:-:S07]  /*1cb50*/  FMUL.FTZ R3, R2, 0.5 ;  /* 0x3f00000002037820 */ /* 0x000fce0000410000 */
.L_x_11476:
[----:B------:R-:W-:Y:S05]  /*1cb60*/  BSYNC B4 ;  /* 0x0000000000047941 */ /* 0x000fea0003800000 */
.L_x_11474:
[----:B------:R-:W-:Y:S01]  /*1cb70*/  FADD.FTZ R0, R3, R0 ;  /* 0x0000000003007221 */ /* 0x000fe20000010000 */
[----:B------:R-:W-:-:S04]  /*1cb80*/  FADD.FTZ R15, R15, |R16| ;  /* 0x400000100f0f7221 */ /* 0x000fc80000010000 */
[----:B------:R-:W-:-:S04]  /*1cb90*/  FMUL.FTZ R0, R15, R0 ;  /* 0x000000000f007220 */ /* 0x000fc80000410000 */
[----:B------:R2:W3:Y:S01]  /*1cba0*/  MUFU.SQRT R14, R0 ;  /* 0x00000000000e7308 */ /* 0x0004e20000002000 */
[----:B------:R-:W-:Y:S05]  /*1cbb0*/  BRA `(.L_x_11477) ;  /* 0x0000000000487947 */ /* 0x000fea0003800000 */
.L_x_11470:
        /* <DEDUP_REMOVED lines=12> */
.L_x_11469:
[----:B------:R-:W-:Y:S01]  /*1cc80*/  FADD.FTZ R0, R15, 1 ;  /* 0x3f8000000f007421 */ /* 0x000fe20000010000 */
[----:B0-----:R-:W-:Y:S01]  /*1cc90*/  MUFU.SQRT R29, R29 ;  /* 0x0000001d001d7308 */ /* 0x001fe20000002000 */
[----:B------:R-:W-:Y:S02]  /*1cca0*/  MOV R4, 0x3f800000 ;  /* 0x3f80000000047802 */ /* 0x000fe40000000f00 */
[----:B------:R-:W-:-:S06]  /*1ccb0*/  FMUL.FTZ R0, R0, 0.5 ;  /* 0x3f00000000007820 */ /* 0x000fcc0000410000 */
[----:B------:R-:W0:Y:S02]  /*1ccc0*/  MUFU.SQRT R0, R0 ;  /* 0x0000000000007308 */ /* 0x000e240000002000 */
[----:B0-----:R-:W-:-:S07]  /*1ccd0*/  FMUL.FTZ R14, R29, R0 ;  /* 0x000000001d0e7220 */ /* 0x001fce0000410000 */
.L_x_11477:
[----:B------:R-:W-:Y:S05]  /*1cce0*/  BSYNC B1 ;  /* 0x0000000000017941 */ /* 0x000fea0003800000 */
.L_x_11468:
[----:B------:R-:W-:Y:S05]  /*1ccf0*/  BRA `(.L_x_11478) ;  /* 0x0000000000087947 */ /* 0x000fea0003800000 */
.L_x_11465:
[----:B------:R-:W-:Y:S01]  /*1cd00*/  FMUL.FTZ R14, R15, 16777216 ;  /* 0x4b8000000f0e7820 */ /* 0x000fe20000410000 */
[----:B------:R-:W-:-:S07]  /*1cd10*/  FMUL.FTZ R4, |R16|, 16777216 ;  /* 0x4b80000010047820 */ /* 0x000fce0000410200 */
.L_x_11478:
[----:B------:R-:W-:Y:S05]  /*1cd20*/  BSYNC B0 ;  /* 0x0000000000007941 */ /* 0x000fea0003800000 */
.L_x_11464:
        /* <DEDUP_REMOVED lines=17> */
.L_x_11480:
[----:B------:R-:W-:Y:S05]  /*1ce40*/  BSYNC B4 ;  /* 0x0000000000047941 */ /* 0x000fea0003800000 */
.L_x_11479:
        /* <DEDUP_REMOVED lines=18> */
.L_x_11482:
[----:B------:R-:W-:Y:S02]  /*1cf70*/  ISETP.GE.AND P0, PT, R14, RZ, PT ;  /* 0x000000ff0e00720c */ /* 0x000fe40003f06270 */
[----:B------:R-:W-:-:S11]  /*1cf80*/  MOV R3, 0x3fd774eb ;  /* 0x3fd774eb00037802 */ /* 0x000fd60000000f00 */
[----:B------:R-:W-:-:S04]  /*1cf90*/  @P0 FFMA.FTZ R0, R3, 0.93318945169448852539, -R0 ;  /* 0x3f6ee58103000823 */ /* 0x000fc80000010800 */
[----:B------:R-:W-:-:S07]  /*1cfa0*/  @!P0 FFMA.FTZ R0, R3, 0.93318945169448852539, R0 ;  /* 0x3f6ee58103008823 */ /* 0x000fce0000010000 */
.L_x_11483:
[----:B------:R-:W-:Y:S05]  /*1cfb0*/  BSYNC B0 ;  /* 0x0000000000007941 */ /* 0x000fea0003800000 */
.L_x_11481:
        /* <DEDUP_REMOVED lines=13> */
.L_x_11467:
[----:B------:R-:W-:Y:S05]  /*1d090*/  BSYNC B3 ;  /* 0x0000000000037941 */ /* 0x000fea0003800000 */
.L_x_11463:
[----:B------:R-:W-:Y:S02]  /*1d0a0*/  LOP3.LUT R14, R3, 0x80000000, R16, 0xb8, !PT ;  /* 0x80000000030e7812 */ /* 0x000fe400078eb810 */
[----:B-1----:R-:W-:Y:S01]  /*1d0b0*/  LOP3.LUT R15, R28, 0x80000000, R17, 0xb8, !PT ;  /* 0x800000001c0f7812 */ /* 0x002fe200078eb811 */
[----:B------:R-:W-:Y:S06]  /*1d0c0*/  BRA `(.L_x_11450) ;  /* 0x0000001400dc7947 */ /* 0x000fec0003800000 */
.L_x_11452:
        /* <DEDUP_REMOVED lines=30> */
.L_x_11489:
[----:B------:R-:W-:Y:S05]  /*1d2b0*/  BSYNC B4 ;  /* 0x0000000000047941 */ /* 0x000fea0003800000 */
.L_x_11488:
        /* <DEDUP_REMOVED lines=18> */
.L_x_11491:
[----:B------:R-:W-:Y:S02]  /*1d3e0*/  ISETP.GE.AND P0, PT, R29, RZ, PT ;  /* 0x000000ff1d00720c */ /* 0x000fe40003f06270 */
[----:B------:R-:W-:-:S11]  /*1d3f0*/  MOV R3, 0x3fd774eb ;  /* 0x3fd774eb00037802 */ /* 0x000fd60000000f00 */
[----:B------:R-:W-:-:S04]  /*1d400*/  @P0 FFMA.FTZ R0, R3, 0.93318945169448852539, -R0 ;  /* 0x3f6ee58103000823 */ /* 0x000fc80000010800 */
[----:B------:R-:W-:-:S07]  /*1d410*/  @!P0 FFMA.FTZ R0, R3, 0.93318945169448852539, R0 ;  /* 0x3f6ee58103008823 */ /* 0x000fce0000010000 */
.L_x_11492:
[----:B------:R-:W-:Y:S05]  /*1d420*/  BSYNC B0 ;  /* 0x0000000000007941 */ /* 0x000fea0003800000 */
.L_x_11490:
        /* <DEDUP_REMOVED lines=14> */
.L_x_11487:
        /* <DEDUP_REMOVED lines=12> */
.L_x_11495:
[----:B------:R-:W-:Y:S05]  /*1d5d0*/  BSYNC B4 ;  /* 0x0000000000047941 */ /* 0x000fea0003800000 */
.L_x_11494:
        /* <DEDUP_REMOVED lines=18> */
.L_x_11497:
[----:B------:R-:W-:Y:S02]  /*1d700*/  ISETP.GE.AND P0, PT, R29, RZ, PT ;  /* 0x000000ff1d00720c */ /* 0x000fe40003f06270 */
[----:B------:R-:W-:-:S11]  /*1d710*/  MOV R3, 0x3fd774eb ;  /* 0x3fd774eb00037802 */ /* 0x000fd60000000f00 */
[----:B------:R-:W-:-:S04]  /*1d720*/  @P0 FFMA.FTZ R0, R3, 0.93318945169448852539, -R0 ;  /* 0x3f6ee58103000823 */ /* 0x000fc80000010800 */
[----:B------:R-:W-:-:S07]  /*1d730*/  @!P0 FFMA.FTZ R0, R3, 0.93318945169448852539, R0 ;  /* 0x3f6ee58103008823 */ /* 0x000fce0000010000 */
.L_x_11498:
[----:B------:R-:W-:Y:S05]  /*1d740*/  BSYNC B0 ;  /* 0x0000000000007941 */ /* 0x000fea0003800000 */
.L_x_11496:
        /* <DEDUP_REMOVED lines=28> */
.L_x_11486:
        /* <DEDUP_REMOVED lines=33> */
.L_x_11500:
[----:B------:R-:W-:Y:S05]  /*1db20*/  BSYNC B4 ;  /* 0x0000000000047941 */ /* 0x000fea0003800000 */
.L_x_11499:
        /* <DEDUP_REMOVED lines=18> */
.L_x_11502:
[----:B------:R-:W-:Y:S02]  /*1dc50*/  ISETP.GE.AND P0, PT, R29, RZ, PT ;  /* 0x000000ff1d00720c */ /* 0x000fe40003f06270 */
[----:B------:R-:W-:-:S11]  /*1dc60*/  MOV R3, 0x3fd774eb ;  /* 0x3fd774eb00037802 */ /* 0x000fd60000000f00 */
[----:B------:R-:W-:-:S04]  /*1dc70*/  @P0 FFMA.FTZ R0, R3, 0.93318945169448852539, -R0 ;  /* 0x3f6ee58103000823 */ /* 0x000fc80000010800 */
[----:B------:R-:W-:-:S07]  /*1dc80*/  @!P0 FFMA.FTZ R0, R3, 0.93318945169448852539, R0 ;  /* 0x3f6ee58103008823 */ /* 0x000fce0000010000 */
.L_x_11503:
[----:B------:R-:W-:Y:S05]  /*1dc90*/  BSYNC B0 ;  /* 0x0000000000007941 */ /* 0x000fea0003800000 */
.L_x_11501:
        /* <DEDUP_REMOVED lines=12> */
.L_x_11485:
        /* <DEDUP_REMOVED lines=23> */
.L_x_11507:
[----:B------:R-:W-:Y:S05]  /*1ded0*/  BSYNC B4 ;  /* 0x0000000000047941 */ /* 0x000fea0003800000 */
.L_x_11506:
        /* <DEDUP_REMOVED lines=24> */
.L_x_11505:
        /* <DEDUP_REMOVED lines=12> */
.L_x_11509:
[----:B------:R-:W-:Y:S05]  /*1e120*/  BSYNC B4 ;  /* 0x0000000000047941 */ /* 0x000fea0003800000 */
.L_x_11508:
        /* <DEDUP_REMOVED lines=38> */
.L_x_11504:
        /* <DEDUP_REMOVED lines=33> */
.L_x_11511:
[----:B------:R-:W-:Y:S05]  /*1e5a0*/  BSYNC B4 ;  /* 0x0000000000047941 */ /* 0x000fea0003800000 */
.L_x_11510:
        /* <DEDUP_REMOVED lines=21> */
.L_x_11493:
[----:B------:R-:W-:Y:S05]  /*1e700*/  BSYNC B3 ;  /* 0x0000000000037941 */ /* 0x000fea0003800000 */
.L_x_11484:
[----:B------:R-:W-:Y:S01]  /*1e710*/  FADD.FTZ R0, R14, 0.69314718246459960938 ;  /* 0x3f3172180e007421 */ /* 0x000fe20000010000 */
[----:B------:R-:W-:-:S04]  /*1e720*/  LOP3.LUT R14, R3, 0x80000000, R16, 0xb8, !PT ;  /* 0x80000000030e7812 */ /* 0x000fc800078eb810 */
[----:B------:R-:W-:Y:S01]  /*1e730*/  LOP3.LUT R15, R0, 0x80000000, R17, 0xb8, !PT ;  /* 0x80000000000f7812 */ /* 0x000fe200078eb811 */
[----:B------:R-:W-:Y:S06]  /*1e740*/  BRA `(.L_x_11450) ;  /* 0x00000000003c7947 */ /* 0x000fec0003800000 */
.L_x_11451:
        /* <DEDUP_REMOVED lines=15> */
.L_x_11450:
[----:B------:R-:W-:Y:S05]  /*1e840*/  BSYNC B2 ;  /* 0x0000000000027941 */ /* 0x000fea0003800000 */
.L_x_11449:
        /* <DEDUP_REMOVED lines=117> */
.L_x_11519:
        /* <DEDUP_REMOVED lines=10> */
.L_x_11521:
[----:B------:R-:W-:-:S04]  /*1f040*/  FADD.FTZ R16, -R0, R5 ;  /* 0x0000000500107221 */ /* 0x000fc80000010100 */
[----:B------:R-:W-:-:S07]  /*1f050*/  FMUL.FTZ R16, R16, 0.5 ;  /* 0x3f00000010107820 */ /* 0x000fce0000410000 */
.L_x_11522:
[----:B------:R-:W-:Y:S05]  /*1f060*/  BSYNC B1 ;  /* 0x0000000000017941 */ /* 0x000fea0003800000 */
.L_x_11520:
        /* <DEDUP_REMOVED lines=11> */
.L_x_11524:
[----:B------:R-:W-:-:S04]  /*1f120*/  FADD.FTZ R20, R2, -R21 ;  /* 0x8000001502147221 */ /* 0x000fc80000010000 */
[----:B------:R-:W-:-:S07]  /*1f130*/  FMUL.FTZ R21, R20, 0.5 ;  /* 0x3f00000014157820 */ /* 0x000fce0000410000 */
.L_x_11525:
[----:B------:R-:W-:Y:S05]  /*1f140*/  BSYNC B1 ;  /* 0x0000000000017941 */ /* 0x000fea0003800000 */
.L_x_11523:
        /* <DEDUP_REMOVED lines=35> */
.L_x_11518:
[----:B------:R0:W1:Y:S02]  /*1f380*/  MUFU.SQRT R28, R29 ;  /* 0x0000001d001c7308 */ /* 0x0000640000002000 */
.L_x_11517:
[----:B------:R-:W-:Y:S05]  /*1f390*/  BSYNC B0 ;  /* 0x0000000000007941 */ /* 0x000fea0003800000 */
.L_x_11516:
        /* <DEDUP_REMOVED lines=35> */
.L_x_11529:
        /* <DEDUP_REMOVED lines=17> */
.L_x_11535:
[----:B------:R-:W-:-:S04]  /*1f6e0*/  FADD.FTZ R0, -R0, R5 ;  /* 0x0000000500007221 */ /* 0x000fc80000010100 */
[----:B------:R-:W-:-:S07]  /*1f6f0*/  FMUL.FTZ R0, R0, 0.5 ;  /* 0x3f00000000007820 */ /* 0x000fce0000410000 */
.L_x_11536:
[----:B------:R-:W-:Y:S05]  /*1f700*/  BSYNC B4 ;  /* 0x0000000000047941 */ /* 0x000fea0003800000 */
.L_x_11534:
        /* <DEDUP_REMOVED lines=10> */
.L_x_11538:
[----:B------:R-:W-:-:S04]  /*1f7b0*/  FADD.FTZ R2, -R3, R2 ;  /* 0x0000000203027221 */ /* 0x000fc80000010100 */
[----:B------:R-:W-:-:S07]  /*1f7c0*/  FMUL.FTZ R3, R2, 0.5 ;  /* 0x3f00000002037820 */ /* 0x000fce0000410000 */
.L_x_11539:
[----:B------:R-:W-:Y:S05]  /*1f7d0*/  BSYNC B4 ;  /* 0x0000000000047941 */ /* 0x000fea0003800000 */
.L_x_11537:
[----:B------:R-:W-:Y:S01]  /*1f7e0*/  FADD.FTZ R0, R3, R0 ;  /* 0x0000000003007221 */ /* 0x000fe20000010000 */
[----:B------:R-:W-:-:S04]  /*1f7f0*/  FADD.FTZ R17, R17, |R18| ;  /* 0x4000001211117221 */ /* 0x000fc80000010000 */
[----:B------:R-:W-:-:S04]  /*1f800*/  FMUL.FTZ R0, R17, R0 ;  /* 0x0000000011007220 */ /* 0x000fc80000410000 */
[----:B------:R2:W3:Y:S01]  /*1f810*/  MUFU.SQRT R16, R0 ;  /* 0x0000000000107308 */ /* 0x0004e20000002000 */
[----:B------:R-:W-:Y:S05]  /*1f820*/  BRA `(.L_x_11540) ;  /* 0x0000000000487947 */ /* 0x000fea0003800000 */
.L_x_11533:
        /* <DEDUP_REMOVED lines=12> */
.L_x_11532:
[----:B------:R-:W-:Y:S01]  /*1f8f0*/  FADD.FTZ R0, R17, 1 ;  /* 0x3f80000011007421 */ /* 0x000fe20000010000 */
[----:B------:R-:W-:Y:S01]  /*1f900*/  MUFU.SQRT R16, R29 ;  /* 0x0000001d00107308 */ /* 0x000fe20000002000 */
[----:B------:R-:W-:Y:S02]  /*1f910*/  MOV R4, 0x3f800000 ;  /* 0x3f80000000047802 */ /* 0x000fe40000000f00 */
[----:B------:R-:W-:-:S05]  /*1f920*/  FMUL.FTZ R0, R0, 0.5 ;  /* 0x3f00000000007820 */ /* 0x000fca0000410000 */
[----:B------:R-:W2:Y:S02]  /*1f930*/  MUFU.SQRT R3, R0 ;  /* 0x0000000000037308 */ /* 0x000ea40000002000 */
[----:B--2---:R-:W-:-:S07]  /*1f940*/  FMUL.FTZ R16, R16, R3 ;  /* 0x0000000310107220 */ /* 0x004fce0000410000 */
.L_x_11540:
[----:B------:R-:W-:Y:S05]  /*1f950*/  BSYNC B1 ;  /* 0x0000000000017941 */ /* 0x000fea0003800000 */
.L_x_11531:
[----:B------:R-:W-:Y:S05]  /*1f960*/  BRA `(.L_x_11541) ;  /* 0x0000000000087947 */ /* 0x000fea0003800000 */
.L_x_11528:
[----:B------:R-:W-:Y:S01]  /*1f970*/  FMUL.FTZ R16, R17, 16777216 ;  /* 0x4b80000011107820 */ /* 0x000fe20000410000 */
[----:B------:R-:W-:-:S07]  /*1f980*/  FMUL.FTZ R4, |R18|, 16777216 ;  /* 0x4b80000012047820 */ /* 0x000fce0000410200 */
.L_x_11541:
[----:B------:R-:W-:Y:S05]  /*1f990*/  BSYNC B0 ;  /* 0x0000000000007941 */ /* 0x000fea0003800000 */
.L_x_11527:
        /* <DEDUP_REMOVED lines=17> */
.L_x_11543:
[----:B------:R-:W-:Y:S05]  /*1fab0*/  BSYNC B4 ;  /* 0x0000000000047941 */ /* 0x000fea0003800000 */
.L_x_11542:
        /* <DEDUP_REMOVED lines=18> */
.L_x_11545:
[----:B------:R-:W-:Y:S02]  /*1fbe0*/  ISETP.GE.AND P0, PT, R16, RZ, PT ;  /* 0x000000ff1000720c */ /* 0x000fe40003f06270 */
[----:B------:R-:W-:-:S11]  /*1fbf0*/  MOV R3, 0x3fd774eb ;  /* 0x3fd774eb00037802 */ /* 0x000fd60000000f00 */
[----:B------:R-:W-:-:S04]  /*1fc00*/  @P0 FFMA.FTZ R0, R3, 0.93318945169448852539, -R0 ;  /* 0x3f6ee58103000823 */ /* 0x000fc80000010800 */
[----:B------:R-:W-:-:S07]  /*1fc10*/  @!P0 FFMA.FTZ R0, R3, 0.93318945169448852539, R0 ;  /* 0x3f6ee58103008823 */ /* 0x000fce0000010000 */
.L_x_11546:
[----:B------:R-:W-:Y:S05]  /*1fc20*/  BSYNC B0 ;  /* 0x0000000000007941 */ /* 0x000fea0003800000 */
.L_x_11544:
        /* <DEDUP_REMOVED lines=10> */
.L_x_11530:
[----:B------:R-:W-:Y:S05]  /*1fcd0*/  BSYNC B3 ;  /* 0x0000000000037941 */ /* 0x000fea0003800000 */
.L_x_11526:
[----:B------:R-:W-:Y:S02]  /*1fce0*/  LOP3.LUT R16, R3, 0x80000000, R18, 0xb8, !PT ;  /* 0x8000000003107812 */ /* 0x000fe400078eb812 */
[----:B-1----:R-:W-:Y:S01]  /*1fcf0*/  LOP3.LUT R17, R28, 0x80000000, R19, 0xb8, !PT ;  /* 0x800000001c117812 */ /* 0x002fe200078eb813 */
[----:B------:R-:W-:Y:S06]  /*1fd00*/  BRA `(.L_x_11513) ;  /* 0x0000001400d07947 */ /* 0x000fec0003800000 */
.L_x_11515:
        /* <DEDUP_REMOVED lines=30> */
.L_x_11552:
[----:B------:R-:W-:Y:S05]  /*1fef0*/  BSYNC B4 ;  /* 0x0000000000047941 */ /* 0x000fea0003800000 */
.L_x_11551:
        /* <DEDUP_REMOVED lines=18> */
.L_x_11554:
[----:B------:R-:W-:Y:S02]  /*20020*/  ISETP.GE.AND P0, PT, R29, RZ, PT ;  /* 0x000000ff1d00720c */ /* 0x000fe40003f06270 */
[----:B------:R-:W-:-:S11]  /*20030*/  MOV R3, 0x3fd774eb ;  /* 0x3fd774eb00037802 */ /* 0x000fd60000000f00 */
[----:B------:R-:W-:-:S04]  /*20040*/  @P0 FFMA.FTZ R0, R3, 0.93318945169448852539, -R0 ;  /* 0x3f6ee58103000823 */ /* 0x000fc80000010800 */
[----:B------:R-:W-:-:S07]  /*20050*/  @!P0 FFMA.FTZ R0, R3, 0.93318945169448852539, R0 ;  /* 0x3f6ee58103008823 */ /* 0x000fce0000010000 */
.L_x_11555:
[----:B------:R-:W-:Y:S05]  /*20060*/  BSYNC B0 ;  /* 0x0000000000007941 */ /* 0x000fea0003800000 */
.L_x_11553:
        /* <DEDUP_REMOVED lines=13> */
.L_x_11550:
        /* <DEDUP_REMOVED lines=12> */
.L_x_11558:
[----:B------:R-:W-:Y:S05]  /*20200*/  BSYNC B4 ;  /* 0x0000000000047941 */ /* 0x000fea0003800000 */
.L_x_11557:
        /* <DEDUP_REMOVED lines=18> */
.L_x_11560:
[----:B------:R-:W-:Y:S02]  /*20330*/  ISETP.GE.AND P0, PT, R29, RZ, PT ;  /* 0x000000ff1d00720c */ /* 0x000fe40003f06270 */
[----:B------:R-:W-:-:S11]  /*20340*/  MOV R3, 0x3fd774eb ;  /* 0x3fd774eb00037802 */ /* 0x000fd60000000f00 */
[----:B------:R-:W-:-:S04]  /*20350*/  @P0 FFMA.FTZ R0, R3, 0.93318945169448852539, -R0 ;  /* 0x3f6ee58103000823 */ /* 0x000fc80000010800 */
[----:B------:R-:W-:-:S07]  /*20360*/  @!P0 FFMA.FTZ R0, R3, 0.93318945169448852539, R0 ;  /* 0x3f6ee58103008823 */ /* 0x000fce0000010000 */
.L_x_11561:
[----:B------:R-:W-:Y:S05]  /*20370*/  BSYNC B0 ;  /* 0x0000000000007941 */ /* 0x000fea0003800000 */
.L_x_11559:
        /* <DEDUP_REMOVED lines=27> */
.L_x_11549:
        /* <DEDUP_REMOVED lines=33> */
.L_x_11563:
[----:B------:R-:W-:Y:S05]  /*20740*/  BSYNC B4 ;  /* 0x0000000000047941 */ /* 0x000fea0003800000 */
.L_x_11562:
        /* <DEDUP_REMOVED lines=18> */
.L_x_11565:
[----:B------:R-:W-:Y:S02]  /*20870*/  ISETP.GE.AND P0, PT, R29, RZ, PT ;  /* 0x000000ff1d00720c */ /* 0x000fe40003f06270 */
[----:B------:R-:W-:-:S11]  /*20880*/  MOV R3, 0x3fd774eb ;  /* 0x3fd774eb00037802 */ /* 0x000fd60000000f00 */
[----:B------:R-:W-:-:S04]  /*20890*/  @P0 FFMA.FTZ R0, R3, 0.93318945169448852539, -R0 ;  /* 0x3f6ee58103000823 */ /* 0x000fc80000010800 */
[----:B------:R-:W-:-:S07]  /*208a0*/  @!P0 FFMA.FTZ R0, R3, 0.93318945169448852539, R0 ;  /* 0x3f6ee58103008823 */ /* 0x000fce0000010000 */
.L_x_11566:
[----:B------:R-:W-:Y:S05]  /*208b0*/  BSYNC B0 ;  /* 0x0000000000007941 */ /* 0x000fea0003800000 */
.L_x_11564:
        /* <DEDUP_REMOVED lines=11> */
.L_x_11548:
        /* <DEDUP_REMOVED lines=23> */
.L_x_11570:
[----:B------:R-:W-:Y:S05]  /*20ae0*/  BSYNC B4 ;  /* 0x0000000000047941 */ /* 0x000fea0003800000 */
.L_x_11569:
        /* <DEDUP_REMOVED lines=24> */
.L_x_11568:
        /* <DEDUP_REMOVED lines=12> */
.L_x_11572:
[----:B------:R-:W-:Y:S05]  /*20d30*/  BSYNC B4 ;  /* 0x0000000000047941 */ /* 0x000fea0003800000 */
.L_x_11571:
        /* <DEDUP_REMOVED lines=38> */
.L_x_11567:
        /* <DEDUP_REMOVED lines=33> */
.L_x_11574:
[----:B------:R-:W-:Y:S05]  /*211b0*/  BSYNC B4 ;  /* 0x0000000000047941 */ /* 0x000fea0003800000 */
.L_x_11573:
        /* <DEDUP_REMOVED lines=21> */
.L_x_11556:
[----:B------:R-:W-:Y:S05]  /*21310*/  BSYNC B3 ;  /* 0x0000000000037941 */ /* 0x000fea0003800000 */
.L_x_11547:
[----:B------:R-:W-:Y:S01]  /*21320*/  FADD.FTZ R0, R17, 0.69314718246459960938 ;  /* 0x3f31721811007421 */ /* 0x000fe20000010000 */
[----:B------:R-:W-:-:S04]  /*21330*/  LOP3.LUT R16, R3, 0x80000000, R18, 0xb8, !PT ;  /* 0x8000000003107812 */ /* 0x000fc800078eb812 */
[----:B------:R-:W-:Y:S01]  /*21340*/  LOP3.LUT R17, R0, 0x80000000, R19, 0xb8, !PT ;  /* 0x8000000000117812 */ /* 0x000fe200078eb813 */
[----:B------:R-:W-:Y:S06]  /*21350*/  BRA `(.L_x_11513) ;  /* 0x00000000003c7947 */ /* 0x000fec0003800000 */
.L_x_11514:
        /* <DEDUP_REMOVED lines=15> */
.L_x_11513:
[----:B------:R-:W-:Y:S05]  /*21450*/  BSYNC B2 ;  /* 0x0000000000027941 */ /* 0x000fea0003800000 */
.L_x_11512:
        /* <DEDUP_REMOVED lines=117> */
.L_x_11582:
        /* <DEDUP_REMOVED lines=10> */
.L_x_11584:
[----:B------:R-:W-:-:S04]  /*21c50*/  FADD.FTZ R18, -R0, R5 ;  /* 0x0000000500127221 */ /* 0x000fc80000010100 */
[----:B------:R-:W-:-:S07]  /*21c60*/  FMUL.FTZ R18, R18, 0.5 ;  /* 0x3f00000012127820 */ /* 0x000fce0000410000 */
.L_x_11585:
[----:B------:R-:W-:Y:S05]  /*21c70*/  BSYNC B1 ;  /* 0x0000000000017941 */ /* 0x000fea0003800000 */
.L_x_11583:
        /* <DEDUP_REMOVED lines=11> */
.L_x_11587:
[----:B------:R-:W-:-:S04]  /*21d30*/  FADD.FTZ R20, R2, -R21 ;  /* 0x8000001502147221 */ /* 0x000fc80000010000 */
[----:B------:R-:W-:-:S07]  /*21d40*/  FMUL.FTZ R21, R20, 0.5 ;  /* 0x3f00000014157820 */ /* 0x000fce0000410000 */
.L_x_11588:
[----:B------:R-:W-:Y:S05]  /*21d50*/  BSYNC B1 ;  /* 0x0000000000017941 */ /* 0x000fea0003800000 */
.L_x_11586:
        /* <DEDUP_REMOVED lines=35> */
.L_x_11581:
[----:B------:R0:W1:Y:S02]  /*21f90*/  MUFU.SQRT R28, R29 ;  /* 0x0000001d001c7308 */ /* 0x0000640000002000 */
.L_x_11580:
[----:B------:R-:W-:Y:S05]  /*21fa0*/  BSYNC B0 ;  /* 0x0000000000007941 */ /* 0x000fea0003800000 */
.L_x_11579:
        /* <DEDUP_REMOVED lines=35> */
.L_x_11592:
        /* <DEDUP_REMOVED lines=17> */
.L_x_11598:
[----:B------:R-:W-:-:S04]  /*222f0*/  FADD.FTZ R0, -R0, R5 ;  /* 0x0000000500007221 */ /* 0x000fc80000010100 */
[----:B------:R-:W-:-:S07]  /*22300*/  FMUL.FTZ R0, R0, 0.5 ;  /* 0x3f00000000007820 */ /* 0x000fce0000410000 */
.L_x_11599:
[----:B------:R-:W-:Y:S05]  /*22310*/  BSYNC B4 ;  /* 0x0000000000047941 */ /* 0x000fea0003800000 */
.L_x_11597:
        /* <DEDUP_REMOVED lines=10> */
.L_x_11601:
[----:B------:R-:W-:-:S04]  /*223c0*/  FADD.FTZ R2, -R3, R2 ;  /* 0x0000000203027221 */ /* 0x000fc80000010100 */
[----:B------:R-:W-:-:S07]  /*223d0*/  FMUL.FTZ R3, R2, 0.5 ;  /* 0x3f00000002037820 */ /* 0x000fce0000410000 */
.L_x_11602:
[----:B------:R-:W-:Y:S05]  /*223e0*/  BSYNC B4 ;  /* 0x0000000000047941 */ /* 0x000fea0003800000 */
.L_x_11600:
[----:B------:R-:W-:Y:S01]  /*223f0*/  FADD.FTZ R0, R3, R0 ;  /* 0x0000000003007221 */ /* 0x000fe20000010000 */
[----:B------:R-:W-:-:S04]  /*22400*/  FADD.FTZ R19, R4, R19 ;  /* 0x0000001304137221 */ /* 0x000fc80000010000 */
[----:B------:R-:W-:-:S06]  /*22410*/  FMUL.FTZ R19, R19, R0 ;  /* 0x0000000013137220 */ /* 0x000fcc0000410000 */
[----:B------:R-:W2:Y:S01]  /*22420*/  MUFU.SQRT R19, R19 ;  /* 0x0000001300137308 */ /* 0x000ea20000002000 */
[----:B------:R-:W-:Y:S05]  /*22430*/  BRA `(.L_x_11603) ;  /* 0x0000000000487947 */ /* 0x000fea0003800000 */
.L_x_11596:
        /* <DEDUP_REMOVED lines=12> */
.L_x_11595:
[----:B------:R-:W-:Y:S01]  /*22500*/  FADD.FTZ R0, R19, 1 ;  /* 0x3f80000013007421 */ /* 0x000fe20000010000 */
[----:B0-----:R-:W-:Y:S01]  /*22510*/  MUFU.SQRT R29, R29 ;  /* 0x0000001d001d7308 */ /* 0x001fe20000002000 */
[----:B------:R-:W-:Y:S02]  /*22520*/  MOV R4, 0x3f800000 ;  /* 0x3f80000000047802 */ /* 0x000fe40000000f00 */
[----:B------:R-:W-:-:S06]  /*22530*/  FMUL.FTZ R0, R0, 0.5 ;  /* 0x3f00000000007820 */ /* 0x000fcc0000410000 */
[----:B------:R-:W0:Y:S02]  /*22540*/  MUFU.SQRT R0, R0 ;  /* 0x0000000000007308 */ /* 0x000e240000002000 */
[----:B0-----:R-:W-:-:S07]  /*22550*/  FMUL.FTZ R19, R29, R0 ;  /* 0x000000001d137220 */ /* 0x001fce0000410000 */
.L_x_11603:
[----:B------:R-:W-:Y:S05]  /*22560*/  BSYNC B1 ;  /* 0x0000000000017941 */ /* 0x000fea0003800000 */
.L_x_11594:
[----:B------:R-:W-:Y:S05]  /*22570*/  BRA `(.L_x_11604) ;  /* 0x0000000000087947 */ /* 0x000fea0003800000 */
.L_x_11591:
[----:B------:R-:W-:Y:S01]  /*22580*/  FMUL.FTZ R19, R19, 16777216 ;  /* 0x4b80000013137820 */ /* 0x000fe20000410000 */
[----:B------:R-:W-:-:S07]  /*22590*/  FMUL.FTZ R4, R4, 16777216 ;  /* 0x4b80000004047820 */ /* 0x000fce0000410000 */
.L_x_11604:
[----:B------:R-:W-:Y:S05]  /*225a0*/  BSYNC B0 ;  /* 0x0000000000007941 */ /* 0x000fea0003800000 */
.L_x_11590:
        /* <DEDUP_REMOVED lines=17> */
.L_x_11606:
[----:B------:R-:W-:Y:S05]  /*226c0*/  BSYNC B4 ;  /* 0x0000000000047941 */ /* 0x000fea0003800000 */
.L_x_11605:
        /* <DEDUP_REMOVED lines=18> */
.L_x_11608:
[----:B------:R-:W-:Y:S02]  /*227f0*/  ISETP.GE.AND P0, PT, R19, RZ, PT ;  /* 0x000000ff1300720c */ /* 0x000fe40003f06270 */
[----:B------:R-:W-:-:S11]  /*22800*/  MOV R3, 0x3fd774eb ;  /* 0x3fd774eb00037802 */ /* 0x000fd60000000f00 */
[----:B------:R-:W-:-:S04]  /*22810*/  @P0 FFMA.FTZ R0, R3, 0.93318945169448852539, -R0 ;  /* 0x3f6ee58103000823 */ /* 0x000fc80000010800 */
[----:B------:R-:W-:-:S07]  /*22820*/  @!P0 FFMA.FTZ R0, R3, 0.93318945169448852539, R0 ;  /* 0x3f6ee58103008823 */ /* 0x000fce0000010000 */
.L_x_11609:
[----:B------:R-:W-:Y:S05]  /*22830*/  BSYNC B0 ;  /* 0x0000000000007941 */ /* 0x000fea0003800000 */
.L_x_11607:
        /* <DEDUP_REMOVED lines=10> */
.L_x_11593:
[----:B------:R-:W-:Y:S05]  /*228e0*/  BSYNC B3 ;  /* 0x0000000000037941 */ /* 0x000fea0003800000 */
.L_x_11589:
[----:B------:R-:W-:Y:S02]  /*228f0*/  LOP3.LUT R18, R3, 0x80000000, R24, 0xb8, !PT ;  /* 0x8000000003127812 */ /* 0x000fe400078eb818 */
[----:B-1----:R-:W-:Y:S01]  /*22900*/  LOP3.LUT R19, R28, 0x80000000, R25, 0xb8, !PT ;  /* 0x800000001c137812 */ /* 0x002fe200078eb819 */
[----:B------:R-:W-:Y:S06]  /*22910*/  BRA `(.L_x_11576) ;  /* 0x0000001400d07947 */ /* 0x000fec0003800000 */
.L_x_11578:
        /* <DEDUP_REMOVED lines=30> */
.L_x_11615:
[----:B------:R-:W-:Y:S05]  /*22b00*/  BSYNC B4 ;  /* 0x0000000000047941 */ /* 0x000fea0003800000 */
.L_x_11614:
        /* <DEDUP_REMOVED lines=18> */
.L_x_11617:
[----:B------:R-:W-:Y:S02]  /*22c30*/  ISETP.GE.AND P0, PT, R29, RZ, PT ;  /* 0x000000ff1d00720c */ /* 0x000fe40003f06270 */
[----:B------:R-:W-:-:S11]  /*22c40*/  MOV R3, 0x3fd774eb ;  /* 0x3fd774eb00037802 */ /* 0x000fd60000000f00 */
[----:B------:R-:W-:-:S04]  /*22c50*/  @P0 FFMA.FTZ R0, R3, 0.93318945169448852539, -R0 ;  /* 0x3f6ee58103000823 */ /* 0x000fc80000010800 */
[----:B------:R-:W-:-:S07]  /*22c60*/  @!P0 FFMA.FTZ R0, R3, 0.93318945169448852539, R0 ;  /* 0x3f6ee58103008823 */ /* 0x000fce0000010000 */
.L_x_11618:
[----:B------:R-:W-:Y:S05]  /*22c70*/  BSYNC B0 ;  /* 0x0000000000007941 */ /* 0x000fea0003800000 */
.L_x_11616:
        /* <DEDUP_REMOVED lines=13> */
.L_x_11613:
        /* <DEDUP_REMOVED lines=12> */
.L_x_11621:
[----:B------:R-:W-:Y:S05]  /*22e10*/  BSYNC B4 ;  /* 0x0000000000047941 */ /* 0x000fea0003800000 */
.L_x_11620:
        /* <DEDUP_REMOVED lines=18> */
.L_x_11623:
[----:B------:R-:W-:Y:S02]  /*22f40*/  ISETP.GE.AND P0, PT, R29, RZ, PT ;  /* 0x000000ff1d00720c */ /* 0x000fe40003f06270 */
[----:B------:R-:W-:-:S11]  /*22f50*/  MOV R3, 0x3fd774eb ;  /* 0x3fd774eb00037802 */ /* 0x000fd60000000f00 */
[----:B------:R-:W-:-:S04]  /*22f60*/  @P0 FFMA.FTZ R0, R3, 0.93318945169448852539, -R0 ;  /* 0x3f6ee58103000823 */ /* 0x000fc80000010800 */
[----:B------:R-:W-:-:S07]  /*22f70*/  @!P0 FFMA.FTZ R0, R3, 0.93318945169448852539, R0 ;  /* 0x3f6ee58103008823 */ /* 0x000fce0000010000 */
.L_x_11624:
[----:B------:R-:W-:Y:S05]  /*22f80*/  BSYNC B0 ;  /* 0x0000000000007941 */ /* 0x000fea0003800000 */
.L_x_11622:
        /* <DEDUP_REMOVED lines=27> */
.L_x_11612:
        /* <DEDUP_REMOVED lines=33> */
.L_x_11626:
[----:B------:R-:W-:Y:S05]  /*23350*/  BSYNC B4 ;  /* 0x0000000000047941 */ /* 0x000fea0003800000 */
.L_x_11625:
        /* <DEDUP_REMOVED lines=18> */
.L_x_11628:
[----:B------:R-:W-:Y:S02]  /*23480*/  ISETP.GE.AND P0, PT, R29, RZ, PT ;  /* 0x000000ff1d00720c */ /* 0x000fe40003f06270 */
[----:B------:R-:W-:-:S11]  /*23490*/  MOV R3, 0x3fd774eb ;  /* 0x3fd774eb00037802 */ /* 0x000fd60000000f00 */
[----:B------:R-:W-:-:S04]  /*234a0*/  @P0 FFMA.FTZ R0, R3, 0.93318945169448852539, -R0 ;  /* 0x3f6ee58103000823 */ /* 0x000fc80000010800 */
[----:B------:R-:W-:-:S07]  /*234b0*/  @!P0 FFMA.FTZ R0, R3, 0.93318945169448852539, R0 ;  /* 0x3f6ee58103008823 */ /* 0x000fce0000010000 */
.L_x_11629:
[----:B------:R-:W-:Y:S05]  /*234c0*/  BSYNC B0 ;  /* 0x0000000000007941 */ /* 0x000fea0003800000 */
.L_x_11627:
        /* <DEDUP_REMOVED lines=11> */
.L_x_11611:
        /* <DEDUP_REMOVED lines=23> */
.L_x_11633:
[----:B------:R-:W-:Y:S05]  /*236f0*/  BSYNC B4 ;  /* 0x0000000000047941 */ /* 0x000fea0003800000 */
.L_x_11632:
        /* <DEDUP_REMOVED lines=24> */
.L_x_11631:
        /* <DEDUP_REMOVED lines=12> */
.L_x_11635:
[----:B------:R-:W-:Y:S05]  /*23940*/  BSYNC B4 ;  /* 0x0000000000047941 */ /* 0x000fea0003800000 */
.L_x_11634:
        /* <DEDUP_REMOVED lines=38> */
.L_x_11630:
        /* <DEDUP_REMOVED lines=33> */
.L_x_11637:
[----:B------:R-:W-:Y:S05]  /*23dc0*/  BSYNC B4 ;  /* 0x0000000000047941 */ /* 0x000fea0003800000 */
.L_x_11636:
        /* <DEDUP_REMOVED lines=21> */
.L_x_11619:
[----:B------:R-:W-:Y:S05]  /*23f20*/  BSYNC B3 ;  /* 0x0000000000037941 */ /* 0x000fea0003800000 */
.L_x_11610:
[----:B------:R-:W-:Y:S01]  /*23f30*/  FADD.FTZ R0, R19, 0.69314718246459960938 ;  /* 0x3f31721813007421 */ /* 0x000fe20000010000 */
[----:B------:R-:W-:-:S04]  /*23f40*/  LOP3.LUT R18, R3, 0x80000000, R24, 0xb8, !PT ;  /* 0x8000000003127812 */ /* 0x000fc800078eb818 */
[----:B------:R-:W-:Y:S01]  /*23f50*/  LOP3.LUT R19, R0, 0x80000000, R25, 0xb8, !PT ;  /* 0x8000000000137812 */ /* 0x000fe200078eb819 */
[----:B------:R-:W-:Y:S06]  /*23f60*/  BRA `(.L_x_11576) ;  /* 0x00000000003c7947 */ /* 0x000fec0003800000 */
.L_x_11577:
        /* <DEDUP_REMOVED lines=15> */
.L_x_11576:
[----:B------:R-:W-:Y:S05]  /*24060*/  BSYNC B2 ;  /* 0x0000000000027941 */ /* 0x000fea0003800000 */
.L_x_11575:
        /* <DEDUP_REMOVED lines=117> */
.L_x_11645:
        /* <DEDUP_REMOVED lines=10> */
.L_x_11647:
[----:B------:R-:W-:-:S04]  /*24860*/  FADD.FTZ R20, -R0, R5 ;  /* 0x0000000500147221 */ /* 0x000fc80000010100 */
[----:B------:R-:W-:-:S07]  /*24870*/  FMUL.FTZ R20, R20, 0.5 ;  /* 0x3f00000014147820 */ /* 0x000fce0000410000 */
.L_x_11648:
[----:B------:R-:W-:Y:S05]  /*24880*/  BSYNC B1 ;  /* 0x0000000000017941 */ /* 0x000fea0003800000 */
.L_x_11646:
        /* <DEDUP_REMOVED lines=11> */
.L_x_11650:
[----:B------:R-:W-:-:S04]  /*24940*/  FADD.FTZ R21, R2, -R21 ;  /* 0x8000001502157221 */ /* 0x000fc80000010000 */
[----:B------:R-:W-:-:S07]  /*24950*/  FMUL.FTZ R21, R21, 0.5 ;  /* 0x3f00000015157820 */ /* 0x000fce0000410000 */
.L_x_11651:
[----:B------:R-:W-:Y:S05]  /*24960*/  BSYNC B1 ;  /* 0x0000000000017941 */ /* 0x000fea0003800000 */
.L_x_11649:
        /* <DEDUP_REMOVED lines=35> */
.L_x_11644:
[----:B------:R0:W1:Y:S02]  /*24ba0*/  MUFU.SQRT R28, R29 ;  /* 0x0000001d001c7308 */ /* 0x0000640000002000 */
.L_x_11643:
[----:B------:R-:W-:Y:S05]  /*24bb0*/  BSYNC B0 ;  /* 0x0000000000007941 */ /* 0x000fea0003800000 */
.L_x_11642:
        /* <DEDUP_REMOVED lines=35> */
.L_x_11655:
        /* <DEDUP_REMOVED lines=17> */
.L_x_11661:
[----:B------:R-:W-:-:S04]  /*24f00*/  FADD.FTZ R0, -R0, R5 ;  /* 0x0000000500007221 */ /* 0x000fc80000010100 */
[----:B------:R-:W-:-:S07]  /*24f10*/  FMUL.FTZ R0, R0, 0.5 ;  /* 0x3f00000000007820 */ /* 0x000fce0000410000 */
.L_x_11662:
[----:B------:R-:W-:Y:S05]  /*24f20*/  BSYNC B4 ;  /* 0x0000000000047941 */ /* 0x000fea0003800000 */
.L_x_11660:
        /* <DEDUP_REMOVED lines=10> */
.L_x_11664:
[----:B------:R-:W-:-:S04]  /*24fd0*/  FADD.FTZ R2, -R3, R2 ;  /* 0x0000000203027221 */ /* 0x000fc80000010100 */
[----:B------:R-:W-:-:S07]  /*24fe0*/  FMUL.FTZ R3, R2, 0.5 ;  /* 0x3f00000002037820 */ /* 0x000fce0000410000 */
.L_x_11665:
[----:B------:R-:W-:Y:S05]  /*24ff0*/  BSYNC B4 ;  /* 0x0000000000047941 */ /* 0x000fea0003800000 */
.L_x_11663:
[----:B------:R-:W-:Y:S01]  /*25000*/  FADD.FTZ R0, R3, R0 ;  /* 0x0000000003007221 */ /* 0x000fe20000010000 */
[----:B------:R-:W-:-:S04]  /*25010*/  FADD.FTZ R25, R4, R25 ;  /* 0x0000001904197221 */ /* 0x000fc80000010000 */
[----:B------:R-:W-:-:S06]  /*25020*/  FMUL.FTZ R25, R25, R0 ;  /* 0x0000000019197220 */ /* 0x000fcc0000410000 */
[----:B------:R-:W2:Y:S01]  /*25030*/  MUFU.SQRT R25, R25 ;  /* 0x0000001900197308 */ /* 0x000ea20000002000 */
[----:B------:R-:W-:Y:S05]  /*25040*/  BRA `(.L_x_11666) ;  /* 0x0000000000487947 */ /* 0x000fea0003800000 */
.L_x_11659:
        /* <DEDUP_REMOVED lines=12> */
.L_x_11658:
[----:B------:R-:W-:Y:S01]  /*25110*/  FADD.FTZ R0, R25, 1 ;  /* 0x3f80000019007421 */ /* 0x000fe20000010000 */
[----:B0-----:R-:W-:Y:S01]  /*25120*/  MUFU.SQRT R29, R29 ;  /* 0x0000001d001d7308 */ /* 0x001fe20000002000 */
[----:B------:R-:W-:Y:S02]  /*25130*/  MOV R4, 0x3f800000 ;  /* 0x3f80000000047802 */ /* 0x000fe40000000f00 */
[----:B------:R-:W-:-:S06]  /*25140*/  FMUL.FTZ R0, R0, 0.5 ;  /* 0x3f00000000007820 */ /* 0x000fcc0000410000 */
[----:B------:R-:W0:Y:S02]  /*25150*/  MUFU.SQRT R0, R0 ;  /* 0x0000000000007308 */ /* 0x000e240000002000 */
[----:B0-----:R-:W-:-:S07]  /*25160*/  FMUL.FTZ R25, R29, R0 ;  /* 0x000000001d197220 */ /* 0x001fce0000410000 */
.L_x_11666:
[----:B------:R-:W-:Y:S05]  /*25170*/  BSYNC B1 ;  /* 0x0000000000017941 */ /* 0x000fea0003800000 */
.L_x_11657:
[----:B------:R-:W-:Y:S05]  /*25180*/  BRA `(.L_x_11667) ;  /* 0x0000000000087947 */ /* 0x000fea0003800000 */
.L_x_11654:
[----:B------:R-:W-:Y:S01]  /*25190*/  FMUL.FTZ R25, R25, 16777216 ;  /* 0x4b80000019197820 */ /* 0x000fe20000410000 */
[----:B------:R-:W-:-:S07]  /*251a0*/  FMUL.FTZ R4, R4, 16777216 ;  /* 0x4b80000004047820 */ /* 0x000fce0000410000 */
.L_x_11667:
[----:B------:R-:W-:Y:S05]  /*251b0*/  BSYNC B0 ;  /* 0x0000000000007941 */ /* 0x000fea0003800000 */
.L_x_11653:
        /* <DEDUP_REMOVED lines=17> */
.L_x_11669:
[----:B------:R-:W-:Y:S05]  /*252d0*/  BSYNC B4 ;  /* 0x0000000000047941 */ /* 0x000fea0003800000 */
.L_x_11668:
        /* <DEDUP_REMOVED lines=18> */
.L_x_11671:
[----:B------:R-:W-:Y:S02]  /*25400*/  ISETP.GE.AND P0, PT, R25, RZ, PT ;  /* 0x000000ff1900720c */ /* 0x000fe40003f06270 */
[----:B------:R-:W-:-:S11]  /*25410*/  MOV R3, 0x3fd774eb ;  /* 0x3fd774eb00037802 */ /* 0x000fd60000000f00 */
[----:B------:R-:W-:-:S04]  /*25420*/  @P0 FFMA.FTZ R0, R3, 0.93318945169448852539, -R0 ;  /* 0x3f6ee58103000823 */ /* 0x000fc80000010800 */
[----:B------:R-:W-:-:S07]  /*25430*/  @!P0 FFMA.FTZ R0, R3, 0.93318945169448852539, R0 ;  /* 0x3f6ee58103008823 */ /* 0x000fce0000010000 */
.L_x_11672:
[----:B------:R-:W-:Y:S05]  /*25440*/  BSYNC B0 ;  /* 0x0000000000007941 */ /* 0x000fea0003800000 */
.L_x_11670:
        /* <DEDUP_REMOVED lines=10> */
.L_x_11656:
[----:B------:R-:W-:Y:S05]  /*254f0*/  BSYNC B3 ;  /* 0x0000000000037941 */ /* 0x000fea0003800000 */
.L_x_11652:
[----:B------:R-:W-:Y:S02]  /*25500*/  LOP3.LUT R24, R3, 0x80000000, R26, 0xb8, !PT ;  /* 0x8000000003187812 */ /* 0x000fe400078eb81a */
[----:B-1----:R-:W-:Y:S01]  /*25510*/  LOP3.LUT R25, R28, 0x80000000, R27, 0xb8, !PT ;  /* 0x800000001c197812 */ /* 0x002fe200078eb81b */
[----:B------:R-:W-:Y:S06]  /*25520*/  BRA `(.L_x_11639) ;  /* 0x0000001400d07947 */ /* 0x000fec0003800000 */
.L_x_11641:
        /* <DEDUP_REMOVED lines=30> */
.L_x_11678:
[----:B------:R-:W-:Y:S05]  /*25710*/  BSYNC B4 ;  /* 0x0000000000047941 */ /* 0x000fea0003800000 */
.L_x_11677:
        /* <DEDUP_REMOVED lines=18> */
.L_x_11680:
[----:B------:R-:W-:Y:S02]  /*25840*/  ISETP.GE.AND P0, PT, R29, RZ, PT ;  /* 0x000000ff1d00720c */ /* 0x000fe40003f06270 */
[----:B------:R-:W-:-:S11]  /*25850*/  MOV R3, 0x3fd774eb ;  /* 0x3fd774eb00037802 */ /* 0x000fd60000000f00 */
[----:B------:R-:W-:-:S04]  /*25860*/  @P0 FFMA.FTZ R0, R3, 0.93318945169448852539, -R0 ;  /* 0x3f6ee58103000823 */ /* 0x000fc80000010800 */
[----:B------:R-:W-:-:S07]  /*25870*/  @!P0 FFMA.FTZ R0, R3, 0.93318945169448852539, R0 ;  /* 0x3f6ee58103008823 */ /* 0x000fce0000010000 */
.L_x_11681:
[----:B------:R-:W-:Y:S05]  /*25880*/  BSYNC B0 ;  /* 0x0000000000007941 */ /* 0x000fea0003800000 */
.L_x_11679:
        /* <DEDUP_REMOVED lines=13> */
.L_x_11676:
        /* <DEDUP_REMOVED lines=12> */
.L_x_11684:
[----:B------:R-:W-:Y:S05]  /*25a20*/  BSYNC B4 ;  /* 0x0000000000047941 */ /* 0x000fea0003800000 */
.L_x_11683:
        /* <DEDUP_REMOVED lines=18> */
.L_x_11686:
[----:B------:R-:W-:Y:S02]  /*25b50*/  ISETP.GE.AND P0, PT, R29, RZ, PT ;  /* 0x000000ff1d00720c */ /* 0x000fe40003f06270 */
[----:B------:R-:W-:-:S11]  /*25b60*/  MOV R3, 0x3fd774eb ;  /* 0x3fd774eb00037802 */ /* 0x000fd60000000f00 */
[----:B------:R-:W-:-:S04]  /*25b70*/  @P0 FFMA.FTZ R0, R3, 0.93318945169448852539, -R0 ;  /* 0x3f6ee58103000823 */ /* 0x000fc80000010800 */
[----:B------:R-:W-:-:S07]  /*25b80*/  @!P0 FFMA.FTZ R0, R3, 0.93318945169448852539, R0 ;  /* 0x3f6ee58103008823 */ /* 0x000fce0000010000 */
.L_x_11687:
[----:B------:R-:W-:Y:S05]  /*25b90*/  BSYNC B0 ;  /* 0x0000000000007941 */ /* 0x000fea0003800000 */
.L_x_11685:
        /* <DEDUP_REMOVED lines=27> */
.L_x_11675:
        /* <DEDUP_REMOVED lines=33> */
.L_x_11689:
[----:B------:R-:W-:Y:S05]  /*25f60*/  BSYNC B4 ;  /* 0x0000000000047941 */ /* 0x000fea0003800000 */
.L_x_11688:
        /* <DEDUP_REMOVED lines=18> */
.L_x_11691:
[----:B------:R-:W-:Y:S02]  /*26090*/  ISETP.GE.AND P0, PT, R29, RZ, PT ;  /* 0x000000ff1d00720c */ /* 0x000fe40003f06270 */
[----:B------:R-:W-:-:S11]  /*260a0*/  MOV R3, 0x3fd774eb ;  /* 0x3fd774eb00037802 */ /* 0x000fd60000000f00 */
[----:B------:R-:W-:-:S04]  /*260b0*/  @P0 FFMA.FTZ R0, R3, 0.93318945169448852539, -R0 ;  /* 0x3f6ee58103000823 */ /* 0x000fc80000010800 */
[----:B------:R-:W-:-:S07]  /*260c0*/  @!P0 FFMA.FTZ R0, R3, 0.93318945169448852539, R0 ;  /* 0x3f6ee58103008823 */ /* 0x000fce0000010000 */
.L_x_11692:
[----:B------:R-:W-:Y:S05]  /*260d0*/  BSYNC B0 ;  /* 0x0000000000007941 */ /* 0x000fea0003800000 */
.L_x_11690:
        /* <DEDUP_REMOVED lines=11> */
.L_x_11674:
        /* <DEDUP_REMOVED lines=23> */
.L_x_11696:
[----:B------:R-:W-:Y:S05]  /*26300*/  BSYNC B4 ;  /* 0x0000000000047941 */ /* 0x000fea0003800000 */
.L_x_11695:
        /* <DEDUP_REMOVED lines=24> */
.L_x_11694:
        /* <DEDUP_REMOVED lines=12> */
.L_x_11698:
[----:B------:R-:W-:Y:S05]  /*26550*/  BSYNC B4 ;  /* 0x0000000000047941 */ /* 0x000fea0003800000 */
.L_x_11697:
        /* <DEDUP_REMOVED lines=38> */
.L_x_11693:
        /* <DEDUP_REMOVED lines=33> */
.L_x_11700:
[----:B------:R-:W-:Y:S05]  /*269d0*/  BSYNC B4 ;  /* 0x0000000000047941 */ /* 0x000fea0003800000 */
.L_x_11699:
        /* <DEDUP_REMOVED lines=21> */
.L_x_11682:
[----:B------:R-:W-:Y:S05]  /*26b30*/  BSYNC B3 ;  /* 0x0000000000037941 */ /* 0x000fea0003800000 */
.L_x_11673:
[----:B------:R-:W-:Y:S01]  /*26b40*/  FADD.FTZ R0, R25, 0.69314718246459960938 ;  /* 0x3f31721819007421 */ /* 0x000fe20000010000 */
[----:B------:R-:W-:-:S04]  /*26b50*/  LOP3.LUT R24, R3, 0x80000000, R26, 0xb8, !PT ;  /* 0x8000000003187812 */ /* 0x000fc800078eb81a */
[----:B------:R-:W-:Y:S01]  /*26b60*/  LOP3.LUT R25, R0, 0x80000000, R27, 0xb8, !PT ;  /* 0x8000000000197812 */ /* 0x000fe200078eb81b */
[----:B------:R-:W-:Y:S06]  /*26b70*/  BRA `(.L_x_11639) ;  /* 0x00000000003c7947 */ /* 0x000fec0003800000 */
.L_x_11640:
        /* <DEDUP_REMOVED lines=15> */
.L_x_11639:
[----:B------:R-:W-:Y:S05]  /*26c70*/  BSYNC B2 ;  /* 0x0000000000027941 */ /* 0x000fea0003800000 */
.L_x_11638:
        /* <DEDUP_REMOVED lines=118> */
.L_x_11708:
        /* <DEDUP_REMOVED lines=10> */
.L_x_11710:
[----:B------:R-:W-:-:S04]  /*27480*/  FADD.FTZ R20, -R0, R5 ;  /* 0x0000000500147221 */ /* 0x000fc80000010100 */
[----:B------:R-:W-:-:S07]  /*27490*/  FMUL.FTZ R20, R20, 0.5 ;  /* 0x3f00000014147820 */ /* 0x000fce0000410000 */
.L_x_11711:
[----:B------:R-:W-:Y:S05]  /*274a0*/  BSYNC B1 ;  /* 0x0000000000017941 */ /* 0x000fea0003800000 */
.L_x_11709:
        /* <DEDUP_REMOVED lines=11> */
.L_x_11713:
[----:B------:R-:W-:-:S04]  /*27560*/  FADD.FTZ R21, R2, -R21 ;  /* 0x8000001502157221 */ /* 0x000fc80000010000 */
[----:B------:R-:W-:-:S07]  /*27570*/  FMUL.FTZ R21, R21, 0.5 ;  /* 0x3f00000015157820 */ /* 0x000fce0000410000 */
.L_x_11714:
[----:B------:R-:W-:Y:S05]  /*27580*/  BSYNC B1 ;  /* 0x0000000000017941 */ /* 0x000fea0003800000 */
.L_x_11712:
        /* <DEDUP_REMOVED lines=35> */
.L_x_11707:
[----:B------:R0:W1:Y:S02]  /*277c0*/  MUFU.SQRT R26, R31 ;  /* 0x0000001f001a7308 */ /* 0x0000640000002000 */
.L_x_11706:
[----:B------:R-:W-:Y:S05]  /*277d0*/  BSYNC B0 ;  /* 0x0000000000007941 */ /* 0x000fea0003800000 */
.L_x_11705:
        /* <DEDUP_REMOVED lines=35> */
.L_x_11718:
        /* <DEDUP_REMOVED lines=17> */
.L_x_11724:
[----:B------:R-:W-:-:S04]  /*27b20*/  FADD.FTZ R0, -R0, R5 ;  /* 0x0000000500007221 */ /* 0x000fc80000010100 */
[----:B------:R-:W-:-:S07]  /*27b30*/  FMUL.FTZ R0, R0, 0.5 ;  /* 0x3f00000000007820 */ /* 0x000fce0000410000 */
.L_x_11725:
[----:B------:R-:W-:Y:S05]  /*27b40*/  BSYNC B4 ;  /* 0x0000000000047941 */ /* 0x000fea0003800000 */
.L_x_11723:
        /* <DEDUP_REMOVED lines=10> */
.L_x_11727:
[----:B------:R-:W-:-:S04]  /*27bf0*/  FADD.FTZ R2, -R3, R2 ;  /* 0x0000000203027221 */ /* 0x000fc80000010100 */
[----:B------:R-:W-:-:S07]  /*27c00*/  FMUL.FTZ R3, R2, 0.5 ;  /* 0x3f00000002037820 */ /* 0x000fce0000410000 */
.L_x_11728:
[----:B------:R-:W-:Y:S05]  /*27c10*/  BSYNC B4 ;  /* 0x0000000000047941 */ /* 0x000fea0003800000 */
.L_x_11726:
[----:B------:R-:W-:Y:S01]  /*27c20*/  FADD.FTZ R0, R3, R0 ;  /* 0x0000000003007221 */ /* 0x000fe20000010000 */
[----:B------:R-:W-:-:S04]  /*27c30*/  FADD.FTZ R29, R4, R29 ;  /* 0x0000001d041d7221 */ /* 0x000fc80000010000 */
[----:B------:R-:W-:-:S06]  /*27c40*/  FMUL.FTZ R29, R29, R0 ;  /* 0x000000001d1d7220 */ /* 0x000fcc0000410000 */
[----:B------:R-:W2:Y:S01]  /*27c50*/  MUFU.SQRT R29, R29 ;  /* 0x0000001d001d7308 */ /* 0x000ea20000002000 */
[----:B------:R-:W-:Y:S05]  /*27c60*/  BRA `(.L_x_11729) ;  /* 0x0000000000487947 */ /* 0x000fea0003800000 */
.L_x_11722:
        /* <DEDUP_REMOVED lines=12> */
.L_x_11721:
[----:B------:R-:W-:Y:S01]  /*27d30*/  FADD.FTZ R0, R29, 1 ;  /* 0x3f8000001d007421 */ /* 0x000fe20000010000 */
[----:B0-----:R-:W-:Y:S01]  /*27d40*/  MUFU.SQRT R31, R31 ;  /* 0x0000001f001f7308 */ /* 0x001fe20000002000 */
[----:B------:R-:W-:Y:S02]  /*27d50*/  MOV R4, 0x3f800000 ;  /* 0x3f80000000047802 */ /* 0x000fe40000000f00 */
[----:B------:R-:W-:-:S06]  /*27d60*/  FMUL.FTZ R0, R0, 0.5 ;  /* 0x3f00000000007820 */ /* 0x000fcc0000410000 */
[----:B------:R-:W0:Y:S02]  /*27d70*/  MUFU.SQRT R0, R0 ;  /* 0x0000000000007308 */ /* 0x000e240000002000 */
[----:B0-----:R-:W-:-:S07]  /*27d80*/  FMUL.FTZ R29, R31, R0 ;  /* 0x000000001f1d7220 */ /* 0x001fce0000410000 */
.L_x_11729:
[----:B------:R-:W-:Y:S05]  /*27d90*/  BSYNC B1 ;  /* 0x0000000000017941 */ /* 0x000fea0003800000 */
.L_x_11720:
[----:B------:R-:W-:Y:S05]  /*27da0*/  BRA `(.L_x_11730) ;  /* 0x0000000000087947 */ /* 0x000fea0003800000 */
.L_x_11717:
[----:B------:R-:W-:Y:S01]  /*27db0*/  FMUL.FTZ R29, R29, 16777216 ;  /* 0x4b8000001d1d7820 */ /* 0x000fe20000410000 */
[----:B------:R-:W-:-:S07]  /*27dc0*/  FMUL.FTZ R4, R4, 16777216 ;  /* 0x4b80000004047820 */ /* 0x000fce0000410000 */
.L_x_11730:
[----:B------:R-:W-:Y:S05]  /*27dd0*/  BSYNC B0 ;  /* 0x0000000000007941 */ /* 0x000fea0003800000 */
.L_x_11716:
        /* <DEDUP_REMOVED lines=17> */
.L_x_11732:
[----:B------:R-:W-:Y:S05]  /*27ef0*/  BSYNC B4 ;  /* 0x0000000000047941 */ /* 0x000fea0003800000 */
.L_x_11731:
        /* <DEDUP_REMOVED lines=18> */
.L_x_11734:
[----:B------:R-:W-:Y:S02]  /*28020*/  ISETP.GE.AND P0, PT, R29, RZ, PT ;  /* 0x000000ff1d00720c */ /* 0x000fe40003f06270 */
[----:B------:R-:W-:-:S11]  /*28030*/  MOV R3, 0x3fd774eb ;  /* 0x3fd774eb00037802 */ /* 0x000fd60000000f00 */
[----:B------:R-:W-:-:S04]  /*28040*/  @P0 FFMA.FTZ R0, R3, 0.93318945169448852539, -R0 ;  /* 0x3f6ee58103000823 */ /* 0x000fc80000010800 */
[----:B------:R-:W-:-:S07]  /*28050*/  @!P0 FFMA.FTZ R0, R3, 0.93318945169448852539, R0 ;  /* 0x3f6ee58103008823 */ /* 0x000fce0000010000 */
.L_x_11735:
[----:B------:R-:W-:Y:S05]  /*28060*/  BSYNC B0 ;  /* 0x0000000000007941 */ /* 0x000fea0003800000 */
.L_x_11733:
        /* <DEDUP_REMOVED lines=10> */
.L_x_11719:
[----:B------:R-:W-:Y:S05]  /*28110*/  BSYNC B3 ;  /* 0x0000000000037941 */ /* 0x000fea0003800000 */
.L_x_11715:
[----:B------:R-:W-:Y:S02]  /*28120*/  LOP3.LUT R28, R3, 0x80000000, R6, 0xb8, !PT ;  /* 0x80000000031c7812 */ /* 0x000fe400078eb806 */
[----:B-1----:R-:W-:Y:S01]  /*28130*/  LOP3.LUT R29, R26, 0x80000000, R7, 0xb8, !PT ;  /* 0x800000001a1d7812 */ /* 0x002fe200078eb807 */
[----:B------:R-:W-:Y:S06]  /*28140*/  BRA `(.L_x_11702) ;  /* 0x0000001400d07947 */ /* 0x000fec0003800000 */
.L_x_11704:
        /* <DEDUP_REMOVED lines=30> */
.L_x_11741:
[----:B------:R-:W-:Y:S05]  /*28330*/  BSYNC B4 ;  /* 0x0000000000047941 */ /* 0x000fea0003800000 */
.L_x_11740:
        /* <DEDUP_REMOVED lines=18> */
.L_x_11743:
[----:B------:R-:W-:Y:S02]  /*28460*/  ISETP.GE.AND P0, PT, R31, RZ, PT ;  /* 0x000000ff1f00720c */ /* 0x000fe40003f06270 */
[----:B------:R-:W-:-:S11]  /*28470*/  MOV R3, 0x3fd774eb ;  /* 0x3fd774eb00037802 */ /* 0x000fd60000000f00 */
[----:B------:R-:W-:-:S04]  /*28480*/  @P0 FFMA.FTZ R0, R3, 0.93318945169448852539, -R0 ;  /* 0x3f6ee58103000823 */ /* 0x000fc80000010800 */
[----:B------:R-:W-:-:S07]  /*28490*/  @!P0 FFMA.FTZ R0, R3, 0.93318945169448852539, R0 ;  /* 0x3f6ee58103008823 */ /* 0x000fce0000010000 */
.L_x_11744:
[----:B------:R-:W-:Y:S05]  /*284a0*/  BSYNC B0 ;  /* 0x0000000000007941 */ /* 0x000fea0003800000 */
.L_x_11742:
        /* <DEDUP_REMOVED lines=13> */
.L_x_11739:
        /* <DEDUP_REMOVED lines=12> */
.L_x_11747:
[----:B------:R-:W-:Y:S05]  /*28640*/  BSYNC B4 ;  /* 0x0000000000047941 */ /* 0x000fea0003800000 */
.L_x_11746:
        /* <DEDUP_REMOVED lines=18> */
.L_x_11749:
[----:B------:R-:W-:Y:S02]  /*28770*/  ISETP.GE.AND P0, PT, R31, RZ, PT ;  /* 0x000000ff1f00720c */ /* 0x000fe40003f06270 */
[----:B------:R-:W-:-:S11]  /*28780*/  MOV R3, 0x3fd774eb ;  /* 0x3fd774eb00037802 */ /* 0x000fd60000000f00 */
[----:B------:R-:W-:-:S04]  /*28790*/  @P0 FFMA.FTZ R0, R3, 0.93318945169448852539, -R0 ;  /* 0x3f6ee58103000823 */ /* 0x000fc80000010800 */
[----:B------:R-:W-:-:S07]  /*287a0*/  @!P0 FFMA.FTZ R0, R3, 0.93318945169448852539, R0 ;  /* 0x3f6ee58103008823 */ /* 0x000fce0000010000 */
.L_x_11750:
[----:B------:R-:W-:Y:S05]  /*287b0*/  BSYNC B0 ;  /* 0x0000000000007941 */ /* 0x000fea0003800000 */
.L_x_11748:
        /* <DEDUP_REMOVED lines=27> */
.L_x_11738:
        /* <DEDUP_REMOVED lines=33> */
.L_x_11752:
[----:B------:R-:W-:Y:S05]  /*28b80*/  BSYNC B4 ;  /* 0x0000000000047941 */ /* 0x000fea0003800000 */
.L_x_11751:
        /* <DEDUP_REMOVED lines=18> */
.L_x_11754:
[----:B------:R-:W-:Y:S02]  /*28cb0*/  ISETP.GE.AND P0, PT, R31, RZ, PT ;  /* 0x000000ff1f00720c */ /* 0x000fe40003f06270 */
[----:B------:R-:W-:-:S11]  /*28cc0*/  MOV R3, 0x3fd774eb ;  /* 0x3fd774eb00037802 */ /* 0x000fd60000000f00 */
[----:B------:R-:W-:-:S04]  /*28cd0*/  @P0 FFMA.FTZ R0, R3, 0.93318945169448852539, -R0 ;  /* 0x3f6ee58103000823 */ /* 0x000fc80000010800 */
[----:B------:R-:W-:-:S07]  /*28ce0*/  @!P0 FFMA.FTZ R0, R3, 0.93318945169448852539, R0 ;  /* 0x3f6ee58103008823 */ /* 0x000fce0000010000 */
.L_x_11755:
[----:B------:R-:W-:Y:S05]  /*28cf0*/  BSYNC B0 ;  /* 0x0000000000007941 */ /* 0x000fea0003800000 */
.L_x_11753:
        /* <DEDUP_REMOVED lines=11> */
.L_x_11737:
        /* <DEDUP_REMOVED lines=23> */
.L_x_11759:
[----:B------:R-:W-:Y:S05]  /*28f20*/  BSYNC B4 ;  /* 0x0000000000047941 */ /* 0x000fea0003800000 */
.L_x_11758:
        /* <DEDUP_REMOVED lines=24> */
.L_x_11757:
        /* <DEDUP_REMOVED lines=12> */
.L_x_11761:
[----:B------:R-:W-:Y:S05]  /*29170*/  BSYNC B4 ;  /* 0x0000000000047941 */ /* 0x000fea0003800000 */
.L_x_11760:
        /* <DEDUP_REMOVED lines=38> */
.L_x_11756:
        /* <DEDUP_REMOVED lines=33> */
.L_x_11763:
[----:B------:R-:W-:Y:S05]  /*295f0*/  BSYNC B4 ;  /* 0x0000000000047941 */ /* 0x000fea0003800000 */
.L_x_11762:
        /* <DEDUP_REMOVED lines=21> */
.L_x_11745:
[----:B------:R-:W-:Y:S05]  /*29750*/  BSYNC B3 ;  /* 0x0000000000037941 */ /* 0x000fea0003800000 */
.L_x_11736:
[----:B------:R-:W-:Y:S01]  /*29760*/  FADD.FTZ R0, R29, 0.69314718246459960938 ;  /* 0x3f3172181d007421 */ /* 0x000fe20000010000 */
[----:B------:R-:W-:-:S04]  /*29770*/  LOP3.LUT R28, R3, 0x80000000, R6, 0xb8, !PT ;  /* 0x80000000031c7812 */ /* 0x000fc800078eb806 */
[----:B------:R-:W-:Y:S01]  /*29780*/  LOP3.LUT R29, R0, 0x80000000, R7, 0xb8, !PT ;  /* 0x80000000001d7812 */ /* 0x000fe200078eb807 */
[----:B------:R-:W-:Y:S06]  /*29790*/  BRA `(.L_x_11702) ;  /* 0x00000000003c7947 */ /* 0x000fec0003800000 */
.L_x_11703:
        /* <DEDUP_REMOVED lines=15> */
.L_x_11702:
[----:B------:R-:W-:Y:S05]  /*29890*/  BSYNC B2 ;  /* 0x0000000000027941 */ /* 0x000fea0003800000 */
.L_x_11701:
        /* <DEDUP_REMOVED lines=117> */
.L_x_11771:
        /* <DEDUP_REMOVED lines=10> */
.L_x_11773:
[----:B------:R-:W-:-:S04]  /*2a090*/  FADD.FTZ R6, -R0, R5 ;  /* 0x0000000500067221 */ /* 0x000fc80000010100 */
[----:B------:R-:W-:-:S07]  /*2a0a0*/  FMUL.FTZ R6, R6, 0.5 ;  /* 0x3f00000006067820 */ /* 0x000fce0000410000 */
.L_x_11774:
[----:B------:R-:W-:Y:S05]  /*2a0b0*/  BSYNC B1 ;  /* 0x0000000000017941 */ /* 0x000fea0003800000 */
.L_x_11772:
        /* <DEDUP_REMOVED lines=11> */
.L_x_11776:
[----:B------:R-:W-:-:S04]  /*2a170*/  FADD.FTZ R20, R2, -R21 ;  /* 0x8000001502147221 */ /* 0x000fc80000010000 */
[----:B------:R-:W-:-:S07]  /*2a180*/  FMUL.FTZ R21, R20, 0.5 ;  /* 0x3f00000014157820 */ /* 0x000fce0000410000 */
.L_x_11777:
[----:B------:R-:W-:Y:S05]  /*2a190*/  BSYNC B1 ;  /* 0x0000000000017941 */ /* 0x000fea0003800000 */
.L_x_11775:
        /* <DEDUP_REMOVED lines=35> */
.L_x_11770:
[----:B------:R1:W2:Y:S02]  /*2a3d0*/  MUFU.SQRT R6, R7 ;  /* 0x0000000700067308 */ /* 0x0002a40000002000 */
.L_x_11769:
[----:B------:R-:W-:Y:S05]  /*2a3e0*/  BSYNC B0 ;  /* 0x0000000000007941 */ /* 0x000fea0003800000 */
.L_x_11768:
        /* <DEDUP_REMOVED lines=35> */
.L_x_11781:
        /* <DEDUP_REMOVED lines=17> */
.L_x_11787:
[----:B------:R-:W-:-:S04]  /*2a730*/  FADD.FTZ R0, -R0, R5 ;  /* 0x0000000500007221 */ /* 0x000fc80000010100 */
[----:B------:R-:W-:-:S07]  /*2a740*/  FMUL.FTZ R0, R0, 0.5 ;  /* 0x3f00000000007820 */ /* 0x000fce0000410000 */
.L_x_11788:
[----:B------:R-:W-:Y:S05]  /*2a750*/  BSYNC B4 ;  /* 0x0000000000047941 */ /* 0x000fea0003800000 */
.L_x_11786:
        /* <DEDUP_REMOVED lines=10> */
.L_x_11790:
[----:B------:R-:W-:-:S04]  /*2a800*/  FADD.FTZ R2, -R3, R2 ;  /* 0x0000000203027221 */ /* 0x000fc80000010100 */
[----:B------:R-:W-:-:S07]  /*2a810*/  FMUL.FTZ R3, R2, 0.5 ;  /* 0x3f00000002037820 */ /* 0x000fce0000410000 */
.L_x_11791:
[----:B------:R-:W-:Y:S05]  /*2a820*/  BSYNC B4 ;  /* 0x0000000000047941 */ /* 0x000fea0003800000 */
.L_x_11789:
[----:B------:R-:W-:Y:S01]  /*2a830*/  FADD.FTZ R0, R3, R0 ;  /* 0x0000000003007221 */ /* 0x000fe20000010000 */
[----:B------:R-:W-:-:S04]  /*2a840*/  FADD.FTZ R27, R4, R27 ;  /* 0x0000001b041b7221 */ /* 0x000fc80000010000 */
[----:B------:R-:W-:-:S06]  /*2a850*/  FMUL.FTZ R27, R27, R0 ;  /* 0x000000001b1b7220 */ /* 0x000fcc0000410000 */
[----:B------:R-:W3:Y:S01]  /*2a860*/  MUFU.SQRT R27, R27 ;  /* 0x0000001b001b7308 */ /* 0x000ee20000002000 */
[----:B------:R-:W-:Y:S05]  /*2a870*/  BRA `(.L_x_11792) ;  /* 0x0000000000487947 */ /* 0x000fea0003800000 */
.L_x_11785:
        /* <DEDUP_REMOVED lines=12> */
.L_x_11784:
[----:B------:R-:W-:Y:S01]  /*2a940*/  FADD.FTZ R0, R27, 1 ;  /* 0x3f8000001b007421 */ /* 0x000fe20000010000 */
[----:B-1----:R-:W-:Y:S01]  /*2a950*/  MUFU.SQRT R7, R7 ;  /* 0x0000000700077308 */ /* 0x002fe20000002000 */
[----:B------:R-:W-:Y:S02]  /*2a960*/  MOV R4, 0x3f800000 ;  /* 0x3f80000000047802 */ /* 0x000fe40000000f00 */
[----:B------:R-:W-:-:S06]  /*2a970*/  FMUL.FTZ R0, R0, 0.5 ;  /* 0x3f00000000007820 */ /* 0x000fcc0000410000 */
[----:B------:R-:W1:Y:S02]  /*2a980*/  MUFU.SQRT R0, R0 ;  /* 0x0000000000007308 */ /* 0x000e640000002000 */
[----:B-1----:R-:W-:-:S07]  /*2a990*/  FMUL.FTZ R27, R7, R0 ;  /* 0x00000000071b7220 */ /* 0x002fce0000410000 */
.L_x_11792:
[----:B------:R-:W-:Y:S05]  /*2a9a0*/  BSYNC B1 ;  /* 0x0000000000017941 */ /* 0x000fea0003800000 */
.L_x_11783:
[----:B------:R-:W-:Y:S05]  /*2a9b0*/  BRA `(.L_x_11793) ;  /* 0x0000000000087947 */ /* 0x000fea0003800000 */
.L_x_11780:
[----:B------:R-:W-:Y:S01]  /*2a9c0*/  FMUL.FTZ R27, R27, 16777216 ;  /* 0x4b8000001b1b7820 */ /* 0x000fe20000410000 */
[----:B------:R-:W-:-:S07]  /*2a9d0*/  FMUL.FTZ R4, R4, 16777216 ;  /* 0x4b80000004047820 */ /* 0x000fce0000410000 */
.L_x_11793:
[----:B------:R-:W-:Y:S05]  /*2a9e0*/  BSYNC B0 ;  /* 0x0000000000007941 */ /* 0x000fea0003800000 */
.L_x_11779:
        /* <DEDUP_REMOVED lines=16> */
[----:B0-2---:R-:W-:Y:S05]  /*2aaf0*/  CALL.REL.NOINC `($__internal_13_$__cuda_sm3x_div_rn_ftz_f32_slowpath) ;  /* 0x0000001c00647944 */ /* 0x005fea0003c00000 */
.L_x_11795:
[----:B------:R-:W-:Y:S05]  /*2ab00*/  BSYNC B4 ;  /* 0x0000000000047941 */ /* 0x000fea0003800000 */
.L_x_11794:
        /* <DEDUP_REMOVED lines=18> */
.L_x_11797:
[----:B------:R-:W-:Y:S02]  /*2ac30*/  ISETP.GE.AND P0, PT, R27, RZ, PT ;  /* 0x000000ff1b00720c */ /* 0x000fe40003f06270 */
[----:B------:R-:W-:-:S11]  /*2ac40*/  MOV R3, 0x3fd774eb ;  /* 0x3fd774eb00037802 */ /* 0x000fd60000000f00 */
[----:B------:R-:W-:-:S04]  /*2ac50*/  @P0 FFMA.FTZ R0, R3, 0.93318945169448852539, -R0 ;  /* 0x3f6ee58103000823 */ /* 0x000fc80000010800 */
[----:B------:R-:W-:-:S07]  /*2ac60*/  @!P0 FFMA.FTZ R0, R3, 0.93318945169448852539, R0 ;  /* 0x3f6ee58103008823 */ /* 0x000fce0000010000 */
.L_x_11798:
[----:B------:R-:W-:Y:S05]  /*2ac70*/  BSYNC B0 ;  /* 0x0000000000007941 */ /* 0x000fea0003800000 */
.L_x_11796:
        /* <DEDUP_REMOVED lines=10> */
.L_x_11782:
[----:B------:R-:W-:Y:S05]  /*2ad20*/  BSYNC B3 ;  /* 0x0000000000037941 */ /* 0x000fea0003800000 */
.L_x_11778:
[----:B------:R-:W-:Y:S02]  /*2ad30*/  LOP3.LUT R26, R3, 0x80000000, R8, 0xb8, !PT ;  /* 0x80000000031a7812 */ /* 0x000fe400078eb808 */
[----:B--2---:R-:W-:Y:S01]  /*2ad40*/  LOP3.LUT R27, R6, 0x80000000, R9, 0xb8, !PT ;  /* 0x80000000061b7812 */ /* 0x004fe200078eb809 */
[----:B------:R-:W-:Y:S06]  /*2ad50*/  BRA `(.L_x_11765) ;  /* 0x0000001400d07947 */ /* 0x000fec0003800000 */
.L_x_11767:
        /* <DEDUP_REMOVED lines=29> */
[----:B0-----:R-:W-:Y:S05]  /*2af30*/  CALL.REL.NOINC `($__internal_13_$__cuda_sm3x_div_rn_ftz_f32_slowpath) ;  /* 0x0000001800547944 */ /* 0x001fea0003c00000 */
.L_x_11804:
[----:B------:R-:W-:Y:S05]  /*2af40*/  BSYNC B4 ;  /* 0x0000000000047941 */ /* 0x000fea0003800000 */
.L_x_11803:
        /* <DEDUP_REMOVED lines=18> */
.L_x_11806:
[----:B------:R-:W-:Y:S02]  /*2b070*/  ISETP.GE.AND P0, PT, R27, RZ, PT ;  /* 0x000000ff1b00720c */ /* 0x000fe40003f06270 */
[----:B------:R-:W-:-:S11]  /*2b080*/  MOV R3, 0x3fd774eb ;  /* 0x3fd774eb00037802 */ /* 0x000fd60000000f00 */
[----:B------:R-:W-:-:S04]  /*2b090*/  @P0 FFMA.FTZ R0, R3, 0.93318945169448852539, -R0 ;  /* 0x3f6ee58103000823 */ /* 0x000fc80000010800 */
[----:B------:R-:W-:-:S07]  /*2b0a0*/  @!P0 FFMA.FTZ R0, R3, 0.93318945169448852539, R0 ;  /* 0x3f6ee58103008823 */ /* 0x000fce0000010000 */
.L_x_11807:
[----:B------:R-:W-:Y:S05]  /*2b0b0*/  BSYNC B0 ;  /* 0x0000000000007941 */ /* 0x000fea0003800000 */
.L_x_11805:
        /* <DEDUP_REMOVED lines=13> */
.L_x_11802:
        /* <DEDUP_REMOVED lines=11> */
[----:B0-----:R-:W-:Y:S05]  /*2b240*/  CALL.REL.NOINC `($__internal_13_$__cuda_sm3x_div_rn_ftz_f32_slowpath) ;  /* 0x0000001400907944 */ /* 0x001fea0003c00000 */
.L_x_11810:
[----:B------:R-:W-:Y:S05]  /*2b250*/  BSYNC B4 ;  /* 0x0000000000047941 */ /* 0x000fea0003800000 */
.L_x_11809:
        /* <DEDUP_REMOVED lines=18> */
.L_x_11812:
[----:B------:R-:W-:Y:S02]  /*2b380*/  ISETP.GE.AND P0, PT, R27, RZ, PT ;  /* 0x000000ff1b00720c */ /* 0x000fe40003f06270 */
[----:B------:R-:W-:-:S11]  /*2b390*/  MOV R3, 0x3fd774eb ;  /* 0x3fd774eb00037802 */ /* 0x000fd60000000f00 */
[----:B------:R-:W-:-:S04]  /*2b3a0*/  @P0 FFMA.FTZ R0, R3, 0.93318945169448852539, -R0 ;  /* 0x3f6ee58103000823 */ /* 0x000fc80000010800 */
[----:B------:R-:W-:-:S07]  /*2b3b0*/  @!P0 FFMA.FTZ R0, R3, 0.93318945169448852539, R0 ;  /* 0x3f6ee58103008823 */ /* 0x000fce0000010000 */
.L_x_11813:
[----:B------:R-:W-:Y:S05]  /*2b3c0*/  BSYNC B0 ;  /* 0x0000000000007941 */ /* 0x000fea0003800000 */
.L_x_11811:
        /* <DEDUP_REMOVED lines=27> */
.L_x_11801:
        /* <DEDUP_REMOVED lines=32> */
[----:B0-----:R-:W-:Y:S05]  /*2b780*/  CALL.REL.NOINC `($__internal_13_$__cuda_sm3x_div_rn_ftz_f32_slowpath) ;  /* 0x0000001000407944 */ /* 0x001fea0003c00000 */
.L_x_11815:
[----:B------:R-:W-:Y:S05]  /*2b790*/  BSYNC B4 ;  /* 0x0000000000047941 */ /* 0x000fea0003800000 */
.L_x_11814:
        /* <DEDUP_REMOVED lines=18> */
.L_x_11817:
[----:B------:R-:W-:Y:S02]  /*2b8c0*/  ISETP.GE.AND P0, PT, R27, RZ, PT ;  /* 0x000000ff1b00720c */ /* 0x000fe40003f06270 */
[----:B------:R-:W-:-:S11]  /*2b8d0*/  MOV R3, 0x3fd774eb ;  /* 0x3fd774eb00037802 */ /* 0x000fd60000000f00 */
[----:B------:R-:W-:-:S04]  /*2b8e0*/  @P0 FFMA.FTZ R0, R3, 0.93318945169448852539, -R0 ;  /* 0x3f6ee58103000823 */ /* 0x000fc80000010800 */
[----:B------:R-:W-:-:S07]  /*2b8f0*/  @!P0 FFMA.FTZ R0, R3, 0.93318945169448852539, R0 ;  /* 0x3f6ee58103008823 */ /* 0x000fce0000010000 */
.L_x_11818:
[----:B------:R-:W-:Y:S05]  /*2b900*/  BSYNC B0 ;  /* 0x0000000000007941 */ /* 0x000fea0003800000 */
.L_x_11816:
        /* <DEDUP_REMOVED lines=11> */
.L_x_11800:
        /* <DEDUP_REMOVED lines=23> */
.L_x_11822:
[----:B------:R-:W-:Y:S05]  /*2bb30*/  BSYNC B4 ;  /* 0x0000000000047941 */ /* 0x000fea0003800000 */
.L_x_11821:
        /* <DEDUP_REMOVED lines=24> */
.L_x_11820:
        /* <DEDUP_REMOVED lines=12> */
.L_x_11824:
[----:B------:R-:W-:Y:S05]  /*2bd80*/  BSYNC B4 ;  /* 0x0000000000047941 */ /* 0x000fea0003800000 */
.L_x_11823:
        /* <DEDUP_REMOVED lines=38> */
.L_x_11819:
        /* <DEDUP_REMOVED lines=33> */
.L_x_11826:
[----:B------:R-:W-:Y:S05]  /*2c200*/  BSYNC B4 ;  /* 0x0000000000047941 */ /* 0x000fea0003800000 */
.L_x_11825:
        /* <DEDUP_REMOVED lines=21> */
.L_x_11808:
[----:B------:R-:W-:Y:S05]  /*2c360*/  BSYNC B3 ;  /* 0x0000000000037941 */ /* 0x000fea0003800000 */
.L_x_11799:
[----:B------:R-:W-:Y:S01]  /*2c370*/  FADD.FTZ R0, R7, 0.69314718246459960938 ;  /* 0x3f31721807007421 */ /* 0x000fe20000010000 */
[----:B------:R-:W-:-:S04]  /*2c380*/  LOP3.LUT R26, R3, 0x80000000, R8, 0xb8, !PT ;  /* 0x80000000031a7812 */ /* 0x000fc800078eb808 */
[----:B------:R-:W-:Y:S01]  /*2c390*/  LOP3.LUT R27, R0, 0x80000000, R9, 0xb8, !PT ;  /* 0x80000000001b7812 */ /* 0x000fe200078eb809 */
[----:B------:R-:W-:Y:S06]  /*2c3a0*/  BRA `(.L_x_11765) ;  /* 0x00000000003c7947 */ /* 0x000fec0003800000 */
.L_x_11766:
        /* <DEDUP_REMOVED lines=15> */
.L_x_11765:
[----:B------:R-:W-:Y:S05]  /*2c4a0*/  BSYNC B2 ;  /* 0x0000000000027941 */ /* 0x000fea0003800000 */
.L_x_11764:
        /* <DEDUP_REMOVED lines=24> */
.L_x_11829:
[----:B------:R-:W-:-:S13]  /*2c630*/  ISETP.GE.AND P0, PT, R0, UR4, PT ;  /* 0x0000000400007c0c */ /* 0x000fda000bf06270 */
[----:B------:R-:W-:Y:S05]  /*2c640*/  @P0 BRA `(.L_x_11831) ;  /* 0x0000000000300947 */ /* 0x000fea0003800000 */
[----:B--2---:R-:W2:Y:S01]  /*2c650*/  LDC.64 R2, c[0x0][0x218] ;  /* 0x00008600ff027b82 */ /* 0x004ea20000000a00 */
[C---:B------:R-:W-:Y:S02]  /*2c660*/  IADD3 R5, R0.reuse, UR6, RZ ;  /* 0x0000000600057c10 */ /* 0x040fe4000fffe0ff */
[----:B------:R-:W-:-:S03]  /*2c670*/  IADD3 R0, R0, 0x80, RZ ;  /* 0x0000008000007810 */ /* 0x000fc60007ffe0ff */
[----:B--2---:R-:W-:-:S05]  /*2c680*/  IMAD.WIDE.U32 R2, R5, 0x8, R2 ;  /* 0x0000000805027825 */ /* 0x004fca00078e0002 */
[----:B------:R3:W-:Y:S02]  /*2c690*/  STG.E.64 desc[UR8][R2.64], R16 ;  /* 0x0000001002007986 */ /* 0x0007e4000c101b08 */
.L_x_11830:
[----:B------:R-:W-:-:S13]  /*2c6a0*/  ISETP.GE.AND P0, PT, R0, UR4, PT ;  /* 0x0000000400007c0c */ /* 0x000fda000bf06270 */
[----:B------:R-:W-:Y:S05]  /*2c6b0*/  @P0 BRA `(.L_x_11832) ;  /* 0x0000000000340947 */ /* 0x000fea0003800000 */
[----:B--23--:R-:W2:Y:S01]  /*2c6c0*/  LDC.64 R2, c[0x0][0x218] ;  /* 0x00008600ff027b82 */ /* 0x00cea20000000a00 */
[C---:B------:R-:W-:Y:S02]  /*2c6d0*/  IADD3 R5, R0.reuse, UR6, RZ ;  /* 0x0000000600057c10 */ /* 0x040fe4000fffe0ff */
[----:B------:R-:W-:-:S03]  /*2c6e0*/  IADD3 R0, R0, 0x80, RZ ;  /* 0x0000008000007810 */ /* 0x000fc60007ffe0ff */
[----:B--2---:R-:W-:-:S05]  /*2c6f0*/  IMAD.WIDE.U32 R2, R5, 0x8, R2 ;  /* 0x0000000805027825 */ /* 0x004fca00078e0002 */
[----:B------:R3:W-:Y:S02]  /*2c700*/  STG.E.64 desc[UR8][R2.64], R18 ;  /* 0x0000001202007986 */ /* 0x0007e4000c101b08 */
.L_x_11831:
        /* <DEDUP_REMOVED lines=8> */
.L_x_11832:
[----:B------:R-:W-:Y:S05]  /*2c790*/  BSYNC B1 ;  /* 0x0000000000017941 */ /* 0x000fea0003800000 */
.L_x_11828:
[----:B------:R-:W-:-:S13]  /*2c7a0*/  ISETP.GE.AND P0, PT, R0, UR4, PT ;  /* 0x0000000400007c0c */ /* 0x000fda000bf06270 */
[----:B--234-:R-:W2:Y:S01]  /*2c7b0*/  @!P0 LDC.64 R2, c[0x0][0x218] ;  /* 0x00008600ff028b82 */ /* 0x01cea20000000a00 */
[C---:B------:R-:W-:Y:S02]  /*2c7c0*/  @!P0 IADD3 R5, R0.reuse, UR6, RZ ;  /* 0x0000000600058c10 */ /* 0x040fe4000fffe0ff */
[----:B------:R-:W-:-:S03]  /*2c7d0*/  @!P0 IADD3 R0, R0, 0x80, RZ ;  /* 0x0000008000008810 */ /* 0x000fc60007ffe0ff */
[----:B--2---:R-:W-:-:S05]  /*2c7e0*/  @!P0 IMAD.WIDE.U32 R2, R5, 0x8, R2 ;  /* 0x0000000805028825 */ /* 0x004fca00078e0002 */
[----:B------:R4:W-:Y:S02]  /*2c7f0*/  @!P0 STG.E.64 desc[UR8][R2.64], R28 ;  /* 0x0000001c02008986 */ /* 0x0009e4000c101b08 */
.L_x_11833:
[----:B------:R-:W-:Y:S05]  /*2c800*/  BSYNC B0 ;  /* 0x0000000000007941 */ /* 0x000fea0003800000 */
.L_x_11827:
        /* <DEDUP_REMOVED lines=8> */
        .weak           $__internal_13_$__cuda_sm3x_div_rn_ftz_f32_slowpath
        .type           $__internal_13_$__cuda_sm3x_div_rn_ftz_f32_slowpath,@function
        .size           $__internal_13_$__cuda_sm3x_div_rn_ftz_f32_slowpath,(.L_x_20809 - $__internal_13_$__cuda_sm3x_div_rn_ftz_f32_slowpath)
$__internal_13_$__cuda_sm3x_div_rn_ftz_f32_slowpath:
        /* <DEDUP_REMOVED lines=32> */
.L_x_11836:
[----:B------:R-:W-:Y:S05]  /*2ca90*/  BSYNC B1 ;  /* 0x0000000000017941 */ /* 0x000fea0003800000 */
.L_x_11835:
        /* <DEDUP_REMOVED lines=27> */
.L_x_11842:
[----:B------:R-:W-:-:S07]  /*2cc50*/  LEA R0, R5, R0, 0x17 ;  /* 0x0000000005007211 */ /* 0x000fce00078eb8ff */
.L_x_11843:
[----:B------:R-:W-:Y:S05]  /*2cc60*/  BSYNC B1 ;  /* 0x0000000000017941 */ /* 0x000fea0003800000 */
.L_x_11841:
[----:B------:R-:W-:Y:S05]  /*2cc70*/  BRA `(.L_x_11844) ;  /* 0x0000000000207947 */ /* 0x000fea0003800000 */
.L_x_11840:
[----:B------:R-:W-:-:S04]  /*2cc80*/  LOP3.LUT R23, R0, 0x80000000, R23, 0x48, !PT ;  /* 0x8000000000177812 */ /* 0x000fc800078e4817 */
[----:B------:R-:W-:Y:S01]  /*2cc90*/  LOP3.LUT R0, R23, 0x7f800000, RZ, 0xfc, !PT ;  /* 0x7f80000017007812 */ /* 0x000fe200078efcff */
[----:B------:R-:W-:Y:S06]  /*2cca0*/  BRA `(.L_x_11844) ;  /* 0x0000000000147947 */ /* 0x000fec0003800000 */
.L_x_11839:
[----:B------:R-:W-:Y:S01]  /*2ccb0*/  LOP3.LUT R0, R0, 0x80000000, R23, 0x48, !PT ;  /* 0x8000000000007812 */ /* 0x000fe200078e4817 */
[----:B------:R-:W-:Y:S06]  /*2ccc0*/  BRA `(.L_x_11844) ;  /* 0x00000000000c7947 */ /* 0x000fec0003800000 */
.L_x_11838:
[----:B------:R-:W0:Y:S01]  /*2ccd0*/  MUFU.RSQ R0, -QNAN ;  /* 0xffc0000000007908 */ /* 0x000e220000001400 */
[----:B------:R-:W-:Y:S05]  /*2cce0*/  BRA `(.L_x_11844) ;  /* 0x0000000000047947 */ /* 0x000fea0003800000 */
.L_x_11837:
[----:B------:R-:W-:-:S07]  /*2ccf0*/  FADD.FTZ R0, R23, R0 ;  /* 0x0000000017007221 */ /* 0x000fce0000010000 */
.L_x_11844:
[----:B------:R-:W-:Y:S05]  /*2cd00*/  BSYNC B0 ;  /* 0x0000000000007941 */ /* 0x000fea0003800000 */
.L_x_11834:
[----:B------:R-:W-:-:S06]  /*2cd10*/  HFMA2.MMA R3, -RZ, RZ, 0, 0 ;  /* 0x00000000ff037435 */ /* 0x000fcc00000001ff */
[----:B0-----:R-:W-:Y:S05]  /*2cd20*/  RET.REL.NODEC R2 `(_ZN2at6native29vectorized_elementwise_kernelILi8EZZZNS0_16asin_kernel_cudaERNS_18TensorIteratorBaseEENKUlvE_clEvENKUlvE0_clEvEUlN3c107complexIfEEE_St5arrayIPcLm2EEEEviT0_T1_) ;  /* 0xfffffd3002b47950 */ /* 0x001fea0003c3ffff */
.L_x_11845:
        /* <DEDUP_REMOVED lines=13> */
.L_x_20809:


//--------------------- .text._ZN2at6native18elementwise_kernelILi128ELi4EZNS0_15gpu_kernel_implIZZZNS0_16asin_kernel_cudaERNS_18TensorIteratorBaseEENKUlvE_clEvENKUlvE_clEvEUlN3c107complexIdEEE_EEvS4_RKT_EUliE_EEviT1_ --------------------------
	.section	.text._ZN2at6native18elementwise_kernelILi128ELi4EZNS0_15gpu_kernel_implIZZZNS0_16asin_kernel_cudaERNS_18TensorIteratorBaseEENKUlvE_clEvENKUlvE_clEvEUlN3c107complexIdEEE_EEvS4_RKT_EUliE_EEviT1_,"ax",@progbits
	.align	128
        .global         _ZN2at6native18elementwise_kernelILi128ELi4EZNS0_15gpu_kernel_implIZZZNS0_16asin_kernel_cudaERNS_18TensorIteratorBaseEENKUlvE_clEvENKUlvE_clEvEUlN3c107complexIdEEE_EEvS4_RKT_EUliE_EEviT1_
        .type           _ZN2at6native18elementwise_kernelILi128ELi4EZNS0_15gpu_kernel_implIZZZNS0_16asin_kernel_cudaERNS_18TensorIteratorBaseEENKUlvE_clEvENKUlvE_clEvEUlN3c107complexIdEEE_EEvS4_RKT_EUliE_EEviT1_,@function
        .size           _ZN2at6native18elementwise_kernelILi128ELi4EZNS0_15gpu_kernel_implIZZZNS0_16asin_kernel_cudaERNS_18TensorIteratorBaseEENKUlvE_clEvENKUlvE_clEvEUlN3c107complexIdEEE_EEvS4_RKT_EUliE_EEviT1_,(.L_x_20811 - _ZN2at6native18elementwise_kernelILi128ELi4EZNS0_15gpu_kernel_implIZZZNS0_16asin_kernel_cudaERNS_18TensorIteratorBaseEENKUlvE_clEvENKUlvE_clEvEUlN3c107complexIdEEE_EEvS4_RKT_EUliE_EEviT1_)
        .other          _ZN2at6native18elementwise_kernelILi128ELi4EZNS0_15gpu_kernel_implIZZZNS0_16asin_kernel_cudaERNS_18TensorIteratorBaseEENKUlvE_clEvENKUlvE_clEvEUlN3c107complexIdEEE_EEvS4_RKT_EUliE_EEviT1_,@"STO_CUDA_ENTRY STV_DEFAULT"
_ZN2at6native18elementwise_kernelILi128ELi4EZNS0_15gpu_kernel_implIZZZNS0_16asin_kernel_cudaERNS_18TensorIteratorBaseEENKUlvE_clEvENKUlvE_clEvEUlN3c107complexIdEEE_EEvS4_RKT_EUliE_EEviT1_:
.text._ZN2at6native18elementwise_kernelILi128ELi4EZNS0_15gpu_kernel_implIZZZNS0_16asin_kernel_cudaERNS_18TensorIteratorBaseEENKUlvE_clEvENKUlvE_clEvEUlN3c107complexIdEEE_EEvS4_RKT_EUliE_EEviT1_:
        /* <DEDUP_REMOVED lines=313> */
.L_x_11848:
[----:B------:R-:W0:Y:S01]  /*1390*/  LDC.U8 R5, c[0x0][0x422] ;  /* 0x00010880ff057b82 */ /* 0x000e220000000000 */
[----:B------:R-:W-:Y:S02]  /*13a0*/  ULDC.64 UR4, c[0x0][0x418] ;  /* 0x0001060000047ab9 */ /* 0x000fe40000000a00 */
[----:B------:R-:W-:-:S05]  /*13b0*/  IADD3 R2, P1, R0, UR4, RZ ;  /* 0x0000000400027c10 */ /* 0x000fca000ff3e0ff */
        /* <DEDUP_REMOVED lines=13> */
[----:B------:R-:W-:Y:S01]  /*1490*/  CS2R R14, SRZ ;  /* 0x00000000000e7805 */ /* 0x000fe2000001ff00 */
[----:B--2---:R0:W1:Y:S01]  /*14a0*/  I2F.F64.S16 R12, R2 ;  /* 0x00000002000c7312 */ /* 0x0040620000101c00 */
[----:B------:R-:W-:Y:S05]  /*14b0*/  BRA `(.L_x_11854) ;  /* 0x0000000c00d87947 */ /* 0x000fea0003800000 */
.L_x_11852:
[----:B------:R-:W2:Y:S01]  /*14c0*/  LDG.E.U8 R2, desc[UR36][R2.64] ;  /* 0x0000002402027981 */ /* 0x000ea2000c1e1100 */
[----:B------:R-:W-:Y:S01]  /*14d0*/  CS2R R14, SRZ ;  /* 0x00000000000e7805 */ /* 0x000fe2000001ff00 */
[----:B--2---:R0:W1:Y:S01]  /*14e0*/  I2F.F64.U16 R12, R2 ;  /* 0x00000002000c7312 */ /* 0x0040620000101800 */
[----:B------:R-:W-:Y:S05]  /*14f0*/  BRA `(.L_x_11854) ;  /* 0x0000000c00c87947 */ /* 0x000fea0003800000 */
.L_x_11851:
[----:B------:R-:W-:-:S13]  /*1500*/  ISETP.NE.AND P0, PT, R4, 0x2, PT ;  /* 0x000000020400780c */ /* 0x000fda0003f05270 */
[----:B------:R-:W-:Y:S05]  /*1510*/  @!P0 BRA `(.L_x_11855) ;  /* 0x0000000000308947 */ /* 0x000fea0003800000 */
[----:B------:R-:W-:-:S13]  /*1520*/  ISETP.NE.AND P0, PT, R4, 0x3, PT ;  /* 0x000000030400780c */ /* 0x000fda0003f05270 */
[----:B------:R-:W-:Y:S05]  /*1530*/  @!P0 BRA `(.L_x_11856) ;  /* 0x0000000000188947 */ /* 0x000fea0003800000 */
[----:B------:R-:W-:-:S13]  /*1540*/  ISETP.NE.AND P0, PT, R4, 0x4, PT ;  /* 0x000000040400780c */ /* 0x000fda0003f05270 */
[----:B------:R-:W-:Y:S05]  /*1550*/  @P0 BRA `(.L_x_11853) ;  /* 0x0000000c00480947 */ /* 0x000fea0003800000 */
[----:B------:R-:W2:Y:S01]  /*1560*/  LDG.E.64 R12, desc[UR36][R2.64] ;  /* 0x00000024020c7981 */ /* 0x000ea2000c1e1b00 */
[----:B------:R-:W-:Y:S01]  /*1570*/  CS2R R14, SRZ ;  /* 0x00000000000e7805 */ /* 0x000fe2000001ff00 */
[----:B--2---:R-:W0:Y:S01]  /*1580*/  I2F.F64.S64 R12, R12 ;  /* 0x0000000c000c7312 */ /* 0x004e220000301c00 */
[----:B------:R-:W-:Y:S05]  /*1590*/  BRA `(.L_x_11854) ;  /* 0x0000000c00a07947 */ /* 0x000fea0003800000 */
.L_x_11856:
[----:B------:R-:W2:Y:S01]  /*15a0*/  LDG.E R2, desc[UR36][R2.64] ;  /* 0x0000002402027981 */ /* 0x000ea2000c1e1900 */
[----:B------:R-:W-:Y:S01]  /*15b0*/  CS2R R14, SRZ ;  /* 0x00000000000e7805 */ /* 0x000fe2000001ff00 */
[----:B--2---:R0:W1:Y:S01]  /*15c0*/  I2F.F64 R12, R2 ;  /* 0x00000002000c7312 */ /* 0x0040620000201c00 */
[----:B------:R-:W-:Y:S05]  /*15d0*/  BRA `(.L_x_11854) ;  /* 0x0000000c00907947 */ /* 0x000fea0003800000 */
.L_x_11855:
[----:B------:R-:W2:Y:S01]  /*15e0*/  LDG.E.U16 R2, desc[UR36][R2.64] ;  /* 0x0000002402027981 */ /* 0x000ea2000c1e1500 */
[----:B------:R-:W-:Y:S01]  /*15f0*/  CS2R R14, SRZ ;  /* 0x00000000000e7805 */ /* 0x000fe2000001ff00 */
[----:B--2---:R0:W1:Y:S01]  /*1600*/  I2F.F64.S16 R12, R2 ;  /* 0x00000002000c7312 */ /* 0x0040620000101c00 */
[----:B------:R-:W-:Y:S05]  /*1610*/  BRA `(.L_x_11854) ;  /* 0x0000000c00807947 */ /* 0x000fea0003800000 */
.L_x_11850:
[----:B------:R-:W-:-:S13]  /*1620*/  ISETP.GT.AND P0, PT, R4, 0x6, PT ;  /* 0x000000060400780c */ /* 0x000fda0003f04270 */
[----:B------:R-:W-:Y:S05]  /*1630*/  @P0 BRA `(.L_x_11857) ;  /* 0x00000000003c0947 */ /* 0x000fea0003800000 */
[----:B------:R-:W-:-:S13]  /*1640*/  ISETP.NE.AND P0, PT, R4, 0x5, PT ;  /* 0x000000050400780c */ /* 0x000fda0003f05270 */
[----:B------:R-:W-:Y:S05]  /*1650*/  @!P0 BRA `(.L_x_11858) ;  /* 0x00000000001c8947 */ /* 0x000fea0003800000 */
[----:B------:R-:W-:-:S13]  /*1660*/  ISETP.NE.AND P0, PT, R4, 0x6, PT ;  /* 0x000000060400780c */ /* 0x000fda0003f05270 */
[----:B------:R-:W-:Y:S05]  /*1670*/  @P0 BRA `(.L_x_11853) ;  /* 0x0000000c00000947 */ /* 0x000fea0003800000 */
[----:B------:R-:W2:Y:S01]  /*1680*/  LDG.E R12, desc[UR36][R2.64] ;  /* 0x00000024020c7981 */ /* 0x000ea2000c1e1900 */
[----:B------:R-:W-:Y:S01]  /*1690*/  CS2R R14, SRZ ;  /* 0x00000000000e7805 */ /* 0x000fe2000001ff00 */
[----:B--2---:R-:W-:-:S06]  /*16a0*/  FMUL.FTZ R12, R12, 1 ;  /* 0x3f8000000c0c7820 */ /* 0x004fcc0000410000 */
[----:B------:R-:W0:Y:S01]  /*16b0*/  F2F.F64.F32 R12, R12 ;  /* 0x0000000c000c7310 */ /* 0x000e220000201800 */
[----:B------:R-:W-:Y:S05]  /*16c0*/  BRA `(.L_x_11854) ;  /* 0x0000000c00547947 */ /* 0x000fea0003800000 */
.L_x_11858:
[----:B------:R-:W2:Y:S01]  /*16d0*/  LDG.E.U16 R0, desc[UR36][R2.64] ;  /* 0x0000002402007981 */ /* 0x000ea2000c1e1500 */
[----:B------:R-:W-:Y:S01]  /*16e0*/  CS2R R14, SRZ ;  /* 0x00000000000e7805 */ /* 0x000fe2000001ff00 */
[----:B--2---:R-:W-:-:S05]  /*16f0*/  HADD2.F32 R0, -RZ, R0.H0_H0 ;  /* 0x20000000ff007230 */ /* 0x004fca0000004100 */
[----:B------:R-:W-:-:S04]  /*1700*/  FMUL.FTZ R0, R0, 1 ;  /* 0x3f80000000007820 */ /* 0x000fc80000410000 */
[----:B------:R0:W1:Y:S01]  /*1710*/  F2F.F64.F32 R12, R0 ;  /* 0x00000000000c7310 */ /* 0x0000620000201800 */
[----:B------:R-:W-:Y:S05]  /*1720*/  BRA `(.L_x_11854) ;  /* 0x0000000c003c7947 */ /* 0x000fea0003800000 */
.L_x_11857:
[----:B------:R-:W-:-:S13]  /*1730*/  ISETP.NE.AND P0, PT, R4, 0x7, PT ;  /* 0x000000070400780c */ /* 0x000fda0003f05270 */
[----:B------:R-:W-:Y:S05]  /*1740*/  @!P0 BRA `(.L_x_11859) ;  /* 0x0000000000488947 */ /* 0x000fea0003800000 */
[----:B------:R-:W-:-:S13]  /*1750*/  ISETP.NE.AND P0, PT, R4, 0x8, PT ;  /* 0x000000080400780c */ /* 0x000fda0003f05270 */
[----:B------:R-:W-:Y:S05]  /*1760*/  @!P0 BRA `(.L_x_11860) ;  /* 0x0000000000208947 */ /* 0x000fea0003800000 */
[----:B------:R-:W-:-:S13]  /*1770*/  ISETP.NE.AND P0, PT, R4, 0x9, PT ;  /* 0x000000090400780c */ /* 0x000fda0003f05270 */
[----:B------:R-:W-:Y:S05]  /*1780*/  @P0 BRA `(.L_x_11853) ;  /* 0x0000000800bc0947 */ /* 0x000fea0003800000 */
[----:B------:R-:W2:Y:S02]  /*1790*/  LDG.E.64 R2, desc[UR36][R2.64] ;  /* 0x0000002402027981 */ /* 0x000ea4000c1e1b00 */
[----:B--2---:R-:W-:Y:S01]  /*17a0*/  FMUL.FTZ R14, R3, 1 ;  /* 0x3f800000030e7820 */ /* 0x004fe20000410000 */
[----:B------:R-:W-:-:S05]  /*17b0*/  FMUL.FTZ R12, R2, 1 ;  /* 0x3f800000020c7820 */ /* 0x000fca0000410000 */
[----:B------:R-:W0:Y:S08]  /*17c0*/  F2F.F64.F32 R14, R14 ;  /* 0x0000000e000e7310 */ /* 0x000e300000201800 */
[----:B------:R-:W1:Y:S01]  /*17d0*/  F2F.F64.F32 R12, R12 ;  /* 0x0000000c000c7310 */ /* 0x000e620000201800 */
[----:B------:R-:W-:Y:S05]  /*17e0*/  BRA `(.L_x_11854) ;  /* 0x0000000c000c7947 */ /* 0x000fea0003800000 */
.L_x_11860:
[----:B------:R-:W2:Y:S02]  /*17f0*/  LDG.E R0, desc[UR36][R2.64] ;  /* 0x0000002402007981 */ /* 0x000ea4000c1e1900 */
[--C-:B--2---:R-:W-:Y:S02]  /*1800*/  HADD2.F32 R4, -RZ, R0.reuse.H1_H1 ;  /* 0x30000000ff047230 */ /* 0x104fe40000004100 */
[----:B------:R-:W-:-:S03]  /*1810*/  HADD2.F32 R0, -RZ, R0.H0_H0 ;  /* 0x20000000ff007230 */ /* 0x000fc60000004100 */
[----:B------:R-:W-:Y:S02]  /*1820*/  FMUL.FTZ R4, R4, 1 ;  /* 0x3f80000004047820 */ /* 0x000fe40000410000 */
[----:B------:R-:W-:Y:S02]  /*1830*/  FMUL.FTZ R0, R0, 1 ;  /* 0x3f80000000007820 */ /* 0x000fe40000410000 */
[----:B------:R0:W1:Y:S08]  /*1840*/  F2F.F64.F32 R14, R4 ;  /* 0x00000004000e7310 */ /* 0x0000700000201800 */
[----:B------:R0:W2:Y:S01]  /*1850*/  F2F.F64.F32 R12, R0 ;  /* 0x00000000000c7310 */ /* 0x0000a20000201800 */
[----:B------:R-:W-:Y:S05]  /*1860*/  BRA `(.L_x_11854) ;  /* 0x0000000800ec7947 */ /* 0x000fea0003800000 */
.L_x_11859:
[----:B------:R0:W5:Y:S01]  /*1870*/  LDG.E.64 R12, desc[UR36][R2.64] ;  /* 0x00000024020c7981 */ /* 0x000162000c1e1b00 */
[----:B------:R-:W-:Y:S01]  /*1880*/  CS2R R14, SRZ ;  /* 0x00000000000e7805 */ /* 0x000fe2000001ff00 */
[----:B------:R-:W-:Y:S06]  /*1890*/  BRA `(.L_x_11854) ;  /* 0x0000000800e07947 */ /* 0x000fec0003800000 */
.L_x_11849:
        /* <DEDUP_REMOVED lines=9> */
[----:B------:R-:W-:Y:S01]  /*1930*/  CS2R R14, SRZ ;  /* 0x00000000000e7805 */ /* 0x000fe2000001ff00 */
[----:B------:R-:W-:Y:S01]  /*1940*/  IMAD.MOV.U32 R12, RZ, RZ, RZ ;  /* 0x000000ffff0c7224 */ /* 0x000fe200078e00ff */
[----:B--2---:R-:W-:-:S04]  /*1950*/  ISETP.NE.AND P0, PT, R2, RZ, PT ;  /* 0x000000ff0200720c */ /* 0x004fc80003f05270 */
[----:B------:R-:W-:Y:S01]  /*1960*/  FSEL R13, RZ, 1.875, !P0 ;  /* 0x3ff00000ff0d7808 */ /* 0x000fe20004000000 */
[----:B------:R-:W-:Y:S08]  /*1970*/  BRA `(.L_x_11854) ;  /* 0x0000000800a87947 */ /* 0x000ff00003800000 */
.L_x_11863:
[----:B------:R0:W5:Y:S01]  /*1980*/  LDG.E.128 R12, desc[UR36][R2.64] ;  /* 0x00000024020c7981 */ /* 0x000162000c1e1d00 */
[----:B------:R-:W-:Y:S05]  /*1990*/  BRA `(.L_x_11854) ;  /* 0x0000000800a07947 */ /* 0x000fea0003800000 */
.L_x_11862:
        /* <DEDUP_REMOVED lines=8> */
[----:B------:R-:W-:Y:S01]  /*1a20*/  CS2R R14, SRZ ;  /* 0x00000000000e7805 */ /* 0x000fe2000001ff00 */
        /* <DEDUP_REMOVED lines=20> */
.L_x_11865:
[----:B------:R-:W2:Y:S01]  /*1b70*/  LDG.E.U8 R2, desc[UR36][R2.64] ;  /* 0x0000002402027981 */ /* 0x000ea2000c1e1100 */
[----:B------:R-:W-:Y:S01]  /*1b80*/  CS2R R14, SRZ ;  /* 0x00000000000e7805 */ /* 0x000fe2000001ff00 */
        /* <DEDUP_REMOVED lines=14> */
.L_x_11864:
[----:B------:R-:W2:Y:S01]  /*1c70*/  LDG.E.U16 R0, desc[UR36][R2.64] ;  /* 0x0000002402007981 */ /* 0x000ea2000c1e1500 */
[----:B------:R-:W-:Y:S01]  /*1c80*/  CS2R R14, SRZ ;  /* 0x00000000000e7805 */ /* 0x000fe2000001ff00 */
[----:B--2---:R-:W-:-:S04]  /*1c90*/  IMAD.U32 R0, R0, 0x10000, RZ ;  /* 0x0001000000007824 */ /* 0x004fc800078e00ff */
[----:B------:R-:W-:-:S04]  /*1ca0*/  FMUL.FTZ R0, R0, 1 ;  /* 0x3f80000000007820 */ /* 0x000fc80000410000 */
[----:B------:R0:W1:Y:S01]  /*1cb0*/  F2F.F64.F32 R12, R0 ;  /* 0x00000000000c7310 */ /* 0x0000620000201800 */
[----:B------:R-:W-:Y:S05]  /*1cc0*/  BRA `(.L_x_11854) ;  /* 0x0000000400d47947 */ /* 0x000fea0003800000 */
.L_x_11861:
        /* <DEDUP_REMOVED lines=9> */
[----:B------:R-:W-:Y:S01]  /*1d60*/  CS2R R14, SRZ ;  /* 0x00000000000e7805 */ /* 0x000fe2000001ff00 */
[----:B--2---:R0:W1:Y:S01]  /*1d70*/  I2F.F64.U16 R12, R2 ;  /* 0x00000002000c7312 */ /* 0x0040620000101800 */
[----:B------:R-:W-:Y:S05]  /*1d80*/  BRA `(.L_x_11854) ;  /* 0x0000000400a47947 */ /* 0x000fea0003800000 */
.L_x_11868:
        /* <DEDUP_REMOVED lines=21> */
.L_x_11872:
[----:B------:R-:W-:Y:S05]  /*1ee0*/  BSYNC B1 ;  /* 0x0000000000017941 */ /* 0x000fea0003800000 */
.L_x_11871:
[----:B------:R-:W-:Y:S01]  /*1ef0*/  LEA R3, R0, 0x3b800000, 0x17 ;  /* 0x3b80000000037811 */ /* 0x000fe200078eb8ff */
[----:B------:R-:W-:-:S05]  /*1f00*/  IMAD.SHL.U32 R0, R2, 0x100000, RZ ;  /* 0x0010000002007824 */ /* 0x000fca00078e00ff */
[----:B------:R-:W-:-:S07]  /*1f10*/  LOP3.LUT R0, R3, R0, R4, 0xfe, !PT ;  /* 0x0000000003007212 */ /* 0x000fce00078efe04 */
.L_x_11870:
[----:B------:R-:W-:Y:S05]  /*1f20*/  BSYNC B0 ;  /* 0x0000000000007941 */ /* 0x000fea0003800000 */
.L_x_11869:
[----:B------:R-:W-:Y:S01]  /*1f30*/  FMUL.FTZ R0, R0, 1 ;  /* 0x3f80000000007820 */ /* 0x000fe20000410000 */
[----:B------:R-:W-:-:S03]  /*1f40*/  CS2R R14, SRZ ;  /* 0x00000000000e7805 */ /* 0x000fc6000001ff00 */
[----:B------:R2:W3:Y:S01]  /*1f50*/  F2F.F64.F32 R12, R0 ;  /* 0x00000000000c7310 */ /* 0x0004e20000201800 */
[----:B------:R-:W-:Y:S05]  /*1f60*/  BRA `(.L_x_11854) ;  /* 0x00000004002c7947 */ /* 0x000fea0003800000 */
.L_x_11867:
        /* <DEDUP_REMOVED lines=21> */
.L_x_11876:
[----:B------:R-:W-:Y:S05]  /*20c0*/  BSYNC B1 ;  /* 0x0000000000017941 */ /* 0x000fea0003800000 */
.L_x_11875:
[----:B------:R-:W-:Y:S01]  /*20d0*/  LEA R3, R0, 0x37800000, 0x17 ;  /* 0x3780000000037811 */ /* 0x000fe200078eb8ff */
[----:B------:R-:W-:-:S05]  /*20e0*/  IMAD.SHL.U32 R0, R2, 0x200000, RZ ;  /* 0x0020000002007824 */ /* 0x000fca00078e00ff */
[----:B------:R-:W-:-:S07]  /*20f0*/  LOP3.LUT R0, R3, R0, R4, 0xfe, !PT ;  /* 0x0000000003007212 */ /* 0x000fce00078efe04 */
.L_x_11874:
[----:B------:R-:W-:Y:S05]  /*2100*/  BSYNC B0 ;  /* 0x0000000000007941 */ /* 0x000fea0003800000 */
.L_x_11873:
[----:B------:R-:W-:Y:S01]  /*2110*/  FMUL.FTZ R0, R0, 1 ;  /* 0x3f80000000007820 */ /* 0x000fe20000410000 */
[----:B------:R-:W-:-:S03]  /*2120*/  CS2R R14, SRZ ;  /* 0x00000000000e7805 */ /* 0x000fc6000001ff00 */
[----:B------:R4:W0:Y:S01]  /*2130*/  F2F.F64.F32 R12, R0 ;  /* 0x00000000000c7310 */ /* 0x0008220000201800 */
[----:B------:R-:W-:Y:S05]  /*2140*/  BRA `(.L_x_11854) ;  /* 0x0000000000b47947 */ /* 0x000fea0003800000 */
.L_x_11866:
        /* <DEDUP_REMOVED lines=14> */
.L_x_11880:
[----:B------:R-:W-:Y:S05]  /*2230*/  BSYNC B0 ;  /* 0x0000000000007941 */ /* 0x000fea0003800000 */
.L_x_11879:
[----:B------:R-:W-:Y:S01]  /*2240*/  FMUL.FTZ R0, R0, 1 ;  /* 0x3f80000000007820 */ /* 0x000fe20000410000 */
[----:B------:R-:W-:-:S03]  /*2250*/  CS2R R14, SRZ ;  /* 0x00000000000e7805 */ /* 0x000fc6000001ff00 */
[----:B------:R0:W1:Y:S01]  /*2260*/  F2F.F64.F32 R12, R0 ;  /* 0x00000000000c7310 */ /* 0x0000620000201800 */
[----:B------:R-:W-:Y:S05]  /*2270*/  BRA `(.L_x_11854) ;  /* 0x0000000000687947 */ /* 0x000fea0003800000 */
.L_x_11853:
[----:B------:R-:W-:Y:S01]  /*2280*/  MOV R0, 0x0 ;  /* 0x0000000000007802 */ /* 0x000fe20000000f00 */
[----:B------:R-:W-:Y:S01]  /*2290*/  ULDC.64 UR4, c[0x4][0x158] ;  /* 0x0100560000047ab9 */ /* 0x000fe20000000a00 */
[----:B------:R-:W-:Y:S01]  /*22a0*/  ULDC.64 UR6, c[0x4][0x8] ;  /* 0x0100020000067ab9 */ /* 0x000fe20000000a00 */
[----:B------:R-:W-:Y:S01]  /*22b0*/  MOV R4, UR4 ;  /* 0x0000000400047c02 */ /* 0x000fe20008000f00 */
        /* <DEDUP_REMOVED lines=12> */
.L_x_11881:
[----:B------:R-:W-:Y:S02]  /*2380*/  CS2R R12, SRZ ;  /* 0x00000000000c7805 */ /* 0x000fe4000001ff00 */
[----:B------:R-:W-:Y:S01]  /*2390*/  CS2R R14, SRZ ;  /* 0x00000000000e7805 */ /* 0x000fe2000001ff00 */
[----:B------:R-:W-:Y:S06]  /*23a0*/  BRA `(.L_x_11854) ;  /* 0x00000000001c7947 */ /* 0x000fec0003800000 */
.L_x_11878:
[----:B------:R-:W2:Y:S01]  /*23b0*/  LDG.E.64 R12, desc[UR36][R2.64] ;  /* 0x00000024020c7981 */ /* 0x000ea2000c1e1b00 */
[----:B------:R-:W-:Y:S01]  /*23c0*/  CS2R R14, SRZ ;  /* 0x00000000000e7805 */ /* 0x000fe2000001ff00 */
[----:B--2---:R-:W0:Y:S01]  /*23d0*/  I2F.F64.U64 R12, R12 ;  /* 0x0000000c000c7312 */ /* 0x004e220000301800 */
[----:B------:R-:W-:Y:S05]  /*23e0*/  BRA `(.L_x_11854) ;  /* 0x00000000000c7947 */ /* 0x000fea0003800000 */
.L_x_11877:
[----:B------:R-:W2:Y:S01]  /*23f0*/  LDG.E R2, desc[UR36][R2.64] ;  /* 0x0000002402027981 */ /* 0x000ea2000c1e1900 */
[----:B------:R-:W-:Y:S01]  /*2400*/  CS2R R14, SRZ ;  /* 0x00000000000e7805 */ /* 0x000fe2000001ff00 */
[----:B--2---:R0:W1:Y:S06]  /*2410*/  I2F.F64.U32 R12, R2 ;  /* 0x00000002000c7312 */ /* 0x00406c0000201800 */
.L_x_11854:
[----:B0123-5:R-:W-:Y:S01]  /*2420*/  DSETP.GTU.AND P0, PT, |R12|, +INF , PT ;  /* 0x7ff000000c00742a */ /* 0x02ffe20003f0c200 */
[----:B------:R-:W-:Y:S01]  /*2430*/  ULDC.64 UR4, c[0x0][0x410] ;  /* 0x0001040000047ab9 */ /* 0x000fe20000000a00 */
[----:B------:R-:W-:Y:S01]  /*2440*/  DADD R4, -RZ, |R12| ;  /* 0x00000000ff047229 */ /* 0x000fe2000000050c */
[----:B------:R-:W-:Y:S01]  /*2450*/  IADD3 R16, P1, R16, UR4, RZ ;  /* 0x0000000410107c10 */ /* 0x000fe2000ff3e0ff */
[----:B------:R-:W-:Y:S01]  /*2460*/  BSSY B1, `(.L_x_11882) ;  /* 0x0000a9c000017945 */ /* 0x000fe20003800000 */
[----:B------:R-:W-:Y:S02]  /*2470*/  DADD R18, -RZ, |R14| ;  /* 0x00000000ff127229 */ /* 0x000fe4000000050e */
[----:B------:R-:W-:Y:S01]  /*2480*/  DSETP.GTU.OR P0, PT, |R14|, +INF , P0 ;  /* 0x7ff000000e00742a */ /* 0x000fe2000070c600 */
[----:B------:R-:W-:-:S04]  /*2490*/  IMAD.X R17, RZ, RZ, UR5, P1 ;  /* 0x00000005ff117e24 */ /* 0x000fc800088e06ff */
[----:B------:R-:W-:Y:S01]  /*24a0*/  MOV R20, R4 ;  /* 0x0000000400147202 */ /* 0x000fe20000000f00 */
[----:B------:R-:W-:-:S08]  /*24b0*/  IMAD.MOV.U32 R21, RZ, RZ, R5 ;  /* 0x000000ffff157224 */ /* 0x000fd000078e0005 */
[----:B------:R-:W-:Y:S05]  /*24c0*/  @P0 BRA `(.L_x_11883) ;  /* 0x000000a800100947 */ /* 0x000fea0003800000 */
[----:B------:R-:W-:-:S06]  /*24d0*/  DSETP.GT.AND P0, PT, R20, 4.50359962737049600000e+15, PT ;  /* 0x433000001400742a */ /* 0x000fcc0003f04000 */
[----:B------:R-:W-:-:S14]  /*24e0*/  DSETP.GT.OR P0, PT, R18, 4.50359962737049600000e+15, P0 ;  /* 0x433000001200742a */ /* 0x000fdc0000704400 */
[----:B------:R-:W-:Y:S05]  /*24f0*/  @P0 BRA `(.L_x_11884) ;  /* 0x0000004c00000947 */ /* 0x000fea0003800000 */
[----:B------:R-:W-:Y:S01]  /*2500*/  UMOV UR4, 0x1409212f ;  /* 0x1409212f00047882 */ /* 0x000fe20000000000 */
[----:B------:R-:W-:Y:S01]  /*2510*/  UMOV UR5, 0x3e43988e ;  /* 0x3e43988e00057882 */ /* 0x000fe20000000000 */
[----:B------:R-:W-:Y:S02]  /*2520*/  DSETP.NEU.AND P0, PT, R12, RZ, PT ;  /* 0x000000ff0c00722a */ /* 0x000fe40003f0d000 */
[----:B------:R-:W-:-:S04]  /*2530*/  DSETP.GEU.AND P1, PT, R20, UR4, PT ;  /* 0x0000000414007e2a */ /* 0x000fc8000bf2e000 */
[----:B------:R-:W-:Y:S02]  /*2540*/  DSETP.EQ.AND P0, PT, R14, RZ, !P0 ;  /* 0x000000ff0e00722a */ /* 0x000fe40004702000 */
[----:B------:R-:W-:-:S06]  /*2550*/  DSETP.LT.AND P1, PT, R18, UR4, !P1 ;  /* 0x0000000412007e2a */ /* 0x000fcc000cf21000 */
[----:B------:R-:W-:-:S13]  /*2560*/  PLOP3.LUT P0, PT, P0, P1, PT, 0xa8, 0x0 ;  /* 0x000000000000781c */ /* 0x000fda0000703570 */
[----:B------:R-:W-:Y:S05]  /*2570*/  @P0 BRA `(.L_x_11885) ;  /* 0x000000a800280947 */ /* 0x000fea0003800000 */
[C---:B------:R-:W-:Y:S01]  /*2580*/  DADD R22, R20.reuse, 1 ;  /* 0x3ff0000014167429 */ /* 0x040fe20000000000 */
[----:B------:R-:W-:Y:S01]  /*2590*/  IMAD.MOV.U32 R6, RZ, RZ, RZ ;  /* 0x000000ffff067224 */ /* 0x000fe200078e00ff */
[----:B------:R-:W-:Y:S01]  /*25a0*/  DADD R24, R20, -1 ;  /* 0xbff0000014187429 */ /* 0x000fe20000000000 */
[----:B------:R-:W-:Y:S01]  /*25b0*/  UMOV UR4, 0xffffffff ;  /* 0xffffffff00047882 */ /* 0x000fe20000000000 */
[----:B------:R-:W-:Y:S01]  /*25c0*/  DADD R10, -RZ, |R18| ;  /* 0x00000000ff0a7229 */ /* 0x000fe20000000512 */
[----:B------:R-:W-:Y:S01]  /*25d0*/  UMOV UR5, 0x7fefffff ;  /* 0x7fefffff00057882 */ /* 0x000fe20000000000 */
[----:B------:R-:W-:Y:S01]  /*25e0*/  UMOV UR7, UR4 ;  /* 0x0000000400077c82 */ /* 0x000fe20008000000 */
[----:B------:R-:W-:Y:S01]  /*25f0*/  UMOV UR6, UR5 ;  /* 0x0000000500067c82 */ /* 0x000fe20008000000 */
[----:B------:R-:W-:Y:S01]  /*2600*/  DADD R2, -RZ, |R22| ;  /* 0x00000000ff027229 */ /* 0x000fe20000000516 */
[----:B------:R-:W-:Y:S01]  /*2610*/  IMAD.MOV.U32 R28, RZ, RZ, RZ ;  /* 0x000000ffff1c7224 */ /* 0x000fe200078e00ff */
[----:B------:R-:W-:Y:S01]  /*2620*/  DADD R26, -RZ, |R24| ;  /* 0x00000000ff1a7229 */ /* 0x000fe20000000518 */
[----:B------:R-:W-:Y:S01]  /*2630*/  IMAD.MOV.U32 R44, RZ, RZ, 0x0 ;  /* 0x00000000ff2c7424 */ /* 0x000fe200078e00ff */
[----:B------:R-:W-:Y:S01]  /*2640*/  BSSY B2, `(.L_x_11886) ;  /* 0x00002a0000027945 */ /* 0x000fe20003800000 */
[----:B------:R-:W-:-:S05]  /*2650*/  IMAD.MOV.U32 R45, RZ, RZ, 0x3fd80000 ;  /* 0x3fd80000ff2d7424 */ /* 0x000fca00078e00ff */
[-C--:B------:R-:W-:Y:S02]  /*2660*/  ISETP.GT.U32.AND P1, PT, R2, R10.reuse, PT ;  /* 0x0000000a0200720c */ /* 0x080fe40003f24070 */
[-C--:B------:R-:W-:Y:S02]  /*2670*/  ISETP.GT.U32.AND P3, PT, R26, R10.reuse, PT ;  /* 0x0000000a1a00720c */ /* 0x080fe40003f64070 */
[----:B------:R-:W-:Y:S02]  /*2680*/  ISETP.LT.U32.AND P0, PT, R2, R10, PT ;  /* 0x0000000a0200720c */ /* 0x000fe40003f01070 */
[-C--:B------:R-:W-:Y:S02]  /*2690*/  ISETP.GT.U32.AND.EX P1, PT, R3, R11.reuse, PT, P1 ;  /* 0x0000000b0300720c */ /* 0x080fe40003f24110 */
[-C--:B------:R-:W-:Y:S02]  /*26a0*/  ISETP.GT.U32.AND.EX P3, PT, R27, R11.reuse, PT, P3 ;  /* 0x0000000b1b00720c */ /* 0x080fe40003f64130 */
[----:B------:R-:W-:-:S02]  /*26b0*/  ISETP.LT.U32.AND.EX P0, PT, R3, R11, PT, P0 ;  /* 0x0000000b0300720c */ /* 0x000fc40003f01100 */
[-C--:B------:R-:W-:Y:S02]  /*26c0*/  SEL R37, R3, R11.reuse, P1 ;  /* 0x0000000b03257207 */ /* 0x080fe40000800000 */
[-C--:B------:R-:W-:Y:S02]  /*26d0*/  ISETP.LT.U32.AND P2, PT, R26, R10.reuse, PT ;  /* 0x0000000a1a00720c */ /* 0x080fe40003f41070 */
[-C--:B------:R-:W-:Y:S02]  /*26e0*/  SEL R41, R27, R11.reuse, P3 ;  /* 0x0000000b1b297207 */ /* 0x080fe40001800000 */
[----:B------:R-:W-:Y:S02]  /*26f0*/  SEL R34, R2, R10, P0 ;  /* 0x0000000a02227207 */ /* 0x000fe40000000000 */
[----:B------:R-:W-:Y:S02]  /*2700*/  SEL R35, R3, R11, P0 ;  /* 0x0000000b03237207 */ /* 0x000fe40000000000 */
[----:B----4-:R-:W-:-:S02]  /*2710*/  LOP3.LUT R0, R37, 0xffc00000, RZ, 0xc0, !PT ;  /* 0xffc0000025007812 */ /* 0x010fc400078ec0ff */
[-C--:B------:R-:W-:Y:S02]  /*2720*/  ISETP.LT.U32.AND.EX P0, PT, R27, R11.reuse, PT, P2 ;  /* 0x0000000b1b00720c */ /* 0x080fe40003f01120 */
[----:B------:R-:W-:Y:S02]  /*2730*/  LOP3.LUT R42, R41, 0xffc00000, RZ, 0xc0, !PT ;  /* 0xffc00000292a7812 */ /* 0x000fe400078ec0ff */
[-C--:B------:R-:W-:Y:S01]  /*2740*/  SEL R36, R2, R10.reuse, P1 ;  /* 0x0000000a02247207 */ /* 0x080fe20000800000 */
[----:B------:R-:W-:Y:S01]  /*2750*/  IMAD.MOV.U32 R2, RZ, RZ, RZ ;  /* 0x000000ffff027224 */ /* 0x000fe200078e00ff */
[----:B------:R-:W-:Y:S02]  /*2760*/  IADD3 R3, -R0, 0x7fd00000, RZ ;  /* 0x7fd0000000037810 */ /* 0x000fe40007ffe1ff */
[----:B------:R-:W-:Y:S02]  /*2770*/  SEL R38, R26, R10, P0 ;  /* 0x0000000a1a267207 */ /* 0x000fe40000000000 */
[----:B------:R-:W-:-:S02]  /*2780*/  SEL R39, R27, R11, P0 ;  /* 0x0000000b1b277207 */ /* 0x000fc40000000000 */
[----:B------:R-:W-:Y:S01]  /*2790*/  IADD3 R7, -R42, 0x7fd00000, RZ ;  /* 0x7fd000002a077810 */ /* 0x000fe20007ffe1ff */
[C---:B------:R-:W-:Y:S01]  /*27a0*/  DMUL R4, R2.reuse, R34 ;  /* 0x0000002202047228 */ /* 0x040fe20000000000 */
[----:B------:R-:W-:Y:S01]  /*27b0*/  SEL R40, R26, R10, P3 ;  /* 0x0000000a1a287207 */ /* 0x000fe20001800000 */
[----:B------:R-:W-:-:S03]  /*27c0*/  DMUL R2, R2, R36 ;  /* 0x0000002402027228 */ /* 0x000fc60000000000 */
[C---:B------:R-:W-:Y:S02]  /*27d0*/  DMUL R8, R6.reuse, R38 ;  /* 0x0000002606087228 */ /* 0x040fe40000000000 */
[----:B------:R-:W-:Y:S02]  /*27e0*/  DMUL R6, R6, R40 ;  /* 0x0000002806067228 */ /* 0x000fe40000000000 */
[----:B------:R-:W-:-:S04]  /*27f0*/  DMUL R4, R4, R4 ;  /* 0x0000000404047228 */ /* 0x000fc80000000000 */
[----:B------:R-:W-:-:S04]  /*2800*/  DMUL R8, R8, R8 ;  /* 0x0000000808087228 */ /* 0x000fc80000000000 */
[----:B------:R-:W-:-:S04]  /*2810*/  DFMA R4, R2, R2, R4 ;  /* 0x000000020204722b */ /* 0x000fc80000000004 */
[----:B------:R-:W-:Y:S01]  /*2820*/  DFMA R10, R6, R6, R8 ;  /* 0x00000006060a722b */ /* 0x000fe20000000008 */
[----:B------:R-:W-:-:S03]  /*2830*/  IMAD.U32 R6, RZ, RZ, UR6 ;  /* 0x00000006ff067e24 */ /* 0x000fc6000f8e00ff */
[----:B------:R-:W-:Y:S01]  /*2840*/  DSETP.MIN.AND P0, P1, R4, UR4, PT ;  /* 0x0000000404007e2a */ /* 0x000fe2000b900000 */
[----:B------:R-:W-:Y:S02]  /*2850*/  IMAD.U32 R8, RZ, RZ, UR5 ;  /* 0x00000005ff087e24 */ /* 0x000fe4000f8e00ff */
[----:B------:R-:W-:Y:S01]  /*2860*/  IMAD.MOV.U32 R2, RZ, RZ, R5 ;  /* 0x000000ffff027224 */ /* 0x000fe200078e0005 */
[----:B------:R-:W-:Y:S02]  /*2870*/  DSETP.MIN.AND P2, P3, R10, UR4, PT ;  /* 0x000000040a007e2a */ /* 0x000fe4000bb40000 */
[----:B------:R-:W-:Y:S02]  /*2880*/  IMAD.MOV.U32 R7, RZ, RZ, R11 ;  /* 0x000000ffff077224 */ /* 0x000fe400078e000b */
[----:B------:R-:W-:Y:S01]  /*2890*/  FSEL R3, R2, UR6, P0 ;  /* 0x0000000602037c08 */ /* 0x000fe20008000000 */
[----:B------:R-:W-:Y:S01]  /*28a0*/  IMAD.MOV.U32 R2, RZ, RZ, R4 ;  /* 0x000000ffff027224 */ /* 0x000fe200078e0004 */
[----:B------:R-:W-:Y:S01]  /*28b0*/  UMOV UR6, UR4 ;  /* 0x0000000400067c82 */ /* 0x000fe20008000000 */
[----:B------:R-:W-:-:S03]  /*28c0*/  FSEL R27, R7, UR5, P2 ;  /* 0x00000005071b7c08 */ /* 0x000fc60009000000 */
[----:B------:R-:W-:Y:S01]  /*28d0*/  @P1 LOP3.LUT R3, R6, 0x80000, RZ, 0xfc, !PT ;  /* 0x0008000006031812 */ /* 0x000fe200078efcff */
[----:B------:R-:W-:Y:S01]  /*28e0*/  IMAD.MOV.U32 R6, RZ, RZ, R10 ;  /* 0x000000ffff067224 */ /* 0x000fe200078e000a */
[----:B------:R-:W-:Y:S01]  /*28f0*/  SEL R2, R2, UR6, P0 ;  /* 0x0000000602027c07 */ /* 0x000fe20008000000 */
[----:B------:R-:W-:Y:S01]  /*2900*/  DSETP.NEU.AND P0, PT, R34, RZ, PT ;  /* 0x000000ff2200722a */ /* 0x000fe20003f0d000 */
[----:B------:R-:W-:Y:S01]  /*2910*/  @P3 LOP3.LUT R27, R8, 0x80000, RZ, 0xfc, !PT ;  /* 0x00080000081b3812 */ /* 0x000fe200078efcff */
[----:B------:R-:W0:Y:S01]  /*2920*/  MUFU.RSQ64H R7, R3 ;  /* 0x0000000300077308 */ /* 0x000e220000001c00 */
[----:B------:R-:W-:Y:S01]  /*2930*/  SEL R26, R6, UR7, P2 ;  /* 0x00000007061a7c07 */ /* 0x000fe20009000000 */
[----:B------:R-:W-:Y:S01]  /*2940*/  DSETP.NEU.AND P2, PT, R38, RZ, PT ;  /* 0x000000ff2600722a */ /* 0x000fe20003f4d000 */
[----:B------:R-:W-:Y:S02]  /*2950*/  MOV R6, RZ ;  /* 0x000000ff00067202 */ /* 0x000fe40000000f00 */
[----:B------:R-:W-:-:S02]  /*2960*/  ISETP.GE.U32.AND P1, PT, R35, 0x7ff00000, PT ;  /* 0x7ff000002300780c */ /* 0x000fc40003f26070 */
[----:B------:R-:W-:Y:S01]  /*2970*/  ISETP.GE.U32.AND P3, PT, R39, 0x7ff00000, PT ;  /* 0x7ff000002700780c */ /* 0x000fe20003f66070 */
[----:B------:R-:W1:Y:S01]  /*2980*/  MUFU.RSQ64H R29, R27 ;  /* 0x0000001b001d7308 */ /* 0x000e620000001c00 */
[----:B0-----:R-:W-:Y:S02]  /*2990*/  DMUL R8, R6, R6 ;  /* 0x0000000606087228 */ /* 0x001fe40000000000 */
[----:B-1----:R-:W-:-:S06]  /*29a0*/  DMUL R30, R28, R28 ;  /* 0x0000001c1c1e7228 */ /* 0x002fcc0000000000 */
[----:B------:R-:W-:Y:S02]  /*29b0*/  DFMA R8, R2, -R8, 1 ;  /* 0x3ff000000208742b */ /* 0x000fe40000000808 */
[----:B------:R-:W-:-:S06]  /*29c0*/  DFMA R30, R26, -R30, 1 ;  /* 0x3ff000001a1e742b */ /* 0x000fcc000000081e */
[----:B------:R-:W-:Y:S02]  /*29d0*/  DMUL R2, R6, R8 ;  /* 0x0000000806027228 */ /* 0x000fe40000000000 */
[-C--:B------:R-:W-:Y:S02]  /*29e0*/  DFMA R8, R8, R44.reuse, 0.5 ;  /* 0x3fe000000808742b */ /* 0x080fe4000000002c */
[----:B------:R-:W-:Y:S02]  /*29f0*/  DFMA R32, R30, R44, 0.5 ;  /* 0x3fe000001e20742b */ /* 0x000fe4000000002c */
[----:B------:R-:W-:-:S04]  /*2a00*/  DMUL R30, R28, R30 ;  /* 0x0000001e1c1e7228 */ /* 0x000fc80000000000 */
[----:B------:R-:W-:Y:S01]  /*2a10*/  DFMA R2, R8, R2, R6 ;  /* 0x000000020802722b */ /* 0x000fe20000000006 */
[----:B------:R-:W-:-:S03]  /*2a20*/  LOP3.LUT R7, R42, 0x100000, RZ, 0xfc, !PT ;  /* 0x001000002a077812 */ /* 0x000fc600078efcff */
[----:B------:R-:W-:-:S04]  /*2a30*/  DFMA R30, R32, R30, R28 ;  /* 0x0000001e201e722b */ /* 0x000fc8000000001c */
[----:B------:R-:W-:Y:S01]  /*2a40*/  DMUL R2, R4, R2 ;  /* 0x0000000204027228 */ /* 0x000fe20000000000 */
[----:B------:R-:W-:Y:S01]  /*2a50*/  LOP3.LUT R5, R0, 0x100000, RZ, 0xfc, !PT ;  /* 0x0010000000057812 */ /* 0x000fe200078efcff */
[----:B------:R-:W-:Y:S02]  /*2a60*/  IMAD.MOV.U32 R4, RZ, RZ, RZ ;  /* 0x000000ffff047224 */ /* 0x000fe400078e00ff */
[----:B------:R-:W-:-:S04]  /*2a70*/  DMUL R30, R10, R30 ;  /* 0x0000001e0a1e7228 */ /* 0x000fc80000000000 */
[----:B------:R-:W-:-:S04]  /*2a80*/  DMUL R2, R2, R4 ;  /* 0x0000000402027228 */ /* 0x000fc80000000000 */
[----:B------:R-:W-:-:S06]  /*2a90*/  DMUL R30, R30, R6 ;  /* 0x000000061e1e7228 */ /* 0x000fcc0000000000 */
[----:B------:R-:W-:Y:S02]  /*2aa0*/  @!P1 FSEL R34, R36, R2, !P0 ;  /* 0x0000000224229208 */ /* 0x000fe40004000000 */
[----:B------:R-:W-:Y:S02]  /*2ab0*/  @!P1 FSEL R35, R37, R3, !P0 ;  /* 0x0000000325239208 */ /* 0x000fe40004000000 */
[----:B------:R-:W-:Y:S01]  /*2ac0*/  @!P3 FSEL R38, R40, R30, !P2 ;  /* 0x0000001e2826b208 */ /* 0x000fe20005000000 */
[----:B------:R-:W-:Y:S01]  /*2ad0*/  IMAD.MOV.U32 R30, RZ, RZ, R34 ;  /* 0x000000ffff1e7224 */ /* 0x000fe200078e0022 */
[----:B------:R-:W-:Y:S01]  /*2ae0*/  @!P3 FSEL R39, R41, R31, !P2 ;  /* 0x0000001f2927b208 */ /* 0x000fe20005000000 */
[----:B------:R-:W-:Y:S02]  /*2af0*/  IMAD.MOV.U32 R31, RZ, RZ, R35 ;  /* 0x000000ffff1f7224 */ /* 0x000fe400078e0023 */
[----:B------:R-:W-:Y:S02]  /*2b00*/  IMAD.MOV.U32 R42, RZ, RZ, R38 ;  /* 0x000000ffff2a7224 */ /* 0x000fe400078e0026 */
[----:B------:R-:W-:-:S06]  /*2b10*/  IMAD.MOV.U32 R43, RZ, RZ, R39 ;  /* 0x000000ffff2b7224 */ /* 0x000fcc00078e0027 */
[----:B------:R-:W-:-:S08]  /*2b20*/  DADD R2, R30, R42 ;  /* 0x000000001e027229 */ /* 0x000fd0000000002a */
[----:B------:R-:W-:-:S08]  /*2b30*/  DMUL R2, R2, 0.5 ;  /* 0x3fe0000002027828 */ /* 0x000fd00000000000 */
[----:B------:R-:W-:-:S06]  /*2b40*/  DSETP.GEU.AND P0, PT, R2, 1, PT ;  /* 0x3ff000000200742a */ /* 0x000fcc0003f0e000 */
[----:B------:R-:W-:Y:S02]  /*2b50*/  FSEL R26, R2, RZ, P0 ;  /* 0x000000ff021a7208 */ /* 0x000fe40000000000 */
[----:B------:R-:W-:-:S06]  /*2b60*/  FSEL R27, R3, 1.875, P0 ;  /* 0x3ff00000031b7808 */ /* 0x000fcc0000000000 */
[----:B------:R-:W-:-:S14]  /*2b70*/  DSETP.GEU.AND P0, PT, R26, 10, PT ;  /* 0x402400001a00742a */ /* 0x000fdc0003f0e000 */
[----:B------:R-:W-:Y:S05]  /*2b80*/  @!P0 BRA `(.L_x_11887) ;  /* 0x0000000400ac8947 */ /* 0x000fea0003800000 */
[----:B------:R-:W-:Y:S01]  /*2b90*/  DFMA R6, R26, R26, -1 ;  /* 0xbff000001a06742b */ /* 0x000fe2000000001a */
[----:B------:R-:W-:Y:S05]  /*2ba0*/  BSSY B3, `(.L_x_11888) ;  /* 0x0000018000037945 */ /* 0x000fea0003800000 */
[----:B------:R-:W0:Y:S04]  /*2bb0*/  MUFU.RSQ64H R33, R7 ;  /* 0x0000000700217308 */ /* 0x000e280000001c00 */
[----:B------:R-:W-:-:S05]  /*2bc0*/  VIADD R32, R7, 0xfcb00000 ;  /* 0xfcb0000007207836 */ /* 0x000fca0000000000 */
[----:B------:R-:W-:Y:S01]  /*2bd0*/  ISETP.GE.U32.AND P0, PT, R32, 0x7ca00000, PT ;  /* 0x7ca000002000780c */ /* 0x000fe20003f06070 */
[----:B0-----:R-:W-:-:S08]  /*2be0*/  DMUL R2, R32, R32 ;  /* 0x0000002020027228 */ /* 0x001fd00000000000 */
[----:B------:R-:W-:-:S08]  /*2bf0*/  DFMA R2, R6, -R2, 1 ;  /* 0x3ff000000602742b */ /* 0x000fd00000000802 */
[----:B------:R-:W-:Y:S02]  /*2c00*/  DFMA R4, R2, R44, 0.5 ;  /* 0x3fe000000204742b */ /* 0x000fe4000000002c */
[----:B------:R-:W-:-:S08]  /*2c10*/  DMUL R2, R32, R2 ;  /* 0x0000000220027228 */ /* 0x000fd00000000000 */
[----:B------:R-:W-:-:S08]  /*2c20*/  DFMA R4, R4, R2, R32 ;  /* 0x000000020404722b */ /* 0x000fd00000000020 */
[----:B------:R-:W-:Y:S02]  /*2c30*/  DMUL R28, R6, R4 ;  /* 0x00000004061c7228 */ /* 0x000fe40000000000 */
[----:B------:R-:W-:Y:S01]  /*2c40*/  IADD3 R11, R5, -0x100000, RZ ;  /* 0xfff00000050b7810 */ /* 0x000fe20007ffe0ff */
[----:B------:R-:W-:-:S05]  /*2c50*/  IMAD.MOV.U32 R10, RZ, RZ, R4 ;  /* 0x000000ffff0a7224 */ /* 0x000fca00078e0004 */
[----:B------:R-:W-:-:S08]  /*2c60*/  DFMA R34, R28, -R28, R6 ;  /* 0x8000001c1c22722b */ /* 0x000fd00000000006 */
[----:B------:R-:W-:Y:S01]  /*2c70*/  DFMA R2, R34, R10, R28 ;  /* 0x0000000a2202722b */ /* 0x000fe2000000001c */
[----:B------:R-:W-:Y:S10]  /*2c80*/  @!P0 BRA `(.L_x_11889) ;  /* 0x0000000000248947 */ /* 0x000ff40003800000 */
[----:B------:R-:W-:Y:S01]  /*2c90*/  IMAD.MOV.U32 R8, RZ, RZ, R6 ;  /* 0x000000ffff087224 */ /* 0x000fe200078e0006 */
[----:B------:R-:W-:Y:S01]  /*2ca0*/  MOV R10, 0x2d00 ;  /* 0x00002d00000a7802 */ /* 0x000fe20000000f00 */
[----:B------:R-:W-:Y:S02]  /*2cb0*/  IMAD.MOV.U32 R6, RZ, RZ, R34 ;  /* 0x000000ffff067224 */ /* 0x000fe400078e0022 */
[----:B------:R-:W-:Y:S02]  /*2cc0*/  IMAD.MOV.U32 R5, RZ, RZ, R35 ;  /* 0x000000ffff057224 */ /* 0x000fe400078e0023 */
[----:B------:R-:W-:Y:S02]  /*2cd0*/  IMAD.MOV.U32 R0, RZ, RZ, R28 ;  /* 0x000000ffff007224 */ /* 0x000fe400078e001c */
[----:B------:R-:W-:-:S07]  /*2ce0*/  IMAD.MOV.U32 R3, RZ, RZ, R29 ;  /* 0x000000ffff037224 */ /* 0x000fce00078e001d */
[----:B------:R-:W-:Y:S05]  /*2cf0*/  CALL.REL.NOINC `($__internal_15_$__cuda_sm20_dsqrt_rn_f64_mediumpath_v1) ;  /* 0x0000035400687944 */ /* 0x000fea0003c00000 */
[----:B------:R-:W-:Y:S02]  /*2d00*/  IMAD.MOV.U32 R2, RZ, RZ, R8 ;  /* 0x000000ffff027224 */ /* 0x000fe400078e0008 */
[----:B------:R-:W-:-:S07]  /*2d10*/  IMAD.MOV.U32 R3, RZ, RZ, R9 ;  /* 0x000000ffff037224 */ /* 0x000fce00078e0009 */
.L_x_11889:
[----:B------:R-:W-:Y:S05]  /*2d20*/  BSYNC B3 ;  /* 0x0000000000037941 */ /* 0x000fea0003800000 */
.L_x_11888:
[----:B------:R-:W-:Y:S01]  /*2d30*/  DADD R2, R26, R2 ;  /* 0x000000001a027229 */ /* 0x000fe20000000002 */
[----:B------:R-:W-:-:S09]  /*2d40*/  IMAD.MOV.U32 R33, RZ, RZ, -0x3ff ;  /* 0xfffffc01ff217424 */ /* 0x000fd200078e00ff */
[----:B------:R-:W-:Y:S01]  /*2d50*/  ISETP.GT.AND P0, PT, R3, 0xfffff, PT ;  /* 0x000fffff0300780c */ /* 0x000fe20003f04270 */
[----:B------:R-:W-:Y:S01]  /*2d60*/  IMAD.MOV.U32 R4, RZ, RZ, R2 ;  /* 0x000000ffff047224 */ /* 0x000fe200078e0002 */
[----:B------:R-:W-:Y:S01]  /*2d70*/  MOV R5, R3 ;  /* 0x0000000300057202 */ /* 0x000fe20000000f00 */
[----:B------:R-:W-:-:S10]  /*2d80*/  IMAD.MOV.U32 R0, RZ, RZ, R3 ;  /* 0x000000ffff007224 */ /* 0x000fd400078e0003 */
[----:B------:R-:W-:Y:S01]  /*2d90*/  @!P0 DMUL R4, R4, 1.80143985094819840000e+16 ;  /* 0x4350000004048828 */ /* 0x000fe20000000000 */
[----:B------:R-:W-:-:S09]  /*2da0*/  @!P0 IMAD.MOV.U32 R33, RZ, RZ, -0x435 ;  /* 0xfffffbcbff218424 */ /* 0x000fd200078e00ff */
[----:B------:R-:W-:Y:S02]  /*2db0*/  @!P0 IMAD.MOV.U32 R0, RZ, RZ, R5 ;  /* 0x000000ffff008224 */ /* 0x000fe400078e0005 */
[----:B------:R-:W-:Y:S02]  /*2dc0*/  @!P0 IMAD.MOV.U32 R2, RZ, RZ, R4 ;  /* 0x000000ffff028224 */ /* 0x000fe400078e0004 */
[----:B------:R-:W-:-:S05]  /*2dd0*/  VIADD R3, R0, 0xffffffff ;  /* 0xffffffff00037836 */ /* 0x000fca0000000000 */
[----:B------:R-:W-:-:S13]  /*2de0*/  ISETP.GE.U32.AND P1, PT, R3, 0x7fefffff, PT ;  /* 0x7fefffff0300780c */ /* 0x000fda0003f26070 */
[----:B------:R-:W-:Y:S01]  /*2df0*/  @P1 IMAD.MOV.U32 R6, RZ, RZ, 0x0 ;  /* 0x00000000ff061424 */ /* 0x000fe200078e00ff */
[----:B------:R-:W-:Y:S01]  /*2e00*/  @P1 FSETP.NEU.FTZ.AND P2, PT, R5, RZ, PT ;  /* 0x000000ff0500120b */ /* 0x000fe20003f5d000 */
[----:B------:R-:W-:-:S06]  /*2e10*/  @P1 IMAD.MOV.U32 R7, RZ, RZ, 0x7ff00000 ;  /* 0x7ff00000ff071424 */ /* 0x000fcc00078e00ff */
[----:B------:R-:W-:-:S10]  /*2e20*/  @P1 DFMA R6, R4, R6, +INF ;  /* 0x7ff000000406142b */ /* 0x000fd40000000006 */
[----:B------:R-:W-:Y:S02]  /*2e30*/  @P1 FSEL R28, R6, RZ, P2 ;  /* 0x000000ff061c1208 */ /* 0x000fe40001000000 */
[----:B------:R-:W-:Y:S01]  /*2e40*/  @P1 FSEL R29, R7, -QNAN , P2 ;  /* 0xfff00000071d1808 */ /* 0x000fe20001000000 */
[----:B------:R-:W-:Y:S06]  /*2e50*/  @P1 BRA `(.L_x_11890) ;  /* 0x0000002000781947 */ /* 0x000fec0003800000 */
[C---:B------:R-:W-:Y:S01]  /*2e60*/  LOP3.LUT R3, R0.reuse, 0x800fffff, RZ, 0xc0, !PT ;  /* 0x800fffff00037812 */ /* 0x040fe200078ec0ff */
[----:B------:R-:W-:Y:S01]  /*2e70*/  IMAD.MOV.U32 R6, RZ, RZ, RZ ;  /* 0x000000ffff067224 */ /* 0x000fe200078e00ff */
[----:B------:R-:W-:Y:S01]  /*2e80*/  UMOV UR4, 0x3ae80f1e ;  /* 0x3ae80f1e00047882 */ /* 0x000fe20000000000 */
[----:B------:R-:W-:Y:S01]  /*2e90*/  IMAD.MOV.U32 R28, RZ, RZ, -0x748574fc ;  /* 0x8b7a8b04ff1c7424 */ /* 0x000fe200078e00ff */
[----:B------:R-:W-:Y:S01]  /*2ea0*/  LOP3.LUT R3, R3, 0x3ff00000, RZ, 0xfc, !PT ;  /* 0x3ff0000003037812 */ /* 0x000fe200078efcff */
[----:B------:R-:W-:Y:S01]  /*2eb0*/  IMAD.MOV.U32 R29, RZ, RZ, 0x3ed0ee25 ;  /* 0x3ed0ee25ff1d7424 */ /* 0x000fe200078e00ff */
[----:B------:R-:W-:Y:S01]  /*2ec0*/  UMOV UR5, 0x3eb1380b ;  /* 0x3eb1380b00057882 */ /* 0x000fe20000000000 */
[----:B------:R-:W-:Y:S01]  /*2ed0*/  LEA.HI R33, R0, R33, RZ, 0xc ;  /* 0x0000002100217211 */ /* 0x000fe200078f60ff */
[----:B------:R-:W-:Y:S01]  /*2ee0*/  UMOV UR6, 0x80000000 ;  /* 0x8000000000067882 */ /* 0x000fe20000000000 */
[----:B------:R-:W-:Y:S01]  /*2ef0*/  ISETP.GE.AND P0, PT, R3, 0x3ff6a09f, PT ;  /* 0x3ff6a09f0300780c */ /* 0x000fe20003f06270 */
[----:B------:R-:W-:-:S12]  /*2f00*/  UMOV UR7, 0x43300000 ;  /* 0x4330000000077882 */ /* 0x000fd80000000000 */
[----:B------:R-:W-:Y:S02]  /*2f10*/  @P0 VIADD R5, R3, 0xfff00000 ;  /* 0xfff0000003050836 */ /* 0x000fe40000000000 */
[----:B------:R-:W-:-:S03]  /*2f20*/  @P0 VIADD R33, R33, 0x1 ;  /* 0x0000000121210836 */ /* 0x000fc60000000000 */
[----:B------:R-:W-:Y:S02]  /*2f30*/  @P0 MOV R3, R5 ;  /* 0x0000000500030202 */ /* 0x000fe40000000f00 */
[----:B------:R-:W-:Y:S01]  /*2f40*/  LOP3.LUT R32, R33, 0x80000000, RZ, 0x3c, !PT ;  /* 0x8000000021207812 */ /* 0x000fe200078e3cff */
[----:B------:R-:W-:-:S03]  /*2f50*/  IMAD.MOV.U32 R33, RZ, RZ, 0x43300000 ;  /* 0x43300000ff217424 */ /* 0x000fc600078e00ff */
[C---:B------:R-:W-:Y:S02]  /*2f60*/  DADD R4, R2.reuse, 1 ;  /* 0x3ff0000002047429 */ /* 0x040fe40000000000 */
[----:B------:R-:W-:Y:S02]  /*2f70*/  DADD R2, R2, -1 ;  /* 0xbff0000002027429 */ /* 0x000fe40000000000 */
[----:B------:R-:W-:Y:S01]  /*2f80*/  DADD R32, R32, -UR6 ;  /* 0x8000000620207e29 */ /* 0x000fe20008000000 */
[----:B------:R-:W-:Y:S01]  /*2f90*/  UMOV UR6, 0xfefa39ef ;  /* 0xfefa39ef00067882 */ /* 0x000fe20000000000 */
[----:B------:R-:W0:Y:S01]  /*2fa0*/  MUFU.RCP64H R7, R5 ;  /* 0x0000000500077308 */ /* 0x000e220000001800 */
[----:B------:R-:W-:Y:S01]  /*2fb0*/  UMOV UR7, 0x3fe62e42 ;  /* 0x3fe62e4200077882 */ /* 0x000fe20000000000 */
[----:B0-----:R-:W-:-:S08]  /*2fc0*/  DFMA R8, -R4, R6, 1 ;  /* 0x3ff000000408742b */ /* 0x001fd00000000106 */
[----:B------:R-:W-:-:S08]  /*2fd0*/  DFMA R8, R8, R8, R8 ;  /* 0x000000080808722b */ /* 0x000fd00000000008 */
[----:B------:R-:W-:-:S08]  /*2fe0*/  DFMA R8, R6, R8, R6 ;  /* 0x000000080608722b */ /* 0x000fd00000000006 */
[----:B------:R-:W-:-:S08]  /*2ff0*/  DMUL R6, R8, R2 ;  /* 0x0000000208067228 */ /* 0x000fd00000000000 */
[----:B------:R-:W-:-:S08]  /*3000*/  DFMA R6, R8, R2, R6 ;  /* 0x000000020806722b */ /* 0x000fd00000000006 */
[----:B------:R-:W-:-:S08]  /*3010*/  DMUL R10, R6, R6 ;  /* 0x00000006060a7228 */ /* 0x000fd00000000000 */
[----:B------:R-:W-:Y:S01]  /*3020*/  DFMA R4, R10, UR4, R28 ;  /* 0x000000040a047c2b */ /* 0x000fe2000800001c */
[----:B------:R-:W-:Y:S01]  /*3030*/  UMOV UR4, 0x9f02676f ;  /* 0x9f02676f00047882 */ /* 0x000fe20000000000 */
[----:B------:R-:W-:Y:S01]  /*3040*/  UMOV UR5, 0x3ef3b266 ;  /* 0x3ef3b26600057882 */ /* 0x000fe20000000000 */
[----:B------:R-:W-:-:S05]  /*3050*/  DADD R28, R2, -R6 ;  /* 0x00000000021c7229 */ /* 0x000fca0000000806 */
[----:B------:R-:W-:Y:S01]  /*3060*/  DFMA R4, R10, R4, UR4 ;  /* 0x000000040a047e2b */ /* 0x000fe20008000004 */
[----:B------:R-:W-:Y:S01]  /*3070*/  UMOV UR4, 0xa9ab0956 ;  /* 0xa9ab095600047882 */ /* 0x000fe20000000000 */
[----:B------:R-:W-:Y:S01]  /*3080*/  UMOV UR5, 0x3f1745cb ;  /* 0x3f1745cb00057882 */ /* 0x000fe20000000000 */
[----:B------:R-:W-:-:S05]  /*3090*/  DADD R28, R28, R28 ;  /* 0x000000001c1c7229 */ /* 0x000fca000000001c */
[----:B------:R-:W-:Y:S01]  /*30a0*/  DFMA R4, R10, R4, UR4 ;  /* 0x000000040a047e2b */ /* 0x000fe20008000004 */
[----:B------:R-:W-:Y:S01]  /*30b0*/  UMOV UR4, 0x2d1b5154 ;  /* 0x2d1b515400047882 */ /* 0x000fe20000000000 */
[----:B------:R-:W-:Y:S01]  /*30c0*/  UMOV UR5, 0x3f3c71c7 ;  /* 0x3f3c71c700057882 */ /* 0x000fe20000000000 */
[----:B------:R-:W-:Y:S02]  /*30d0*/  DFMA R28, R2, -R6, R28 ;  /* 0x80000006021c722b */ /* 0x000fe4000000001c */
[----:B------:R-:W-:-:S03]  /*30e0*/  DFMA R2, R32, UR6, R6 ;  /* 0x0000000620027c2b */ /* 0x000fc60008000006 */
[----:B------:R-:W-:Y:S01]  /*30f0*/  DFMA R4, R10, R4, UR4 ;  /* 0x000000040a047e2b */ /* 0x000fe20008000004 */
[----:B------:R-:W-:Y:S01]  /*3100*/  UMOV UR4, 0x923be72d ;  /* 0x923be72d00047882 */ /* 0x000fe20000000000 */
[----:B------:R-:W-:Y:S01]  /*3110*/  UMOV UR5, 0x3f624924 ;  /* 0x3f62492400057882 */ /* 0x000fe20000000000 */
[----:B------:R-:W-:Y:S02]  /*3120*/  DMUL R28, R8, R28 ;  /* 0x0000001c081c7228 */ /* 0x000fe40000000000 */
[----:B------:R-:W-:-:S03]  /*3130*/  DFMA R34, -R32, UR6, R2 ;  /* 0x0000000620227c2b */ /* 0x000fc60008000102 */
[----:B------:R-:W-:Y:S01]  /*3140*/  DFMA R4, R10, R4, UR4 ;  /* 0x000000040a047e2b */ /* 0x000fe20008000004 */
[----:B------:R-:W-:Y:S01]  /*3150*/  UMOV UR4, 0x9999a3c4 ;  /* 0x9999a3c400047882 */ /* 0x000fe20000000000 */
[----:B------:R-:W-:-:S03]  /*3160*/  UMOV UR5, 0x3f899999 ;  /* 0x3f89999900057882 */ /* 0x000fc60000000000 */
[----:B------:R-:W-:-:S03]  /*3170*/  DADD R34, -R6, R34 ;  /* 0x0000000006227229 */ /* 0x000fc60000000122 */
[----:B------:R-:W-:Y:S01]  /*3180*/  DFMA R4, R10, R4, UR4 ;  /* 0x000000040a047e2b */ /* 0x000fe20008000004 */
[----:B------:R-:W-:Y:S01]  /*3190*/  UMOV UR4, 0x55555554 ;  /* 0x5555555400047882 */ /* 0x000fe20000000000 */
[----:B------:R-:W-:-:S06]  /*31a0*/  UMOV UR5, 0x3fb55555 ;  /* 0x3fb5555500057882 */ /* 0x000fcc0000000000 */
[----:B------:R-:W-:Y:S01]  /*31b0*/  DFMA R4, R10, R4, UR4 ;  /* 0x000000040a047e2b */ /* 0x000fe20008000004 */
[----:B------:R-:W-:Y:S01]  /*31c0*/  UMOV UR4, 0x3b39803f ;  /* 0x3b39803f00047882 */ /* 0x000fe20000000000 */
[----:B------:R-:W-:-:S06]  /*31d0*/  UMOV UR5, 0x3c7abc9e ;  /* 0x3c7abc9e00057882 */ /* 0x000fcc0000000000 */
[----:B------:R-:W-:-:S08]  /*31e0*/  DMUL R4, R10, R4 ;  /* 0x000000040a047228 */ /* 0x000fd00000000000 */
[----:B------:R-:W-:-:S08]  /*31f0*/  DFMA R4, R6, R4, R28 ;  /* 0x000000040604722b */ /* 0x000fd0000000001c */
[----:B------:R-:W-:-:S08]  /*3200*/  DADD R4, R4, -R34 ;  /* 0x0000000004047229 */ /* 0x000fd00000000822 */
[----:B------:R-:W-:-:S08]  /*3210*/  DFMA R4, R32, UR4, R4 ;  /* 0x0000000420047c2b */ /* 0x000fd00008000004 */
[----:B------:R-:W-:Y:S01]  /*3220*/  DADD R28, R2, R4 ;  /* 0x00000000021c7229 */ /* 0x000fe20000000004 */
[----:B------:R-:W-:Y:S10]  /*3230*/  BRA `(.L_x_11890) ;  /* 0x0000001c00807947 */ /* 0x000ff40003800000 */
.L_x_11887:
[----:B------:R-:W-:Y:S02]  /*3240*/  DSETP.NEU.AND P0, PT, R20, 1, PT ;  /* 0x3ff000001400742a */ /* 0x000fe40003f0d000 */
[----:B------:R-:W-:-:S14]  /*3250*/  DSETP.LT.AND P1, PT, R18, 3.8518598887744717061e-34, PT ;  /* 0x390000001200742a */ /* 0x000fdc0003f21000 */
[----:B------:R-:W-:Y:S05]  /*3260*/  @!P0 BRA P1, `(.L_x_11891) ;  /* 0x0000001c00148947 */ /* 0x000fea0000800000 */
[----:B------:R-:W-:-:S08]  /*3270*/  DMUL R2, |R24|, 2.2204460492503130808e-16 ;  /* 0x3cb0000018027828 */ /* 0x000fd00000000200 */
[----:B------:R-:W-:-:S14]  /*3280*/  DSETP.GTU.AND P0, PT, R2, R18, PT ;  /* 0x000000120200722a */ /* 0x000fdc0003f0c000 */
[----:B------:R-:W-:Y:S05]  /*3290*/  @P0 BRA `(.L_x_11892) ;  /* 0x0000000c00b40947 */ /* 0x000fea0003800000 */
[----:B------:R-:W-:Y:S01]  /*32a0*/  DSETP.GEU.AND P0, PT, R22, RZ, PT ;  /* 0x000000ff1600722a */ /* 0x000fe20003f0e000 */
[----:B------:R-:W-:-:S13]  /*32b0*/  BSSY B3, `(.L_x_11893) ;  /* 0x0000022000037945 */ /* 0x000fda0003800000 */
[----:B------:R-:W-:Y:S05]  /*32c0*/  @!P0 BRA `(.L_x_11894) ;  /* 0x00000000007c8947 */ /* 0x000fea0003800000 */
[----:B------:R-:W-:Y:S01]  /*32d0*/  DSETP.NEU.AND P0, PT, R22, RZ, PT ;  /* 0x000000ff1600722a */ /* 0x000fe20003f0d000 */
[----:B------:R-:W-:Y:S02]  /*32e0*/  IMAD.MOV.U32 R28, RZ, RZ, R18 ;  /* 0x000000ffff1c7224 */ /* 0x000fe400078e0012 */
[----:B------:R-:W-:-:S11]  /*32f0*/  IMAD.MOV.U32 R29, RZ, RZ, R19 ;  /* 0x000000ffff1d7224 */ /* 0x000fd600078e0013 */
[----:B------:R-:W-:Y:S05]  /*3300*/  @!P0 BRA `(.L_x_11895) ;  /* 0x0000000000708947 */ /* 0x000fea0003800000 */
[----:B------:R-:W-:Y:S01]  /*3310*/  DADD R10, R22, R30 ;  /* 0x00000000160a7229 */ /* 0x000fe2000000001e */
[----:B------:R-:W-:Y:S01]  /*3320*/  IMAD.MOV.U32 R2, RZ, RZ, 0x1 ;  /* 0x00000001ff027424 */ /* 0x000fe200078e00ff */
[----:B------:R-:W-:Y:S01]  /*3330*/  DMUL R8, R18, R18 ;  /* 0x0000001212087228 */ /* 0x000fe20000000000 */
[----:B------:R-:W-:Y:S03]  /*3340*/  BSSY B4, `(.L_x_11896) ;  /* 0x0000014000047945 */ /* 0x000fe60003800000 */
[----:B------:R-:W0:Y:S06]  /*3350*/  MUFU.RCP64H R3, R11 ;  /* 0x0000000b00037308 */ /* 0x000e2c0000001800 */
[----:B------:R-:W-:Y:S01]  /*3360*/  FSETP.GEU.AND P1, PT, |R9|, 6.5827683646048100446e-37, PT ;  /* 0x036000000900780b */ /* 0x000fe20003f2e200 */
[----:B0-----:R-:W-:-:S08]  /*3370*/  DFMA R4, -R10, R2, 1 ;  /* 0x3ff000000a04742b */ /* 0x001fd00000000102 */
[----:B------:R-:W-:-:S08]  /*3380*/  DFMA R4, R4, R4, R4 ;  /* 0x000000040404722b */ /* 0x000fd00000000004 */
[----:B------:R-:W-:-:S08]  /*3390*/  DFMA R4, R2, R4, R2 ;  /* 0x000000040204722b */ /* 0x000fd00000000002 */
[----:B------:R-:W-:-:S08]  /*33a0*/  DFMA R2, -R10, R4, 1 ;  /* 0x3ff000000a02742b */ /* 0x000fd00000000104 */
[----:B------:R-:W-:-:S08]  /*33b0*/  DFMA R2, R4, R2, R4 ;  /* 0x000000020402722b */ /* 0x000fd00000000004 */
[----:B------:R-:W-:-:S08]  /*33c0*/  DMUL R4, R8, R2 ;  /* 0x0000000208047228 */ /* 0x000fd00000000000 */
[----:B------:R-:W-:-:S08]  /*33d0*/  DFMA R6, -R10, R4, R8 ;  /* 0x000000040a06722b */ /* 0x000fd00000000108 */
[----:B------:R-:W-:-:S10]  /*33e0*/  DFMA R4, R2, R6, R4 ;  /* 0x000000060204722b */ /* 0x000fd40000000004 */
[----:B------:R-:W-:-:S05]  /*33f0*/  FFMA R0, RZ, R11, R5 ;  /* 0x0000000bff007223 */ /* 0x000fca0000000005 */
[----:B------:R-:W-:-:S13]  /*3400*/  FSETP.GT.AND P0, PT, |R0|, 1.469367938527859385e-39, PT ;  /* 0x001000000000780b */ /* 0x000fda0003f04200 */
[----:B------:R-:W-:Y:S05]  /*3410*/  @P0 BRA P1, `(.L_x_11897) ;  /* 0x0000000000180947 */ /* 0x000fea0000800000 */
[----:B------:R-:W-:Y:S01]  /*3420*/  IMAD.MOV.U32 R4, RZ, RZ, R8 ;  /* 0x000000ffff047224 */ /* 0x000fe200078e0008 */
[----:B------:R-:W-:Y:S01]  /*3430*/  MOV R3, R9 ;  /* 0x0000000900037202 */ /* 0x000fe20000000f00 */
[----:B------:R-:W-:Y:S01]  /*3440*/  IMAD.MOV.U32 R8, RZ, RZ, R10 ;  /* 0x000000ffff087224 */ /* 0x000fe200078e000a */
[----:B------:R-:W-:Y:S01]  /*3450*/  MOV R0, 0x3480 ;  /* 0x0000348000007802 */ /* 0x000fe20000000f00 */
[----:B------:R-:W-:-:S07]  /*3460*/  IMAD.MOV.U32 R9, RZ, RZ, R11 ;  /* 0x000000ffff097224 */ /* 0x000fce00078e000b */
[----:B------:R-:W-:Y:S05]  /*3470*/  CALL.REL.NOINC `($__internal_14_$__cuda_sm20_div_rn_f64_full) ;  /* 0x0000034400f87944 */ /* 0x000fea0003c00000 */
.L_x_11897:
[----:B------:R-:W-:Y:S05]  /*3480*/  BSYNC B4 ;  /* 0x0000000000047941 */ /* 0x000fea0003800000 */
.L_x_11896:
[----:B------:R-:W-:Y:S02]  /*3490*/  IMAD.MOV.U32 R28, RZ, RZ, R4 ;  /* 0x000000ffff1c7224 */ /* 0x000fe400078e0004 */
[----:B------:R-:W-:Y:S01]  /*34a0*/  IMAD.MOV.U32 R29, RZ, RZ, R5 ;  /* 0x000000ffff1d7224 */ /* 0x000fe200078e0005 */
[----:B------:R-:W-:Y:S06]  /*34b0*/  BRA `(.L_x_11895) ;  /* 0x0000000000047947 */ /* 0x000fec0003800000 */
.L_x_11894:
[----:B------:R-:W-:-:S11]  /*34c0*/  DADD R28, -R22, R30 ;  /* 0x00000000161c7229 */ /* 0x000fd6000000011e */
.L_x_11895:
[----:B------:R-:W-:Y:S05]  /*34d0*/  BSYNC B3 ;  /* 0x0000000000037941 */ /* 0x000fea0003800000 */
.L_x_11893:
[----:B------:R-:W-:Y:S01]  /*34e0*/  DADD R2, -R20, 1 ;  /* 0x3ff0000014027429 */ /* 0x000fe20000000100 */
[----:B------:R-:W-:Y:S07]  /*34f0*/  BSSY B3, `(.L_x_11898) ;  /* 0x000001f000037945 */ /* 0x000fee0003800000 */
[----:B------:R-:W-:-:S14]  /*3500*/  DSETP.GEU.AND P0, PT, R2, RZ, PT ;  /* 0x000000ff0200722a */ /* 0x000fdc0003f0e000 */
[----:B------:R-:W-:Y:S05]  /*3510*/  @!P0 BRA `(.L_x_11899) ;  /* 0x00000000006c8947 */ /* 0x000fea0003800000 */
[----:B------:R-:W-:Y:S01]  /*3520*/  DSETP.NEU.AND P0, PT, R2, RZ, PT ;  /* 0x000000ff0200722a */ /* 0x000fe20003f0d000 */
[----:B------:R-:W-:Y:S02]  /*3530*/  IMAD.MOV.U32 R4, RZ, RZ, R18 ;  /* 0x000000ffff047224 */ /* 0x000fe400078e0012 */
[----:B------:R-:W-:-:S11]  /*3540*/  IMAD.MOV.U32 R5, RZ, RZ, R19 ;  /* 0x000000ffff057224 */ /* 0x000fd600078e0013 */
[----:B------:R-:W-:Y:S05]  /*3550*/  @!P0 BRA `(.L_x_11900) ;  /* 0x0000000000608947 */ /* 0x000fea0003800000 */
[----:B------:R-:W-:Y:S01]  /*3560*/  DADD R8, R42, R2 ;  /* 0x000000002a087229 */ /* 0x000fe20000000002 */
[----:B------:R-:W-:Y:S01]  /*3570*/  BSSY B4, `(.L_x_11901) ;  /* 0x0000014000047945 */ /* 0x000fe20003800000 */
[----:B------:R-:W-:Y:S01]  /*3580*/  IMAD.MOV.U32 R2, RZ, RZ, 0x1 ;  /* 0x00000001ff027424 */ /* 0x000fe200078e00ff */
[----:B------:R-:W-:-:S03]  /*3590*/  DMUL R10, R18, R18 ;  /* 0x00000012120a7228 */ /* 0x000fc60000000000 */
[----:B------:R-:W0:Y:S07]  /*35a0*/  MUFU.RCP64H R3, R9 ;  /* 0x0000000900037308 */ /* 0x000e2e0000001800 */
        /* <DEDUP_REMOVED lines=13> */
[----:B------:R-:W-:Y:S01]  /*3680*/  MOV R0, 0x36b0 ;  /* 0x000036b000007802 */ /* 0x000fe20000000f00 */
[----:B------:R-:W-:-:S07]  /*3690*/  IMAD.MOV.U32 R3, RZ, RZ, R11 ;  /* 0x000000ffff037224 */ /* 0x000fce00078e000b */
[----:B------:R-:W-:Y:S05]  /*36a0*/  CALL.REL.NOINC `($__internal_14_$__cuda_sm20_div_rn_f64_full) ;  /* 0x00000344006c7944 */ /* 0x000fea0003c00000 */
.L_x_11902:
[----:B------:R-:W-:Y:S05]  /*36b0*/  BSYNC B4 ;  /* 0x0000000000047941 */ /* 0x000fea0003800000 */
.L_x_11901:
[----:B------:R-:W-:Y:S05]  /*36c0*/  BRA `(.L_x_11900) ;  /* 0x0000000000047947 */ /* 0x000fea0003800000 */
.L_x_11899:
[----:B------:R-:W-:-:S11]  /*36d0*/  DADD R4, R42, -R2 ;  /* 0x000000002a047229 */ /* 0x000fd60000000802 */
.L_x_11900:
[----:B------:R-:W-:Y:S05]  /*36e0*/  BSYNC B3 ;  /* 0x0000000000037941 */ /* 0x000fea0003800000 */
.L_x_11898:
[----:B------:R-:W-:Y:S01]  /*36f0*/  DMUL R2, R4, 0.5 ;  /* 0x3fe0000004027828 */ /* 0x000fe20000000000 */
[----:B------:R-:W-:Y:S01]  /*3700*/  BSSY B3, `(.L_x_11903) ;  /* 0x000001c000037945 */ /* 0x000fe20003800000 */
[----:B------:R-:W-:-:S06]  /*3710*/  DADD R4, R26, 1 ;  /* 0x3ff000001a047429 */ /* 0x000fcc0000000000 */
[----:B------:R-:W-:-:S08]  /*3720*/  DFMA R34, R28, 0.5, R2 ;  /* 0x3fe000001c22782b */ /* 0x000fd00000000002 */
[----:B------:R-:W-:Y:S01]  /*3730*/  DMUL R6, R34, R4 ;  /* 0x0000000422067228 */ /* 0x000fe20000000000 */
[----:B------:R-:W-:Y:S02]  /*3740*/  IMAD.MOV.U32 R4, RZ, RZ, 0x0 ;  /* 0x00000000ff047424 */ /* 0x000fe400078e00ff */
[----:B------:R-:W-:-:S03]  /*3750*/  IMAD.MOV.U32 R5, RZ, RZ, 0x3fd80000 ;  /* 0x3fd80000ff057424 */ /* 0x000fc600078e00ff */
[----:B------:R-:W0:Y:S04]  /*3760*/  MUFU.RSQ64H R33, R7 ;  /* 0x0000000700217308 */ /* 0x000e280000001c00 */
[----:B------:R-:W-:-:S04]  /*3770*/  IADD3 R32, R7, -0x3500000, RZ ;  /* 0xfcb0000007207810 */ /* 0x000fc80007ffe0ff */
[----:B------:R-:W-:Y:S02]  /*3780*/  ISETP.GE.U32.AND P0, PT, R32, 0x7ca00000, PT ;  /* 0x7ca000002000780c */ /* 0x000fe40003f06070 */
[----:B0-----:R-:W-:-:S08]  /*3790*/  DMUL R2, R32, R32 ;  /* 0x0000002020027228 */ /* 0x001fd00000000000 */
[----:B------:R-:W-:-:S08]  /*37a0*/  DFMA R2, R6, -R2, 1 ;  /* 0x3ff000000602742b */ /* 0x000fd00000000802 */
[----:B------:R-:W-:Y:S02]  /*37b0*/  DFMA R4, R2, R4, 0.5 ;  /* 0x3fe000000204742b */ /* 0x000fe40000000004 */
[----:B------:R-:W-:-:S08]  /*37c0*/  DMUL R2, R32, R2 ;  /* 0x0000000220027228 */ /* 0x000fd00000000000 */
[----:B------:R-:W-:-:S08]  /*37d0*/  DFMA R4, R4, R2, R32 ;  /* 0x000000020404722b */ /* 0x000fd00000000020 */
[----:B------:R-:W-:Y:S02]  /*37e0*/  DMUL R2, R6, R4 ;  /* 0x0000000406027228 */ /* 0x000fe40000000000 */
[----:B------:R-:W-:Y:S02]  /*37f0*/  VIADD R11, R5, 0xfff00000 ;  /* 0xfff00000050b7836 */ /* 0x000fe40000000000 */
[----:B------:R-:W-:-:S04]  /*3800*/  IMAD.MOV.U32 R10, RZ, RZ, R4 ;  /* 0x000000ffff0a7224 */ /* 0x000fc800078e0004 */
[----:B------:R-:W-:-:S08]  /*3810*/  DFMA R36, R2, -R2, R6 ;  /* 0x800000020224722b */ /* 0x000fd00000000006 */
[----:B------:R-:W-:Y:S01]  /*3820*/  DFMA R28, R36, R10, R2 ;  /* 0x0000000a241c722b */ /* 0x000fe20000000002 */
[----:B------:R-:W-:Y:S10]  /*3830*/  @!P0 BRA `(.L_x_11904) ;  /* 0x0000000000208947 */ /* 0x000ff40003800000 */
[----:B------:R-:W-:Y:S01]  /*3840*/  IMAD.MOV.U32 R8, RZ, RZ, R6 ;  /* 0x000000ffff087224 */ /* 0x000fe200078e0006 */
[----:B------:R-:W-:Y:S01]  /*3850*/  MOV R10, 0x38a0 ;  /* 0x000038a0000a7802 */ /* 0x000fe20000000f00 */
[----:B------:R-:W-:Y:S02]  /*3860*/  IMAD.MOV.U32 R6, RZ, RZ, R36 ;  /* 0x000000ffff067224 */ /* 0x000fe400078e0024 */
[----:B------:R-:W-:Y:S02]  /*3870*/  IMAD.MOV.U32 R5, RZ, RZ, R37 ;  /* 0x000000ffff057224 */ /* 0x000fe400078e0025 */
[----:B------:R-:W-:-:S07]  /*3880*/  IMAD.MOV.U32 R0, RZ, RZ, R2 ;  /* 0x000000ffff007224 */ /* 0x000fce00078e0002 */
[----:B------:R-:W-:Y:S05]  /*3890*/  CALL.REL.NOINC `($__internal_15_$__cuda_sm20_dsqrt_rn_f64_mediumpath_v1) ;  /* 0x0000034800807944 */ /* 0x000fea0003c00000 */
[----:B------:R-:W-:Y:S01]  /*38a0*/  IMAD.MOV.U32 R28, RZ, RZ, R8 ;  /* 0x000000ffff1c7224 */ /* 0x000fe200078e0008 */
[----:B------:R-:W-:-:S07]  /*38b0*/  MOV R29, R9 ;  /* 0x00000009001d7202 */ /* 0x000fce0000000f00 */
.L_x_11904:
[----:B------:R-:W-:Y:S05]  /*38c0*/  BSYNC B3 ;  /* 0x0000000000037941 */ /* 0x000fea0003800000 */
.L_x_11903:
[----:B------:R-:W-:-:S10]  /*38d0*/  DADD R28, R34, R28 ;  /* 0x00000000221c7229 */ /* 0x000fd4000000001c */
[C---:B------:R-:W-:Y:S02]  /*38e0*/  FSETP.GEU.FTZ.AND P1, PT, R29.reuse, 1.7916666269302368164, PT ;  /* 0x3fe555551d00780b */ /* 0x040fe40003f3e000 */
[----:B------:R-:W-:-:S13]  /*38f0*/  FSETP.GT.FTZ.AND P0, PT, R29, -1.6999999284744262695, PT ;  /* 0xbfd999991d00780b */ /* 0x000fda0003f14000 */
[----:B------:R-:W-:Y:S05]  /*3900*/  @P0 BRA !P1, `(.L_x_11905) ;  /* 0x00000004004c0947 */ /* 0x000fea0004800000 */
[----:B------:R-:W-:Y:S01]  /*3910*/  DADD R28, R28, 1 ;  /* 0x3ff000001c1c7429 */ /* 0x000fe20000000000 */
[----:B------:R-:W-:-:S09]  /*3920*/  IMAD.MOV.U32 R33, RZ, RZ, -0x3ff ;  /* 0xfffffc01ff217424 */ /* 0x000fd200078e00ff */
[----:B------:R-:W-:Y:S01]  /*3930*/  ISETP.GT.AND P0, PT, R29, 0xfffff, PT ;  /* 0x000fffff1d00780c */ /* 0x000fe20003f04270 */
[--C-:B------:R-:W-:Y:S02]  /*3940*/  IMAD.MOV.U32 R2, RZ, RZ, R28.reuse ;  /* 0x000000ffff027224 */ /* 0x100fe400078e001c */
[--C-:B------:R-:W-:Y:S02]  /*3950*/  IMAD.MOV.U32 R3, RZ, RZ, R29.reuse ;  /* 0x000000ffff037224 */ /* 0x100fe400078e001d */
[----:B------:R-:W-:Y:S02]  /*3960*/  IMAD.MOV.U32 R0, RZ, RZ, R29 ;  /* 0x000000ffff007224 */ /* 0x000fe400078e001d */
[----:B------:R-:W-:-:S06]  /*3970*/  IMAD.MOV.U32 R6, RZ, RZ, R28 ;  /* 0x000000ffff067224 */ /* 0x000fcc00078e001c */
[----:B------:R-:W-:Y:S01]  /*3980*/  @!P0 DMUL R2, R2, 1.80143985094819840000e+16 ;  /* 0x4350000002028828 */ /* 0x000fe20000000000 */
[----:B------:R-:W-:-:S09]  /*3990*/  @!P0 IMAD.MOV.U32 R33, RZ, RZ, -0x435 ;  /* 0xfffffbcbff218424 */ /* 0x000fd200078e00ff */
[----:B------:R-:W-:Y:S01]  /*39a0*/  @!P0 IMAD.MOV.U32 R0, RZ, RZ, R3 ;  /* 0x000000ffff008224 */ /* 0x000fe200078e0003 */
[----:B------:R-:W-:-:S03]  /*39b0*/  @!P0 MOV R6, R2 ;  /* 0x0000000200068202 */ /* 0x000fc60000000f00 */
        /* <DEDUP_REMOVED lines=9> */
[----:B------:R-:W-:Y:S01]  /*3a50*/  LOP3.LUT R2, R0, 0x800fffff, RZ, 0xc0, !PT ;  /* 0x800fffff00027812 */ /* 0x000fe200078ec0ff */
[----:B------:R-:W-:Y:S01]  /*3a60*/  IMAD.MOV.U32 R28, RZ, RZ, -0x748574fc ;  /* 0x8b7a8b04ff1c7424 */ /* 0x000fe200078e00ff */
[----:B------:R-:W-:Y:S01]  /*3a70*/  UMOV UR4, 0x3ae80f1e ;  /* 0x3ae80f1e00047882 */ /* 0x000fe20000000000 */
[----:B------:R-:W-:Y:S01]  /*3a80*/  IMAD.MOV.U32 R29, RZ, RZ, 0x3ed0ee25 ;  /* 0x3ed0ee25ff1d7424 */ /* 0x000fe200078e00ff */
[----:B------:R-:W-:Y:S01]  /*3a90*/  LOP3.LUT R3, R2, 0x3ff00000, RZ, 0xfc, !PT ;  /* 0x3ff0000002037812 */ /* 0x000fe200078efcff */
[----:B------:R-:W-:Y:S01]  /*3aa0*/  IMAD.MOV.U32 R2, RZ, RZ, R6 ;  /* 0x000000ffff027224 */ /* 0x000fe200078e0006 */
[----:B------:R-:W-:Y:S01]  /*3ab0*/  UMOV UR5, 0x3eb1380b ;  /* 0x3eb1380b00057882 */ /* 0x000fe20000000000 */
[----:B------:R-:W-:Y:S01]  /*3ac0*/  IMAD.MOV.U32 R6, RZ, RZ, RZ ;  /* 0x000000ffff067224 */ /* 0x000fe200078e00ff */
[----:B------:R-:W-:Y:S01]  /*3ad0*/  ISETP.GE.AND P0, PT, R3, 0x3ff6a09f, PT ;  /* 0x3ff6a09f0300780c */ /* 0x000fe20003f06270 */
[----:B------:R-:W-:Y:S01]  /*3ae0*/  UMOV UR6, 0x80000000 ;  /* 0x8000000000067882 */ /* 0x000fe20000000000 */
[----:B------:R-:W-:Y:S01]  /*3af0*/  LEA.HI R33, R0, R33, RZ, 0xc ;  /* 0x0000002100217211 */ /* 0x000fe200078f60ff */
[----:B------:R-:W-:-:S10]  /*3b00*/  UMOV UR7, 0x43300000 ;  /* 0x4330000000077882 */ /* 0x000fd40000000000 */
[----:B------:R-:W-:Y:S02]  /*3b10*/  @P0 VIADD R5, R3, 0xfff00000 ;  /* 0xfff0000003050836 */ /* 0x000fe40000000000 */
[----:B------:R-:W-:Y:S02]  /*3b20*/  @P0 VIADD R33, R33, 0x1 ;  /* 0x0000000121210836 */ /* 0x000fe40000000000 */
[----:B------:R-:W-:-:S03]  /*3b30*/  @P0 IMAD.MOV.U32 R3, RZ, RZ, R5 ;  /* 0x000000ffff030224 */ /* 0x000fc600078e0005 */
[----:B------:R-:W-:Y:S01]  /*3b40*/  LOP3.LUT R32, R33, 0x80000000, RZ, 0x3c, !PT ;  /* 0x8000000021207812 */ /* 0x000fe200078e3cff */
[----:B------:R-:W-:Y:S02]  /*3b50*/  IMAD.MOV.U32 R33, RZ, RZ, 0x43300000 ;  /* 0x43300000ff217424 */ /* 0x000fe400078e00ff */
        /* <DEDUP_REMOVED lines=46> */
.L_x_11905:
[----:B------:R-:W-:Y:S01]  /*3e40*/  DADD R8, R28, 2 ;  /* 0x400000001c087429 */ /* 0x000fe20000000000 */
[----:B------:R-:W-:Y:S01]  /*3e50*/  MOV R2, 0x1 ;  /* 0x0000000100027802 */ /* 0x000fe20000000f00 */
[----:B------:R-:W-:Y:S01]  /*3e60*/  BSSY B3, `(.L_x_11906) ;  /* 0x0000012000037945 */ /* 0x000fe20003800000 */
[----:B------:R-:W-:-:S03]  /*3e70*/  FSETP.GEU.AND P1, PT, |R29|, 6.5827683646048100446e-37, PT ;  /* 0x036000001d00780b */ /* 0x000fc60003f2e200 */
[----:B------:R-:W0:Y:S02]  /*3e80*/  MUFU.RCP64H R3, R9 ;  /* 0x0000000900037308 */ /* 0x000e240000001800 */
        /* <DEDUP_REMOVED lines=15> */
.L_x_11907:
[----:B------:R-:W-:Y:S05]  /*3f80*/  BSYNC B3 ;  /* 0x0000000000037941 */ /* 0x000fea0003800000 */
.L_x_11906:
[----:B------:R-:W-:Y:S01]  /*3f90*/  DMUL R4, R28, R4 ;  /* 0x000000041c047228 */ /* 0x000fe20000000000 */
[----:B------:R-:W-:Y:S01]  /*3fa0*/  IMAD.MOV.U32 R8, RZ, RZ, -0x314d23bc ;  /* 0xceb2dc44ff087424 */ /* 0x000fe200078e00ff */
[----:B------:R-:W-:Y:S01]  /*3fb0*/  UMOV UR4, 0x2fbe14b5 ;  /* 0x2fbe14b500047882 */ /* 0x000fe20000000000 */
[----:B------:R-:W-:Y:S01]  /*3fc0*/  IMAD.MOV.U32 R9, RZ, RZ, 0x3ed087ff ;  /* 0x3ed087ffff097424 */ /* 0x000fe200078e00ff */
[----:B------:R-:W-:-:S04]  /*3fd0*/  UMOV UR5, 0x3eb372fb ;  /* 0x3eb372fb00057882 */ /* 0x000fc80000000000 */
[----:B------:R-:W-:-:S08]  /*3fe0*/  DADD R2, R28, -R4 ;  /* 0x000000001c027229 */ /* 0x000fd00000000804 */
[----:B------:R-:W-:-:S08]  /*3ff0*/  DMUL R6, R2, R2 ;  /* 0x0000000202067228 */ /* 0x000fd00000000000 */
[----:B------:R-:W-:Y:S01]  /*4000*/  DFMA R8, R6, UR4, R8 ;  /* 0x0000000406087c2b */ /* 0x000fe20008000008 */
        /* <DEDUP_REMOVED lines=19> */
[----:B------:R-:W-:-:S08]  /*4140*/  DFMA R8, R2, R8, -R4 ;  /* 0x000000080208722b */ /* 0x000fd00000000804 */
[----:B------:R-:W-:Y:S01]  /*4150*/  DADD R28, R28, R8 ;  /* 0x000000001c1c7229 */ /* 0x000fe20000000008 */
[----:B------:R-:W-:Y:S10]  /*4160*/  BRA `(.L_x_11890) ;  /* 0x0000000c00b47947 */ /* 0x000ff40003800000 */
.L_x_11892:
[----:B------:R-:W-:-:S14]  /*4170*/  DSETP.GEU.AND P0, PT, R20, 1, PT ;  /* 0x3ff000001400742a */ /* 0x000fdc0003f0e000 */
[----:B------:R-:W-:Y:S05]  /*4180*/  @!P0 BRA `(.L_x_11908) ;  /* 0x0000000800908947 */ /* 0x000fea0003800000 */
[----:B------:R-:W-:Y:S01]  /*4190*/  DMUL R6, R22, R24 ;  /* 0x0000001816067228 */ /* 0x000fe20000000000 */
        /* <DEDUP_REMOVED lines=16> */
[----:B------:R-:W-:Y:S01]  /*42a0*/  MOV R5, R35 ;  /* 0x0000002300057202 */ /* 0x000fe20000000f00 */
[----:B------:R-:W-:Y:S01]  /*42b0*/  IMAD.MOV.U32 R6, RZ, RZ, R34 ;  /* 0x000000ffff067224 */ /* 0x000fe200078e0022 */
[----:B------:R-:W-:Y:S01]  /*42c0*/  MOV R10, 0x42f0 ;  /* 0x000042f0000a7802 */ /* 0x000fe20000000f00 */
[----:B------:R-:W-:-:S07]  /*42d0*/  IMAD.MOV.U32 R0, RZ, RZ, R2 ;  /* 0x000000ffff007224 */ /* 0x000fce00078e0002 */
[----:B------:R-:W-:Y:S05]  /*42e0*/  CALL.REL.NOINC `($__internal_15_$__cuda_sm20_dsqrt_rn_f64_mediumpath_v1) ;  /* 0x0000033c00ec7944 */ /* 0x000fea0003c00000 */
[----:B------:R-:W-:Y:S02]  /*42f0*/  IMAD.MOV.U32 R28, RZ, RZ, R8 ;  /* 0x000000ffff1c7224 */ /* 0x000fe400078e0008 */
[----:B------:R-:W-:-:S07]  /*4300*/  IMAD.MOV.U32 R29, RZ, RZ, R9 ;  /* 0x000000ffff1d7224 */ /* 0x000fce00078e0009 */
.L_x_11910:
[----:B------:R-:W-:Y:S05]  /*4310*/  BSYNC B3 ;  /* 0x0000000000037941 */ /* 0x000fea0003800000 */
.L_x_11909:
[----:B------:R-:W-:-:S10]  /*4320*/  DADD R28, R24, R28 ;  /* 0x00000000181c7229 */ /* 0x000fd4000000001c */
[C---:B------:R-:W-:Y:S02]  /*4330*/  FSETP.GEU.FTZ.AND P1, PT, R29.reuse, 1.7916666269302368164, PT ;  /* 0x3fe555551d00780b */ /* 0x040fe40003f3e000 */
[----:B------:R-:W-:-:S04]  /*4340*/  FSETP.GT.FTZ.AND P0, PT, R29, -1.6999999284744262695, PT ;  /* 0xbfd999991d00780b */ /* 0x000fc80003f14000 */
[----:B------:R-:W-:-:S13]  /*4350*/  PLOP3.LUT P0, PT, P1, P0, PT, 0x8, 0x0 ;  /* 0x000000000000781c */ /* 0x000fda0000f00170 */
[----:B------:R-:W-:Y:S05]  /*4360*/  @!P0 BRA `(.L_x_11911) ;  /* 0x0000000000cc8947 */ /* 0x000fea0003800000 */
[----:B------:R-:W-:Y:S01]  /*4370*/  DADD R8, R28, 2 ;  /* 0x400000001c087429 */ /* 0x000fe20000000000 */
[----:B------:R-:W-:Y:S01]  /*4380*/  IMAD.MOV.U32 R2, RZ, RZ, 0x1 ;  /* 0x00000001ff027424 */ /* 0x000fe200078e00ff */
[----:B------:R-:W-:Y:S01]  /*4390*/  FSETP.GEU.AND P1, PT, |R29|, 6.5827683646048100446e-37, PT ;  /* 0x036000001d00780b */ /* 0x000fe20003f2e200 */
[----:B------:R-:W-:Y:S03]  /*43a0*/  BSSY B3, `(.L_x_11912) ;  /* 0x0000011000037945 */ /* 0x000fe60003800000 */
        /* <DEDUP_REMOVED lines=16> */
.L_x_11913:
[----:B------:R-:W-:Y:S05]  /*44b0*/  BSYNC B3 ;  /* 0x0000000000037941 */ /* 0x000fea0003800000 */
.L_x_11912:
        /* <DEDUP_REMOVED lines=30> */
.L_x_11911:
[----:B------:R-:W-:Y:S01]  /*46a0*/  DADD R28, R28, 1 ;  /* 0x3ff000001c1c7429 */ /* 0x000fe20000000000 */
        /* <DEDUP_REMOVED lines=11> */
[----:B------:R-:W-:Y:S05]  /*4760*/  @P1 BRA `(.L_x_11914) ;  /* 0x0000000000fc1947 */ /* 0x000fea0003800000 */
[----:B------:R-:W-:Y:S01]  /*4770*/  LOP3.LUT R2, R0, 0x800fffff, RZ, 0xc0, !PT ;  /* 0x800fffff00027812 */ /* 0x000fe200078ec0ff */
[----:B------:R-:W-:Y:S01]  /*4780*/  IMAD.MOV.U32 R29, RZ, RZ, 0x3ed0ee25 ;  /* 0x3ed0ee25ff1d7424 */ /* 0x000fe200078e00ff */
[----:B------:R-:W-:Y:S01]  /*4790*/  MOV R6, RZ ;  /* 0x000000ff00067202 */ /* 0x000fe20000000f00 */
[----:B------:R-:W-:Y:S01]  /*47a0*/  UMOV UR4, 0x3ae80f1e ;  /* 0x3ae80f1e00047882 */ /* 0x000fe20000000000 */
[----:B------:R-:W-:Y:S01]  /*47b0*/  LOP3.LUT R3, R2, 0x3ff00000, RZ, 0xfc, !PT ;  /* 0x3ff0000002037812 */ /* 0x000fe200078efcff */
[----:B------:R-:W-:Y:S01]  /*47c0*/  IMAD.MOV.U32 R2, RZ, RZ, R28 ;  /* 0x000000ffff027224 */ /* 0x000fe200078e001c */
[----:B------:R-:W-:Y:S01]  /*47d0*/  UMOV UR5, 0x3eb1380b ;  /* 0x3eb1380b00057882 */ /* 0x000fe20000000000 */
[----:B------:R-:W-:Y:S01]  /*47e0*/  IMAD.MOV.U32 R28, RZ, RZ, -0x748574fc ;  /* 0x8b7a8b04ff1c7424 */ /* 0x000fe200078e00ff */
        /* <DEDUP_REMOVED lines=55> */
.L_x_11914:
[----:B------:R-:W-:Y:S01]  /*4b60*/  IMAD.MOV.U32 R4, RZ, RZ, 0x0 ;  /* 0x00000000ff047424 */ /* 0x000fe200078e00ff */
[----:B------:R-:W-:Y:S01]  /*4b70*/  FSETP.NEU.FTZ.AND P0, PT, R3, RZ, PT ;  /* 0x000000ff0300720b */ /* 0x000fe20003f1d000 */
[----:B------:R-:W-:-:S06]  /*4b80*/  IMAD.MOV.U32 R5, RZ, RZ, 0x7ff00000 ;  /* 0x7ff00000ff057424 */ /* 0x000fcc00078e00ff */
[----:B------:R-:W-:-:S10]  /*4b90*/  DFMA R4, R2, R4, +INF ;  /* 0x7ff000000204742b */ /* 0x000fd40000000004 */
[----:B------:R-:W-:Y:S02]  /*4ba0*/  FSEL R28, R4, RZ, P0 ;  /* 0x000000ff041c7208 */ /* 0x000fe40000000000 */
[----:B------:R-:W-:Y:S01]  /*4bb0*/  FSEL R29, R5, -QNAN , P0 ;  /* 0xfff00000051d7808 */ /* 0x000fe20000000000 */
[----:B------:R-:W-:Y:S06]  /*4bc0*/  BRA `(.L_x_11890) ;  /* 0x00000004001c7947 */ /* 0x000fec0003800000 */
.L_x_11908:
[----:B------:R-:W-:Y:S01]  /*4bd0*/  DADD R6, -R20, 1 ;  /* 0x3ff0000014067429 */ /* 0x000fe20000000100 */
[----:B------:R-:W-:Y:S07]  /*4be0*/  BSSY B3, `(.L_x_11915) ;  /* 0x0000016000037945 */ /* 0x000fee0003800000 */
[----:B------:R-:W-:-:S06]  /*4bf0*/  DMUL R6, R22, R6 ;  /* 0x0000000616067228 */ /* 0x000fcc0000000000 */
        /* <DEDUP_REMOVED lines=14> */
[----:B------:R-:W-:Y:S01]  /*4ce0*/  MOV R8, R6 ;  /* 0x0000000600087202 */ /* 0x000fe20000000f00 */
[----:B------:R-:W-:Y:S01]  /*4cf0*/  IMAD.MOV.U32 R6, RZ, RZ, R28 ;  /* 0x000000ffff067224 */ /* 0x000fe200078e001c */
[----:B------:R-:W-:Y:S01]  /*4d00*/  MOV R10, 0x4d40 ;  /* 0x00004d40000a7802 */ /* 0x000fe20000000f00 */
[----:B------:R-:W-:Y:S02]  /*4d10*/  IMAD.MOV.U32 R5, RZ, RZ, R29 ;  /* 0x000000ffff057224 */ /* 0x000fe400078e001d */
[----:B------:R-:W-:-:S07]  /*4d20*/  IMAD.MOV.U32 R0, RZ, RZ, R2 ;  /* 0x000000ffff007224 */ /* 0x000fce00078e0002 */
[----:B------:R-:W-:Y:S05]  /*4d30*/  CALL.REL.NOINC `($__internal_15_$__cuda_sm20_dsqrt_rn_f64_mediumpath_v1) ;  /* 0x0000033400587944 */ /* 0x000fea0003c00000 */
.L_x_11916:
[----:B------:R-:W-:Y:S05]  /*4d40*/  BSYNC B3 ;  /* 0x0000000000037941 */ /* 0x000fea0003800000 */
.L_x_11915:
[----:B------:R-:W0:Y:S01]  /*4d50*/  MUFU.RCP64H R3, R9 ;  /* 0x0000000900037308 */ /* 0x000e220000001800 */
[----:B------:R-:W-:Y:S01]  /*4d60*/  IMAD.MOV.U32 R2, RZ, RZ, 0x1 ;  /* 0x00000001ff027424 */ /* 0x000fe200078e00ff */
[----:B------:R-:W-:Y:S01]  /*4d70*/  FSETP.GEU.AND P1, PT, |R19|, 6.5827683646048100446e-37, PT ;  /* 0x036000001300780b */ /* 0x000fe20003f2e200 */
[----:B------:R-:W-:Y:S04]  /*4d80*/  BSSY B3, `(.L_x_11917) ;  /* 0x0000010000037945 */ /* 0x000fe80003800000 */
[----:B0-----:R-:W-:-:S08]  /*4d90*/  DFMA R4, R2, -R8, 1 ;  /* 0x3ff000000204742b */ /* 0x001fd00000000808 */
[----:B------:R-:W-:-:S08]  /*4da0*/  DFMA R4, R4, R4, R4 ;  /* 0x000000040404722b */ /* 0x000fd00000000004 */
[----:B------:R-:W-:-:S08]  /*4db0*/  DFMA R4, R2, R4, R2 ;  /* 0x000000040204722b */ /* 0x000fd00000000002 */
[----:B------:R-:W-:-:S08]  /*4dc0*/  DFMA R2, R4, -R8, 1 ;  /* 0x3ff000000402742b */ /* 0x000fd00000000808 */
[----:B------:R-:W-:-:S08]  /*4dd0*/  DFMA R2, R4, R2, R4 ;  /* 0x000000020402722b */ /* 0x000fd00000000004 */
[----:B------:R-:W-:-:S08]  /*4de0*/  DMUL R4, R18, R2 ;  /* 0x0000000212047228 */ /* 0x000fd00000000000 */
[----:B------:R-:W-:-:S08]  /*4df0*/  DFMA R6, R4, -R8, R18 ;  /* 0x800000080406722b */ /* 0x000fd00000000012 */
        /* <DEDUP_REMOVED lines=8> */
.L_x_11918:
[----:B------:R-:W-:Y:S05]  /*4e80*/  BSYNC B3 ;  /* 0x0000000000037941 */ /* 0x000fea0003800000 */
.L_x_11917:
[----:B------:R-:W-:Y:S02]  /*4e90*/  IMAD.MOV.U32 R28, RZ, RZ, R4 ;  /* 0x000000ffff1c7224 */ /* 0x000fe400078e0004 */
[----:B------:R-:W-:Y:S01]  /*4ea0*/  IMAD.MOV.U32 R29, RZ, RZ, R5 ;  /* 0x000000ffff1d7224 */ /* 0x000fe200078e0005 */
[----:B------:R-:W-:Y:S06]  /*4eb0*/  BRA `(.L_x_11890) ;  /* 0x0000000000607947 */ /* 0x000fec0003800000 */
.L_x_11891:
[----:B------:R-:W0:Y:S01]  /*4ec0*/  MUFU.RSQ64H R33, R19 ;  /* 0x0000001300217308 */ /* 0x000e220000001c00 */
[----:B------:R-:W-:Y:S01]  /*4ed0*/  VIADD R32, R19, 0xfcb00000 ;  /* 0xfcb0000013207836 */ /* 0x000fe20000000000 */
[----:B------:R-:W-:Y:S04]  /*4ee0*/  BSSY B3, `(.L_x_11890) ;  /* 0x0000015000037945 */ /* 0x000fe80003800000 */
        /* <DEDUP_REMOVED lines=18> */
[----:B------:R-:W-:Y:S02]  /*5010*/  IMAD.MOV.U32 R28, RZ, RZ, R8 ;  /* 0x000000ffff1c7224 */ /* 0x000fe400078e0008 */
[----:B------:R-:W-:-:S07]  /*5020*/  IMAD.MOV.U32 R29, RZ, RZ, R9 ;  /* 0x000000ffff1d7224 */ /* 0x000fce00078e0009 */
.L_x_11919:
[----:B------:R-:W-:Y:S05]  /*5030*/  BSYNC B3 ;  /* 0x0000000000037941 */ /* 0x000fea0003800000 */
.L_x_11890:
[----:B------:R-:W-:Y:S05]  /*5040*/  BSYNC B2 ;  /* 0x0000000000027941 */ /* 0x000fea0003800000 */
.L_x_11886:
[----:B------:R-:W-:Y:S01]  /*5050*/  DSETP.GEU.AND P0, PT, R20, 5.9666725849601653946e-154, PT ;  /* 0x202000001400742a */ /* 0x000fe20003f0e000 */
[----:B------:R-:W-:Y:S04]  /*5060*/  BSSY B3, `(.L_x_11920) ;  /* 0x0000204000037945 */ /* 0x000fe80003800000 */
[----:B------:R-:W-:Y:S09]  /*5070*/  BSSY B2, `(.L_x_11921) ;  /* 0x000018b000027945 */ /* 0x000ff20003800000 */
[----:B------:R-:W-:Y:S05]  /*5080*/  @!P0 BRA `(.L_x_11922) ;  /* 0x00000018001c8947 */ /* 0x000fea0003800000 */
[----:B------:R-:W0:Y:S01]  /*5090*/  MUFU.RCP64H R3, R27 ;  /* 0x0000001b00037308 */ /* 0x000e220000001800 */
[----:B------:R-:W-:Y:S01]  /*50a0*/  IMAD.MOV.U32 R2, RZ, RZ, 0x1 ;  /* 0x00000001ff027424 */ /* 0x000fe200078e00ff */
[----:B------:R-:W-:Y:S01]  /*50b0*/  FSETP.GEU.AND P1, PT, |R21|, 6.5827683646048100446e-37, PT ;  /* 0x036000001500780b */ /* 0x000fe20003f2e200 */
[----:B------:R-:W-:Y:S04]  /*50c0*/  BSSY B4, `(.L_x_11923) ;  /* 0x0000012000047945 */ /* 0x000fe80003800000 */
        /* <DEDUP_REMOVED lines=17> */
.L_x_11924:
[----:B------:R-:W-:Y:S05]  /*51e0*/  BSYNC B4 ;  /* 0x0000000000047941 */ /* 0x000fea0003800000 */
.L_x_11923:
[----:B------:R-:W-:Y:S01]  /*51f0*/  UMOV UR4, 0x703afb7f ;  /* 0x703afb7f00047882 */ /* 0x000fe20000000000 */
[----:B------:R-:W-:Y:S02]  /*5200*/  UMOV UR5, 0x3fe488ce ;  /* 0x3fe488ce00057882 */ /* 0x000fe40000000000 */
[----:B------:R-:W-:-:S14]  /*5210*/  DSETP.GT.AND P0, PT, R4, UR4, PT ;  /* 0x0000000404007e2a */ /* 0x000fdc000bf04000 */
[----:B------:R-:W-:Y:S05]  /*5220*/  @!P0 BREAK B2 ;  /* 0x0000000000028942 */ /* 0x000fea0003800000 */
[----:B------:R-:W-:Y:S05]  /*5230*/  @P0 BRA `(.L_x_11925) ;  /* 0x0000000400cc0947 */ /* 0x000fea0003800000 */
[----:B------:R-:W-:-:S13]  /*5240*/  FSETP.GEU.FTZ.AND P0, PT, |R5|, 1.7687499523162841797, PT ;  /* 0x3fe266660500780b */ /* 0x000fda0003f1e200 */
[----:B------:R-:W-:Y:S05]  /*5250*/  @P0 BRA `(.L_x_11926) ;  /* 0x0000000000a80947 */ /* 0x000fea0003800000 */
        /* <DEDUP_REMOVED lines=40> */
[----:B------:R-:W-:Y:S01]  /*54e0*/  DFMA R4, R6, R4, R4 ;  /* 0x000000040604722b */ /* 0x000fe20000000004 */
[----:B------:R-:W-:Y:S10]  /*54f0*/  BRA `(.L_x_11927) ;  /* 0x0000001800e87947 */ /* 0x000ff40003800000 */
.L_x_11926:
        /* <DEDUP_REMOVED lines=71> */
.L_x_11925:
[----:B------:R-:W-:Y:S01]  /*5970*/  DSETP.NEU.AND P0, PT, R20, 1, PT ;  /* 0x3ff000001400742a */ /* 0x000fe20003f0d000 */
[----:B------:R-:W-:Y:S01]  /*5980*/  BSSY B4, `(.L_x_11928) ;  /* 0x00000f6000047945 */ /* 0x000fe20003800000 */
[----:B------:R-:W-:-:S14]  /*5990*/  DSETP.LT.AND P1, PT, R18, 1.7347234759768070944e-18, PT ;  /* 0x3c4000001200742a */ /* 0x000fdc0003f21000 */
[----:B------:R-:W-:Y:S05]  /*59a0*/  @!P0 BRA P1, `(.L_x_11929) ;  /* 0x0000000800e48947 */ /* 0x000fea0000800000 */
[----:B------:R-:W-:-:S08]  /*59b0*/  DADD R2, R20, -1 ;  /* 0xbff0000014027429 */ /* 0x000fd00000000000 */
        /* <DEDUP_REMOVED lines=29> */
[----:B------:R-:W-:Y:S02]  /*5b90*/  IMAD.MOV.U32 R3, RZ, RZ, R9 ;  /* 0x000000ffff037224 */ /* 0x000fe400078e0009 */
[----:B------:R-:W-:Y:S02]  /*5ba0*/  IMAD.MOV.U32 R8, RZ, RZ, R22 ;  /* 0x000000ffff087224 */ /* 0x000fe400078e0016 */
[----:B------:R-:W-:-:S07]  /*5bb0*/  IMAD.MOV.U32 R9, RZ, RZ, R23 ;  /* 0x000000ffff097224 */ /* 0x000fce00078e0017 */
[----:B------:R-:W-:Y:S05]  /*5bc0*/  CALL.REL.NOINC `($__internal_14_$__cuda_sm20_div_rn_f64_full) ;  /* 0x0000032000247944 */ /* 0x000fea0003c00000 */
.L_x_11935:
[----:B------:R-:W-:Y:S05]  /*5bd0*/  BSYNC B7 ;  /* 0x0000000000077941 */ /* 0x000fea0003800000 */
.L_x_11934:
[----:B------:R-:W-:Y:S01]  /*5be0*/  MOV R44, R4 ;  /* 0x00000004002c7202 */ /* 0x000fe20000000f00 */
[----:B------:R-:W-:Y:S01]  /*5bf0*/  IMAD.MOV.U32 R45, RZ, RZ, R5 ;  /* 0x000000ffff2d7224 */ /* 0x000fe200078e0005 */
[----:B------:R-:W-:Y:S06]  /*5c00*/  BRA `(.L_x_11933) ;  /* 0x0000000000047947 */ /* 0x000fec0003800000 */
.L_x_11932:
[----:B------:R-:W-:-:S11]  /*5c10*/  DADD R44, -R22, R30 ;  /* 0x00000000162c7229 */ /* 0x000fd6000000011e */
.L_x_11933:
[----:B------:R-:W-:Y:S05]  /*5c20*/  BSYNC B5 ;  /* 0x0000000000057941 */ /* 0x000fea0003800000 */
.L_x_11931:
[----:B------:R-:W-:Y:S01]  /*5c30*/  DSETP.GEU.AND P0, PT, R24, RZ, PT ;  /* 0x000000ff1800722a */ /* 0x000fe20003f0e000 */
[----:B------:R-:W-:-:S13]  /*5c40*/  BSSY B5, `(.L_x_11936) ;  /* 0x000001e000057945 */ /* 0x000fda0003800000 */
[----:B------:R-:W-:Y:S05]  /*5c50*/  @!P0 BRA `(.L_x_11937) ;  /* 0x00000000006c8947 */ /* 0x000fea0003800000 */
[----:B------:R-:W-:-:S14]  /*5c60*/  DSETP.NEU.AND P0, PT, R24, RZ, PT ;  /* 0x000000ff1800722a */ /* 0x000fdc0003f0d000 */
        /* <DEDUP_REMOVED lines=22> */
.L_x_11940:
[----:B------:R-:W-:Y:S05]  /*5dd0*/  BSYNC B7 ;  /* 0x0000000000077941 */ /* 0x000fea0003800000 */
.L_x_11939:
[----:B------:R-:W-:Y:S02]  /*5de0*/  IMAD.MOV.U32 R18, RZ, RZ, R4 ;  /* 0x000000ffff127224 */ /* 0x000fe400078e0004 */
[----:B------:R-:W-:Y:S01]  /*5df0*/  IMAD.MOV.U32 R19, RZ, RZ, R5 ;  /* 0x000000ffff137224 */ /* 0x000fe200078e0005 */
[----:B------:R-:W-:Y:S06]  /*5e00*/  BRA `(.L_x_11938) ;  /* 0x0000000000047947 */ /* 0x000fec0003800000 */
.L_x_11937:
[----:B------:R-:W-:-:S11]  /*5e10*/  DADD R18, -R24, R42 ;  /* 0x0000000018127229 */ /* 0x000fd6000000012a */
.L_x_11938:
[----:B------:R-:W-:Y:S05]  /*5e20*/  BSYNC B5 ;  /* 0x0000000000057941 */ /* 0x000fea0003800000 */
.L_x_11936:
[----:B------:R-:W-:Y:S01]  /*5e30*/  DMUL R2, R18, 0.5 ;  /* 0x3fe0000012027828 */ /* 0x000fe20000000000 */
[----:B------:R-:W-:Y:S01]  /*5e40*/  IMAD.MOV.U32 R4, RZ, RZ, 0x0 ;  /* 0x00000000ff047424 */ /* 0x000fe200078e00ff */
[----:B------:R-:W-:Y:S01]  /*5e50*/  DADD R26, R20, R26 ;  /* 0x00000000141a7229 */ /* 0x000fe2000000001a */
[----:B------:R-:W-:Y:S01]  /*5e60*/  IMAD.MOV.U32 R5, RZ, RZ, 0x3fd80000 ;  /* 0x3fd80000ff057424 */ /* 0x000fe200078e00ff */
[----:B------:R-:W-:Y:S04]  /*5e70*/  BSSY B5, `(.L_x_11941) ;  /* 0x0000019000057945 */ /* 0x000fe80003800000 */
[----:B------:R-:W-:-:S08]  /*5e80*/  DFMA R2, R44, 0.5, R2 ;  /* 0x3fe000002c02782b */ /* 0x000fd00000000002 */
        /* <DEDUP_REMOVED lines=23> */
.L_x_11942:
[----:B------:R-:W-:Y:S05]  /*6000*/  BSYNC B5 ;  /* 0x0000000000057941 */ /* 0x000fea0003800000 */
.L_x_11941:
[----:B------:R-:W-:Y:S05]  /*6010*/  BRA `(.L_x_11943) ;  /* 0x0000000800307947 */ /* 0x000fea0003800000 */
.L_x_11930:
[----:B------:R-:W-:-:S14]  /*6020*/  DSETP.GT.AND P0, PT, R20, 1, PT ;  /* 0x3ff000001400742a */ /* 0x000fdc0003f04000 */
[----:B------:R-:W-:Y:S05]  /*6030*/  @P0 BRA `(.L_x_11944) ;  /* 0x0000000000740947 */ /* 0x000fea0003800000 */
[----:B------:R-:W-:Y:S01]  /*6040*/  DADD R2, -R20, 1 ;  /* 0x3ff0000014027429 */ /* 0x000fe20000000100 */
[----:B------:R-:W-:Y:S01]  /*6050*/  IMAD.MOV.U32 R4, RZ, RZ, 0x0 ;  /* 0x00000000ff047424 */ /* 0x000fe200078e00ff */
[----:B------:R-:W-:Y:S01]  /*6060*/  MOV R5, 0x3fd80000 ;  /* 0x3fd8000000057802 */ /* 0x000fe20000000f00 */
[----:B------:R-:W-:Y:S05]  /*6070*/  BSSY B5, `(.L_x_11945) ;  /* 0x0000018000057945 */ /* 0x000fea0003800000 */
        /* <DEDUP_REMOVED lines=23> */
.L_x_11946:
[----:B------:R-:W-:Y:S05]  /*61f0*/  BSYNC B5 ;  /* 0x0000000000057941 */ /* 0x000fea0003800000 */
.L_x_11945:
[----:B------:R-:W-:Y:S05]  /*6200*/  BRA `(.L_x_11943) ;  /* 0x0000000400b47947 */ /* 0x000fea0003800000 */
.L_x_11944:
[----:B------:R-:W-:Y:S01]  /*6210*/  DMUL R6, R22, R24 ;  /* 0x0000001816067228 */ /* 0x000fe20000000000 */
[----:B------:R-:W-:Y:S01]  /*6220*/  MOV R4, 0x0 ;  /* 0x0000000000047802 */ /* 0x000fe20000000f00 */
[----:B------:R-:W-:Y:S01]  /*6230*/  IMAD.MOV.U32 R5, RZ, RZ, 0x3fd80000 ;  /* 0x3fd80000ff057424 */ /* 0x000fe200078e00ff */
[----:B------:R-:W-:Y:S01]  /*6240*/  DMUL R18, R18, 8.11296384146066816958e+31 ;  /* 0x4690000012127828 */ /* 0x000fe20000000000 */
[----:B------:R-:W-:Y:S02]  /*6250*/  BSSY B5, `(.L_x_11947) ;  /* 0x0000016000057945 */ /* 0x000fe40003800000 */
[----:B------:R-:W0:Y:S04]  /*6260*/  MUFU.RSQ64H R33, R7 ;  /* 0x0000000700217308 */ /* 0x000e280000001c00 */
[----:B------:R-:W-:Y:S01]  /*6270*/  VIADD R32, R7, 0xfcb00000 ;  /* 0xfcb0000007207836 */ /* 0x000fe20000000000 */
[----:B------:R-:W-:-:S04]  /*6280*/  DMUL R18, R20, R18 ;  /* 0x0000001214127228 */ /* 0x000fc80000000000 */
        /* <DEDUP_REMOVED lines=18> */
.L_x_11948:
[----:B------:R-:W-:Y:S05]  /*63b0*/  BSYNC B5 ;  /* 0x0000000000057941 */ /* 0x000fea0003800000 */
.L_x_11947:
        /* <DEDUP_REMOVED lines=16> */
[----:B------:R-:W-:Y:S02]  /*64c0*/  MOV R3, R19 ;  /* 0x0000001300037202 */ /* 0x000fe40000000f00 */
[----:B------:R-:W-:-:S07]  /*64d0*/  MOV R0, 0x64f0 ;  /* 0x000064f000007802 */ /* 0x000fce0000000f00 */
[----:B------:R-:W-:Y:S05]  /*64e0*/  CALL.REL.NOINC `($__internal_14_$__cuda_sm20_div_rn_f64_full) ;  /* 0x0000031400dc7944 */ /* 0x000fea0003c00000 */
.L_x_11950:
[----:B------:R-:W-:Y:S05]  /*64f0*/  BSYNC B5 ;  /* 0x0000000000057941 */ /* 0x000fea0003800000 */
.L_x_11949:
[----:B------:R-:W-:Y:S01]  /*6500*/  DMUL R20, R20, 8.11296384146066816958e+31 ;  /* 0x4690000014147828 */ /* 0x000fe20000000000 */
[----:B------:R-:W-:Y:S02]  /*6510*/  IMAD.MOV.U32 R26, RZ, RZ, R4 ;  /* 0x000000ffff1a7224 */ /* 0x000fe400078e0004 */
[----:B------:R-:W-:Y:S01]  /*6520*/  IMAD.MOV.U32 R27, RZ, RZ, R5 ;  /* 0x000000ffff1b7224 */ /* 0x000fe200078e0005 */
[----:B------:R-:W-:Y:S07]  /*6530*/  BRA `(.L_x_11943) ;  /* 0x0000000000e87947 */ /* 0x000fee0003800000 */
.L_x_11929:
[----:B------:R-:W0:Y:S01]  /*6540*/  MUFU.RSQ64H R33, R19 ;  /* 0x0000001300217308 */ /* 0x000e220000001c00 */
[----:B------:R-:W-:Y:S01]  /*6550*/  VIADD R32, R19, 0xfcb00000 ;  /* 0xfcb0000013207836 */ /* 0x000fe20000000000 */
[----:B------:R-:W-:Y:S01]  /*6560*/  BSSY B5, `(.L_x_11951) ;  /* 0x0000018000057945 */ /* 0x000fe20003800000 */
[----:B------:R-:W-:Y:S02]  /*6570*/  IMAD.MOV.U32 R4, RZ, RZ, 0x0 ;  /* 0x00000000ff047424 */ /* 0x000fe400078e00ff */
[----:B------:R-:W-:Y:S01]  /*6580*/  IMAD.MOV.U32 R5, RZ, RZ, 0x3fd80000 ;  /* 0x3fd80000ff057424 */ /* 0x000fe200078e00ff */
        /* <DEDUP_REMOVED lines=16> */
[----:B------:R-:W-:Y:S02]  /*6690*/  IMAD.MOV.U32 R5, RZ, RZ, R21 ;  /* 0x000000ffff057224 */ /* 0x000fe400078e0015 */
[----:B------:R-:W-:-:S07]  /*66a0*/  IMAD.MOV.U32 R0, RZ, RZ, R2 ;  /* 0x000000ffff007224 */ /* 0x000fce00078e0002 */
[----:B------:R-:W-:Y:S05]  /*66b0*/  CALL.REL.NOINC `($__internal_15_$__cuda_sm20_dsqrt_rn_f64_mediumpath_v1) ;  /* 0x0000031800f87944 */ /* 0x000fea0003c00000 */
[----:B------:R-:W-:Y:S02]  /*66c0*/  IMAD.MOV.U32 R22, RZ, RZ, R8 ;  /* 0x000000ffff167224 */ /* 0x000fe400078e0008 */
[----:B------:R-:W-:-:S07]  /*66d0*/  IMAD.MOV.U32 R23, RZ, RZ, R9 ;  /* 0x000000ffff177224 */ /* 0x000fce00078e0009 */
.L_x_11952:
[----:B------:R-:W-:Y:S05]  /*66e0*/  BSYNC B5 ;  /* 0x0000000000057941 */ /* 0x000fea0003800000 */
.L_x_11951:
[----:B------:R-:W-:Y:S01]  /*66f0*/  DADD R6, R26, 1 ;  /* 0x3ff000001a067429 */ /* 0x000fe20000000000 */
[----:B------:R-:W-:Y:S01]  /*6700*/  IMAD.MOV.U32 R4, RZ, RZ, 0x0 ;  /* 0x00000000ff047424 */ /* 0x000fe200078e00ff */
[----:B------:R-:W-:Y:S01]  /*6710*/  BSSY B5, `(.L_x_11953) ;  /* 0x000001b000057945 */ /* 0x000fe20003800000 */
[----:B------:R-:W-:Y:S01]  /*6720*/  IMAD.MOV.U32 R5, RZ, RZ, 0x3fd80000 ;  /* 0x3fd80000ff057424 */ /* 0x000fe200078e00ff */
[----:B------:R-:W-:Y:S01]  /*6730*/  MOV R20, 0x0 ;  /* 0x0000000000147802 */ /* 0x000fe20000000f00 */
[----:B------:R-:W-:-:S03]  /*6740*/  IMAD.MOV.U32 R21, RZ, RZ, 0x3ff00000 ;  /* 0x3ff00000ff157424 */ /* 0x000fc600078e00ff */
[----:B------:R-:W-:-:S06]  /*6750*/  DMUL R6, R6, 0.5 ;  /* 0x3fe0000006067828 */ /* 0x000fcc0000000000 */
        /* <DEDUP_REMOVED lines=22> */
.L_x_11954:
[----:B------:R-:W-:Y:S05]  /*68c0*/  BSYNC B5 ;  /* 0x0000000000057941 */ /* 0x000fea0003800000 */
.L_x_11953:
[----:B------:R-:W-:-:S11]  /*68d0*/  DMUL R26, R26, R22 ;  /* 0x000000161a1a7228 */ /* 0x000fd60000000000 */
.L_x_11943:
[----:B------:R-:W-:Y:S05]  /*68e0*/  BSYNC B4 ;  /* 0x0000000000047941 */ /* 0x000fea0003800000 */
.L_x_11928:
[----:B------:R-:W-:Y:S05]  /*68f0*/  BRA `(.L_x_11955) ;  /* 0x0000000000087947 */ /* 0x000fea0003800000 */
.L_x_11922:
[----:B------:R-:W-:Y:S02]  /*6900*/  DMUL R26, R26, 9.00719925474099200000e+15 ;  /* 0x434000001a1a7828 */ /* 0x000fe40000000000 */
[----:B------:R-:W-:-:S11]  /*6910*/  DMUL R20, R20, 9.00719925474099200000e+15 ;  /* 0x4340000014147828 */ /* 0x000fd60000000000 */
.L_x_11955:
[----:B------:R-:W-:Y:S05]  /*6920*/  BSYNC B2 ;  /* 0x0000000000027941 */ /* 0x000fea0003800000 */
.L_x_11921:
[----:B------:R-:W-:Y:S01]  /*6930*/  DADD R6, -RZ, |R20| ;  /* 0x00000000ff067229 */ /* 0x000fe20000000514 */
[----:B------:R-:W-:Y:S01]  /*6940*/  IMAD.MOV.U32 R2, RZ, RZ, 0x1 ;  /* 0x00000001ff027424 */ /* 0x000fe200078e00ff */
[--C-:B------:R-:W-:Y:S01]  /*6950*/  DADD R8, -RZ, |R26|.reuse ;  /* 0x00000000ff087229 */ /* 0x100fe2000000051a */
[----:B------:R-:W-:Y:S01]  /*6960*/  BSSY B2, `(.L_x_11956) ;  /* 0x0000019000027945 */ /* 0x000fe20003800000 */
[----:B------:R-:W-:-:S08]  /*6970*/  DSETP.GT.AND P4, PT, |R20|, |R26|, PT ;  /* 0x4000001a1400722a */ /* 0x000fd00003f84200 */
[----:B------:R-:W-:Y:S02]  /*6980*/  FSEL R19, R7, R9, P4 ;  /* 0x0000000907137208 */ /* 0x000fe40002000000 */
[----:B------:R-:W-:Y:S02]  /*6990*/  FSEL R18, R6, R8, P4 ;  /* 0x0000000806127208 */ /* 0x000fe40002000000 */
[----:B------:R-:W0:Y:S01]  /*69a0*/  MUFU.RCP64H R3, R19 ;  /* 0x0000001300037308 */ /* 0x000e220000001800 */
[----:B------:R-:W-:Y:S02]  /*69b0*/  FSEL R8, R8, R6, P4 ;  /* 0x0000000608087208 */ /* 0x000fe40002000000 */
[----:B------:R-:W-:-:S04]  /*69c0*/  FSEL R9, R9, R7, P4 ;  /* 0x0000000709097208 */ /* 0x000fc80002000000 */
        /* <DEDUP_REMOVED lines=18> */
.L_x_11957:
[----:B------:R-:W-:Y:S05]  /*6af0*/  BSYNC B2 ;  /* 0x0000000000027941 */ /* 0x000fea0003800000 */
.L_x_11956:
[----:B------:R-:W-:Y:S01]  /*6b00*/  DMUL R2, R4, R4 ;  /* 0x0000000404027228 */ /* 0x000fe20000000000 */
[----:B------:R-:W-:Y:S01]  /*6b10*/  IMAD.MOV.U32 R6, RZ, RZ, -0x2449a4b7 ;  /* 0xdbb65b49ff067424 */ /* 0x000fe200078e00ff */
[----:B------:R-:W-:Y:S01]  /*6b20*/  UMOV UR4, 0x2a25ff7e ;  /* 0x2a25ff7e00047882 */ /* 0x000fe20000000000 */
[----:B------:R-:W-:Y:S01]  /*6b30*/  IMAD.MOV.U32 R7, RZ, RZ, 0x3f2d3b63 ;  /* 0x3f2d3b63ff077424 */ /* 0x000fe200078e00ff */
[----:B------:R-:W-:Y:S01]  /*6b40*/  UMOV UR5, 0x3ef53e1d ;  /* 0x3ef53e1d00057882 */ /* 0x000fe20000000000 */
[----:B------:R-:W-:Y:S01]  /*6b50*/  ISETP.GE.AND P1, PT, R27, RZ, PT ;  /* 0x000000ff1b00720c */ /* 0x000fe20003f26270 */
[----:B------:R-:W-:Y:S01]  /*6b60*/  DSETP.NEU.AND P0, PT, R18, RZ, PT ;  /* 0x000000ff1200722a */ /* 0x000fe20003f0d000 */
[----:B------:R-:W-:Y:S02]  /*6b70*/  BSSY B0, `(.L_x_11958) ;  /* 0x000004d000007945 */ /* 0x000fe40003800000 */
[----:B------:R-:W-:Y:S01]  /*6b80*/  DFMA R6, R2, -UR4, R6 ;  /* 0x8000000402067c2b */ /* 0x000fe20008000006 */
        /* <DEDUP_REMOVED lines=53> */
[----:B------:R-:W-:-:S08]  /*6ee0*/  DMUL R6, R2, R6 ;  /* 0x0000000602067228 */ /* 0x000fd00000000000 */
[----:B------:R-:W-:-:S08]  /*6ef0*/  DFMA R6, R6, R4, R4 ;  /* 0x000000040606722b */ /* 0x000fd00000000004 */
[----:B------:R-:W-:-:S10]  /*6f00*/  DADD R2, -RZ, -R6 ;  /* 0x00000000ff027229 */ /* 0x000fd40000000906 */
[----:B------:R-:W-:Y:S02]  /*6f10*/  FSEL R4, R6, R2, !P1 ;  /* 0x0000000206047208 */ /* 0x000fe40004800000 */
[----:B------:R-:W-:Y:S01]  /*6f20*/  FSEL R5, R7, R3, !P1 ;  /* 0x0000000307057208 */ /* 0x000fe20004800000 */
[----:B------:R-:W-:Y:S01]  /*6f30*/  DADD R2, -R6, UR4 ;  /* 0x0000000406027e29 */ /* 0x000fe20008000100 */
[----:B------:R-:W-:-:S04]  /*6f40*/  UMOV UR5, 0x3ff921fb ;  /* 0x3ff921fb00057882 */ /* 0x000fc80000000000 */
[----:B------:R-:W-:-:S05]  /*6f50*/  DADD R4, R4, UR4 ;  /* 0x0000000404047e29 */ /* 0x000fca0008000000 */
[----:B------:R-:W-:Y:S02]  /*6f60*/  FSEL R9, R2, R6, !P1 ;  /* 0x0000000602097208 */ /* 0x000fe40004800000 */
[----:B------:R-:W-:-:S03]  /*6f70*/  FSEL R3, R3, R7, !P1 ;  /* 0x0000000703037208 */ /* 0x000fc60004800000 */
[----:B------:R-:W-:Y:S02]  /*6f80*/  FSEL R2, R4, R9, P4 ;  /* 0x0000000904027208 */ /* 0x000fe40002000000 */
[----:B------:R-:W-:Y:S01]  /*6f90*/  FSEL R3, R5, R3, P4 ;  /* 0x0000000305037208 */ /* 0x000fe20002000000 */
[----:B------:R-:W-:Y:S06]  /*6fa0*/  @!P0 BRA `(.L_x_11959) ;  /* 0x00000000001c8947 */ /* 0x000fec0003800000 */
[----:B------:R-:W-:-:S14]  /*6fb0*/  DSETP.NEU.AND P0, PT, |R26|, |R20|, PT ;  /* 0x400000141a00722a */ /* 0x000fdc0003f0d200 */
[----:B------:R-:W-:Y:S05]  /*6fc0*/  @P0 BRA `(.L_x_11960) ;  /* 0x00000000001c0947 */ /* 0x000fea0003800000 */
[----:B------:R-:W-:Y:S02]  /*6fd0*/  IMAD.MOV.U32 R2, RZ, RZ, 0x7f3321d2 ;  /* 0x7f3321d2ff027424 */ /* 0x000fe400078e00ff */
[----:B------:R-:W-:-:S03]  /*6fe0*/  IMAD.MOV.U32 R0, RZ, RZ, 0x4002d97c ;  /* 0x4002d97cff007424 */ /* 0x000fc600078e00ff */
[----:B------:R-:W-:Y:S02]  /*6ff0*/  FSEL R2, R2, 3.37028055040000000000e+12, !P1 ;  /* 0x54442d1802027808 */ /* 0x000fe40004800000 */
[----:B------:R-:W-:Y:S01]  /*7000*/  FSEL R3, R0, 1.8213495016098022461, !P1 ;  /* 0x3fe921fb00037808 */ /* 0x000fe20004800000 */
[----:B------:R-:W-:Y:S06]  /*7010*/  BRA `(.L_x_11960) ;  /* 0x0000000000087947 */ /* 0x000fec0003800000 */
.L_x_11959:
[----:B------:R-:W-:Y:S02]  /*7020*/  FSEL R2, RZ, 3.37028055040000000000e+12, P1 ;  /* 0x54442d18ff027808 */ /* 0x000fe40000800000 */
[----:B------:R-:W-:-:S07]  /*7030*/  FSEL R3, RZ, 2.1426990032196044922, P1 ;  /* 0x400921fbff037808 */ /* 0x000fce0000800000 */
.L_x_11960:
[----:B------:R-:W-:Y:S05]  /*7040*/  BSYNC B0 ;  /* 0x0000000000007941 */ /* 0x000fea0003800000 */
.L_x_11958:
[----:B------:R-:W-:Y:S01]  /*7050*/  DADD R26, |R26|, |R20| ;  /* 0x000000001a1a7229 */ /* 0x000fe20000000614 */
[----:B------:R-:W-:-:S07]  /*7060*/  LOP3.LUT R21, R3, 0x80000000, R21, 0xb8, !PT ;  /* 0x8000000003157812 */ /* 0x000fce00078eb815 */
[----:B------:R-:W-:-:S06]  /*7070*/  DSETP.GTU.AND P0, PT, |R26|, +INF , PT ;  /* 0x7ff000001a00742a */ /* 0x000fcc0003f0c200 */
[----:B------:R-:W-:Y:S02]  /*7080*/  FSEL R4, R26, R2, P0 ;  /* 0x000000021a047208 */ /* 0x000fe40000000000 */
[----:B------:R-:W-:-:S07]  /*7090*/  FSEL R5, R27, R21, P0 ;  /* 0x000000151b057208 */ /* 0x000fce0000000000 */
.L_x_11927:
[----:B------:R-:W-:Y:S05]  /*70a0*/  BSYNC B3 ;  /* 0x0000000000037941 */ /* 0x000fea0003800000 */
.L_x_11920:
[----:B------:R-:W-:Y:S01]  /*70b0*/  LOP3.LUT R13, R5, 0x80000000, R13, 0xb8, !PT ;  /* 0x80000000050d7812 */ /* 0x000fe200078eb80d */
[----:B------:R-:W-:Y:S01]  /*70c0*/  IMAD.MOV.U32 R12, RZ, RZ, R4 ;  /* 0x000000ffff0c7224 */ /* 0x000fe200078e0004 */
[----:B------:R-:W-:Y:S01]  /*70d0*/  LOP3.LUT R15, R29, 0x80000000, R15, 0xb8, !PT ;  /* 0x800000001d0f7812 */ /* 0x000fe200078eb80f */
[----:B------:R-:W-:Y:S01]  /*70e0*/  IMAD.MOV.U32 R14, RZ, RZ, R28 ;  /* 0x000000ffff0e7224 */ /* 0x000fe200078e001c */
[----:B------:R-:W-:Y:S06]  /*70f0*/  BRA `(.L_x_11885) ;  /* 0x0000005c00487947 */ /* 0x000fec0003800000 */
.L_x_11884:
[----:B------:R-:W-:Y:S01]  /*7100*/  ISETP.GT.AND P0, PT, R15, -0x1, PT ;  /* 0xffffffff0f00780c */ /* 0x000fe20003f04270 */
[----:B------:R-:W-:-:S12]  /*7110*/  BSSY B2, `(.L_x_11961) ;  /* 0x00005b7000027945 */ /* 0x000fd80003800000 */
[----:B------:R-:W-:Y:S05]  /*7120*/  @P0 BRA `(.L_x_11962) ;  /* 0x0000002c00cc0947 */ /* 0x000fea0003800000 */
[----:B------:R-:W-:Y:S01]  /*7130*/  DSETP.GEU.AND P4, PT, |R14|, |R12|, PT ;  /* 0x4000000c0e00722a */ /* 0x000fe20003f8e200 */
[----:B------:R-:W-:Y:S01]  /*7140*/  UMOV UR4, 0xffffffff ;  /* 0xffffffff00047882 */ /* 0x000fe20000000000 */
[----:B------:R-:W-:-:S04]  /*7150*/  UMOV UR5, 0x7fdfffff ;  /* 0x7fdfffff00057882 */ /* 0x000fc80000000000 */
[----:B------:R-:W-:Y:S02]  /*7160*/  FSEL R20, R4, R18, !P4 ;  /* 0x0000001204147208 */ /* 0x000fe40006000000 */
[----:B------:R-:W-:-:S06]  /*7170*/  FSEL R21, R5, R19, !P4 ;  /* 0x0000001305157208 */ /* 0x000fcc0006000000 */
[----:B------:R-:W-:-:S14]  /*7180*/  DSETP.GT.AND P0, PT, R20, UR4, PT ;  /* 0x0000000414007e2a */ /* 0x000fdc000bf04000 */
[----:B------:R-:W-:Y:S05]  /*7190*/  @P0 BRA `(.L_x_11963) ;  /* 0x0000001c00000947 */ /* 0x000fea0003800000 */
[----:B------:R-:W-:Y:S02]  /*71a0*/  FSEL R2, R18, R4, !P4 ;  /* 0x0000000412027208 */ /* 0x000fe40006000000 */
[----:B------:R-:W-:-:S06]  /*71b0*/  FSEL R3, R19, R5, !P4 ;  /* 0x0000000513037208 */ /* 0x000fcc0006000000 */
[----:B------:R-:W-:-:S06]  /*71c0*/  DSETP.GEU.AND P0, PT, R2, 1.4916681462400413487e-154, PT ;  /* 0x200000000200742a */ /* 0x000fcc0003f0e000 */
[----:B------:R-:W-:-:S14]  /*71d0*/  DSETP.GT.OR P0, PT, R20, 5.9666725849601653946e-154, !P0 ;  /* 0x202000001400742a */ /* 0x000fdc0004704400 */
[----:B------:R-:W-:Y:S05]  /*71e0*/  @P0 BRA `(.L_x_11964) ;  /* 0x0000000c00200947 */ /* 0x000fea0003800000 */
[----:B------:R-:W0:Y:S01]  /*71f0*/  MUFU.RCP64H R11, R21 ;  /* 0x00000015000b7308 */ /* 0x000e220000001800 */
[----:B------:R-:W-:Y:S01]  /*7200*/  DMUL R4, R2, R2 ;  /* 0x0000000202047228 */ /* 0x000fe20000000000 */
[----:B------:R-:W-:Y:S01]  /*7210*/  IMAD.MOV.U32 R10, RZ, RZ, 0x1 ;  /* 0x00000001ff0a7424 */ /* 0x000fe200078e00ff */
[----:B------:R-:W-:Y:S01]  /*7220*/  BSSY B0, `(.L_x_11965) ;  /* 0x000005d000007945 */ /* 0x000fe20003800000 */
[----:B------:R-:W-:Y:S01]  /*7230*/  DADD R30, -RZ, -R14 ;  /* 0x00000000ff1e7229 */ /* 0x000fe2000000090e */
[----:B------:R-:W-:Y:S01]  /*7240*/  IMAD.MOV.U32 R27, RZ, RZ, -0x3ff ;  /* 0xfffffc01ff1b7424 */ /* 0x000fe200078e00ff */
[----:B------:R-:W-:-:S03]  /*7250*/  FSETP.GEU.AND P3, PT, |R3|, 6.5827683646048100446e-37, PT ;  /* 0x036000000300780b */ /* 0x000fc60003f6e200 */
[C---:B------:R-:W-:Y:S02]  /*7260*/  DFMA R6, R20.reuse, R20, R4 ;  /* 0x000000141406722b */ /* 0x040fe40000000004 */
[----:B0-----:R-:W-:-:S08]  /*7270*/  DFMA R4, -R20, R10, 1 ;  /* 0x3ff000001404742b */ /* 0x001fd0000000010a */
[----:B------:R-:W-:Y:S01]  /*7280*/  ISETP.GT.AND P0, PT, R7, 0xfffff, PT ;  /* 0x000fffff0700780c */ /* 0x000fe20003f04270 */
[--C-:B------:R-:W-:Y:S01]  /*7290*/  IMAD.MOV.U32 R9, RZ, RZ, R7.reuse ;  /* 0x000000ffff097224 */ /* 0x100fe200078e0007 */
[----:B------:R-:W-:Y:S01]  /*72a0*/  MOV R8, R6 ;  /* 0x0000000600087202 */ /* 0x000fe20000000f00 */
[----:B----4-:R-:W-:Y:S01]  /*72b0*/  IMAD.MOV.U32 R0, RZ, RZ, R7 ;  /* 0x000000ffff007224 */ /* 0x010fe200078e0007 */
[----:B------:R-:W-:-:S09]  /*72c0*/  DFMA R4, R4, R4, R4 ;  /* 0x000000040404722b */ /* 0x000fd20000000004 */
[----:B------:R-:W-:Y:S01]  /*72d0*/  @!P0 DMUL R8, R8, 1.80143985094819840000e+16 ;  /* 0x4350000008088828 */ /* 0x000fe20000000000 */
[----:B------:R-:W-:Y:S01]  /*72e0*/  @!P0 IMAD.MOV.U32 R27, RZ, RZ, -0x435 ;  /* 0xfffffbcbff1b8424 */ /* 0x000fe200078e00ff */
[----:B------:R-:W-:-:S08]  /*72f0*/  DFMA R4, R10, R4, R10 ;  /* 0x000000040a04722b */ /* 0x000fd0000000000a */
[----:B------:R-:W-:Y:S01]  /*7300*/  DFMA R10, -R20, R4, 1 ;  /* 0x3ff00000140a742b */ /* 0x000fe20000000104 */
[----:B------:R-:W-:Y:S02]  /*7310*/  @!P0 IMAD.MOV.U32 R0, RZ, RZ, R9 ;  /* 0x000000ffff008224 */ /* 0x000fe400078e0009 */
[----:B------:R-:W-:Y:S02]  /*7320*/  @!P0 IMAD.MOV.U32 R6, RZ, RZ, R8 ;  /* 0x000000ffff068224 */ /* 0x000fe400078e0008 */
[----:B------:R-:W-:-:S03]  /*7330*/  VIADD R7, R0, 0xffffffff ;  /* 0xffffffff00077836 */ /* 0x000fc60000000000 */
[----:B------:R-:W-:Y:S02]  /*7340*/  DFMA R4, R4, R10, R4 ;  /* 0x0000000a0404722b */ /* 0x000fe40000000004 */
[----:B------:R-:W-:-:S06]  /*7350*/  ISETP.GE.U32.AND P1, PT, R7, 0x7fefffff, PT ;  /* 0x7fefffff0700780c */ /* 0x000fcc0003f26070 */
[----:B------:R-:W-:-:S07]  /*7360*/  DMUL R10, R2, R4 ;  /* 0x00000004020a7228 */ /* 0x000fce0000000000 */
[----:B------:R-:W-:Y:S01]  /*7370*/  @P1 IMAD.MOV.U32 R22, RZ, RZ, 0x0 ;  /* 0x00000000ff161424 */ /* 0x000fe200078e00ff */
[----:B------:R-:W-:Y:S01]  /*7380*/  DFMA R18, -R20, R10, R2 ;  /* 0x0000000a1412722b */ /* 0x000fe20000000102 */
[----:B------:R-:W-:Y:S01]  /*7390*/  @P1 IMAD.MOV.U32 R23, RZ, RZ, 0x7ff00000 ;  /* 0x7ff00000ff171424 */ /* 0x000fe200078e00ff */
[----:B------:R-:W-:-:S06]  /*73a0*/  @P1 FSETP.NEU.FTZ.AND P2, PT, R9, RZ, PT ;  /* 0x000000ff0900120b */ /* 0x000fcc0003f5d000 */
[----:B------:R-:W-:Y:S02]  /*73b0*/  DFMA R4, R4, R18, R10 ;  /* 0x000000120404722b */ /* 0x000fe4000000000a */
[----:B------:R-:W-:-:S08]  /*73c0*/  @P1 DFMA R10, R8, R22, +INF ;  /* 0x7ff00000080a142b */ /* 0x000fd00000000016 */
[----:B------:R-:W-:Y:S02]  /*73d0*/  FFMA R7, RZ, R21, R5 ;  /* 0x00000015ff077223 */ /* 0x000fe40000000005 */
[----:B------:R-:W-:Y:S02]  /*73e0*/  @P1 FSEL R18, R10, RZ, P2 ;  /* 0x000000ff0a121208 */ /* 0x000fe40001000000 */
[----:B------:R-:W-:Y:S02]  /*73f0*/  @P1 FSEL R19, R11, -QNAN , P2 ;  /* 0xfff000000b131808 */ /* 0x000fe40001000000 */
[----:B------:R-:W-:Y:S01]  /*7400*/  FSETP.GT.AND P2, PT, |R7|, 1.469367938527859385e-39, PT ;  /* 0x001000000700780b */ /* 0x000fe20003f44200 */
[----:B------:R-:W-:-:S12]  /*7410*/  @P1 BRA `(.L_x_11966) ;  /* 0x0000000000f41947 */ /* 0x000fd80003800000 */
        /* <DEDUP_REMOVED lines=11> */
[----:B------:R-:W-:Y:S01]  /*74d0*/  @P0 IADD3 R9, R7, -0x100000, RZ ;  /* 0xfff0000007090810 */ /* 0x000fe20007ffe0ff */
[----:B------:R-:W-:-:S04]  /*74e0*/  @P0 VIADD R27, R27, 0x1 ;  /* 0x000000011b1b0836 */ /* 0x000fc80000000000 */
[----:B------:R-:W-:Y:S01]  /*74f0*/  @P0 IMAD.MOV.U32 R7, RZ, RZ, R9 ;  /* 0x000000ffff070224 */ /* 0x000fe200078e0009 */
[----:B------:R-:W-:Y:S01]  /*7500*/  LOP3.LUT R26, R27, 0x80000000, RZ, 0x3c, !PT ;  /* 0x800000001b1a7812 */ /* 0x000fe200078e3cff */
[----:B------:R-:W-:-:S04]  /*7510*/  IMAD.MOV.U32 R27, RZ, RZ, 0x43300000 ;  /* 0x43300000ff1b7424 */ /* 0x000fc800078e00ff */
        /* <DEDUP_REMOVED lines=44> */
[----:B------:R-:W-:-:S11]  /*77e0*/  DADD R18, R6, R8 ;  /* 0x0000000006127229 */ /* 0x000fd60000000008 */
.L_x_11966:
[----:B------:R-:W-:Y:S05]  /*77f0*/  BSYNC B0 ;  /* 0x0000000000007941 */ /* 0x000fea0003800000 */
.L_x_11965:
[----:B------:R-:W-:Y:S01]  /*7800*/  BSSY B3, `(.L_x_11967) ;  /* 0x0000008000037945 */ /* 0x000fe20003800000 */
[----:B------:R-:W-:-:S03]  /*7810*/  IMAD.MOV.U32 R23, RZ, RZ, R31 ;  /* 0x000000ffff177224 */ /* 0x000fc600078e001f */
[----:B------:R-:W-:Y:S05]  /*7820*/  @P2 BRA P3, `(.L_x_11968) ;  /* 0x0000000000142947 */ /* 0x000fea0001800000 */
[----:B------:R-:W-:Y:S01]  /*7830*/  IMAD.MOV.U32 R4, RZ, RZ, R2 ;  /* 0x000000ffff047224 */ /* 0x000fe200078e0002 */
[----:B------:R-:W-:Y:S01]  /*7840*/  MOV R9, R21 ;  /* 0x0000001500097202 */ /* 0x000fe20000000f00 */
[----:B------:R-:W-:Y:S01]  /*7850*/  IMAD.MOV.U32 R8, RZ, RZ, R20 ;  /* 0x000000ffff087224 */ /* 0x000fe200078e0014 */
[----:B------:R-:W-:-:S07]  /*7860*/  MOV R0, 0x7880 ;  /* 0x0000788000007802 */ /* 0x000fce0000000f00 */
[----:B------:R-:W-:Y:S05]  /*7870*/  CALL.REL.NOINC `($__internal_14_$__cuda_sm20_div_rn_f64_full) ;  /* 0x0000030000f87944 */ /* 0x000fea0003c00000 */
.L_x_11968:
[----:B------:R-:W-:Y:S05]  /*7880*/  BSYNC B3 ;  /* 0x0000000000037941 */ /* 0x000fea0003800000 */
.L_x_11967:
[----:B------:R-:W-:Y:S01]  /*7890*/  DSETP.NEU.AND P0, PT, R20, RZ, PT ;  /* 0x000000ff1400722a */ /* 0x000fe20003f0d000 */
[----:B------:R-:W-:-:S13]  /*78a0*/  BSSY B0, `(.L_x_11969) ;  /* 0x0000054000007945 */ /* 0x000fda0003800000 */
[----:B------:R-:W-:Y:S05]  /*78b0*/  @!P0 BRA `(.L_x_11970) ;  /* 0x00000004003c8947 */ /* 0x000fea0003800000 */
[----:B------:R-:W-:Y:S01]  /*78c0*/  DMUL R2, R4, R4 ;  /* 0x0000000404027228 */ /* 0x000fe20000000000 */
[----:B------:R-:W-:Y:S01]  /*78d0*/  IMAD.MOV.U32 R6, RZ, RZ, -0x2449a4b7 ;  /* 0xdbb65b49ff067424 */ /* 0x000fe200078e00ff */
[----:B------:R-:W-:Y:S01]  /*78e0*/  UMOV UR4, 0x2a25ff7e ;  /* 0x2a25ff7e00047882 */ /* 0x000fe20000000000 */
[----:B------:R-:W-:Y:S01]  /*78f0*/  IMAD.MOV.U32 R7, RZ, RZ, 0x3f2d3b63 ;  /* 0x3f2d3b63ff077424 */ /* 0x000fe200078e00ff */
[----:B------:R-:W-:Y:S01]  /*7900*/  UMOV UR5, 0x3ef53e1d ;  /* 0x3ef53e1d00057882 */ /* 0x000fe20000000000 */
[----:B------:R-:W-:Y:S01]  /*7910*/  ISETP.GE.AND P1, PT, R23, RZ, PT ;  /* 0x000000ff1700720c */ /* 0x000fe20003f26270 */
[----:B------:R-:W-:-:S03]  /*7920*/  DSETP.NEU.AND P0, PT, |R14|, |R12|, PT ;  /* 0x4000000c0e00722a */ /* 0x000fc60003f0d200 */
        /* <DEDUP_REMOVED lines=56> */
[----:B------:R-:W-:Y:S02]  /*7cb0*/  DADD R2, -RZ, -R6 ;  /* 0x00000000ff027229 */ /* 0x000fe40000000906 */
[----:B------:R-:W-:Y:S01]  /*7cc0*/  DADD R4, -R6, UR4 ;  /* 0x0000000406047e29 */ /* 0x000fe20008000100 */
[----:B------:R-:W-:-:S07]  /*7cd0*/  UMOV UR5, 0x3ff921fb ;  /* 0x3ff921fb00057882 */ /* 0x000fce0000000000 */
[----:B------:R-:W-:Y:S02]  /*7ce0*/  FSEL R2, R6, R2, !P1 ;  /* 0x0000000206027208 */ /* 0x000fe40004800000 */
[----:B------:R-:W-:Y:S02]  /*7cf0*/  FSEL R3, R7, R3, !P1 ;  /* 0x0000000307037208 */ /* 0x000fe40004800000 */
[----:B------:R-:W-:Y:S02]  /*7d00*/  FSEL R9, R4, R6, !P1 ;  /* 0x0000000604097208 */ /* 0x000fe40004800000 */
[----:B------:R-:W-:Y:S02]  /*7d10*/  FSEL R5, R5, R7, !P1 ;  /* 0x0000000705057208 */ /* 0x000fe40004800000 */
[----:B------:R-:W-:-:S10]  /*7d20*/  DADD R2, R2, UR4 ;  /* 0x0000000402027e29 */ /* 0x000fd40008000000 */
[----:B------:R-:W-:Y:S02]  /*7d30*/  FSEL R2, R2, R9, !P4 ;  /* 0x0000000902027208 */ /* 0x000fe40006000000 */
[----:B------:R-:W-:Y:S01]  /*7d40*/  FSEL R3, R3, R5, !P4 ;  /* 0x0000000503037208 */ /* 0x000fe20006000000 */
[----:B------:R-:W-:Y:S06]  /*7d50*/  @P0 BRA `(.L_x_11971) ;  /* 0x0000000000200947 */ /* 0x000fec0003800000 */
[----:B------:R-:W-:Y:S02]  /*7d60*/  IMAD.MOV.U32 R2, RZ, RZ, 0x7f3321d2 ;  /* 0x7f3321d2ff027424 */ /* 0x000fe400078e00ff */
[----:B------:R-:W-:-:S03]  /*7d70*/  IMAD.MOV.U32 R0, RZ, RZ, 0x4002d97c ;  /* 0x4002d97cff007424 */ /* 0x000fc600078e00ff */
[----:B------:R-:W-:Y:S02]  /*7d80*/  FSEL R2, R2, 3.37028055040000000000e+12, !P1 ;  /* 0x54442d1802027808 */ /* 0x000fe40004800000 */
[----:B------:R-:W-:Y:S01]  /*7d90*/  FSEL R3, R0, 1.8213495016098022461, !P1 ;  /* 0x3fe921fb00037808 */ /* 0x000fe20004800000 */
[----:B------:R-:W-:Y:S06]  /*7da0*/  BRA `(.L_x_11971) ;  /* 0x00000000000c7947 */ /* 0x000fec0003800000 */
.L_x_11970:
[----:B------:R-:W-:-:S04]  /*7db0*/  ISETP.GE.AND P0, PT, R23, RZ, PT ;  /* 0x000000ff1700720c */ /* 0x000fc80003f06270 */
[----:B------:R-:W-:Y:S02]  /*7dc0*/  FSEL R2, RZ, 3.37028055040000000000e+12, P0 ;  /* 0x54442d18ff027808 */ /* 0x000fe40000000000 */
[----:B------:R-:W-:-:S07]  /*7dd0*/  FSEL R3, RZ, 2.1426990032196044922, P0 ;  /* 0x400921fbff037808 */ /* 0x000fce0000000000 */
.L_x_11971:
[----:B------:R-:W-:Y:S05]  /*7de0*/  BSYNC B0 ;  /* 0x0000000000007941 */ /* 0x000fea0003800000 */
.L_x_11969:
[----:B------:R-:W-:Y:S02]  /*7df0*/  DADD R4, |R12|, |R14| ;  /* 0x000000000c047229 */ /* 0x000fe4000000060e */
[----:B------:R-:W-:Y:S02]  /*7e00*/  DADD R6, -RZ, -R12 ;  /* 0x00000000ff067229 */ /* 0x000fe4000000090c */
[----:B------:R-:W-:-:S04]  /*7e10*/  DMUL R18, R18, 0.5 ;  /* 0x3fe0000012127828 */ /* 0x000fc80000000000 */
[----:B------:R-:W-:-:S04]  /*7e20*/  DSETP.GTU.AND P0, PT, |R4|, +INF , PT ;  /* 0x7ff000000400742a */ /* 0x000fc80003f0c200 */
[----:B------:R-:W-:Y:S02]  /*7e30*/  LOP3.LUT R7, R3, 0x80000000, R7, 0xb8, !PT ;  /* 0x8000000003077812 */ /* 0x000fe400078eb807 */
[----:B------:R-:W-:Y:S02]  /*7e40*/  FSEL R2, R4, R2, P0 ;  /* 0x0000000204027208 */ /* 0x000fe40000000000 */
[----:B------:R-:W-:Y:S01]  /*7e50*/  FSEL R3, R5, R7, P0 ;  /* 0x0000000705037208 */ /* 0x000fe20000000000 */
[----:B------:R-:W-:Y:S06]  /*7e60*/  BRA `(.L_x_11972) ;  /* 0x0000004c00847947 */ /* 0x000fec0003800000 */
.L_x_11964:
[CC--:B------:R-:W-:Y:S01]  /*7e70*/  ISETP.GT.U32.AND P1, PT, R4.reuse, R18.reuse, PT ;  /* 0x000000120400720c */ /* 0x0c0fe20003f24070 */
[----:B------:R-:W-:Y:S01]  /*7e80*/  IMAD.MOV.U32 R2, RZ, RZ, RZ ;  /* 0x000000ffff027224 */ /* 0x000fe200078e00ff */
[CC--:B------:R-:W-:Y:S01]  /*7e90*/  ISETP.LT.U32.AND P0, PT, R4.reuse, R18.reuse, PT ;  /* 0x000000120400720c */ /* 0x0c0fe20003f01070 */
[----:B------:R-:W-:Y:S01]  /*7ea0*/  UMOV UR4, 0xffffffff ;  /* 0xffffffff00047882 */ /* 0x000fe20000000000 */
[CC--:B------:R-:W-:Y:S01]  /*7eb0*/  ISETP.GT.U32.AND.EX P1, PT, R5.reuse, R19.reuse, PT, P1 ;  /* 0x000000130500720c */ /* 0x0c0fe20003f24110 */
[----:B------:R-:W-:Y:S01]  /*7ec0*/  UMOV UR5, 0x7fefffff ;  /* 0x7fefffff00057882 */ /* 0x000fe20000000000 */
[CC--:B------:R-:W-:Y:S01]  /*7ed0*/  ISETP.LT.U32.AND.EX P0, PT, R5.reuse, R19.reuse, PT, P0 ;  /* 0x000000130500720c */ /* 0x0c0fe20003f01100 */
[----:B------:R-:W-:Y:S01]  /*7ee0*/  UMOV UR6, UR5 ;  /* 0x0000000500067c82 */ /* 0x000fe20008000000 */
[-C--:B------:R-:W-:Y:S01]  /*7ef0*/  SEL R27, R5, R19.reuse, P1 ;  /* 0x00000013051b7207 */ /* 0x080fe20000800000 */
[----:B------:R-:W-:Y:S01]  /*7f00*/  IMAD.U32 R8, RZ, RZ, UR6 ;  /* 0x00000006ff087e24 */ /* 0x000fe2000f8e00ff */
[-C--:B------:R-:W-:Y:S01]  /*7f10*/  SEL R24, R4, R18.reuse, P0 ;  /* 0x0000001204187207 */ /* 0x080fe20000000000 */
[----:B------:R-:W-:Y:S01]  /*7f20*/  IMAD.MOV.U32 R23, RZ, RZ, 0x3fd80000 ;  /* 0x3fd80000ff177424 */ /* 0x000fe200078e00ff */
[----:B----4-:R-:W-:Y:S01]  /*7f30*/  LOP3.LUT R0, R27, 0xffc00000, RZ, 0xc0, !PT ;  /* 0xffc000001b007812 */ /* 0x010fe200078ec0ff */
[----:B------:R-:W-:Y:S01]  /*7f40*/  MUFU.RCP64H R29, R21 ;  /* 0x00000015001d7308 */ /* 0x000fe20000001800 */
[----:B------:R-:W-:Y:S01]  /*7f50*/  SEL R25, R5, R19, P0 ;  /* 0x0000001305197207 */ /* 0x000fe20000000000 */
[----:B------:R-:W-:Y:S01]  /*7f60*/  IMAD.MOV.U32 R28, RZ, RZ, 0x1 ;  /* 0x00000001ff1c7424 */ /* 0x000fe200078e00ff */
[----:B------:R-:W-:Y:S01]  /*7f70*/  IADD3 R3, -R0, 0x7fd00000, RZ ;  /* 0x7fd0000000037810 */ /* 0x000fe20007ffe1ff */
[----:B------:R-:W-:Y:S01]  /*7f80*/  BSSY B0, `(.L_x_11973) ;  /* 0x0000079000007945 */ /* 0x000fe20003800000 */
[----:B------:R-:W-:Y:S01]  /*7f90*/  SEL R26, R4, R18, P1 ;  /* 0x00000012041a7207 */ /* 0x000fe20000800000 */
[----:B------:R-:W-:Y:S01]  /*7fa0*/  DADD R30, -RZ, -R14 ;  /* 0x00000000ff1e7229 */ /* 0x000fe2000000090e */
[----:B------:R-:W-:-:S02]  /*7fb0*/  MOV R22, 0x0 ;  /* 0x0000000000167802 */ /* 0x000fc40000000f00 */
[C---:B------:R-:W-:Y:S01]  /*7fc0*/  DMUL R6, R2.reuse, R24 ;  /* 0x0000001802067228 */ /* 0x040fe20000000000 */
[----:B------:R-:W-:Y:S01]  /*7fd0*/  ISETP.GE.U32.AND P2, PT, R25, 0x7ff00000, PT ;  /* 0x7ff000001900780c */ /* 0x000fe20003f46070 */
[----:B------:R-:W-:-:S06]  /*7fe0*/  DMUL R2, R2, R26 ;  /* 0x0000001a02027228 */ /* 0x000fcc0000000000 */
[----:B------:R-:W-:-:S08]  /*7ff0*/  DMUL R6, R6, R6 ;  /* 0x0000000606067228 */ /* 0x000fd00000000000 */
[----:B------:R-:W-:-:S08]  /*8000*/  DFMA R6, R2, R2, R6 ;  /* 0x000000020206722b */ /* 0x000fd00000000006 */
[----:B------:R-:W-:Y:S02]  /*8010*/  DSETP.MIN.AND P0, P1, R6, UR4, PT ;  /* 0x0000000406007e2a */ /* 0x000fe4000b900000 */
[----:B------:R-:W-:-:S05]  /*8020*/  IMAD.MOV.U32 R2, RZ, RZ, R7 ;  /* 0x000000ffff027224 */ /* 0x000fca00078e0007 */
[----:B------:R-:W-:Y:S01]  /*8030*/  FSEL R3, R2, UR6, P0 ;  /* 0x0000000602037c08 */ /* 0x000fe20008000000 */
[----:B------:R-:W-:-:S05]  /*8040*/  IMAD.MOV.U32 R2, RZ, RZ, R6 ;  /* 0x000000ffff027224 */ /* 0x000fca00078e0006 */
[----:B------:R-:W-:Y:S02]  /*8050*/  SEL R2, R2, UR4, P0 ;  /* 0x0000000402027c07 */ /* 0x000fe40008000000 */
[----:B------:R-:W-:Y:S01]  /*8060*/  @P1 LOP3.LUT R3, R8, 0x80000, RZ, 0xfc, !PT ;  /* 0x0008000008031812 */ /* 0x000fe200078efcff */
[----:B------:R-:W-:Y:S01]  /*8070*/  IMAD.MOV.U32 R8, RZ, RZ, RZ ;  /* 0x000000ffff087224 */ /* 0x000fe200078e00ff */
[----:B------:R-:W-:Y:S02]  /*8080*/  DSETP.NEU.AND P1, PT, R24, RZ, PT ;  /* 0x000000ff1800722a */ /* 0x000fe40003f2d000 */
[----:B------:R-:W0:Y:S03]  /*8090*/  MUFU.RSQ64H R9, R3 ;  /* 0x0000000300097308 */ /* 0x000e260000001c00 */
[----:B0-----:R-:W-:-:S08]  /*80a0*/  DMUL R10, R8, R8 ;  /* 0x00000008080a7228 */ /* 0x001fd00000000000 */
[----:B------:R-:W-:Y:S02]  /*80b0*/  DFMA R10, R2, -R10, 1 ;  /* 0x3ff00000020a742b */ /* 0x000fe4000000080a */
[----:B------:R-:W-:-:S06]  /*80c0*/  DFMA R2, -R20, R28, 1 ;  /* 0x3ff000001402742b */ /* 0x000fcc000000011c */
[----:B------:R-:W-:Y:S02]  /*80d0*/  DFMA R22, R10, R22, 0.5 ;  /* 0x3fe000000a16742b */ /* 0x000fe40000000016 */
[----:B------:R-:W-:Y:S02]  /*80e0*/  DMUL R10, R8, R10 ;  /* 0x0000000a080a7228 */ /* 0x000fe40000000000 */
[----:B------:R-:W-:-:S06]  /*80f0*/  DFMA R2, R2, R2, R2 ;  /* 0x000000020202722b */ /* 0x000fcc0000000002 */
[----:B------:R-:W-:Y:S02]  /*8100*/  DFMA R10, R22, R10, R8 ;  /* 0x0000000a160a722b */ /* 0x000fe40000000008 */
[----:B------:R-:W-:-:S06]  /*8110*/  DFMA R28, R28, R2, R28 ;  /* 0x000000021c1c722b */ /* 0x000fcc000000001c */
[----:B------:R-:W-:Y:S01]  /*8120*/  DMUL R10, R6, R10 ;  /* 0x0000000a060a7228 */ /* 0x000fe20000000000 */
[----:B------:R-:W-:Y:S01]  /*8130*/  LOP3.LUT R7, R0, 0x100000, RZ, 0xfc, !PT ;  /* 0x0010000000077812 */ /* 0x000fe200078efcff */
[----:B------:R-:W-:-:S06]  /*8140*/  IMAD.MOV.U32 R6, RZ, RZ, RZ ;  /* 0x000000ffff067224 */ /* 0x000fcc00078e00ff */
[----:B------:R-:W-:Y:S02]  /*8150*/  DMUL R10, R10, R6 ;  /* 0x000000060a0a7228 */ /* 0x000fe40000000000 */
[----:B------:R-:W-:-:S08]  /*8160*/  DFMA R6, -R20, R28, 1 ;  /* 0x3ff000001406742b */ /* 0x000fd0000000011c */
[----:B------:R-:W-:Y:S01]  /*8170*/  @!P2 FSEL R25, R27, R11, !P1 ;  /* 0x0000000b1b19a208 */ /* 0x000fe20004800000 */
[----:B------:R-:W-:Y:S01]  /*8180*/  DFMA R8, R28, R6, R28 ;  /* 0x000000061c08722b */ /* 0x000fe2000000001c */
[----:B------:R-:W-:Y:S02]  /*8190*/  @!P2 FSEL R24, R26, R10, !P1 ;  /* 0x0000000a1a18a208 */ /* 0x000fe40004800000 */
[----:B------:R-:W-:Y:S01]  /*81a0*/  ISETP.GT.AND P0, PT, R25, 0xfffff, PT ;  /* 0x000fffff1900780c */ /* 0x000fe20003f04270 */
[----:B------:R-:W-:Y:S01]  /*81b0*/  IMAD.MOV.U32 R3, RZ, RZ, R25 ;  /* 0x000000ffff037224 */ /* 0x000fe200078e0019 */
[----:B------:R-:W-:Y:S01]  /*81c0*/  FSEL R28, R18, R4, !P4 ;  /* 0x00000004121c7208 */ /* 0x000fe20006000000 */
[----:B------:R-:W-:Y:S01]  /*81d0*/  IMAD.MOV.U32 R2, RZ, RZ, R24 ;  /* 0x000000ffff027224 */ /* 0x000fe200078e0018 */
[----:B------:R-:W-:-:S06]  /*81e0*/  FSEL R29, R19, R5, !P4 ;  /* 0x00000005131d7208 */ /* 0x000fcc0006000000 */
[----:B------:R-:W-:-:S03]  /*81f0*/  DMUL R4, R8, R28 ;  /* 0x0000001c08047228 */ /* 0x000fc60000000000 */
[----:B------:R-:W-:-:S05]  /*8200*/  @!P0 DMUL R2, R2, 1.80143985094819840000e+16 ;  /* 0x4350000002028828 */ /* 0x000fca0000000000 */
[----:B------:R-:W-:-:S05]  /*8210*/  DFMA R6, -R20, R4, R28 ;  /* 0x000000041406722b */ /* 0x000fca000000011c */
[----:B------:R-:W-:Y:S02]  /*8220*/  @!P0 IMAD.MOV.U32 R25, RZ, RZ, R3 ;  /* 0x000000ffff198224 */ /* 0x000fe400078e0003 */
[----:B------:R-:W-:Y:S01]  /*8230*/  @!P0 IMAD.MOV.U32 R24, RZ, RZ, R2 ;  /* 0x000000ffff188224 */ /* 0x000fe200078e0002 */
[----:B------:R-:W-:Y:S01]  /*8240*/  DFMA R4, R6, R8, R4 ;  /* 0x000000080604722b */ /* 0x000fe20000000004 */
[----:B------:R-:W-:-:S05]  /*8250*/  VIADD R0, R25, 0xffffffff ;  /* 0xffffffff19007836 */ /* 0x000fca0000000000 */
[----:B------:R-:W-:-:S04]  /*8260*/  ISETP.GE.U32.AND P1, PT, R0, 0x7fefffff, PT ;  /* 0x7fefffff0000780c */ /* 0x000fc80003f26070 */
[----:B------:R-:W-:-:S05]  /*8270*/  FFMA R0, RZ, R21, R5 ;  /* 0x00000015ff007223 */ /* 0x000fca0000000005 */
[----:B------:R-:W-:Y:S02]  /*8280*/  FSETP.GT.AND P3, PT, |R0|, 1.469367938527859385e-39, PT ;  /* 0x001000000000780b */ /* 0x000fe40003f64200 */
[----:B------:R-:W-:Y:S01]  /*8290*/  MOV R0, 0xfffffc01 ;  /* 0xfffffc0100007802 */ /* 0x000fe20000000f00 */
[----:B------:R-:W-:Y:S01]  /*82a0*/  @!P0 IMAD.MOV.U32 R0, RZ, RZ, -0x435 ;  /* 0xfffffbcbff008424 */ /* 0x000fe200078e00ff */
[----:B------:R-:W-:Y:S01]  /*82b0*/  @P1 FSETP.NEU.FTZ.AND P2, PT, R3, RZ, PT ;  /* 0x000000ff0300120b */ /* 0x000fe20003f5d000 */
[----:B------:R-:W-:Y:S02]  /*82c0*/  @P1 IMAD.MOV.U32 R6, RZ, RZ, 0x0 ;  /* 0x00000000ff061424 */ /* 0x000fe400078e00ff */
[----:B------:R-:W-:-:S06]  /*82d0*/  @P1 IMAD.MOV.U32 R7, RZ, RZ, 0x7ff00000 ;  /* 0x7ff00000ff071424 */ /* 0x000fcc00078e00ff */
[----:B------:R-:W-:-:S10]  /*82e0*/  @P1 DFMA R6, R2, R6, +INF ;  /* 0x7ff000000206142b */ /* 0x000fd40000000006 */
[----:B------:R-:W-:Y:S02]  /*82f0*/  @P1 FSEL R18, R6, RZ, P2 ;  /* 0x000000ff06121208 */ /* 0x000fe40001000000 */
[----:B------:R-:W-:Y:S02]  /*8300*/  @P1 FSEL R19, R7, -QNAN , P2 ;  /* 0xfff0000007131808 */ /* 0x000fe40001000000 */
[----:B------:R-:W-:Y:S01]  /*8310*/  FSETP.GEU.AND P2, PT, |R29|, 6.5827683646048100446e-37, PT ;  /* 0x036000001d00780b */ /* 0x000fe20003f4e200 */
[----:B------:R-:W-:-:S12]  /*8320*/  @P1 BRA `(.L_x_11974) ;  /* 0x0000000000f81947 */ /* 0x000fd80003800000 */
[----:B------:R-:W-:Y:S01]  /*8330*/  LOP3.LUT R2, R25, 0x800fffff, RZ, 0xc0, !PT ;  /* 0x800fffff19027812 */ /* 0x000fe200078ec0ff */
[----:B------:R-:W-:Y:S01]  /*8340*/  IMAD.MOV.U32 R8, RZ, RZ, RZ ;  /* 0x000000ffff087224 */ /* 0x000fe200078e00ff */
[----:B------:R-:W-:Y:S01]  /*8350*/  UMOV UR4, 0x3ae80f1e ;  /* 0x3ae80f1e00047882 */ /* 0x000fe20000000000 */
[----:B------:R-:W-:Y:S01]  /*8360*/  IMAD.MOV.U32 R22, RZ, RZ, -0x748574fc ;  /* 0x8b7a8b04ff167424 */ /* 0x000fe200078e00ff */
[----:B------:R-:W-:Y:S01]  /*8370*/  LOP3.LUT R3, R2, 0x3ff00000, RZ, 0xfc, !PT ;  /* 0x3ff0000002037812 */ /* 0x000fe200078efcff */
[----:B------:R-:W-:Y:S01]  /*8380*/  IMAD.MOV.U32 R2, RZ, RZ, R24 ;  /* 0x000000ffff027224 */ /* 0x000fe200078e0018 */
[----:B------:R-:W-:Y:S01]  /*8390*/  UMOV UR5, 0x3eb1380b ;  /* 0x3eb1380b00057882 */ /* 0x000fe20000000000 */
[----:B------:R-:W-:Y:S01]  /*83a0*/  IMAD.MOV.U32 R23, RZ, RZ, 0x3ed0ee25 ;  /* 0x3ed0ee25ff177424 */ /* 0x000fe200078e00ff */
[----:B------:R-:W-:Y:S01]  /*83b0*/  ISETP.GE.AND P0, PT, R3, 0x3ff6a09f, PT ;  /* 0x3ff6a09f0300780c */ /* 0x000fe20003f06270 */
[----:B------:R-:W-:Y:S01]  /*83c0*/  UMOV UR6, 0x80000000 ;  /* 0x8000000000067882 */ /* 0x000fe20000000000 */
[----:B------:R-:W-:Y:S01]  /*83d0*/  LEA.HI R25, R25, R0, RZ, 0xc ;  /* 0x0000000019197211 */ /* 0x000fe200078f60ff */
[----:B------:R-:W-:-:S10]  /*83e0*/  UMOV UR7, 0x43300000 ;  /* 0x4330000000077882 */ /* 0x000fd40000000000 */
[----:B------:R-:W-:Y:S02]  /*83f0*/  @P0 VIADD R7, R3, 0xfff00000 ;  /* 0xfff0000003070836 */ /* 0x000fe40000000000 */
[----:B------:R-:W-:Y:S02]  /*8400*/  @P0 VIADD R25, R25, 0x1 ;  /* 0x0000000119190836 */ /* 0x000fe40000000000 */
[----:B------:R-:W-:-:S03]  /*8410*/  @P0 IMAD.MOV.U32 R3, RZ, RZ, R7 ;  /* 0x000000ffff030224 */ /* 0x000fc600078e0007 */
[----:B------:R-:W-:Y:S02]  /*8420*/  LOP3.LUT R24, R25, 0x80000000, RZ, 0x3c, !PT ;  /* 0x8000000019187812 */ /* 0x000fe400078e3cff */
[----:B------:R-:W-:Y:S01]  /*8430*/  MOV R25, 0x43300000 ;  /* 0x4330000000197802 */ /* 0x000fe20000000f00 */
[C---:B------:R-:W-:Y:S02]  /*8440*/  DADD R6, R2.reuse, 1 ;  /* 0x3ff0000002067429 */ /* 0x040fe40000000000 */
[----:B------:R-:W-:-:S03]  /*8450*/  DADD R2, R2, -1 ;  /* 0xbff0000002027429 */ /* 0x000fc60000000000 */
[----:B------:R-:W-:Y:S01]  /*8460*/  DADD R24, R24, -UR6 ;  /* 0x8000000618187e29 */ /* 0x000fe20008000000 */
[----:B------:R-:W0:Y:S01]  /*8470*/  MUFU.RCP64H R9, R7 ;  /* 0x0000000700097308 */ /* 0x000e220000001800 */
[----:B------:R-:W-:Y:S01]  /*8480*/  UMOV UR6, 0xfefa39ef ;  /* 0xfefa39ef00067882 */ /* 0x000fe20000000000 */
        /* <DEDUP_REMOVED lines=40> */
.L_x_11974:
[----:B------:R-:W-:Y:S05]  /*8710*/  BSYNC B0 ;  /* 0x0000000000007941 */ /* 0x000fea0003800000 */
.L_x_11973:
[----:B------:R-:W-:Y:S01]  /*8720*/  BSSY B3, `(.L_x_11975) ;  /* 0x0000009000037945 */ /* 0x000fe20003800000 */
[----:B------:R-:W-:-:S03]  /*8730*/  IMAD.MOV.U32 R23, RZ, RZ, R31 ;  /* 0x000000ffff177224 */ /* 0x000fc600078e001f */
[----:B------:R-:W-:Y:S05]  /*8740*/  @P3 BRA P2, `(.L_x_11976) ;  /* 0x0000000000183947 */ /* 0x000fea0001000000 */
[----:B------:R-:W-:Y:S01]  /*8750*/  IMAD.MOV.U32 R4, RZ, RZ, R28 ;  /* 0x000000ffff047224 */ /* 0x000fe200078e001c */
[----:B------:R-:W-:Y:S01]  /*8760*/  MOV R0, 0x87b0 ;  /* 0x000087b000007802 */ /* 0x000fe20000000f00 */
[----:B------:R-:W-:Y:S02]  /*8770*/  IMAD.MOV.U32 R3, RZ, RZ, R29 ;  /* 0x000000ffff037224 */ /* 0x000fe400078e001d */
[----:B------:R-:W-:Y:S02]  /*8780*/  IMAD.MOV.U32 R8, RZ, RZ, R20 ;  /* 0x000000ffff087224 */ /* 0x000fe400078e0014 */
[----:B------:R-:W-:-:S07]  /*8790*/  IMAD.MOV.U32 R9, RZ, RZ, R21 ;  /* 0x000000ffff097224 */ /* 0x000fce00078e0015 */
[----:B------:R-:W-:Y:S05]  /*87a0*/  CALL.REL.NOINC `($__internal_14_$__cuda_sm20_div_rn_f64_full) ;  /* 0x000002f4002c7944 */ /* 0x000fea0003c00000 */
.L_x_11976:
[----:B------:R-:W-:Y:S05]  /*87b0*/  BSYNC B3 ;  /* 0x0000000000037941 */ /* 0x000fea0003800000 */
.L_x_11975:
        /* <DEDUP_REMOVED lines=9> */
[C-C-:B------:R-:W-:Y:S02]  /*8850*/  DSETP.NEU.AND P2, PT, |R14|.reuse, |R12|.reuse, PT ;  /* 0x4000000c0e00722a */ /* 0x140fe40003f4d200 */
[----:B------:R-:W-:Y:S02]  /*8860*/  DSETP.GEU.AND P1, PT, |R14|, |R12|, PT ;  /* 0x4000000c0e00722a */ /* 0x000fe40003f2e200 */
        /* <DEDUP_REMOVED lines=72> */
.L_x_11978:
[----:B------:R-:W-:-:S04]  /*8cf0*/  ISETP.GE.AND P0, PT, R23, RZ, PT ;  /* 0x000000ff1700720c */ /* 0x000fc80003f06270 */
[----:B------:R-:W-:Y:S02]  /*8d00*/  FSEL R2, RZ, 3.37028055040000000000e+12, P0 ;  /* 0x54442d18ff027808 */ /* 0x000fe40000000000 */
[----:B------:R-:W-:-:S07]  /*8d10*/  FSEL R3, RZ, 2.1426990032196044922, P0 ;  /* 0x400921fbff037808 */ /* 0x000fce0000000000 */
.L_x_11979:
[----:B------:R-:W-:Y:S05]  /*8d20*/  BSYNC B0 ;  /* 0x0000000000007941 */ /* 0x000fea0003800000 */
.L_x_11977:
[----:B------:R-:W-:Y:S02]  /*8d30*/  DADD R4, |R12|, |R14| ;  /* 0x000000000c047229 */ /* 0x000fe4000000060e */
[----:B------:R-:W-:-:S06]  /*8d40*/  DADD R6, -RZ, -R12 ;  /* 0x00000000ff067229 */ /* 0x000fcc000000090c */
[----:B------:R-:W-:-:S04]  /*8d50*/  DSETP.GTU.AND P0, PT, |R4|, +INF , PT ;  /* 0x7ff000000400742a */ /* 0x000fc80003f0c200 */
[----:B------:R-:W-:Y:S02]  /*8d60*/  LOP3.LUT R7, R3, 0x80000000, R7, 0xb8, !PT ;  /* 0x8000000003077812 */ /* 0x000fe400078eb807 */
[----:B------:R-:W-:Y:S02]  /*8d70*/  FSEL R2, R4, R2, P0 ;  /* 0x0000000204027208 */ /* 0x000fe40000000000 */
[----:B------:R-:W-:Y:S01]  /*8d80*/  FSEL R3, R5, R7, P0 ;  /* 0x0000000705037208 */ /* 0x000fe20000000000 */
[----:B------:R-:W-:Y:S06]  /*8d90*/  BRA `(.L_x_11972) ;  /* 0x0000003c00b87947 */ /* 0x000fec0003800000 */
.L_x_11963:
[----:B------:R-:W0:Y:S01]  /*8da0*/  MUFU.RCP64H R3, -2.718280792236328125 ;  /* 0xc005bf0a00037908 */ /* 0x000e220000001800 */
[----:B------:R-:W-:Y:S01]  /*8db0*/  MOV R6, 0x8b145769 ;  /* 0x8b14576900067802 */ /* 0x000fe20000000f00 */
[----:B------:R-:W-:Y:S01]  /*8dc0*/  IMAD.MOV.U32 R7, RZ, RZ, 0x4005bf0a ;  /* 0x4005bf0aff077424 */ /* 0x000fe200078e00ff */
[----:B------:R-:W-:Y:S01]  /*8dd0*/  FSETP.GEU.AND P1, PT, |R15|, 6.5827683646048100446e-37, PT ;  /* 0x036000000f00780b */ /* 0x000fe20003f2e200 */
[----:B------:R-:W-:Y:S01]  /*8de0*/  IMAD.MOV.U32 R2, RZ, RZ, 0x1 ;  /* 0x00000001ff027424 */ /* 0x000fe200078e00ff */
[----:B------:R-:W-:Y:S05]  /*8df0*/  BSSY B3, `(.L_x_11980) ;  /* 0x0000012000037945 */ /* 0x000fea0003800000 */
[----:B0-----:R-:W-:-:S08]  /*8e00*/  DFMA R4, R2, R6, 1 ;  /* 0x3ff000000204742b */ /* 0x001fd00000000006 */
[----:B------:R-:W-:-:S08]  /*8e10*/  DFMA R4, R4, R4, R4 ;  /* 0x000000040404722b */ /* 0x000fd00000000004 */
[----:B------:R-:W-:-:S08]  /*8e20*/  DFMA R4, R2, R4, R2 ;  /* 0x000000040204722b */ /* 0x000fd00000000002 */
[----:B------:R-:W-:-:S08]  /*8e30*/  DFMA R2, R4, R6, 1 ;  /* 0x3ff000000402742b */ /* 0x000fd00000000006 */
[----:B------:R-:W-:-:S08]  /*8e40*/  DFMA R2, R4, R2, R4 ;  /* 0x000000020402722b */ /* 0x000fd00000000004 */
[----:B------:R-:W-:-:S08]  /*8e50*/  DMUL R4, R14, R2 ;  /* 0x000000020e047228 */ /* 0x000fd00000000000 */
[----:B------:R-:W-:-:S08]  /*8e60*/  DFMA R6, R4, R6, R14 ;  /* 0x000000060406722b */ /* 0x000fd0000000000e */
[----:B------:R-:W-:-:S10]  /*8e70*/  DFMA R4, R2, R6, R4 ;  /* 0x000000060204722b */ /* 0x000fd40000000004 */
[----:B----4-:R-:W-:-:S05]  /*8e80*/  FFMA R0, RZ, -2.0897850990295410156, R5 ;  /* 0xc005bf0aff007823 */ /* 0x010fca0000000005 */
[----:B------:R-:W-:-:S13]  /*8e90*/  FSETP.GT.AND P0, PT, |R0|, 1.469367938527859385e-39, PT ;  /* 0x001000000000780b */ /* 0x000fda0003f04200 */
[----:B------:R-:W-:Y:S05]  /*8ea0*/  @P0 BRA P1, `(.L_x_11981) ;  /* 0x0000000000180947 */ /* 0x000fea0000800000 */
[----:B------:R-:W-:Y:S01]  /*8eb0*/  IMAD.MOV.U32 R4, RZ, RZ, R14 ;  /* 0x000000ffff047224 */ /* 0x000fe200078e000e */
[----:B------:R-:W-:Y:S01]  /*8ec0*/  MOV R0, 0x8f10 ;  /* 0x00008f1000007802 */ /* 0x000fe20000000f00 */
[----:B------:R-:W-:Y:S02]  /*8ed0*/  IMAD.MOV.U32 R3, RZ, RZ, R15 ;  /* 0x000000ffff037224 */ /* 0x000fe400078e000f */
[----:B------:R-:W-:Y:S02]  /*8ee0*/  IMAD.MOV.U32 R8, RZ, RZ, -0x74eba897 ;  /* 0x8b145769ff087424 */ /* 0x000fe400078e00ff */
[----:B------:R-:W-:-:S07]  /*8ef0*/  IMAD.MOV.U32 R9, RZ, RZ, -0x3ffa40f6 ;  /* 0xc005bf0aff097424 */ /* 0x000fce00078e00ff */
[----:B------:R-:W-:Y:S05]  /*8f00*/  CALL.REL.NOINC `($__internal_14_$__cuda_sm20_div_rn_f64_full) ;  /* 0x000002ec00547944 */ /* 0x000fea0003c00000 */
.L_x_11981:
[----:B------:R-:W-:Y:S05]  /*8f10*/  BSYNC B3 ;  /* 0x0000000000037941 */ /* 0x000fea0003800000 */
.L_x_11980:
[----:B------:R-:W0:Y:S01]  /*8f20*/  MUFU.RCP64H R3, -2.718280792236328125 ;  /* 0xc005bf0a00037908 */ /* 0x000e220000001800 */
[----:B------:R-:W-:Y:S01]  /*8f30*/  IMAD.MOV.U32 R6, RZ, RZ, -0x74eba897 ;  /* 0x8b145769ff067424 */ /* 0x000fe200078e00ff */
[----:B------:R-:W-:Y:S01]  /*8f40*/  FSETP.GEU.AND P1, PT, |R13|, 6.5827683646048100446e-37, PT ;  /* 0x036000000d00780b */ /* 0x000fe20003f2e200 */
[----:B------:R-:W-:Y:S01]  /*8f50*/  IMAD.MOV.U32 R7, RZ, RZ, 0x4005bf0a ;  /* 0x4005bf0aff077424 */ /* 0x000fe200078e00ff */
[----:B------:R-:W-:Y:S01]  /*8f60*/  BSSY B3, `(.L_x_11982) ;  /* 0x0000016000037945 */ /* 0x000fe20003800000 */
[----:B------:R-:W-:Y:S01]  /*8f70*/  IMAD.MOV.U32 R2, RZ, RZ, 0x1 ;  /* 0x00000001ff027424 */ /* 0x000fe200078e00ff */
[----:B------:R-:W-:-:S05]  /*8f80*/  DADD R18, -RZ, |R4| ;  /* 0x00000000ff127229 */ /* 0x000fca0000000504 */
        /* <DEDUP_REMOVED lines=8> */
[----:B------:R-:W-:-:S05]  /*9010*/  FFMA R0, RZ, -2.0897850990295410156, R3 ;  /* 0xc005bf0aff007823 */ /* 0x000fca0000000003 */
[----:B------:R-:W-:-:S13]  /*9020*/  FSETP.GT.AND P0, PT, |R0|, 1.469367938527859385e-39, PT ;  /* 0x001000000000780b */ /* 0x000fda0003f04200 */
[----:B------:R-:W-:Y:S05]  /*9030*/  @P0 BRA P1, `(.L_x_11983) ;  /* 0x0000000000200947 */ /* 0x000fea0000800000 */
[----:B------:R-:W-:Y:S01]  /*9040*/  MOV R4, R12 ;  /* 0x0000000c00047202 */ /* 0x000fe20000000f00 */
[----:B------:R-:W-:Y:S01]  /*9050*/  IMAD.MOV.U32 R3, RZ, RZ, R13 ;  /* 0x000000ffff037224 */ /* 0x000fe200078e000d */
[----:B------:R-:W-:Y:S01]  /*9060*/  MOV R0, 0x90a0 ;  /* 0x000090a000007802 */ /* 0x000fe20000000f00 */
[----:B------:R-:W-:Y:S02]  /*9070*/  IMAD.MOV.U32 R8, RZ, RZ, -0x74eba897 ;  /* 0x8b145769ff087424 */ /* 0x000fe400078e00ff */
[----:B------:R-:W-:-:S07]  /*9080*/  IMAD.MOV.U32 R9, RZ, RZ, -0x3ffa40f6 ;  /* 0xc005bf0aff097424 */ /* 0x000fce00078e00ff */
[----:B------:R-:W-:Y:S05]  /*9090*/  CALL.REL.NOINC `($__internal_14_$__cuda_sm20_div_rn_f64_full) ;  /* 0x000002e800f07944 */ /* 0x000fea0003c00000 */
[----:B------:R-:W-:Y:S02]  /*90a0*/  IMAD.MOV.U32 R2, RZ, RZ, R4 ;  /* 0x000000ffff027224 */ /* 0x000fe400078e0004 */
[----:B------:R-:W-:-:S07]  /*90b0*/  IMAD.MOV.U32 R3, RZ, RZ, R5 ;  /* 0x000000ffff037224 */ /* 0x000fce00078e0005 */
.L_x_11983:
[----:B------:R-:W-:Y:S05]  /*90c0*/  BSYNC B3 ;  /* 0x0000000000037941 */ /* 0x000fea0003800000 */
.L_x_11982:
[----:B------:R-:W-:Y:S01]  /*90d0*/  DADD R6, -RZ, |R2| ;  /* 0x00000000ff067229 */ /* 0x000fe20000000502 */
[----:B------:R-:W-:Y:S01]  /*90e0*/  UMOV UR4, 0xffffffff ;  /* 0xffffffff00047882 */ /* 0x000fe20000000000 */
[----:B------:R-:W-:Y:S01]  /*90f0*/  IMAD.MOV.U32 R2, RZ, RZ, RZ ;  /* 0x000000ffff027224 */ /* 0x000fe200078e00ff */
[----:B------:R-:W-:Y:S01]  /*9100*/  UMOV UR5, 0x7fefffff ;  /* 0x7fefffff00057882 */ /* 0x000fe20000000000 */
[----:B------:R-:W-:Y:S01]  /*9110*/  IMAD.MOV.U32 R10, RZ, RZ, 0x0 ;  /* 0x00000000ff0a7424 */ /* 0x000fe200078e00ff */
[----:B------:R-:W-:Y:S01]  /*9120*/  UMOV UR6, UR5 ;  /* 0x0000000500067c82 */ /* 0x000fe20008000000 */
[----:B------:R-:W-:Y:S01]  /*9130*/  IMAD.MOV.U32 R11, RZ, RZ, 0x3fd80000 ;  /* 0x3fd80000ff0b7424 */ /* 0x000fe200078e00ff */
[----:B------:R-:W-:Y:S01]  /*9140*/  BSSY B0, `(.L_x_11984) ;  /* 0x0000088000007945 */ /* 0x000fe20003800000 */
[----:B------:R-:W-:Y:S02]  /*9150*/  DADD R30, -RZ, -R14 ;  /* 0x00000000ff1e7229 */ /* 0x000fe4000000090e */
[----:B------:R-:W-:-:S02]  /*9160*/  ISETP.GT.U32.AND P1, PT, R6, R18, PT ;  /* 0x000000120600720c */ /* 0x000fc40003f24070 */
[CC--:B------:R-:W-:Y:S02]  /*9170*/  ISETP.LT.U32.AND P0, PT, R6.reuse, R18.reuse, PT ;  /* 0x000000120600720c */ /* 0x0c0fe40003f01070 */
[CC--:B------:R-:W-:Y:S02]  /*9180*/  ISETP.GT.U32.AND.EX P1, PT, R7.reuse, R19.reuse, PT, P1 ;  /* 0x000000130700720c */ /* 0x0c0fe40003f24110 */
[CC--:B------:R-:W-:Y:S02]  /*9190*/  ISETP.LT.U32.AND.EX P0, PT, R7.reuse, R19.reuse, PT, P0 ;  /* 0x000000130700720c */ /* 0x0c0fe40003f01100 */
[CC--:B------:R-:W-:Y:S02]  /*91a0*/  SEL R25, R7.reuse, R19.reuse, P1 ;  /* 0x0000001307197207 */ /* 0x0c0fe40000800000 */
[----:B------:R-:W-:Y:S02]  /*91b0*/  SEL R26, R7, R19, P0 ;  /* 0x00000013071a7207 */ /* 0x000fe40000000000 */
[----:B------:R-:W-:Y:S01]  /*91c0*/  LOP3.LUT R0, R25, 0xffc00000, RZ, 0xc0, !PT ;  /* 0xffc0000019007812 */ /* 0x000fe200078ec0ff */
[----:B------:R-:W-:Y:S01]  /*91d0*/  MUFU.RCP64H R19, R21 ;  /* 0x0000001500137308 */ /* 0x000fe20000001800 */
[----:B------:R-:W-:Y:S01]  /*91e0*/  SEL R22, R6, R18, P0 ;  /* 0x0000001206167207 */ /* 0x000fe20000000000 */
[----:B------:R-:W-:Y:S01]  /*91f0*/  IMAD.MOV.U32 R23, RZ, RZ, R26 ;  /* 0x000000ffff177224 */ /* 0x000fe200078e001a */
[----:B------:R-:W-:-:S02]  /*9200*/  IADD3 R3, -R0, 0x7fd00000, RZ ;  /* 0x7fd0000000037810 */ /* 0x000fc40007ffe1ff */
[----:B------:R-:W-:Y:S01]  /*9210*/  SEL R24, R6, R18, P1 ;  /* 0x0000001206187207 */ /* 0x000fe20000800000 */
[----:B------:R-:W-:Y:S01]  /*9220*/  IMAD.U32 R6, RZ, RZ, UR6 ;  /* 0x00000006ff067e24 */ /* 0x000fe2000f8e00ff */
[----:B------:R-:W-:Y:S01]  /*9230*/  ISETP.GE.U32.AND P2, PT, R26, 0x7ff00000, PT ;  /* 0x7ff000001a00780c */ /* 0x000fe20003f46070 */
[----:B------:R-:W-:Y:S01]  /*9240*/  IMAD.MOV.U32 R18, RZ, RZ, 0x1 ;  /* 0x00000001ff127424 */ /* 0x000fe200078e00ff */
[C---:B------:R-:W-:Y:S02]  /*9250*/  DMUL R4, R2.reuse, R22 ;  /* 0x0000001602047228 */ /* 0x040fe40000000000 */
[----:B------:R-:W-:-:S06]  /*9260*/  DMUL R2, R2, R24 ;  /* 0x0000001802027228 */ /* 0x000fcc0000000000 */
[----:B------:R-:W-:-:S08]  /*9270*/  DMUL R4, R4, R4 ;  /* 0x0000000404047228 */ /* 0x000fd00000000000 */
[----:B------:R-:W-:-:S08]  /*9280*/  DFMA R4, R2, R2, R4 ;  /* 0x000000020204722b */ /* 0x000fd00000000004 */
[----:B------:R-:W-:Y:S02]  /*9290*/  DSETP.MIN.AND P0, P1, R4, UR4, PT ;  /* 0x0000000404007e2a */ /* 0x000fe4000b900000 */
[----:B------:R-:W-:-:S05]  /*92a0*/  IMAD.MOV.U32 R2, RZ, RZ, R5 ;  /* 0x000000ffff027224 */ /* 0x000fca00078e0005 */
[----:B------:R-:W-:Y:S02]  /*92b0*/  FSEL R3, R2, UR6, P0 ;  /* 0x0000000602037c08 */ /* 0x000fe40008000000 */
[----:B------:R-:W-:-:S04]  /*92c0*/  MOV R2, R4 ;  /* 0x0000000400027202 */ /* 0x000fc80000000f00 */
        /* <DEDUP_REMOVED lines=12> */
[----:B------:R-:W-:Y:S02]  /*9390*/  DFMA R18, R18, R2, R18 ;  /* 0x000000021212722b */ /* 0x000fe40000000012 */
[----:B------:R-:W-:-:S04]  /*93a0*/  DADD R6, -RZ, |R12| ;  /* 0x00000000ff067229 */ /* 0x000fc8000000050c */
[----:B------:R-:W-:Y:S01]  /*93b0*/  DMUL R8, R4, R8 ;  /* 0x0000000804087228 */ /* 0x000fe20000000000 */
[----:B------:R-:W-:Y:S01]  /*93c0*/  LOP3.LUT R5, R0, 0x100000, RZ, 0xfc, !PT ;  /* 0x0010000000057812 */ /* 0x000fe200078efcff */
[----:B------:R-:W-:-:S06]  /*93d0*/  IMAD.MOV.U32 R4, RZ, RZ, RZ ;  /* 0x000000ffff047224 */ /* 0x000fcc00078e00ff */
[----:B------:R-:W-:Y:S02]  /*93e0*/  DMUL R8, R8, R4 ;  /* 0x0000000408087228 */ /* 0x000fe40000000000 */
[----:B------:R-:W-:-:S08]  /*93f0*/  DADD R4, -RZ, |R14| ;  /* 0x00000000ff047229 */ /* 0x000fd0000000050e */
[----:B------:R-:W-:Y:S01]  /*9400*/  @!P2 FSEL R26, R25, R9, !P1 ;  /* 0x00000009191aa208 */ /* 0x000fe20004800000 */
[----:B------:R-:W-:Y:S01]  /*9410*/  IMAD.MOV.U32 R25, RZ, RZ, -0x3ff ;  /* 0xfffffc01ff197424 */ /* 0x000fe200078e00ff */
[----:B------:R-:W-:Y:S01]  /*9420*/  @!P2 FSEL R22, R24, R8, !P1 ;  /* 0x000000081816a208 */ /* 0x000fe20004800000 */
[----:B------:R-:W-:Y:S01]  /*9430*/  DFMA R8, -R20, R18, 1 ;  /* 0x3ff000001408742b */ /* 0x000fe20000000112 */
[----:B------:R-:W-:Y:S01]  /*9440*/  ISETP.GT.AND P0, PT, R26, 0xfffff, PT ;  /* 0x000fffff1a00780c */ /* 0x000fe20003f04270 */
[----:B------:R-:W-:Y:S01]  /*9450*/  IMAD.MOV.U32 R3, RZ, RZ, R26 ;  /* 0x000000ffff037224 */ /* 0x000fe200078e001a */
[----:B------:R-:W-:Y:S01]  /*9460*/  DSETP.GEU.AND P1, PT, |R14|, |R12|, PT ;  /* 0x4000000c0e00722a */ /* 0x000fe20003f2e200 */
[----:B------:R-:W-:-:S04]  /*9470*/  IMAD.MOV.U32 R2, RZ, RZ, R22 ;  /* 0x000000ffff027224 */ /* 0x000fc800078e0016 */
[----:B------:R-:W-:Y:S01]  /*9480*/  DFMA R8, R18, R8, R18 ;  /* 0x000000081208722b */ /* 0x000fe20000000012 */
[----:B------:R-:W-:Y:S02]  /*9490*/  FSEL R28, R4, R6, !P1 ;  /* 0x00000006041c7208 */ /* 0x000fe40004800000 */
[----:B------:R-:W-:-:S03]  /*94a0*/  FSEL R29, R5, R7, !P1 ;  /* 0x00000007051d7208 */ /* 0x000fc60004800000 */
[----:B------:R-:W-:Y:S01]  /*94b0*/  @!P0 DMUL R2, R2, 1.80143985094819840000e+16 ;  /* 0x4350000002028828 */ /* 0x000fe20000000000 */
[----:B------:R-:W-:Y:S02]  /*94c0*/  @!P0 IMAD.MOV.U32 R25, RZ, RZ, -0x435 ;  /* 0xfffffbcbff198424 */ /* 0x000fe400078e00ff */
[----:B------:R-:W-:-:S07]  /*94d0*/  DMUL R4, R8, R28 ;  /* 0x0000001c08047228 */ /* 0x000fce0000000000 */
[----:B------:R-:W-:Y:S01]  /*94e0*/  @!P0 IMAD.MOV.U32 R26, RZ, RZ, R3 ;  /* 0x000000ffff1a8224 */ /* 0x000fe200078e0003 */
[----:B------:R-:W-:Y:S01]  /*94f0*/  DFMA R6, -R20, R4, R28 ;  /* 0x000000041406722b */ /* 0x000fe2000000011c */
[----:B------:R-:W-:Y:S02]  /*9500*/  @!P0 IMAD.MOV.U32 R22, RZ, RZ, R2 ;  /* 0x000000ffff168224 */ /* 0x000fe400078e0002 */
[----:B------:R-:W-:-:S05]  /*9510*/  VIADD R0, R26, 0xffffffff ;  /* 0xffffffff1a007836 */ /* 0x000fca0000000000 */
[----:B------:R-:W-:Y:S01]  /*9520*/  ISETP.GE.U32.AND P1, PT, R0, 0x7fefffff, PT ;  /* 0x7fefffff0000780c */ /* 0x000fe20003f26070 */
[----:B------:R-:W-:-:S10]  /*9530*/  DFMA R4, R6, R8, R4 ;  /* 0x000000080604722b */ /* 0x000fd40000000004 */
[----:B------:R-:W-:Y:S02]  /*9540*/  FFMA R0, RZ, R21, R5 ;  /* 0x00000015ff007223 */ /* 0x000fe40000000005 */
[----:B------:R-:W-:Y:S01]  /*9550*/  @P1 MOV R6, 0x0 ;  /* 0x0000000000061802 */ /* 0x000fe20000000f00 */
[----:B------:R-:W-:Y:S01]  /*9560*/  @P1 IMAD.MOV.U32 R7, RZ, RZ, 0x7ff00000 ;  /* 0x7ff00000ff071424 */ /* 0x000fe200078e00ff */
[----:B------:R-:W-:Y:S02]  /*9570*/  @P1 FSETP.NEU.FTZ.AND P2, PT, R3, RZ, PT ;  /* 0x000000ff0300120b */ /* 0x000fe40003f5d000 */
[----:B------:R-:W-:-:S03]  /*9580*/  FSETP.GT.AND P3, PT, |R0|, 1.469367938527859385e-39, PT ;  /* 0x001000000000780b */ /* 0x000fc60003f64200 */
[----:B------:R-:W-:-:S10]  /*9590*/  @P1 DFMA R6, R2, R6, +INF ;  /* 0x7ff000000206142b */ /* 0x000fd40000000006 */
[----:B------:R-:W-:Y:S02]  /*95a0*/  @P1 FSEL R18, R6, RZ, P2 ;  /* 0x000000ff06121208 */ /* 0x000fe40001000000 */
[----:B------:R-:W-:Y:S02]  /*95b0*/  @P1 FSEL R19, R7, -QNAN , P2 ;  /* 0xfff0000007131808 */ /* 0x000fe40001000000 */
[----:B------:R-:W-:Y:S01]  /*95c0*/  FSETP.GEU.AND P2, PT, |R29|, 6.5827683646048100446e-37, PT ;  /* 0x036000001d00780b */ /* 0x000fe20003f4e200 */
[----:B------:R-:W-:-:S12]  /*95d0*/  @P1 BRA `(.L_x_11985) ;  /* 0x0000000000f81947 */ /* 0x000fd80003800000 */
[----:B------:R-:W-:Y:S01]  /*95e0*/  LOP3.LUT R0, R26, 0x800fffff, RZ, 0xc0, !PT ;  /* 0x800fffff1a007812 */ /* 0x000fe200078ec0ff */
[----:B------:R-:W-:Y:S01]  /*95f0*/  IMAD.MOV.U32 R2, RZ, RZ, R22 ;  /* 0x000000ffff027224 */ /* 0x000fe200078e0016 */
[----:B------:R-:W-:Y:S01]  /*9600*/  MOV R23, 0x3ed0ee25 ;  /* 0x3ed0ee2500177802 */ /* 0x000fe20000000f00 */
[----:B------:R-:W-:Y:S01]  /*9610*/  IMAD.MOV.U32 R8, RZ, RZ, RZ ;  /* 0x000000ffff087224 */ /* 0x000fe200078e00ff */
[----:B------:R-:W-:Y:S01]  /*9620*/  LOP3.LUT R3, R0, 0x3ff00000, RZ, 0xfc, !PT ;  /* 0x3ff0000000037812 */ /* 0x000fe200078efcff */
[----:B------:R-:W-:Y:S01]  /*9630*/  IMAD.MOV.U32 R22, RZ, RZ, -0x748574fc ;  /* 0x8b7a8b04ff167424 */ /* 0x000fe200078e00ff */
[----:B------:R-:W-:Y:S01]  /*9640*/  UMOV UR4, 0x3ae80f1e ;  /* 0x3ae80f1e00047882 */ /* 0x000fe20000000000 */
[----:B------:R-:W-:Y:S01]  /*9650*/  UMOV UR5, 0x3eb1380b ;  /* 0x3eb1380b00057882 */ /* 0x000fe20000000000 */
        /* <DEDUP_REMOVED lines=54> */
.L_x_11985:
[----:B------:R-:W-:Y:S05]  /*99c0*/  BSYNC B0 ;  /* 0x0000000000007941 */ /* 0x000fea0003800000 */
.L_x_11984:
        /* <DEDUP_REMOVED lines=9> */
.L_x_11987:
[----:B------:R-:W-:Y:S05]  /*9a60*/  BSYNC B3 ;  /* 0x0000000000037941 */ /* 0x000fea0003800000 */
.L_x_11986:
        /* <DEDUP_REMOVED lines=78> */
[----:B------:R-:W-:Y:S01]  /*9f50*/  IMAD.MOV.U32 R0, RZ, RZ, 0x4002d97c ;  /* 0x4002d97cff007424 */ /* 0x000fe200078e00ff */
[----:B------:R-:W-:-:S04]  /*9f60*/  MOV R2, 0x7f3321d2 ;  /* 0x7f3321d200027802 */ /* 0x000fc80000000f00 */
[----:B------:R-:W-:Y:S02]  /*9f70*/  FSEL R2, R2, 3.37028055040000000000e+12, !P0 ;  /* 0x54442d1802027808 */ /* 0x000fe40004000000 */
[----:B------:R-:W-:Y:S01]  /*9f80*/  FSEL R3, R0, 1.8213495016098022461, !P0 ;  /* 0x3fe921fb00037808 */ /* 0x000fe20004000000 */
[----:B------:R-:W-:Y:S06]  /*9f90*/  BRA `(.L_x_11990) ;  /* 0x00000000000c7947 */ /* 0x000fec0003800000 */
.L_x_11989:
[----:B------:R-:W-:-:S04]  /*9fa0*/  ISETP.GE.AND P0, PT, R23, RZ, PT ;  /* 0x000000ff1700720c */ /* 0x000fc80003f06270 */
[----:B------:R-:W-:Y:S02]  /*9fb0*/  FSEL R2, RZ, 3.37028055040000000000e+12, P0 ;  /* 0x54442d18ff027808 */ /* 0x000fe40000000000 */
[----:B------:R-:W-:-:S07]  /*9fc0*/  FSEL R3, RZ, 2.1426990032196044922, P0 ;  /* 0x400921fbff037808 */ /* 0x000fce0000000000 */
.L_x_11990:
[----:B------:R-:W-:Y:S05]  /*9fd0*/  BSYNC B0 ;  /* 0x0000000000007941 */ /* 0x000fea0003800000 */
.L_x_11988:
[----:B------:R-:W-:Y:S02]  /*9fe0*/  DADD R4, |R12|, |R14| ;  /* 0x000000000c047229 */ /* 0x000fe4000000060e */
[----:B------:R-:W-:Y:S02]  /*9ff0*/  DADD R6, -RZ, -R12 ;  /* 0x00000000ff067229 */ /* 0x000fe4000000090c */
[----:B------:R-:W-:-:S04]  /*a000*/  DADD R18, R18, 1 ;  /* 0x3ff0000012127429 */ /* 0x000fc80000000000 */
[----:B------:R-:W-:-:S04]  /*a010*/  DSETP.GTU.AND P0, PT, |R4|, +INF , PT ;  /* 0x7ff000000400742a */ /* 0x000fc80003f0c200 */
[----:B------:R-:W-:Y:S02]  /*a020*/  LOP3.LUT R7, R3, 0x80000000, R7, 0xb8, !PT ;  /* 0x8000000003077812 */ /* 0x000fe400078eb807 */
[----:B------:R-:W-:Y:S02]  /*a030*/  FSEL R2, R4, R2, P0 ;  /* 0x0000000204027208 */ /* 0x000fe40000000000 */
[----:B------:R-:W-:Y:S01]  /*a040*/  FSEL R3, R5, R7, P0 ;  /* 0x0000000705037208 */ /* 0x000fe20000000000 */
[----:B------:R-:W-:Y:S06]  /*a050*/  BRA `(.L_x_11972) ;  /* 0x0000002c00087947 */ /* 0x000fec0003800000 */
.L_x_11962:
[----:B------:R-:W-:Y:S01]  /*a060*/  DSETP.GEU.AND P0, PT, R18, R20, PT ;  /* 0x000000141200722a */ /* 0x000fe20003f0e000 */
[----:B------:R-:W-:Y:S01]  /*a070*/  UMOV UR4, 0xffffffff ;  /* 0xffffffff00047882 */ /* 0x000fe20000000000 */
[----:B------:R-:W-:-:S04]  /*a080*/  UMOV UR5, 0x7fdfffff ;  /* 0x7fdfffff00057882 */ /* 0x000fc80000000000 */
[----:B------:R-:W-:Y:S02]  /*a090*/  FSEL R24, R20, R18, !P0 ;  /* 0x0000001214187208 */ /* 0x000fe40004000000 */
[----:B------:R-:W-:Y:S02]  /*a0a0*/  FSEL R25, R21, R19, !P0 ;  /* 0x0000001315197208 */ /* 0x000fe40004000000 */
[----:B------:R-:W-:Y:S02]  /*a0b0*/  FSEL R22, R18, R20, !P0 ;  /* 0x0000001412167208 */ /* 0x000fe40004000000 */
[----:B------:R-:W-:Y:S02]  /*a0c0*/  FSEL R23, R19, R21, !P0 ;  /* 0x0000001513177208 */ /* 0x000fe40004000000 */
[----:B------:R-:W-:-:S14]  /*a0d0*/  DSETP.GT.AND P1, PT, R24, UR4, PT ;  /* 0x0000000418007e2a */ /* 0x000fdc000bf24000 */
[----:B------:R-:W-:Y:S05]  /*a0e0*/  @P1 BRA `(.L_x_11991) ;  /* 0x00000018007c1947 */ /* 0x000fea0003800000 */
[----:B------:R-:W-:-:S06]  /*a0f0*/  DSETP.GEU.AND P0, PT, R22, 1.4916681462400413487e-154, PT ;  /* 0x200000001600742a */ /* 0x000fcc0003f0e000 */
[----:B------:R-:W-:-:S14]  /*a100*/  DSETP.GT.OR P0, PT, R24, 5.9666725849601653946e-154, !P0 ;  /* 0x202000001800742a */ /* 0x000fdc0004704400 */
[----:B------:R-:W-:Y:S05]  /*a110*/  @P0 BRA `(.L_x_11992) ;  /* 0x0000000800e40947 */ /* 0x000fea0003800000 */
[----:B------:R-:W0:Y:S01]  /*a120*/  MUFU.RCP64H R5, R25 ;  /* 0x0000001900057308 */ /* 0x000e220000001800 */
[----:B------:R-:W-:Y:S01]  /*a130*/  DMUL R2, R22, R22 ;  /* 0x0000001616027228 */ /* 0x000fe20000000000 */
[----:B------:R-:W-:Y:S01]  /*a140*/  IMAD.MOV.U32 R4, RZ, RZ, 0x1 ;  /* 0x00000001ff047424 */ /* 0x000fe200078e00ff */
[----:B------:R-:W-:Y:S01]  /*a150*/  BSSY B0, `(.L_x_11993) ;  /* 0x000005c000007945 */ /* 0x000fe20003800000 */
[----:B------:R-:W-:Y:S02]  /*a160*/  MOV R27, 0xfffffc01 ;  /* 0xfffffc01001b7802 */ /* 0x000fe40000000f00 */
[----:B------:R-:W-:-:S03]  /*a170*/  FSETP.GEU.AND P4, PT, |R23|, 6.5827683646048100446e-37, PT ;  /* 0x036000001700780b */ /* 0x000fc60003f8e200 */
[C---:B------:R-:W-:Y:S02]  /*a180*/  DFMA R2, R24.reuse, R24, R2 ;  /* 0x000000181802722b */ /* 0x040fe40000000002 */
[----:B0-----:R-:W-:-:S08]  /*a190*/  DFMA R6, -R24, R4, 1 ;  /* 0x3ff000001806742b */ /* 0x001fd00000000104 */
[----:B------:R-:W-:Y:S01]  /*a1a0*/  ISETP.GT.AND P0, PT, R3, 0xfffff, PT ;  /* 0x000fffff0300780c */ /* 0x000fe20003f04270 */
[----:B----4-:R-:W-:Y:S01]  /*a1b0*/  IMAD.MOV.U32 R0, RZ, RZ, R3 ;  /* 0x000000ffff007224 */ /* 0x010fe200078e0003 */
[----:B------:R-:W-:-:S11]  /*a1c0*/  DFMA R6, R6, R6, R6 ;  /* 0x000000060606722b */ /* 0x000fd60000000006 */
[----:B------:R-:W-:Y:S01]  /*a1d0*/  @!P0 IMAD.MOV.U32 R27, RZ, RZ, -0x435 ;  /* 0xfffffbcbff1b8424 */ /* 0x000fe200078e00ff */
[----:B------:R-:W-:Y:S01]  /*a1e0*/  DFMA R4, R4, R6, R4 ;  /* 0x000000060404722b */ /* 0x000fe20000000004 */
[----:B------:R-:W-:Y:S02]  /*a1f0*/  IMAD.MOV.U32 R6, RZ, RZ, R2 ;  /* 0x000000ffff067224 */ /* 0x000fe400078e0002 */
[----:B------:R-:W-:-:S05]  /*a200*/  IMAD.MOV.U32 R7, RZ, RZ, R3 ;  /* 0x000000ffff077224 */ /* 0x000fca00078e0003 */
[----:B------:R-:W-:Y:S02]  /*a210*/  DFMA R8, -R24, R4, 1 ;  /* 0x3ff000001808742b */ /* 0x000fe40000000104 */
[----:B------:R-:W-:-:S06]  /*a220*/  @!P0 DMUL R6, R6, 1.80143985094819840000e+16 ;  /* 0x4350000006068828 */ /* 0x000fcc0000000000 */
[----:B------:R-:W-:-:S04]  /*a230*/  DFMA R4, R4, R8, R4 ;  /* 0x000000080404722b */ /* 0x000fc80000000004 */
[----:B------:R-:W-:Y:S02]  /*a240*/  @!P0 IMAD.MOV.U32 R0, RZ, RZ, R7 ;  /* 0x000000ffff008224 */ /* 0x000fe400078e0007 */
[----:B------:R-:W-:Y:S02]  /*a250*/  @!P0 IMAD.MOV.U32 R2, RZ, RZ, R6 ;  /* 0x000000ffff028224 */ /* 0x000fe400078e0006 */
[----:B------:R-:W-:Y:S01]  /*a260*/  VIADD R3, R0, 0xffffffff ;  /* 0xffffffff00037836 */ /* 0x000fe20000000000 */
[----:B------:R-:W-:-:S04]  /*a270*/  DMUL R8, R22, R4 ;  /* 0x0000000416087228 */ /* 0x000fc80000000000 */
[----:B------:R-:W-:-:S04]  /*a280*/  ISETP.GE.U32.AND P1, PT, R3, 0x7fefffff, PT ;  /* 0x7fefffff0300780c */ /* 0x000fc80003f26070 */
[----:B------:R-:W-:-:S08]  /*a290*/  DFMA R10, -R24, R8, R22 ;  /* 0x00000008180a722b */ /* 0x000fd00000000116 */
[----:B------:R-:W-:Y:S01]  /*a2a0*/  DFMA R4, R4, R10, R8 ;  /* 0x0000000a0404722b */ /* 0x000fe20000000008 */
[----:B------:R-:W-:Y:S01]  /*a2b0*/  @P1 FSETP.NEU.FTZ.AND P2, PT, R7, RZ, PT ;  /* 0x000000ff0700120b */ /* 0x000fe20003f5d000 */
[----:B------:R-:W-:Y:S02]  /*a2c0*/  @P1 IMAD.MOV.U32 R8, RZ, RZ, 0x0 ;  /* 0x00000000ff081424 */ /* 0x000fe400078e00ff */
[----:B------:R-:W-:-:S06]  /*a2d0*/  @P1 IMAD.MOV.U32 R9, RZ, RZ, 0x7ff00000 ;  /* 0x7ff00000ff091424 */ /* 0x000fcc00078e00ff */
[----:B------:R-:W-:Y:S01]  /*a2e0*/  @P1 DFMA R8, R6, R8, +INF ;  /* 0x7ff000000608142b */ /* 0x000fe20000000008 */
[----:B------:R-:W-:-:S05]  /*a2f0*/  FFMA R3, RZ, R25, R5 ;  /* 0x00000019ff037223 */ /* 0x000fca0000000005 */
[----:B------:R-:W-:-:S04]  /*a300*/  FSETP.GT.AND P3, PT, |R3|, 1.469367938527859385e-39, PT ;  /* 0x001000000300780b */ /* 0x000fc80003f64200 */
        /* <DEDUP_REMOVED lines=64> */
.L_x_11994:
[----:B------:R-:W-:Y:S05]  /*a710*/  BSYNC B0 ;  /* 0x0000000000007941 */ /* 0x000fea0003800000 */
.L_x_11993:
[----:B------:R-:W-:Y:S04]  /*a720*/  BSSY B3, `(.L_x_11995) ;  /* 0x0000008000037945 */ /* 0x000fe80003800000 */
[----:B------:R-:W-:Y:S05]  /*a730*/  @P3 BRA P4, `(.L_x_11996) ;  /* 0x0000000000183947 */ /* 0x000fea0002000000 */
[----:B------:R-:W-:Y:S01]  /*a740*/  MOV R4, R22 ;  /* 0x0000001600047202 */ /* 0x000fe20000000f00 */
[----:B------:R-:W-:Y:S01]  /*a750*/  IMAD.MOV.U32 R3, RZ, RZ, R23 ;  /* 0x000000ffff037224 */ /* 0x000fe200078e0017 */
[----:B------:R-:W-:Y:S01]  /*a760*/  MOV R0, 0xa7a0 ;  /* 0x0000a7a000007802 */ /* 0x000fe20000000f00 */
[----:B------:R-:W-:Y:S02]  /*a770*/  IMAD.MOV.U32 R8, RZ, RZ, R24 ;  /* 0x000000ffff087224 */ /* 0x000fe400078e0018 */
[----:B------:R-:W-:-:S07]  /*a780*/  IMAD.MOV.U32 R9, RZ, RZ, R25 ;  /* 0x000000ffff097224 */ /* 0x000fce00078e0019 */
[----:B------:R-:W-:Y:S05]  /*a790*/  CALL.REL.NOINC `($__internal_14_$__cuda_sm20_div_rn_f64_full) ;  /* 0x000002d400307944 */ /* 0x000fea0003c00000 */
.L_x_11996:
[----:B------:R-:W-:Y:S05]  /*a7a0*/  BSYNC B3 ;  /* 0x0000000000037941 */ /* 0x000fea0003800000 */
.L_x_11995:
[----:B------:R-:W-:Y:S01]  /*a7b0*/  DSETP.NEU.AND P0, PT, R24, RZ, PT ;  /* 0x000000ff1800722a */ /* 0x000fe20003f0d000 */
[----:B------:R-:W-:Y:S01]  /*a7c0*/  BSSY B0, `(.L_x_11997) ;  /* 0x0000049000007945 */ /* 0x000fe20003800000 */
[----:B------:R-:W-:Y:S01]  /*a7d0*/  DADD R8, |R12|, |R14| ;  /* 0x000000000c087229 */ /* 0x000fe2000000060e */
[----:B------:R-:W-:-:S07]  /*a7e0*/  CS2R R2, SRZ ;  /* 0x0000000000027805 */ /* 0x000fce000001ff00 */
[----:B------:R-:W-:-:S04]  /*a7f0*/  DSETP.GTU.AND P2, PT, |R8|, +INF , PT ;  /* 0x7ff000000800742a */ /* 0x000fc80003f4c200 */
[----:B------:R-:W-:Y:S10]  /*a800*/  @!P0 BRA `(.L_x_11998) ;  /* 0x0000000400108947 */ /* 0x000ff40003800000 */
[----:B------:R-:W-:Y:S01]  /*a810*/  DMUL R2, R4, R4 ;  /* 0x0000000404027228 */ /* 0x000fe20000000000 */
[----:B------:R-:W-:Y:S01]  /*a820*/  IMAD.MOV.U32 R6, RZ, RZ, -0x2449a4b7 ;  /* 0xdbb65b49ff067424 */ /* 0x000fe200078e00ff */
[----:B------:R-:W-:Y:S01]  /*a830*/  UMOV UR4, 0x2a25ff7e ;  /* 0x2a25ff7e00047882 */ /* 0x000fe20000000000 */
[----:B------:R-:W-:Y:S01]  /*a840*/  IMAD.MOV.U32 R7, RZ, RZ, 0x3f2d3b63 ;  /* 0x3f2d3b63ff077424 */ /* 0x000fe200078e00ff */
[----:B------:R-:W-:Y:S01]  /*a850*/  UMOV UR5, 0x3ef53e1d ;  /* 0x3ef53e1d00057882 */ /* 0x000fe20000000000 */
        /* <DEDUP_REMOVED lines=58> */
[----:B------:R-:W-:-:S10]  /*ac00*/  DADD R2, -R6, UR4 ;  /* 0x0000000406027e29 */ /* 0x000fd40008000100 */
[----:B------:R-:W-:Y:S01]  /*ac10*/  FSEL R2, R2, R6, !P0 ;  /* 0x0000000602027208 */ /* 0x000fe20004000000 */
[----:B------:R-:W-:Y:S01]  /*ac20*/  @!P1 IMAD.MOV.U32 R2, RZ, RZ, 0x54442d18 ;  /* 0x54442d18ff029424 */ /* 0x000fe200078e00ff */
[----:B------:R-:W-:Y:S01]  /*ac30*/  FSEL R3, R3, R7, !P0 ;  /* 0x0000000703037208 */ /* 0x000fe20004000000 */
[----:B------:R-:W-:-:S07]  /*ac40*/  @!P1 IMAD.MOV.U32 R3, RZ, RZ, 0x3fe921fb ;  /* 0x3fe921fbff039424 */ /* 0x000fce00078e00ff */
.L_x_11998:
[----:B------:R-:W-:Y:S05]  /*ac50*/  BSYNC B0 ;  /* 0x0000000000007941 */ /* 0x000fea0003800000 */
.L_x_11997:
[----:B------:R-:W-:Y:S01]  /*ac60*/  LOP3.LUT R3, R3, 0x80000000, R13, 0xb8, !PT ;  /* 0x8000000003037812 */ /* 0x000fe200078eb80d */
[----:B------:R-:W-:Y:S01]  /*ac70*/  DMUL R18, R18, 0.5 ;  /* 0x3fe0000012127828 */ /* 0x000fe20000000000 */
[----:B------:R-:W-:Y:S02]  /*ac80*/  FSEL R2, R8, R2, P2 ;  /* 0x0000000208027208 */ /* 0x000fe40001000000 */
[----:B------:R-:W-:Y:S01]  /*ac90*/  FSEL R3, R9, R3, P2 ;  /* 0x0000000309037208 */ /* 0x000fe20001000000 */
[----:B------:R-:W-:Y:S07]  /*aca0*/  BRA `(.L_x_11972) ;  /* 0x0000001c00f47947 */ /* 0x000fee0003800000 */
.L_x_11992:
        /* <DEDUP_REMOVED lines=10> */
[----:B------:R-:W-:Y:S01]  /*ad50*/  SEL R26, R20, R18, P0 ;  /* 0x00000012141a7207 */ /* 0x000fe20000000000 */
[----:B------:R-:W-:Y:S01]  /*ad60*/  IMAD.MOV.U32 R24, RZ, RZ, 0x0 ;  /* 0x00000000ff187424 */ /* 0x000fe200078e00ff */
[----:B----4-:R-:W-:Y:S01]  /*ad70*/  LOP3.LUT R0, R29, 0xffc00000, RZ, 0xc0, !PT ;  /* 0xffc000001d007812 */ /* 0x010fe200078ec0ff */
[----:B------:R-:W-:Y:S01]  /*ad80*/  IMAD.MOV.U32 R25, RZ, RZ, 0x3fd80000 ;  /* 0x3fd80000ff197424 */ /* 0x000fe200078e00ff */
[----:B------:R-:W-:Y:S01]  /*ad90*/  SEL R27, R21, R19, P0 ;  /* 0x00000013151b7207 */ /* 0x000fe20000000000 */
[----:B------:R-:W-:Y:S01]  /*ada0*/  BSSY B0, `(.L_x_11999) ;  /* 0x000007b000007945 */ /* 0x000fe20003800000 */
[----:B------:R-:W-:-:S02]  /*adb0*/  IADD3 R3, -R0, 0x7fd00000, RZ ;  /* 0x7fd0000000037810 */ /* 0x000fc40007ffe1ff */
[----:B------:R-:W-:Y:S02]  /*adc0*/  SEL R28, R20, R18, P1 ;  /* 0x00000012141c7207 */ /* 0x000fe40000800000 */
[----:B------:R-:W-:Y:S02]  /*add0*/  FSETP.GEU.AND P4, PT, |R23|, 6.5827683646048100446e-37, PT ;  /* 0x036000001700780b */ /* 0x000fe40003f8e200 */
[C---:B------:R-:W-:Y:S02]  /*ade0*/  DMUL R6, R2.reuse, R26 ;  /* 0x0000001a02067228 */ /* 0x040fe40000000000 */
[----:B------:R-:W-:-:S06]  /*adf0*/  DMUL R2, R2, R28 ;  /* 0x0000001c02027228 */ /* 0x000fcc0000000000 */
[----:B------:R-:W-:-:S08]  /*ae00*/  DMUL R6, R6, R6 ;  /* 0x0000000606067228 */ /* 0x000fd00000000000 */
[----:B------:R-:W-:-:S08]  /*ae10*/  DFMA R6, R2, R2, R6 ;  /* 0x000000020206722b */ /* 0x000fd00000000006 */
[----:B------:R-:W-:Y:S02]  /*ae20*/  DSETP.MIN.AND P0, P1, R6, UR4, PT ;  /* 0x0000000406007e2a */ /* 0x000fe4000b900000 */
[----:B------:R-:W-:-:S04]  /*ae30*/  MOV R2, R7 ;  /* 0x0000000700027202 */ /* 0x000fc80000000f00 */
[----:B------:R-:W-:Y:S01]  /*ae40*/  FSEL R3, R2, UR6, P0 ;  /* 0x0000000602037c08 */ /* 0x000fe20008000000 */
[----:B------:R-:W-:-:S05]  /*ae50*/  IMAD.MOV.U32 R2, RZ, RZ, R6 ;  /* 0x000000ffff027224 */ /* 0x000fca00078e0006 */
[----:B------:R-:W-:Y:S01]  /*ae60*/  SEL R2, R2, UR4, P0 ;  /* 0x0000000402027c07 */ /* 0x000fe20008000000 */
[----:B------:R-:W-:Y:S01]  /*ae70*/  DSETP.GEU.AND P0, PT, |R14|, |R12|, PT ;  /* 0x4000000c0e00722a */ /* 0x000fe20003f0e200 */
[----:B------:R-:W-:Y:S01]  /*ae80*/  @P1 LOP3.LUT R3, R8, 0x80000, RZ, 0xfc, !PT ;  /* 0x0008000008031812 */ /* 0x000fe200078efcff */
[----:B------:R-:W-:Y:S01]  /*ae90*/  IMAD.MOV.U32 R8, RZ, RZ, RZ ;  /* 0x000000ffff087224 */ /* 0x000fe200078e00ff */
[----:B------:R-:W-:Y:S02]  /*aea0*/  ISETP.GE.U32.AND P1, PT, R27, 0x7ff00000, PT ;  /* 0x7ff000001b00780c */ /* 0x000fe40003f26070 */
[----:B------:R-:W0:Y:S01]  /*aeb0*/  MUFU.RSQ64H R9, R3 ;  /* 0x0000000300097308 */ /* 0x000e220000001c00 */
[----:B------:R-:W-:Y:S02]  /*aec0*/  FSEL R21, R5, R19, !P0 ;  /* 0x0000001305157208 */ /* 0x000fe40004000000 */
[----:B------:R-:W-:Y:S01]  /*aed0*/  FSEL R20, R4, R18, !P0 ;  /* 0x0000001204147208 */ /* 0x000fe20004000000 */
[----:B------:R-:W-:Y:S01]  /*aee0*/  IMAD.MOV.U32 R4, RZ, RZ, 0x1 ;  /* 0x00000001ff047424 */ /* 0x000fe200078e00ff */
[----:B------:R-:W-:-:S03]  /*aef0*/  DSETP.NEU.AND P0, PT, R26, RZ, PT ;  /* 0x000000ff1a00722a */ /* 0x000fc60003f0d000 */
[----:B------:R-:W1:Y:S01]  /*af00*/  MUFU.RCP64H R5, R21 ;  /* 0x0000001500057308 */ /* 0x000e620000001800 */
[----:B0-----:R-:W-:-:S08]  /*af10*/  DMUL R10, R8, R8 ;  /* 0x00000008080a7228 */ /* 0x001fd00000000000 */
[----:B------:R-:W-:Y:S01]  /*af20*/  DFMA R10, R2, -R10, 1 ;  /* 0x3ff00000020a742b */ /* 0x000fe2000000080a */
[----:B------:R-:W-:Y:S01]  /*af30*/  LOP3.LUT R3, R0, 0x100000, RZ, 0xfc, !PT ;  /* 0x0010000000037812 */ /* 0x000fe200078efcff */
[----:B------:R-:W-:-:S06]  /*af40*/  IMAD.MOV.U32 R2, RZ, RZ, RZ ;  /* 0x000000ffff027224 */ /* 0x000fcc00078e00ff */
[----:B------:R-:W-:Y:S02]  /*af50*/  DFMA R24, R10, R24, 0.5 ;  /* 0x3fe000000a18742b */ /* 0x000fe40000000018 */
[----:B------:R-:W-:-:S08]  /*af60*/  DMUL R10, R8, R10 ;  /* 0x0000000a080a7228 */ /* 0x000fd00000000000 */
[----:B------:R-:W-:-:S08]  /*af70*/  DFMA R10, R24, R10, R8 ;  /* 0x0000000a180a722b */ /* 0x000fd00000000008 */
[----:B------:R-:W-:Y:S02]  /*af80*/  DMUL R10, R6, R10 ;  /* 0x0000000a060a7228 */ /* 0x000fe40000000000 */
[----:B-1----:R-:W-:-:S06]  /*af90*/  DFMA R6, -R20, R4, 1 ;  /* 0x3ff000001406742b */ /* 0x002fcc0000000104 */
[----:B------:R-:W-:Y:S02]  /*afa0*/  DMUL R10, R10, R2 ;  /* 0x000000020a0a7228 */ /* 0x000fe40000000000 */
[----:B------:R-:W-:-:S08]  /*afb0*/  DFMA R6, R6, R6, R6 ;  /* 0x000000060606722b */ /* 0x000fd00000000006 */
[----:B------:R-:W-:Y:S01]  /*afc0*/  @!P1 FSEL R27, R29, R11, !P0 ;  /* 0x0000000b1d1b9208 */ /* 0x000fe20004000000 */
[----:B------:R-:W-:Y:S01]  /*afd0*/  DFMA R6, R4, R6, R4 ;  /* 0x000000060406722b */ /* 0x000fe20000000004 */
[----:B------:R-:W-:Y:S02]  /*afe0*/  @!P1 FSEL R26, R28, R10, !P0 ;  /* 0x0000000a1c1a9208 */ /* 0x000fe40004000000 */
[----:B------:R-:W-:Y:S01]  /*aff0*/  ISETP.GT.AND P2, PT, R27, 0xfffff, PT ;  /* 0x000fffff1b00780c */ /* 0x000fe20003f44270 */
[----:B------:R-:W-:Y:S02]  /*b000*/  IMAD.MOV.U32 R3, RZ, RZ, R27 ;  /* 0x000000ffff037224 */ /* 0x000fe400078e001b */
[----:B------:R-:W-:Y:S02]  /*b010*/  IMAD.MOV.U32 R2, RZ, RZ, R26 ;  /* 0x000000ffff027224 */ /* 0x000fe400078e001a */
[----:B------:R-:W-:-:S08]  /*b020*/  DFMA R4, -R20, R6, 1 ;  /* 0x3ff000001404742b */ /* 0x000fd00000000106 */
[----:B------:R-:W-:Y:S02]  /*b030*/  @!P2 DMUL R2, R2, 1.80143985094819840000e+16 ;  /* 0x435000000202a828 */ /* 0x000fe40000000000 */
[----:B------:R-:W-:-:S08]  /*b040*/  DFMA R4, R6, R4, R6 ;  /* 0x000000040604722b */ /* 0x000fd00000000006 */
[----:B------:R-:W-:Y:S01]  /*b050*/  @!P2 IMAD.MOV.U32 R27, RZ, RZ, R3 ;  /* 0x000000ffff1ba224 */ /* 0x000fe200078e0003 */
[----:B------:R-:W-:Y:S01]  /*b060*/  DMUL R6, R22, R4 ;  /* 0x0000000416067228 */ /* 0x000fe20000000000 */
[----:B------:R-:W-:-:S03]  /*b070*/  @!P2 IMAD.MOV.U32 R26, RZ, RZ, R2 ;  /* 0x000000ffff1aa224 */ /* 0x000fc600078e0002 */
[----:B------:R-:W-:-:S04]  /*b080*/  IADD3 R0, R27, -0x1, RZ ;  /* 0xffffffff1b007810 */ /* 0x000fc80007ffe0ff */
[----:B------:R-:W-:Y:S01]  /*b090*/  ISETP.GE.U32.AND P0, PT, R0, 0x7fefffff, PT ;  /* 0x7fefffff0000780c */ /* 0x000fe20003f06070 */
[----:B------:R-:W-:-:S08]  /*b0a0*/  DFMA R8, -R20, R6, R22 ;  /* 0x000000061408722b */ /* 0x000fd00000000116 */
[----:B------:R-:W-:-:S04]  /*b0b0*/  DFMA R4, R4, R8, R6 ;  /* 0x000000080404722b */ /* 0x000fc80000000006 */
[----:B------:R-:W-:Y:S01]  /*b0c0*/  @P0 IMAD.MOV.U32 R6, RZ, RZ, 0x0 ;  /* 0x00000000ff060424 */ /* 0x000fe200078e00ff */
[----:B------:R-:W-:Y:S01]  /*b0d0*/  @P0 FSETP.NEU.FTZ.AND P1, PT, R3, RZ, PT ;  /* 0x000000ff0300020b */ /* 0x000fe20003f3d000 */
[----:B------:R-:W-:-:S04]  /*b0e0*/  @P0 IMAD.MOV.U32 R7, RZ, RZ, 0x7ff00000 ;  /* 0x7ff00000ff070424 */ /* 0x000fc800078e00ff */
[----:B------:R-:W-:Y:S02]  /*b0f0*/  FFMA R0, RZ, R21, R5 ;  /* 0x00000015ff007223 */ /* 0x000fe40000000005 */
[----:B------:R-:W-:-:S03]  /*b100*/  @P0 DFMA R6, R2, R6, +INF ;  /* 0x7ff000000206042b */ /* 0x000fc60000000006 */
[----:B------:R-:W-:Y:S01]  /*b110*/  FSETP.GT.AND P3, PT, |R0|, 1.469367938527859385e-39, PT ;  /* 0x001000000000780b */ /* 0x000fe20003f64200 */
[----:B------:R-:W-:Y:S02]  /*b120*/  IMAD.MOV.U32 R0, RZ, RZ, -0x3ff ;  /* 0xfffffc01ff007424 */ /* 0x000fe400078e00ff */
[----:B------:R-:W-:-:S04]  /*b130*/  @!P2 IMAD.MOV.U32 R0, RZ, RZ, -0x435 ;  /* 0xfffffbcbff00a424 */ /* 0x000fc800078e00ff */
[----:B------:R-:W-:Y:S02]  /*b140*/  @P0 FSEL R18, R6, RZ, P1 ;  /* 0x000000ff06120208 */ /* 0x000fe40000800000 */
[----:B------:R-:W-:Y:S01]  /*b150*/  @P0 FSEL R19, R7, -QNAN , P1 ;  /* 0xfff0000007130808 */ /* 0x000fe20000800000 */
[----:B------:R-:W-:Y:S06]  /*b160*/  @P0 BRA `(.L_x_12000) ;  /* 0x0000000000f80947 */ /* 0x000fec0003800000 */
[----:B------:R-:W-:Y:S01]  /*b170*/  LOP3.LUT R2, R27, 0x800fffff, RZ, 0xc0, !PT ;  /* 0x800fffff1b027812 */ /* 0x000fe200078ec0ff */
[----:B------:R-:W-:Y:S01]  /*b180*/  IMAD.MOV.U32 R8, RZ, RZ, RZ ;  /* 0x000000ffff087224 */ /* 0x000fe200078e00ff */
[----:B------:R-:W-:Y:S01]  /*b190*/  MOV R24, 0x8b7a8b04 ;  /* 0x8b7a8b0400187802 */ /* 0x000fe20000000f00 */
[----:B------:R-:W-:Y:S01]  /*b1a0*/  IMAD.MOV.U32 R25, RZ, RZ, 0x3ed0ee25 ;  /* 0x3ed0ee25ff197424 */ /* 0x000fe200078e00ff */
[----:B------:R-:W-:Y:S01]  /*b1b0*/  LOP3.LUT R3, R2, 0x3ff00000, RZ, 0xfc, !PT ;  /* 0x3ff0000002037812 */ /* 0x000fe200078efcff */
[----:B------:R-:W-:Y:S01]  /*b1c0*/  IMAD.MOV.U32 R2, RZ, RZ, R26 ;  /* 0x000000ffff027224 */ /* 0x000fe200078e001a */
        /* <DEDUP_REMOVED lines=56> */
.L_x_12000:
[----:B------:R-:W-:Y:S05]  /*b550*/  BSYNC B0 ;  /* 0x0000000000007941 */ /* 0x000fea0003800000 */
.L_x_11999:
[----:B------:R-:W-:Y:S04]  /*b560*/  BSSY B3, `(.L_x_12001) ;  /* 0x0000008000037945 */ /* 0x000fe80003800000 */
[----:B------:R-:W-:Y:S05]  /*b570*/  @P3 BRA P4, `(.L_x_12002) ;  /* 0x0000000000183947 */ /* 0x000fea0002000000 */
[----:B------:R-:W-:Y:S01]  /*b580*/  IMAD.MOV.U32 R4, RZ, RZ, R22 ;  /* 0x000000ffff047224 */ /* 0x000fe200078e0016 */
[----:B------:R-:W-:Y:S01]  /*b590*/  MOV R0, 0xb5e0 ;  /* 0x0000b5e000007802 */ /* 0x000fe20000000f00 */
[----:B------:R-:W-:Y:S02]  /*b5a0*/  IMAD.MOV.U32 R3, RZ, RZ, R23 ;  /* 0x000000ffff037224 */ /* 0x000fe400078e0017 */
[----:B------:R-:W-:Y:S02]  /*b5b0*/  IMAD.MOV.U32 R8, RZ, RZ, R20 ;  /* 0x000000ffff087224 */ /* 0x000fe400078e0014 */
[----:B------:R-:W-:-:S07]  /*b5c0*/  IMAD.MOV.U32 R9, RZ, RZ, R21 ;  /* 0x000000ffff097224 */ /* 0x000fce00078e0015 */
[----:B------:R-:W-:Y:S05]  /*b5d0*/  CALL.REL.NOINC `($__internal_14_$__cuda_sm20_div_rn_f64_full) ;  /* 0x000002c400a07944 */ /* 0x000fea0003c00000 */
.L_x_12002:
[----:B------:R-:W-:Y:S05]  /*b5e0*/  BSYNC B3 ;  /* 0x0000000000037941 */ /* 0x000fea0003800000 */
.L_x_12001:
        /* <DEDUP_REMOVED lines=70> */
[----:B------:R-:W-:Y:S02]  /*ba50*/  FSEL R2, R2, R6, !P0 ;  /* 0x0000000602027208 */ /* 0x000fe40004000000 */
[----:B------:R-:W-:Y:S01]  /*ba60*/  FSEL R3, R3, R7, !P0 ;  /* 0x0000000703037208 */ /* 0x000fe20004000000 */
[----:B------:R-:W-:Y:S01]  /*ba70*/  @!P1 IMAD.MOV.U32 R3, RZ, RZ, 0x3fe921fb ;  /* 0x3fe921fbff039424 */ /* 0x000fe200078e00ff */
[----:B------:R-:W-:-:S07]  /*ba80*/  @!P1 MOV R2, 0x54442d18 ;  /* 0x54442d1800029802 */ /* 0x000fce0000000f00 */
.L_x_12004:
[----:B------:R-:W-:Y:S05]  /*ba90*/  BSYNC B0 ;  /* 0x0000000000007941 */ /* 0x000fea0003800000 */
.L_x_12003:
[----:B------:R-:W-:Y:S02]  /*baa0*/  LOP3.LUT R3, R3, 0x80000000, R13, 0xb8, !PT ;  /* 0x8000000003037812 */ /* 0x000fe400078eb80d */
[----:B------:R-:W-:Y:S02]  /*bab0*/  FSEL R2, R8, R2, P2 ;  /* 0x0000000208027208 */ /* 0x000fe40001000000 */
[----:B------:R-:W-:Y:S01]  /*bac0*/  FSEL R3, R9, R3, P2 ;  /* 0x0000000309037208 */ /* 0x000fe20001000000 */
[----:B------:R-:W-:Y:S06]  /*bad0*/  BRA `(.L_x_11972) ;  /* 0x0000001000687947 */ /* 0x000fec0003800000 */
.L_x_11991:
[----:B------:R-:W0:Y:S01]  /*bae0*/  MUFU.RCP64H R3, 2.718280792236328125 ;  /* 0x4005bf0a00037908 */ /* 0x000e220000001800 */
[----:B------:R-:W-:Y:S01]  /*baf0*/  IMAD.MOV.U32 R6, RZ, RZ, -0x74eba897 ;  /* 0x8b145769ff067424 */ /* 0x000fe200078e00ff */
[----:B------:R-:W-:Y:S01]  /*bb00*/  FSETP.GEU.AND P1, PT, |R15|, 6.5827683646048100446e-37, PT ;  /* 0x036000000f00780b */ /* 0x000fe20003f2e200 */
[----:B------:R-:W-:Y:S01]  /*bb10*/  IMAD.MOV.U32 R7, RZ, RZ, 0x4005bf0a ;  /* 0x4005bf0aff077424 */ /* 0x000fe200078e00ff */
[----:B------:R-:W-:Y:S01]  /*bb20*/  BSSY B3, `(.L_x_12005) ;  /* 0x0000013000037945 */ /* 0x000fe20003800000 */
[----:B------:R-:W-:-:S06]  /*bb30*/  IMAD.MOV.U32 R2, RZ, RZ, 0x1 ;  /* 0x00000001ff027424 */ /* 0x000fcc00078e00ff */
        /* <DEDUP_REMOVED lines=8> */
[----:B----4-:R-:W-:-:S05]  /*bbc0*/  FFMA R0, RZ, 2.0897850990295410156, R5 ;  /* 0x4005bf0aff007823 */ /* 0x010fca0000000005 */
[----:B------:R-:W-:-:S13]  /*bbd0*/  FSETP.GT.AND P0, PT, |R0|, 1.469367938527859385e-39, PT ;  /* 0x001000000000780b */ /* 0x000fda0003f04200 */
[----:B------:R-:W-:Y:S05]  /*bbe0*/  @P0 BRA P1, `(.L_x_12006) ;  /* 0x0000000000180947 */ /* 0x000fea0000800000 */
[----:B------:R-:W-:Y:S01]  /*bbf0*/  IMAD.MOV.U32 R4, RZ, RZ, R14 ;  /* 0x000000ffff047224 */ /* 0x000fe200078e000e */
[----:B------:R-:W-:Y:S01]  /*bc00*/  MOV R0, 0xbc50 ;  /* 0x0000bc5000007802 */ /* 0x000fe20000000f00 */
[----:B------:R-:W-:Y:S02]  /*bc10*/  IMAD.MOV.U32 R3, RZ, RZ, R15 ;  /* 0x000000ffff037224 */ /* 0x000fe400078e000f */
[----:B------:R-:W-:Y:S02]  /*bc20*/  IMAD.MOV.U32 R8, RZ, RZ, -0x74eba897 ;  /* 0x8b145769ff087424 */ /* 0x000fe400078e00ff */
[----:B------:R-:W-:-:S07]  /*bc30*/  IMAD.MOV.U32 R9, RZ, RZ, 0x4005bf0a ;  /* 0x4005bf0aff097424 */ /* 0x000fce00078e00ff */
[----:B------:R-:W-:Y:S05]  /*bc40*/  CALL.REL.NOINC `($__internal_14_$__cuda_sm20_div_rn_f64_full) ;  /* 0x000002c000047944 */ /* 0x000fea0003c00000 */
.L_x_12006:
[----:B------:R-:W-:Y:S05]  /*bc50*/  BSYNC B3 ;  /* 0x0000000000037941 */ /* 0x000fea0003800000 */
.L_x_12005:
[----:B------:R-:W0:Y:S01]  /*bc60*/  MUFU.RCP64H R3, 2.718280792236328125 ;  /* 0x4005bf0a00037908 */ /* 0x000e220000001800 */
[----:B------:R-:W-:Y:S01]  /*bc70*/  MOV R6, 0x8b145769 ;  /* 0x8b14576900067802 */ /* 0x000fe20000000f00 */
[----:B------:R-:W-:Y:S01]  /*bc80*/  IMAD.MOV.U32 R7, RZ, RZ, 0x4005bf0a ;  /* 0x4005bf0aff077424 */ /* 0x000fe200078e00ff */
[----:B------:R-:W-:Y:S01]  /*bc90*/  FSETP.GEU.AND P1, PT, |R13|, 6.5827683646048100446e-37, PT ;  /* 0x036000000d00780b */ /* 0x000fe20003f2e200 */
[----:B------:R-:W-:Y:S01]  /*bca0*/  IMAD.MOV.U32 R2, RZ, RZ, 0x1 ;  /* 0x00000001ff027424 */ /* 0x000fe200078e00ff */
[----:B------:R-:W-:Y:S01]  /*bcb0*/  BSSY B3, `(.L_x_12007) ;  /* 0x0000015000037945 */ /* 0x000fe20003800000 */
[----:B------:R-:W-:-:S04]  /*bcc0*/  DADD R18, -RZ, |R4| ;  /* 0x00000000ff127229 */ /* 0x000fc80000000504 */
        /* <DEDUP_REMOVED lines=8> */
[----:B------:R-:W-:-:S05]  /*bd50*/  FFMA R0, RZ, 2.0897850990295410156, R3 ;  /* 0x4005bf0aff007823 */ /* 0x000fca0000000003 */
        /* <DEDUP_REMOVED lines=8> */
[----:B------:R-:W-:Y:S02]  /*bde0*/  IMAD.MOV.U32 R2, RZ, RZ, R4 ;  /* 0x000000ffff027224 */ /* 0x000fe400078e0004 */
[----:B------:R-:W-:-:S07]  /*bdf0*/  IMAD.MOV.U32 R3, RZ, RZ, R5 ;  /* 0x000000ffff037224 */ /* 0x000fce00078e0005 */
.L_x_12008:
[----:B------:R-:W-:Y:S05]  /*be00*/  BSYNC B3 ;  /* 0x0000000000037941 */ /* 0x000fea0003800000 */
.L_x_12007:
[----:B------:R-:W-:Y:S01]  /*be10*/  DADD R6, -RZ, |R2| ;  /* 0x00000000ff067229 */ /* 0x000fe20000000502 */
[----:B------:R-:W-:Y:S01]  /*be20*/  UMOV UR4, 0xffffffff ;  /* 0xffffffff00047882 */ /* 0x000fe20000000000 */
[----:B------:R-:W-:Y:S01]  /*be30*/  IMAD.MOV.U32 R2, RZ, RZ, RZ ;  /* 0x000000ffff027224 */ /* 0x000fe200078e00ff */
[----:B------:R-:W-:Y:S01]  /*be40*/  UMOV UR5, 0x7fefffff ;  /* 0x7fefffff00057882 */ /* 0x000fe20000000000 */
[----:B------:R-:W-:Y:S01]  /*be50*/  IMAD.MOV.U32 R10, RZ, RZ, 0x0 ;  /* 0x00000000ff0a7424 */ /* 0x000fe200078e00ff */
[----:B------:R-:W-:Y:S01]  /*be60*/  UMOV UR6, UR5 ;  /* 0x0000000500067c82 */ /* 0x000fe20008000000 */
[----:B------:R-:W-:Y:S01]  /*be70*/  IMAD.MOV.U32 R11, RZ, RZ, 0x3fd80000 ;  /* 0x3fd80000ff0b7424 */ /* 0x000fe200078e00ff */
[----:B------:R-:W-:Y:S01]  /*be80*/  DADD R20, -RZ, |R14| ;  /* 0x00000000ff147229 */ /* 0x000fe2000000050e */
[----:B------:R-:W-:Y:S01]  /*be90*/  BSSY B0, `(.L_x_12009) ;  /* 0x0000086000007945 */ /* 0x000fe20003800000 */
[----:B------:R-:W-:Y:S02]  /*bea0*/  FSETP.GEU.AND P4, PT, |R23|, 6.5827683646048100446e-37, PT ;  /* 0x036000001700780b */ /* 0x000fe40003f8e200 */
[----:B------:R-:W-:-:S02]  /*beb0*/  ISETP.GT.U32.AND P1, PT, R6, R18, PT ;  /* 0x000000120600720c */ /* 0x000fc40003f24070 */
[----:B------:R-:W-:Y:S02]  /*bec0*/  ISETP.LT.U32.AND P0, PT, R6, R18, PT ;  /* 0x000000120600720c */ /* 0x000fe40003f01070 */
[CC--:B------:R-:W-:Y:S02]  /*bed0*/  ISETP.GT.U32.AND.EX P1, PT, R7.reuse, R19.reuse, PT, P1 ;  /* 0x000000130700720c */ /* 0x0c0fe40003f24110 */
[CC--:B------:R-:W-:Y:S02]  /*bee0*/  ISETP.LT.U32.AND.EX P0, PT, R7.reuse, R19.reuse, PT, P0 ;  /* 0x000000130700720c */ /* 0x0c0fe40003f01100 */
[CC--:B------:R-:W-:Y:S02]  /*bef0*/  SEL R27, R7.reuse, R19.reuse, P1 ;  /* 0x00000013071b7207 */ /* 0x0c0fe40000800000 */
[----:B------:R-:W-:Y:S02]  /*bf00*/  SEL R28, R7, R19, P0 ;  /* 0x00000013071c7207 */ /* 0x000fe40000000000 */
[----:B------:R-:W-:-:S02]  /*bf10*/  LOP3.LUT R0, R27, 0xffc00000, RZ, 0xc0, !PT ;  /* 0xffc000001b007812 */ /* 0x000fc400078ec0ff */
[----:B------:R-:W-:Y:S02]  /*bf20*/  SEL R24, R6, R18, P0 ;  /* 0x0000001206187207 */ /* 0x000fe40000000000 */
[----:B------:R-:W-:Y:S02]  /*bf30*/  IADD3 R3, -R0, 0x7fd00000, RZ ;  /* 0x7fd0000000037810 */ /* 0x000fe40007ffe1ff */
[----:B------:R-:W-:Y:S02]  /*bf40*/  MOV R25, R28 ;  /* 0x0000001c00197202 */ /* 0x000fe40000000f00 */
[----:B------:R-:W-:Y:S01]  /*bf50*/  SEL R26, R6, R18, P1 ;  /* 0x00000012061a7207 */ /* 0x000fe20000800000 */
[----:B------:R-:W-:Y:S01]  /*bf60*/  IMAD.U32 R6, RZ, RZ, UR6 ;  /* 0x00000006ff067e24 */ /* 0x000fe2000f8e00ff */
[----:B------:R-:W-:Y:S02]  /*bf70*/  DADD R18, -RZ, |R12| ;  /* 0x00000000ff127229 */ /* 0x000fe4000000050c */
[----:B------:R-:W-:-:S02]  /*bf80*/  DMUL R4, R2, R24 ;  /* 0x0000001802047228 */ /* 0x000fc40000000000 */
[----:B------:R-:W-:-:S06]  /*bf90*/  DMUL R2, R2, R26 ;  /* 0x0000001a02027228 */ /* 0x000fcc0000000000 */
[----:B------:R-:W-:-:S08]  /*bfa0*/  DMUL R4, R4, R4 ;  /* 0x0000000404047228 */ /* 0x000fd00000000000 */
[----:B------:R-:W-:-:S08]  /*bfb0*/  DFMA R4, R2, R2, R4 ;  /* 0x000000020204722b */ /* 0x000fd00000000004 */
[----:B------:R-:W-:Y:S02]  /*bfc0*/  DSETP.MIN.AND P0, P1, R4, UR4, PT ;  /* 0x0000000404007e2a */ /* 0x000fe4000b900000 */
[----:B------:R-:W-:-:S05]  /*bfd0*/  IMAD.MOV.U32 R2, RZ, RZ, R5 ;  /* 0x000000ffff027224 */ /* 0x000fca00078e0005 */
        /* <DEDUP_REMOVED lines=15> */
[----:B------:R-:W-:Y:S02]  /*c0d0*/  LOP3.LUT R3, R0, 0x100000, RZ, 0xfc, !PT ;  /* 0x0010000000037812 */ /* 0x000fe400078efcff */
[----:B------:R-:W-:-:S05]  /*c0e0*/  MOV R2, RZ ;  /* 0x000000ff00027202 */ /* 0x000fca0000000f00 */
        /* <DEDUP_REMOVED lines=9> */
[----:B------:R-:W-:Y:S01]  /*c180*/  @!P1 FSEL R24, R26, R8, !P0 ;  /* 0x000000081a189208 */ /* 0x000fe20004000000 */
[----:B------:R-:W-:Y:S01]  /*c190*/  IMAD.MOV.U32 R27, RZ, RZ, -0x3ff ;  /* 0xfffffc01ff1b7424 */ /* 0x000fe200078e00ff */
[----:B------:R-:W-:Y:S01]  /*c1a0*/  ISETP.GT.AND P2, PT, R28, 0xfffff, PT ;  /* 0x000fffff1c00780c */ /* 0x000fe20003f44270 */
[----:B------:R-:W-:Y:S02]  /*c1b0*/  IMAD.MOV.U32 R3, RZ, RZ, R28 ;  /* 0x000000ffff037224 */ /* 0x000fe400078e001c */
[----:B------:R-:W-:Y:S02]  /*c1c0*/  IMAD.MOV.U32 R2, RZ, RZ, R24 ;  /* 0x000000ffff027224 */ /* 0x000fe400078e0018 */
[----:B------:R-:W-:-:S08]  /*c1d0*/  DFMA R6, -R18, R4, 1 ;  /* 0x3ff000001206742b */ /* 0x000fd00000000104 */
[----:B------:R-:W-:Y:S01]  /*c1e0*/  @!P2 DMUL R2, R2, 1.80143985094819840000e+16 ;  /* 0x435000000202a828 */ /* 0x000fe20000000000 */
[----:B------:R-:W-:Y:S01]  /*c1f0*/  @!P2 MOV R27, 0xfffffbcb ;  /* 0xfffffbcb001ba802 */ /* 0x000fe20000000f00 */
[----:B------:R-:W-:-:S08]  /*c200*/  DFMA R4, R4, R6, R4 ;  /* 0x000000060404722b */ /* 0x000fd00000000004 */
[----:B------:R-:W-:Y:S01]  /*c210*/  @!P2 IMAD.MOV.U32 R28, RZ, RZ, R3 ;  /* 0x000000ffff1ca224 */ /* 0x000fe200078e0003 */
[----:B------:R-:W-:Y:S01]  /*c220*/  DMUL R6, R22, R4 ;  /* 0x0000000416067228 */ /* 0x000fe20000000000 */
[----:B------:R-:W-:Y:S02]  /*c230*/  @!P2 IMAD.MOV.U32 R24, RZ, RZ, R2 ;  /* 0x000000ffff18a224 */ /* 0x000fe400078e0002 */
[----:B------:R-:W-:-:S05]  /*c240*/  VIADD R0, R28, 0xffffffff ;  /* 0xffffffff1c007836 */ /* 0x000fca0000000000 */
        /* <DEDUP_REMOVED lines=8> */
[----:B------:R-:W-:-:S07]  /*c2d0*/  FSETP.GT.AND P3, PT, |R0|, 1.469367938527859385e-39, PT ;  /* 0x001000000000780b */ /* 0x000fce0003f64200 */
[----:B------:R-:W-:Y:S02]  /*c2e0*/  @P0 FSEL R20, R6, RZ, P1 ;  /* 0x000000ff06140208 */ /* 0x000fe40000800000 */
[----:B------:R-:W-:Y:S01]  /*c2f0*/  @P0 FSEL R21, R7, -QNAN , P1 ;  /* 0xfff0000007150808 */ /* 0x000fe20000800000 */
[----:B------:R-:W-:Y:S06]  /*c300*/  @P0 BRA `(.L_x_12010) ;  /* 0x0000000000f80947 */ /* 0x000fec0003800000 */
[----:B------:R-:W-:Y:S01]  /*c310*/  LOP3.LUT R0, R28, 0x800fffff, RZ, 0xc0, !PT ;  /* 0x800fffff1c007812 */ /* 0x000fe200078ec0ff */
[----:B------:R-:W-:Y:S01]  /*c320*/  IMAD.MOV.U32 R2, RZ, RZ, R24 ;  /* 0x000000ffff027224 */ /* 0x000fe200078e0018 */
[----:B------:R-:W-:Y:S01]  /*c330*/  UMOV UR4, 0x3ae80f1e ;  /* 0x3ae80f1e00047882 */ /* 0x000fe20000000000 */
[----:B------:R-:W-:Y:S01]  /*c340*/  IMAD.MOV.U32 R8, RZ, RZ, RZ ;  /* 0x000000ffff087224 */ /* 0x000fe200078e00ff */
[----:B------:R-:W-:Y:S01]  /*c350*/  LOP3.LUT R3, R0, 0x3ff00000, RZ, 0xfc, !PT ;  /* 0x3ff0000000037812 */ /* 0x000fe200078efcff */
[----:B------:R-:W-:Y:S01]  /*c360*/  IMAD.MOV.U32 R24, RZ, RZ, -0x748574fc ;  /* 0x8b7a8b04ff187424 */ /* 0x000fe200078e00ff */
        /* <DEDUP_REMOVED lines=56> */
.L_x_12010:
[----:B------:R-:W-:Y:S05]  /*c6f0*/  BSYNC B0 ;  /* 0x0000000000007941 */ /* 0x000fea0003800000 */
.L_x_12009:
        /* <DEDUP_REMOVED lines=8> */
.L_x_12012:
[----:B------:R-:W-:Y:S05]  /*c780*/  BSYNC B3 ;  /* 0x0000000000037941 */ /* 0x000fea0003800000 */
.L_x_12011:
[----:B------:R-:W-:Y:S01]  /*c790*/  DSETP.NEU.AND P0, PT, R18, RZ, PT ;  /* 0x000000ff1200722a */ /* 0x000fe20003f0d000 */
[----:B------:R-:W-:Y:S01]  /*c7a0*/  BSSY B0, `(.L_x_12013) ;  /* 0x000004a000007945 */ /* 0x000fe20003800000 */
[----:B------:R-:W-:Y:S01]  /*c7b0*/  DADD R8, |R12|, |R14| ;  /* 0x000000000c087229 */ /* 0x000fe2000000060e */
[----:B------:R-:W-:Y:S01]  /*c7c0*/  CS2R R2, SRZ ;  /* 0x0000000000027805 */ /* 0x000fe2000001ff00 */
[----:B------:R-:W-:-:S06]  /*c7d0*/  DADD R18, R20, 1 ;  /* 0x3ff0000014127429 */ /* 0x000fcc0000000000 */
        /* <DEDUP_REMOVED lines=70> */
.L_x_12014:
[----:B------:R-:W-:Y:S05]  /*cc40*/  BSYNC B0 ;  /* 0x0000000000007941 */ /* 0x000fea0003800000 */
.L_x_12013:
[----:B------:R-:W-:Y:S02]  /*cc50*/  LOP3.LUT R3, R3, 0x80000000, R13, 0xb8, !PT ;  /* 0x8000000003037812 */ /* 0x000fe400078eb80d */
[----:B------:R-:W-:Y:S02]  /*cc60*/  FSEL R2, R8, R2, P2 ;  /* 0x0000000208027208 */ /* 0x000fe40001000000 */
[----:B------:R-:W-:-:S07]  /*cc70*/  FSEL R3, R9, R3, P2 ;  /* 0x0000000309037208 */ /* 0x000fce0001000000 */
.L_x_11972:
[----:B------:R-:W-:Y:S05]  /*cc80*/  BSYNC B2 ;  /* 0x0000000000027941 */ /* 0x000fea0003800000 */
.L_x_11961:
[----:B------:R-:W-:Y:S01]  /*cc90*/  UMOV UR4, 0xfefa39ef ;  /* 0xfefa39ef00047882 */ /* 0x000fe20000000000 */
[----:B------:R-:W-:Y:S01]  /*cca0*/  UMOV UR5, 0x3fe62e42 ;  /* 0x3fe62e4200057882 */ /* 0x000fe20000000000 */
[----:B------:R-:W-:Y:S01]  /*ccb0*/  LOP3.LUT R13, R3, 0x80000000, R13, 0xb8, !PT ;  /* 0x80000000030d7812 */ /* 0x000fe200078eb80d */
[----:B------:R-:W-:Y:S01]  /*ccc0*/  DADD R18, R18, UR4 ;  /* 0x0000000412127e29 */ /* 0x000fe20008000000 */
[----:B------:R-:W-:-:S09]  /*ccd0*/  IMAD.MOV.U32 R12, RZ, RZ, R2 ;  /* 0x000000ffff0c7224 */ /* 0x000fd200078e0002 */
[----:B------:R-:W-:Y:S02]  /*cce0*/  LOP3.LUT R15, R19, 0x80000000, R15, 0xb8, !PT ;  /* 0x80000000130f7812 */ /* 0x000fe400078eb80f */
[----:B------:R-:W-:Y:S01]  /*ccf0*/  MOV R14, R18 ;  /* 0x00000012000e7202 */ /* 0x000fe20000000f00 */
[----:B------:R-:W-:Y:S06]  /*cd00*/  BRA `(.L_x_11885) ;  /* 0x0000000000447947 */ /* 0x000fec0003800000 */
.L_x_11883:
[----:B------:R-:W-:-:S14]  /*cd10*/  DSETP.NEU.AND P0, PT, R18, +INF , PT ;  /* 0x7ff000001200742a */ /* 0x000fdc0003f0d000 */
[----:B------:R-:W-:Y:S01]  /*cd20*/  @!P0 DADD R12, R12, R12 ;  /* 0x000000000c0c8229 */ /* 0x000fe2000000000c */
[----:B------:R-:W-:Y:S10]  /*cd30*/  @!P0 BRA `(.L_x_11885) ;  /* 0x0000000000388947 */ /* 0x000ff40003800000 */
[----:B------:R-:W-:-:S14]  /*cd40*/  DSETP.NEU.AND P0, PT, R20, +INF , PT ;  /* 0x7ff000001400742a */ /* 0x000fdc0003f0d000 */
[----:B------:R-:W-:Y:S01]  /*cd50*/  @!P0 DADD R2, R14, R14 ;  /* 0x000000000e028229 */ /* 0x000fe2000000000e */
[----:B------:R-:W-:Y:S02]  /*cd60*/  @!P0 IMAD.MOV.U32 R14, RZ, RZ, R12 ;  /* 0x000000ffff0e8224 */ /* 0x000fe400078e000c */
[----:B------:R-:W-:-:S07]  /*cd70*/  @!P0 IMAD.MOV.U32 R15, RZ, RZ, R13 ;  /* 0x000000ffff0f8224 */ /* 0x000fce00078e000d */
[----:B------:R-:W-:Y:S02]  /*cd80*/  @!P0 IMAD.MOV.U32 R12, RZ, RZ, R2 ;  /* 0x000000ffff0c8224 */ /* 0x000fe400078e0002 */
[----:B------:R-:W-:Y:S01]  /*cd90*/  @!P0 IMAD.MOV.U32 R13, RZ, RZ, R3 ;  /* 0x000000ffff0d8224 */ /* 0x000fe200078e0003 */
[----:B------:R-:W-:Y:S06]  /*cda0*/  @!P0 BRA `(.L_x_11885) ;  /* 0x00000000001c8947 */ /* 0x000fec0003800000 */
[----:B------:R-:W-:-:S14]  /*cdb0*/  DSETP.NEU.AND P0, PT, R12, RZ, PT ;  /* 0x000000ff0c00722a */ /* 0x000fdc0003f0d000 */
[----:B------:R-:W-:Y:S02]  /*cdc0*/  @P0 DADD R2, RZ, R14 ;  /* 0x00000000ff020229 */ /* 0x000fe4000000000e */
[----:B------:R-:W-:-:S08]  /*cdd0*/  @P0 DADD R4, RZ, R12 ;  /* 0x00000000ff040229 */ /* 0x000fd0000000000c */
[----:B------:R-:W-:-:S10]  /*cde0*/  @P0 DADD R12, R2, R4 ;  /* 0x00000000020c0229 */ /* 0x000fd40000000004 */
[----:B------:R-:W-:Y:S02]  /*cdf0*/  @P0 IMAD.MOV.U32 R14, RZ, RZ, R12 ;  /* 0x000000ffff0e0224 */ /* 0x000fe400078e000c */
[----:B------:R-:W-:-:S06]  /*ce00*/  @P0 IMAD.MOV.U32 R15, RZ, RZ, R13 ;  /* 0x000000ffff0f0224 */ /* 0x000fcc00078e000d */
[----:B------:R-:W-:-:S11]  /*ce10*/  @!P0 DADD R14, R14, R14 ;  /* 0x000000000e0e8229 */ /* 0x000fd6000000000e */
.L_x_11885:
[----:B------:R-:W-:Y:S05]  /*ce20*/  BSYNC B1 ;  /* 0x0000000000017941 */ /* 0x000fea0003800000 */
.L_x_11882:
[----:B------:R-:W4:Y:S02]  /*ce30*/  LDC.U8 R2, c[0x0][0x421] ;  /* 0x00010840ff027b82 */ /* 0x000f240000000000 */
[----:B----4-:R-:W-:-:S04]  /*ce40*/  PRMT R0, R2, 0x9910, RZ ;  /* 0x0000991002007816 */ /* 0x010fc800000000ff */
        /* <DEDUP_REMOVED lines=13> */
.L_x_12018:
[----:B------:R-:W0:Y:S02]  /*cf20*/  F2I.S64.F64.TRUNC R12, R12 ;  /* 0x0000000c000c7311 */ /* 0x000e24000030d900 */
[----:B0-----:R-:W-:-:S05]  /*cf30*/  IMAD.MOV.U32 R3, RZ, RZ, R12 ;  /* 0x000000ffff037224 */ /* 0x001fca00078e000c */
[----:B------:R0:W-:Y:S01]  /*cf40*/  STG.E.U8 desc[UR36][R16.64], R3 ;  /* 0x0000000310007986 */ /* 0x0001e2000c101124 */
[----:B------:R-:W-:Y:S05]  /*cf50*/  BRA `(.L_x_12020) ;  /* 0x0000001000087947 */ /* 0x000fea0003800000 */
.L_x_12017:
        /* <DEDUP_REMOVED lines=9> */
.L_x_12022:
[----:B------:R-:W0:Y:S02]  /*cff0*/  F2I.F64.TRUNC R13, R12 ;  /* 0x0000000c000d7311 */ /* 0x000e24000030d100 */
[----:B0-----:R3:W-:Y:S01]  /*d000*/  STG.E desc[UR36][R16.64], R13 ;  /* 0x0000000d10007986 */ /* 0x0017e2000c101924 */
[----:B------:R-:W-:Y:S05]  /*d010*/  BRA `(.L_x_12020) ;  /* 0x0000000c00d87947 */ /* 0x000fea0003800000 */
.L_x_12021:
[----:B------:R-:W0:Y:S02]  /*d020*/  F2I.F64.TRUNC R13, R12 ;  /* 0x0000000c000d7311 */ /* 0x000e24000030d100 */
[----:B0-----:R2:W-:Y:S01]  /*d030*/  STG.E.U16 desc[UR36][R16.64], R13 ;  /* 0x0000000d10007986 */ /* 0x0015e2000c101524 */
[----:B------:R-:W-:Y:S05]  /*d040*/  BRA `(.L_x_12020) ;  /* 0x0000000c00cc7947 */ /* 0x000fea0003800000 */
.L_x_12016:
        /* <DEDUP_REMOVED lines=13> */
.L_x_12024:
        /* <DEDUP_REMOVED lines=8> */
.L_x_12023:
        /* <DEDUP_REMOVED lines=9> */
[----:B------:R-:W-:Y:S02]  /*d230*/  DSETP.GEU.AND P0, PT, |R14|, UR4, PT ;  /* 0x000000040e007e2a */ /* 0x000fe4000bf0e200 */
[----:B------:R-:W-:-:S05]  /*d240*/  DSETP.GEU.AND P1, PT, |R12|, UR4, PT ;  /* 0x000000040c007e2a */ /* 0x000fca000bf2e200 */
[----:B------:R-:W1:Y:S07]  /*d250*/  F2F.F32.F64 R2, R12 ;  /* 0x0000000c00027310 */ /* 0x000e6e0000301000 */
[----:B0-----:R-:W-:Y:S02]  /*d260*/  @!P0 FMUL R3, R3, 1.175494350822287508e-38 ;  /* 0x0080000003038820 */ /* 0x001fe40000400000 */
[----:B-1----:R-:W-:-:S05]  /*d270*/  @!P1 FMUL R2, R2, 1.175494350822287508e-38 ;  /* 0x0080000002029820 */ /* 0x002fca0000400000 */
[----:B------:R0:W-:Y:S01]  /*d280*/  STG.E.64 desc[UR36][R16.64], R2 ;  /* 0x0000000210007986 */ /* 0x0001e2000c101b24 */
[----:B------:R-:W-:Y:S05]  /*d290*/  BRA `(.L_x_12020) ;  /* 0x0000000c00387947 */ /* 0x000fea0003800000 */
.L_x_12026:
        /* <DEDUP_REMOVED lines=8> */
[----:B------:R-:W-:-:S05]  /*d320*/  F2FP.F16.F32.PACK_AB R3, R0, R3 ;  /* 0x000000030003723e */ /* 0x000fca00000000ff */
[----:B------:R0:W-:Y:S01]  /*d330*/  STG.E desc[UR36][R16.64], R3 ;  /* 0x0000000310007986 */ /* 0x0001e2000c101924 */
[----:B------:R-:W-:Y:S05]  /*d340*/  BRA `(.L_x_12020) ;  /* 0x0000000c000c7947 */ /* 0x000fea0003800000 */
.L_x_12025:
[----:B------:R0:W-:Y:S01]  /*d350*/  STG.E.64 desc[UR36][R16.64], R12 ;  /* 0x0000000c10007986 */ /* 0x0001e2000c101b24 */
[----:B------:R-:W-:Y:S05]  /*d360*/  BRA `(.L_x_12020) ;  /* 0x0000000c00047947 */ /* 0x000fea0003800000 */
.L_x_12015:
        /* <DEDUP_REMOVED lines=9> */
[----:B------:R-:W-:-:S06]  /*d400*/  DSETP.NEU.OR P0, PT, R12, RZ, P0 ;  /* 0x000000ff0c00722a */ /* 0x000fcc000070d400 */
[----:B------:R-:W-:-:S05]  /*d410*/  SEL R3, RZ, 0x1, !P0 ;  /* 0x00000001ff037807 */ /* 0x000fca0004000000 */
[----:B------:R0:W-:Y:S01]  /*d420*/  STG.E.U8 desc[UR36][R16.64], R3 ;  /* 0x0000000310007986 */ /* 0x0001e2000c101124 */
[----:B------:R-:W-:Y:S05]  /*d430*/  BRA `(.L_x_12020) ;  /* 0x0000000800d07947 */ /* 0x000fea0003800000 */
.L_x_12029:
[----:B------:R0:W-:Y:S01]  /*d440*/  STG.E.128 desc[UR36][R16.64], R12 ;  /* 0x0000000c10007986 */ /* 0x0001e2000c101d24 */
[----:B------:R-:W-:Y:S05]  /*d450*/  BRA `(.L_x_12020) ;  /* 0x0000000800c87947 */ /* 0x000fea0003800000 */
.L_x_12028:
        /* <DEDUP_REMOVED lines=25> */
.L_x_12033:
[----:B------:R-:W-:Y:S05]  /*d5f0*/  BSYNC B0 ;  /* 0x0000000000007941 */ /* 0x000fea0003800000 */
.L_x_12032:
[----:B------:R-:W-:-:S05]  /*d600*/  LOP3.LUT R3, R0, R3, RZ, 0xfc, !PT ;  /* 0x0000000300037212 */ /* 0x000fca00078efcff */
[----:B------:R0:W-:Y:S01]  /*d610*/  STG.E.U8 desc[UR36][R16.64], R3 ;  /* 0x0000000310007986 */ /* 0x0001e2000c101124 */
[----:B------:R-:W-:Y:S05]  /*d620*/  BRA `(.L_x_12020) ;  /* 0x0000000800547947 */ /* 0x000fea0003800000 */
.L_x_12031:
        /* <DEDUP_REMOVED lines=17> */
.L_x_12035:
[----:B------:R-:W-:Y:S01]  /*d740*/  IMAD.MOV.U32 R0, RZ, RZ, 0x7f ;  /* 0x0000007fff007424 */ /* 0x000fe200078e00ff */
[----:B------:R-:W-:-:S04]  /*d750*/  ISETP.GT.U32.AND P0, PT, R2, 0x7f800000, PT ;  /* 0x7f8000000200780c */ /* 0x000fc80003f04070 */
[----:B------:R-:W-:-:S09]  /*d760*/  SEL R0, R0, 0x7c, P0 ;  /* 0x0000007c00007807 */ /* 0x000fd20000000000 */
.L_x_12036:
[----:B------:R-:W-:Y:S05]  /*d770*/  BSYNC B0 ;  /* 0x0000000000007941 */ /* 0x000fea0003800000 */
.L_x_12034:
[----:B------:R-:W-:-:S04]  /*d780*/  LOP3.LUT R2, R3, 0x80000000, RZ, 0xc0, !PT ;  /* 0x8000000003027812 */ /* 0x000fc800078ec0ff */
[----:B------:R-:W-:-:S04]  /*d790*/  SHF.R.U32.HI R3, RZ, 0x18, R2 ;  /* 0x00000018ff037819 */ /* 0x000fc80000011602 */
[----:B------:R-:W-:-:S05]  /*d7a0*/  LOP3.LUT R3, R0, R3, RZ, 0xfc, !PT ;  /* 0x0000000300037212 */ /* 0x000fca00078efcff */
[----:B------:R0:W-:Y:S01]  /*d7b0*/  STG.E.U8 desc[UR36][R16.64], R3 ;  /* 0x0000000310007986 */ /* 0x0001e2000c101124 */
[----:B------:R-:W-:Y:S05]  /*d7c0*/  BRA `(.L_x_12020) ;  /* 0x0000000400ec7947 */ /* 0x000fea0003800000 */
.L_x_12030:
        /* <DEDUP_REMOVED lines=8> */
.L_x_12027:
        /* <DEDUP_REMOVED lines=11> */
.L_x_12039:
        /* <DEDUP_REMOVED lines=21> */
.L_x_12042:
[----:B------:R-:W-:-:S04]  /*da50*/  LOP3.LUT R2, R3, 0x80000000, RZ, 0xc0, !PT ;  /* 0x8000000003027812 */ /* 0x000fc800078ec0ff */
[----:B------:R-:W-:-:S04]  /*da60*/  SHF.R.U32.HI R3, RZ, 0x18, R2 ;  /* 0x00000018ff037819 */ /* 0x000fc80000011602 */
[----:B------:R-:W-:-:S04]  /*da70*/  LOP3.LUT R0, R0, R3, RZ, 0xfc, !PT ;  /* 0x0000000300007212 */ /* 0x000fc800078efcff */
[----:B------:R-:W-:-:S07]  /*da80*/  PRMT R8, R0, 0x7610, R8 ;  /* 0x0000761000087816 */ /* 0x000fce0000000008 */
.L_x_12041:
[----:B------:R-:W-:Y:S05]  /*da90*/  BSYNC B0 ;  /* 0x0000000000007941 */ /* 0x000fea0003800000 */
.L_x_12040:
[----:B------:R0:W-:Y:S01]  /*daa0*/  STG.E.U8 desc[UR36][R16.64], R8 ;  /* 0x0000000810007986 */ /* 0x0001e2000c101124 */
[----:B------:R-:W-:Y:S05]  /*dab0*/  BRA `(.L_x_12020) ;  /* 0x0000000400307947 */ /* 0x000fea0003800000 */
.L_x_12038:
        /* <DEDUP_REMOVED lines=21> */
.L_x_12045:
[----:B------:R-:W-:-:S04]  /*dc10*/  LOP3.LUT R2, R3, 0x80000000, RZ, 0xc0, !PT ;  /* 0x8000000003027812 */ /* 0x000fc800078ec0ff */
[----:B------:R-:W-:-:S04]  /*dc20*/  SHF.R.U32.HI R3, RZ, 0x18, R2 ;  /* 0x00000018ff037819 */ /* 0x000fc80000011602 */
[----:B------:R-:W-:-:S04]  /*dc30*/  LOP3.LUT R0, R0, R3, RZ, 0xfc, !PT ;  /* 0x0000000300007212 */ /* 0x000fc800078efcff */
[----:B------:R-:W-:-:S07]  /*dc40*/  PRMT R8, R0, 0x7610, R8 ;  /* 0x0000761000087816 */ /* 0x000fce0000000008 */
.L_x_12044:
[----:B------:R-:W-:Y:S05]  /*dc50*/  BSYNC B0 ;  /* 0x0000000000007941 */ /* 0x000fea0003800000 */
.L_x_12043:
[----:B------:R0:W-:Y:S01]  /*dc60*/  STG.E.U8 desc[UR36][R16.64], R8 ;  /* 0x0000000810007986 */ /* 0x0001e2000c101124 */
[----:B------:R-:W-:Y:S05]  /*dc70*/  BRA `(.L_x_12020) ;  /* 0x0000000000c07947 */ /* 0x000fea0003800000 */
.L_x_12037:
        /* <DEDUP_REMOVED lines=26> */
.L_x_12019:
        /* <DEDUP_REMOVED lines=16> */
.L_x_12048:
[----:B------:R-:W-:Y:S05]  /*df20*/  BRA `(.L_x_12020) ;  /* 0x0000000000147947 */ /* 0x000fea0003800000 */
.L_x_12047:
[----:B------:R-:W0:Y:S02]  /*df30*/  F2I.U64.F64.TRUNC R12, R12 ;  /* 0x0000000c000c7311 */ /* 0x000e24000030d800 */
[----:B0-----:R0:W-:Y:S01]  /*df40*/  STG.E.64 desc[UR36][R16.64], R12 ;  /* 0x0000000c10007986 */ /* 0x0011e2000c101b24 */
[----:B------:R-:W-:Y:S05]  /*df50*/  BRA `(.L_x_12020) ;  /* 0x0000000000087947 */ /* 0x000fea0003800000 */
.L_x_12046:
[----:B------:R-:W0:Y:S02]  /*df60*/  F2I.U32.F64.TRUNC R13, R12 ;  /* 0x0000000c000d7311 */ /* 0x000e24000030d000 */
[----:B0-----:R0:W-:Y:S02]  /*df70*/  STG.E desc[UR36][R16.64], R13 ;  /* 0x0000000d10007986 */ /* 0x0011e4000c101924 */
.L_x_12020:
[----:B0-----:R-:W0:Y:S01]  /*df80*/  S2R R0, SR_TID.X ;  /* 0x0000000000007919 */ /* 0x001e220000002100 */
[----:B------:R-:W0:Y:S02]  /*df90*/  S2R R3, SR_CTAID.X ;  /* 0x0000000000037919 */ /* 0x000e240000002500 */
[----:B0-----:R-:W-:-:S05]  /*dfa0*/  LEA R0, R3, R0, 0x9 ;  /* 0x0000000003007211 */ /* 0x001fca00078e48ff */
[----:B------:R-:W-:-:S07]  /*dfb0*/  VIADD R2, R0, 0x80 ;  /* 0x0000008000027836 */ /* 0x000fce0000000000 */
.L_x_11847:
[----:B------:R-:W-:Y:S05]  /*dfc0*/  BSYNC B6 ;  /* 0x0000000000067941 */ /* 0x000fea0003800000 */
.L_x_11846:
[----:B------:R-:W-:Y:S01]  /*dfd0*/  ULDC UR4, c[0x0][0x210] ;  /* 0x0000840000047ab9 */ /* 0x000fe20000000800 */
[----:B------:R-:W-:Y:S01]  /*dfe0*/  BSSY B6, `(.L_x_12049) ;  /* 0x0000df3000067945 */ /* 0x000fe20003800000 */
[----:B------:R-:W-:-:S13]  /*dff0*/  ISETP.GE.AND P0, PT, R2, UR4, PT ;  /* 0x0000000402007c0c */ /* 0x000fda000bf06270 */
[----:B------:R-:W-:Y:S05]  /*e000*/  @P0 BRA `(.L_x_12050) ;  /* 0x000000dc00c00947 */ /* 0x000fea0003800000 */
[----:B------:R-:W0:Y:S01]  /*e010*/  LDC R8, c[0x0][0x218] ;  /* 0x00008600ff087b82 */ /* 0x000e220000000800 */
[----:B------:R-:W-:Y:S02]  /*e020*/  IMAD.MOV.U32 R0, RZ, RZ, RZ ;  /* 0x000000ffff007224 */ /* 0x000fe400078e00ff */
[----:B-1234-:R-:W-:Y:S01]  /*e030*/  IMAD.MOV.U32 R16, RZ, RZ, RZ ;  /* 0x000000ffff107224 */ /* 0x01efe200078e00ff */
        /* <DEDUP_REMOVED lines=301> */
.L_x_12051:
        /* <DEDUP_REMOVED lines=22> */
.L_x_12055:
[----:B------:R-:W2:Y:S01]  /*f470*/  LDG.E.U8 R4, desc[UR36][R4.64] ;  /* 0x0000002404047981 */ /* 0x000ea2000c1e1100 */
[----:B------:R-:W-:Y:S01]  /*f480*/  CS2R R30, SRZ ;  /* 0x00000000001e7805 */ /* 0x000fe2000001ff00 */
[----:B--2---:R0:W1:Y:S01]  /*f490*/  I2F.F64.U16 R28, R4 ;  /* 0x00000004001c7312 */ /* 0x0040620000101800 */
[----:B------:R-:W-:Y:S05]  /*f4a0*/  BRA `(.L_x_12057) ;  /* 0x0000000c00c87947 */ /* 0x000fea0003800000 */
.L_x_12054:
        /* <DEDUP_REMOVED lines=10> */
.L_x_12059:
[----:B------:R-:W2:Y:S01]  /*f550*/  LDG.E R4, desc[UR36][R4.64] ;  /* 0x0000002404047981 */ /* 0x000ea2000c1e1900 */
[----:B------:R-:W-:Y:S01]  /*f560*/  CS2R R30, SRZ ;  /* 0x00000000001e7805 */ /* 0x000fe2000001ff00 */
[----:B--2---:R0:W1:Y:S01]  /*f570*/  I2F.F64 R28, R4 ;  /* 0x00000004001c7312 */ /* 0x0040620000201c00 */
[----:B------:R-:W-:Y:S05]  /*f580*/  BRA `(.L_x_12057) ;  /* 0x0000000c00907947 */ /* 0x000fea0003800000 */
.L_x_12058:
[----:B------:R-:W2:Y:S01]  /*f590*/  LDG.E.U16 R4, desc[UR36][R4.64] ;  /* 0x0000002404047981 */ /* 0x000ea2000c1e1500 */
[----:B------:R-:W-:Y:S01]  /*f5a0*/  CS2R R30, SRZ ;  /* 0x00000000001e7805 */ /* 0x000fe2000001ff00 */
[----:B--2---:R0:W1:Y:S01]  /*f5b0*/  I2F.F64.S16 R28, R4 ;  /* 0x00000004001c7312 */ /* 0x0040620000101c00 */
[----:B------:R-:W-:Y:S05]  /*f5c0*/  BRA `(.L_x_12057) ;  /* 0x0000000c00807947 */ /* 0x000fea0003800000 */
.L_x_12053:
        /* <DEDUP_REMOVED lines=11> */
.L_x_12061:
[----:B------:R-:W2:Y:S01]  /*f680*/  LDG.E.U16 R0, desc[UR36][R4.64] ;  /* 0x0000002404007981 */ /* 0x000ea2000c1e1500 */
[----:B------:R-:W-:Y:S01]  /*f690*/  CS2R R30, SRZ ;  /* 0x00000000001e7805 */ /* 0x000fe2000001ff00 */
[----:B--2---:R-:W-:-:S05]  /*f6a0*/  HADD2.F32 R0, -RZ, R0.H0_H0 ;  /* 0x20000000ff007230 */ /* 0x004fca0000004100 */
[----:B------:R-:W-:-:S04]  /*f6b0*/  FMUL.FTZ R0, R0, 1 ;  /* 0x3f80000000007820 */ /* 0x000fc80000410000 */
[----:B------:R0:W1:Y:S01]  /*f6c0*/  F2F.F64.F32 R28, R0 ;  /* 0x00000000001c7310 */ /* 0x0000620000201800 */
[----:B------:R-:W-:Y:S05]  /*f6d0*/  BRA `(.L_x_12057) ;  /* 0x0000000c003c7947 */ /* 0x000fea0003800000 */
.L_x_12060:
        /* <DEDUP_REMOVED lines=12> */
.L_x_12063:
        /* <DEDUP_REMOVED lines=8> */
.L_x_12062:
[----:B------:R0:W5:Y:S01]  /*f820*/  LDG.E.64 R28, desc[UR36][R4.64] ;  /* 0x00000024041c7981 */ /* 0x000162000c1e1b00 */
[----:B------:R-:W-:Y:S01]  /*f830*/  CS2R R30, SRZ ;  /* 0x00000000001e7805 */ /* 0x000fe2000001ff00 */
[----:B------:R-:W-:Y:S06]  /*f840*/  BRA `(.L_x_12057) ;  /* 0x0000000800e07947 */ /* 0x000fec0003800000 */
.L_x_12052:
        /* <DEDUP_REMOVED lines=14> */
.L_x_12066:
[----:B------:R0:W5:Y:S01]  /*f930*/  LDG.E.128 R28, desc[UR36][R4.64] ;  /* 0x00000024041c7981 */ /* 0x000162000c1e1d00 */
[----:B------:R-:W-:Y:S05]  /*f940*/  BRA `(.L_x_12057) ;  /* 0x0000000800a07947 */ /* 0x000fea0003800000 */
.L_x_12065:
        /* <DEDUP_REMOVED lines=27> */
[----:B------:R2:W3:Y:S01]  /*fb00*/  F2F.F64.F32 R28, R7 ;  /* 0x00000007001c7310 */ /* 0x0004e20000201800 */
[----:B------:R-:W-:Y:S05]  /*fb10*/  BRA `(.L_x_12057) ;  /* 0x00000008002c7947 */ /* 0x000fea0003800000 */
.L_x_12068:
[----:B------:R-:W2:Y:S01]  /*fb20*/  LDG.E.U8 R4, desc[UR36][R4.64] ;  /* 0x0000002404047981 */ /* 0x000ea2000c1e1100 */
[----:B------:R-:W-:Y:S02]  /*fb30*/  CS2R R30, SRZ ;  /* 0x00000000001e7805 */ /* 0x000fe4000001ff00 */
[----:B--2---:R-:W-:-:S04]  /*fb40*/  SHF.L.U32 R0, R4, 0x19, RZ ;  /* 0x0000001904007819 */ /* 0x004fc800000006ff */
        /* <DEDUP_REMOVED lines=13> */
.L_x_12067:
[----:B------:R-:W2:Y:S01]  /*fc20*/  LDG.E.U16 R0, desc[UR36][R4.64] ;  /* 0x0000002404007981 */ /* 0x000ea2000c1e1500 */
[----:B------:R-:W-:Y:S01]  /*fc30*/  CS2R R30, SRZ ;  /* 0x00000000001e7805 */ /* 0x000fe2000001ff00 */
[----:B--2---:R-:W-:-:S04]  /*fc40*/  IMAD.U32 R0, R0, 0x10000, RZ ;  /* 0x0001000000007824 */ /* 0x004fc800078e00ff */
[----:B------:R-:W-:-:S04]  /*fc50*/  FMUL.FTZ R0, R0, 1 ;  /* 0x3f80000000007820 */ /* 0x000fc80000410000 */
[----:B------:R0:W1:Y:S01]  /*fc60*/  F2F.F64.F32 R28, R0 ;  /* 0x00000000001c7310 */ /* 0x0000620000201800 */
[----:B------:R-:W-:Y:S05]  /*fc70*/  BRA `(.L_x_12057) ;  /* 0x0000000400d47947 */ /* 0x000fea0003800000 */
.L_x_12064:
        /* <DEDUP_REMOVED lines=12> */
.L_x_12071:
        /* <DEDUP_REMOVED lines=21> */
.L_x_12075:
[----:B------:R-:W-:Y:S05]  /*fe90*/  BSYNC B1 ;  /* 0x0000000000017941 */ /* 0x000fea0003800000 */
.L_x_12074:
[----:B------:R-:W-:Y:S02]  /*fea0*/  LEA R5, R0, 0x3b800000, 0x17 ;  /* 0x3b80000000057811 */ /* 0x000fe400078eb8ff */
[----:B------:R-:W-:-:S04]  /*feb0*/  SHF.L.U32 R0, R3, 0x14, RZ ;  /* 0x0000001403007819 */ /* 0x000fc800000006ff */
[----:B------:R-:W-:-:S07]  /*fec0*/  LOP3.LUT R0, R5, R0, R6, 0xfe, !PT ;  /* 0x0000000005007212 */ /* 0x000fce00078efe06 */
.L_x_12073:
[----:B------:R-:W-:Y:S05]  /*fed0*/  BSYNC B0 ;  /* 0x0000000000007941 */ /* 0x000fea0003800000 */
.L_x_12072:
[----:B------:R-:W-:Y:S01]  /*fee0*/  FMUL.FTZ R0, R0, 1 ;  /* 0x3f80000000007820 */ /* 0x000fe20000410000 */
[----:B------:R-:W-:-:S03]  /*fef0*/  CS2R R30, SRZ ;  /* 0x00000000001e7805 */ /* 0x000fc6000001ff00 */
[----:B------:R0:W1:Y:S01]  /*ff00*/  F2F.F64.F32 R28, R0 ;  /* 0x00000000001c7310 */ /* 0x0000620000201800 */
[----:B------:R-:W-:Y:S05]  /*ff10*/  BRA `(.L_x_12057) ;  /* 0x00000004002c7947 */ /* 0x000fea0003800000 */
.L_x_12070:
        /* <DEDUP_REMOVED lines=21> */
.L_x_12079:
[----:B------:R-:W-:Y:S05]  /*10070*/  BSYNC B1 ;  /* 0x0000000000017941 */ /* 0x000fea0003800000 */
.L_x_12078:
[----:B------:R-:W-:Y:S01]  /*10080*/  LEA R5, R0, 0x37800000, 0x17 ;  /* 0x3780000000057811 */ /* 0x000fe200078eb8ff */
[----:B------:R-:W-:-:S05]  /*10090*/  IMAD.SHL.U32 R0, R3, 0x200000, RZ ;  /* 0x0020000003007824 */ /* 0x000fca00078e00ff */
[----:B------:R-:W-:-:S07]  /*100a0*/  LOP3.LUT R0, R5, R0, R6, 0xfe, !PT ;  /* 0x0000000005007212 */ /* 0x000fce00078efe06 */
.L_x_12077:
[----:B------:R-:W-:Y:S05]  /*100b0*/  BSYNC B0 ;  /* 0x0000000000007941 */ /* 0x000fea0003800000 */
.L_x_12076:
[----:B------:R-:W-:Y:S01]  /*100c0*/  FMUL.FTZ R0, R0, 1 ;  /* 0x3f80000000007820 */ /* 0x000fe20000410000 */
[----:B------:R-:W-:-:S03]  /*100d0*/  CS2R R30, SRZ ;  /* 0x00000000001e7805 */ /* 0x000fc6000001ff00 */
[----:B------:R0:W1:Y:S01]  /*100e0*/  F2F.F64.F32 R28, R0 ;  /* 0x00000000001c7310 */ /* 0x0000620000201800 */
[----:B------:R-:W-:Y:S05]  /*100f0*/  BRA `(.L_x_12057) ;  /* 0x0000000000b47947 */ /* 0x000fea0003800000 */
.L_x_12069:
        /* <DEDUP_REMOVED lines=14> */
.L_x_12083:
[----:B------:R-:W-:Y:S05]  /*101e0*/  BSYNC B0 ;  /* 0x0000000000007941 */ /* 0x000fea0003800000 */
.L_x_12082:
[----:B------:R-:W-:Y:S01]  /*101f0*/  FMUL.FTZ R0, R0, 1 ;  /* 0x3f80000000007820 */ /* 0x000fe20000410000 */
[----:B------:R-:W-:-:S03]  /*10200*/  CS2R R30, SRZ ;  /* 0x00000000001e7805 */ /* 0x000fc6000001ff00 */
[----:B------:R0:W1:Y:S01]  /*10210*/  F2F.F64.F32 R28, R0 ;  /* 0x00000000001c7310 */ /* 0x0000620000201800 */
[----:B------:R-:W-:Y:S05]  /*10220*/  BRA `(.L_x_12057) ;  /* 0x0000000000687947 */ /* 0x000fea0003800000 */
.L_x_12056:
        /* <DEDUP_REMOVED lines=16> */
.L_x_12084:
[----:B------:R-:W-:Y:S02]  /*10330*/  CS2R R28, SRZ ;  /* 0x00000000001c7805 */ /* 0x000fe4000001ff00 */
[----:B------:R-:W-:Y:S01]  /*10340*/  CS2R R30, SRZ ;  /* 0x00000000001e7805 */ /* 0x000fe2000001ff00 */
[----:B------:R-:W-:Y:S06]  /*10350*/  BRA `(.L_x_12057) ;  /* 0x00000000001c7947 */ /* 0x000fec0003800000 */
.L_x_12081:
[----:B------:R-:W2:Y:S01]  /*10360*/  LDG.E.64 R28, desc[UR36][R4.64] ;  /* 0x00000024041c7981 */ /* 0x000ea2000c1e1b00 */
[----:B------:R-:W-:Y:S01]  /*10370*/  CS2R R30, SRZ ;  /* 0x00000000001e7805 */ /* 0x000fe2000001ff00 */
[----:B--2---:R-:W0:Y:S01]  /*10380*/  I2F.F64.U64 R28, R28 ;  /* 0x0000001c001c7312 */ /* 0x004e220000301800 */
[----:B------:R-:W-:Y:S05]  /*10390*/  BRA `(.L_x_12057) ;  /* 0x00000000000c7947 */ /* 0x000fea0003800000 */
.L_x_12080:
[----:B------:R-:W2:Y:S01]  /*103a0*/  LDG.E R4, desc[UR36][R4.64] ;  /* 0x0000002404047981 */ /* 0x000ea2000c1e1900 */
[----:B------:R-:W-:Y:S01]  /*103b0*/  CS2R R30, SRZ ;  /* 0x00000000001e7805 */ /* 0x000fe2000001ff00 */
[----:B--2---:R0:W1:Y:S06]  /*103c0*/  I2F.F64.U32 R28, R4 ;  /* 0x00000004001c7312 */ /* 0x00406c0000201800 */
.L_x_12057:
[----:B0123-5:R-:W-:Y:S01]  /*103d0*/  DSETP.GTU.AND P0, PT, |R28|, +INF , PT ;  /* 0x7ff000001c00742a */ /* 0x02ffe20003f0c200 */
[----:B------:R-:W-:Y:S01]  /*103e0*/  BSSY B1, `(.L_x_12085) ;  /* 0x0000a9c000017945 */ /* 0x000fe20003800000 */
[----:B------:R-:W-:Y:S02]  /*103f0*/  DADD R8, -RZ, |R30| ;  /* 0x00000000ff087229 */ /* 0x000fe4000000051e */
[----:B------:R-:W-:Y:S02]  /*10400*/  DADD R10, -RZ, |R28| ;  /* 0x00000000ff0a7229 */ /* 0x000fe4000000051c */
[----:B------:R-:W-:-:S06]  /*10410*/  DSETP.GTU.OR P0, PT, |R30|, +INF , P0 ;  /* 0x7ff000001e00742a */ /* 0x000fcc000070c600 */
[----:B------:R-:W-:Y:S01]  /*10420*/  MOV R12, R8 ;  /* 0x00000008000c7202 */ /* 0x000fe20000000f00 */
[----:B------:R-:W-:Y:S02]  /*10430*/  IMAD.MOV.U32 R13, RZ, RZ, R9 ;  /* 0x000000ffff0d7224 */ /* 0x000fe400078e0009 */
[----:B------:R-:W-:Y:S02]  /*10440*/  IMAD.MOV.U32 R14, RZ, RZ, R10 ;  /* 0x000000ffff0e7224 */ /* 0x000fe400078e000a */
[----:B------:R-:W-:-:S03]  /*10450*/  IMAD.MOV.U32 R15, RZ, RZ, R11 ;  /* 0x000000ffff0f7224 */ /* 0x000fc600078e000b */
        /* <DEDUP_REMOVED lines=55> */
[----:B------:R-:W-:Y:S01]  /*107d0*/  IMAD.U32 R8, RZ, RZ, UR6 ;  /* 0x00000006ff087e24 */ /* 0x000fe2000f8e00ff */
[----:B------:R-:W-:Y:S02]  /*107e0*/  MOV R10, UR5 ;  /* 0x00000005000a7c02 */ /* 0x000fe40008000f00 */
[----:B------:R-:W-:Y:S02]  /*107f0*/  DSETP.MIN.AND P0, P1, R6, UR4, PT ;  /* 0x0000000406007e2a */ /* 0x000fe4000b900000 */
[----:B------:R-:W-:Y:S02]  /*10800*/  IMAD.MOV.U32 R4, RZ, RZ, R7 ;  /* 0x000000ffff047224 */ /* 0x000fe400078e0007 */
[----:B------:R-:W-:Y:S02]  /*10810*/  DSETP.MIN.AND P2, P3, R18, UR4, PT ;  /* 0x0000000412007e2a */ /* 0x000fe4000bb40000 */
[----:B------:R-:W-:Y:S01]  /*10820*/  IMAD.MOV.U32 R9, RZ, RZ, R19 ;  /* 0x000000ffff097224 */ /* 0x000fe200078e0013 */
[----:B------:R-:W-:Y:S01]  /*10830*/  FSEL R5, R4, UR6, P0 ;  /* 0x0000000604057c08 */ /* 0x000fe20008000000 */
[----:B------:R-:W-:Y:S01]  /*10840*/  IMAD.MOV.U32 R4, RZ, RZ, R6 ;  /* 0x000000ffff047224 */ /* 0x000fe200078e0006 */
[----:B------:R-:W-:-:S02]  /*10850*/  UMOV UR6, UR4 ;  /* 0x0000000400067c82 */ /* 0x000fc40008000000 */
[----:B------:R-:W-:Y:S02]  /*10860*/  FSEL R25, R9, UR5, P2 ;  /* 0x0000000509197c08 */ /* 0x000fe40009000000 */
[----:B------:R-:W-:Y:S01]  /*10870*/  SEL R4, R4, UR6, P0 ;  /* 0x0000000604047c07 */ /* 0x000fe20008000000 */
[----:B------:R-:W-:Y:S01]  /*10880*/  DSETP.NEU.AND P0, PT, R36, RZ, PT ;  /* 0x000000ff2400722a */ /* 0x000fe20003f0d000 */
[----:B------:R-:W-:Y:S01]  /*10890*/  @P1 LOP3.LUT R5, R8, 0x80000, RZ, 0xfc, !PT ;  /* 0x0008000008051812 */ /* 0x000fe200078efcff */
[----:B------:R-:W-:Y:S01]  /*108a0*/  IMAD.MOV.U32 R8, RZ, RZ, R18 ;  /* 0x000000ffff087224 */ /* 0x000fe200078e0012 */
[----:B------:R-:W-:Y:S02]  /*108b0*/  ISETP.GE.U32.AND P1, PT, R37, 0x7ff00000, PT ;  /* 0x7ff000002500780c */ /* 0x000fe40003f26070 */
[----:B------:R-:W-:Y:S01]  /*108c0*/  @P3 LOP3.LUT R25, R10, 0x80000, RZ, 0xfc, !PT ;  /* 0x000800000a193812 */ /* 0x000fe200078efcff */
[----:B------:R-:W0:Y:S01]  /*108d0*/  MUFU.RSQ64H R9, R5 ;  /* 0x0000000500097308 */ /* 0x000e220000001c00 */
[----:B------:R-:W-:Y:S01]  /*108e0*/  SEL R24, R8, UR7, P2 ;  /* 0x0000000708187c07 */ /* 0x000fe20009000000 */
[----:B------:R-:W-:Y:S01]  /*108f0*/  IMAD.MOV.U32 R8, RZ, RZ, RZ ;  /* 0x000000ffff087224 */ /* 0x000fe200078e00ff */
[----:B------:R-:W-:Y:S01]  /*10900*/  ISETP.GE.U32.AND P3, PT, R41, 0x7ff00000, PT ;  /* 0x7ff000002900780c */ /* 0x000fe20003f66070 */
[----:B------:R-:W-:-:S04]  /*10910*/  DSETP.NEU.AND P2, PT, R40, RZ, PT ;  /* 0x000000ff2800722a */ /* 0x000fc80003f4d000 */
        /* <DEDUP_REMOVED lines=22> */
[----:B------:R-:W-:Y:S02]  /*10a80*/  @!P3 FSEL R41, R43, R33, !P2 ;  /* 0x000000212b29b208 */ /* 0x000fe40005000000 */
[----:B------:R-:W-:Y:S01]  /*10a90*/  MOV R27, R37 ;  /* 0x00000025001b7202 */ /* 0x000fe20000000f00 */
        /* <DEDUP_REMOVED lines=35> */
.L_x_12092:
[----:B------:R-:W-:Y:S05]  /*10cd0*/  BSYNC B3 ;  /* 0x0000000000037941 */ /* 0x000fea0003800000 */
.L_x_12091:
[----:B------:R-:W-:-:S10]  /*10ce0*/  DADD R4, R18, R4 ;  /* 0x0000000012047229 */ /* 0x000fd40000000004 */
[----:B------:R-:W-:Y:S01]  /*10cf0*/  ISETP.GT.AND P0, PT, R5, 0xfffff, PT ;  /* 0x000fffff0500780c */ /* 0x000fe20003f04270 */
[----:B------:R-:W-:Y:S02]  /*10d00*/  IMAD.MOV.U32 R6, RZ, RZ, R4 ;  /* 0x000000ffff067224 */ /* 0x000fe400078e0004 */
[--C-:B------:R-:W-:Y:S02]  /*10d10*/  IMAD.MOV.U32 R7, RZ, RZ, R5.reuse ;  /* 0x000000ffff077224 */ /* 0x100fe400078e0005 */
[----:B------:R-:W-:-:S08]  /*10d20*/  IMAD.MOV.U32 R0, RZ, RZ, R5 ;  /* 0x000000ffff007224 */ /* 0x000fd000078e0005 */
[----:B------:R-:W-:-:S10]  /*10d30*/  @!P0 DMUL R6, R6, 1.80143985094819840000e+16 ;  /* 0x4350000006068828 */ /* 0x000fd40000000000 */
[----:B------:R-:W-:Y:S02]  /*10d40*/  @!P0 IMAD.MOV.U32 R0, RZ, RZ, R7 ;  /* 0x000000ffff008224 */ /* 0x000fe400078e0007 */
[----:B------:R-:W-:-:S03]  /*10d50*/  @!P0 IMAD.MOV.U32 R4, RZ, RZ, R6 ;  /* 0x000000ffff048224 */ /* 0x000fc600078e0006 */
[----:B------:R-:W-:-:S04]  /*10d60*/  IADD3 R3, R0, -0x1, RZ ;  /* 0xffffffff00037810 */ /* 0x000fc80007ffe0ff */
[----:B------:R-:W-:Y:S01]  /*10d70*/  ISETP.GE.U32.AND P1, PT, R3, 0x7fefffff, PT ;  /* 0x7fefffff0300780c */ /* 0x000fe20003f26070 */
[----:B------:R-:W-:Y:S02]  /*10d80*/  IMAD.MOV.U32 R3, RZ, RZ, -0x3ff ;  /* 0xfffffc01ff037424 */ /* 0x000fe400078e00ff */
[----:B------:R-:W-:-:S10]  /*10d90*/  @!P0 IMAD.MOV.U32 R3, RZ, RZ, -0x435 ;  /* 0xfffffbcbff038424 */ /* 0x000fd400078e00ff */
        /* <DEDUP_REMOVED lines=9> */
[----:B------:R-:W-:Y:S01]  /*10e30*/  MOV R32, 0x8b7a8b04 ;  /* 0x8b7a8b0400207802 */ /* 0x000fe20000000f00 */
[----:B------:R-:W-:Y:S01]  /*10e40*/  IMAD.MOV.U32 R33, RZ, RZ, 0x3ed0ee25 ;  /* 0x3ed0ee25ff217424 */ /* 0x000fe200078e00ff */
[----:B------:R-:W-:Y:S01]  /*10e50*/  LOP3.LUT R5, R5, 0x3ff00000, RZ, 0xfc, !PT ;  /* 0x3ff0000005057812 */ /* 0x000fe200078efcff */
[----:B------:R-:W-:Y:S01]  /*10e60*/  UMOV UR4, 0x3ae80f1e ;  /* 0x3ae80f1e00047882 */ /* 0x000fe20000000000 */
[----:B------:R-:W-:Y:S01]  /*10e70*/  UMOV UR5, 0x3eb1380b ;  /* 0x3eb1380b00057882 */ /* 0x000fe20000000000 */
[----:B------:R-:W-:Y:S01]  /*10e80*/  LEA.HI R0, R0, R3, RZ, 0xc ;  /* 0x0000000300007211 */ /* 0x000fe200078f60ff */
[----:B------:R-:W-:Y:S01]  /*10e90*/  IMAD.MOV.U32 R35, RZ, RZ, 0x43300000 ;  /* 0x43300000ff237424 */ /* 0x000fe200078e00ff */
[----:B------:R-:W-:Y:S01]  /*10ea0*/  ISETP.GE.AND P0, PT, R5, 0x3ff6a09f, PT ;  /* 0x3ff6a09f0500780c */ /* 0x000fe20003f06270 */
[----:B------:R-:W-:Y:S01]  /*10eb0*/  UMOV UR6, 0x80000000 ;  /* 0x8000000000067882 */ /* 0x000fe20000000000 */
[----:B------:R-:W-:-:S11]  /*10ec0*/  UMOV UR7, 0x43300000 ;  /* 0x4330000000077882 */ /* 0x000fd60000000000 */
[----:B------:R-:W-:Y:S02]  /*10ed0*/  @P0 VIADD R7, R5, 0xfff00000 ;  /* 0xfff0000005070836 */ /* 0x000fe40000000000 */
[----:B------:R-:W-:Y:S02]  /*10ee0*/  @P0 VIADD R0, R0, 0x1 ;  /* 0x0000000100000836 */ /* 0x000fe40000000000 */
[----:B------:R-:W-:-:S03]  /*10ef0*/  @P0 IMAD.MOV.U32 R5, RZ, RZ, R7 ;  /* 0x000000ffff050224 */ /* 0x000fc600078e0007 */
[----:B------:R-:W-:-:S03]  /*10f00*/  LOP3.LUT R34, R0, 0x80000000, RZ, 0x3c, !PT ;  /* 0x8000000000227812 */ /* 0x000fc600078e3cff */
        /* <DEDUP_REMOVED lines=46> */
.L_x_12090:
        /* <DEDUP_REMOVED lines=36> */
.L_x_12100:
[----:B------:R-:W-:Y:S05]  /*11430*/  BSYNC B4 ;  /* 0x0000000000047941 */ /* 0x000fea0003800000 */
.L_x_12099:
[----:B------:R-:W-:Y:S02]  /*11440*/  IMAD.MOV.U32 R24, RZ, RZ, R4 ;  /* 0x000000ffff187224 */ /* 0x000fe400078e0004 */
[----:B------:R-:W-:Y:S01]  /*11450*/  IMAD.MOV.U32 R25, RZ, RZ, R5 ;  /* 0x000000ffff197224 */ /* 0x000fe200078e0005 */
[----:B------:R-:W-:Y:S06]  /*11460*/  BRA `(.L_x_12098) ;  /* 0x0000000000047947 */ /* 0x000fec0003800000 */
.L_x_12097:
[----:B------:R-:W-:-:S11]  /*11470*/  DADD R24, -R22, R26 ;  /* 0x0000000016187229 */ /* 0x000fd6000000011a */
.L_x_12098:
[----:B------:R-:W-:Y:S05]  /*11480*/  BSYNC B3 ;  /* 0x0000000000037941 */ /* 0x000fea0003800000 */
.L_x_12096:
        /* <DEDUP_REMOVED lines=31> */
.L_x_12105:
[----:B------:R-:W-:Y:S05]  /*11680*/  BSYNC B4 ;  /* 0x0000000000047941 */ /* 0x000fea0003800000 */
.L_x_12104:
[----:B------:R-:W-:Y:S05]  /*11690*/  BRA `(.L_x_12103) ;  /* 0x0000000000047947 */ /* 0x000fea0003800000 */
.L_x_12102:
[----:B------:R-:W-:-:S11]  /*116a0*/  DADD R4, R42, -R6 ;  /* 0x000000002a047229 */ /* 0x000fd60000000806 */
.L_x_12103:
[----:B------:R-:W-:Y:S05]  /*116b0*/  BSYNC B3 ;  /* 0x0000000000037941 */ /* 0x000fea0003800000 */
.L_x_12101:
        /* <DEDUP_REMOVED lines=30> */
.L_x_12107:
[----:B------:R-:W-:Y:S05]  /*118a0*/  BSYNC B3 ;  /* 0x0000000000037941 */ /* 0x000fea0003800000 */
.L_x_12106:
[----:B------:R-:W-:-:S10]  /*118b0*/  DADD R24, R34, R24 ;  /* 0x0000000022187229 */ /* 0x000fd40000000018 */
[C---:B------:R-:W-:Y:S02]  /*118c0*/  FSETP.GEU.FTZ.AND P1, PT, R25.reuse, 1.7916666269302368164, PT ;  /* 0x3fe555551900780b */ /* 0x040fe40003f3e000 */
[----:B------:R-:W-:-:S13]  /*118d0*/  FSETP.GT.FTZ.AND P0, PT, R25, -1.6999999284744262695, PT ;  /* 0xbfd999991900780b */ /* 0x000fda0003f14000 */
[----:B------:R-:W-:Y:S05]  /*118e0*/  @P0 BRA !P1, `(.L_x_12108) ;  /* 0x00000004004c0947 */ /* 0x000fea0004800000 */
[----:B------:R-:W-:Y:S01]  /*118f0*/  DADD R24, R24, 1 ;  /* 0x3ff0000018187429 */ /* 0x000fe20000000000 */
[----:B------:R-:W-:-:S09]  /*11900*/  IMAD.MOV.U32 R35, RZ, RZ, -0x3ff ;  /* 0xfffffc01ff237424 */ /* 0x000fd200078e00ff */
[----:B------:R-:W-:Y:S01]  /*11910*/  ISETP.GT.AND P0, PT, R25, 0xfffff, PT ;  /* 0x000fffff1900780c */ /* 0x000fe20003f04270 */
[----:B------:R-:W-:Y:S02]  /*11920*/  IMAD.MOV.U32 R4, RZ, RZ, R24 ;  /* 0x000000ffff047224 */ /* 0x000fe400078e0018 */
[--C-:B------:R-:W-:Y:S02]  /*11930*/  IMAD.MOV.U32 R5, RZ, RZ, R25.reuse ;  /* 0x000000ffff057224 */ /* 0x100fe400078e0019 */
[----:B------:R-:W-:-:S08]  /*11940*/  IMAD.MOV.U32 R0, RZ, RZ, R25 ;  /* 0x000000ffff007224 */ /* 0x000fd000078e0019 */
[----:B------:R-:W-:Y:S01]  /*11950*/  @!P0 DMUL R4, R4, 1.80143985094819840000e+16 ;  /* 0x4350000004048828 */ /* 0x000fe20000000000 */
[----:B------:R-:W-:-:S09]  /*11960*/  @!P0 IMAD.MOV.U32 R35, RZ, RZ, -0x435 ;  /* 0xfffffbcbff238424 */ /* 0x000fd200078e00ff */
[----:B------:R-:W-:-:S05]  /*11970*/  @!P0 IMAD.MOV.U32 R0, RZ, RZ, R5 ;  /* 0x000000ffff008224 */ /* 0x000fca00078e0005 */
[----:B------:R-:W-:-:S04]  /*11980*/  IADD3 R3, R0, -0x1, RZ ;  /* 0xffffffff00037810 */ /* 0x000fc80007ffe0ff */
[----:B------:R-:W-:Y:S01]  /*11990*/  ISETP.GE.U32.AND P1, PT, R3, 0x7fefffff, PT ;  /* 0x7fefffff0300780c */ /* 0x000fe20003f26070 */
[----:B------:R-:W-:Y:S02]  /*119a0*/  IMAD.MOV.U32 R3, RZ, RZ, R24 ;  /* 0x000000ffff037224 */ /* 0x000fe400078e0018 */
[----:B------:R-:W-:-:S10]  /*119b0*/  @!P0 IMAD.MOV.U32 R3, RZ, RZ, R4 ;  /* 0x000000ffff038224 */ /* 0x000fd400078e0004 */
        /* <DEDUP_REMOVED lines=70> */
.L_x_12108:
        /* <DEDUP_REMOVED lines=22> */
.L_x_12110:
[----:B------:R-:W-:Y:S05]  /*11f80*/  BSYNC B3 ;  /* 0x0000000000037941 */ /* 0x000fea0003800000 */
.L_x_12109:
        /* <DEDUP_REMOVED lines=30> */
.L_x_12095:
        /* <DEDUP_REMOVED lines=27> */
.L_x_12113:
[----:B------:R-:W-:Y:S05]  /*12320*/  BSYNC B3 ;  /* 0x0000000000037941 */ /* 0x000fea0003800000 */
.L_x_12112:
        /* <DEDUP_REMOVED lines=27> */
.L_x_12116:
[----:B------:R-:W-:Y:S05]  /*124e0*/  BSYNC B3 ;  /* 0x0000000000037941 */ /* 0x000fea0003800000 */
.L_x_12115:
        /* <DEDUP_REMOVED lines=30> */
.L_x_12114:
[----:B------:R-:W-:-:S10]  /*126d0*/  DADD R24, R24, 1 ;  /* 0x3ff0000018187429 */ /* 0x000fd40000000000 */
[----:B------:R-:W-:Y:S01]  /*126e0*/  ISETP.GT.AND P0, PT, R25, 0xfffff, PT ;  /* 0x000fffff1900780c */ /* 0x000fe20003f04270 */
[----:B------:R-:W-:Y:S02]  /*126f0*/  IMAD.MOV.U32 R4, RZ, RZ, R24 ;  /* 0x000000ffff047224 */ /* 0x000fe400078e0018 */
[--C-:B------:R-:W-:Y:S02]  /*12700*/  IMAD.MOV.U32 R5, RZ, RZ, R25.reuse ;  /* 0x000000ffff057224 */ /* 0x100fe400078e0019 */
[----:B------:R-:W-:-:S08]  /*12710*/  IMAD.MOV.U32 R0, RZ, RZ, R25 ;  /* 0x000000ffff007224 */ /* 0x000fd000078e0019 */
[----:B------:R-:W-:-:S10]  /*12720*/  @!P0 DMUL R4, R4, 1.80143985094819840000e+16 ;  /* 0x4350000004048828 */ /* 0x000fd40000000000 */
[----:B------:R-:W-:Y:S02]  /*12730*/  @!P0 IMAD.MOV.U32 R0, RZ, RZ, R5 ;  /* 0x000000ffff008224 */ /* 0x000fe400078e0005 */
[----:B------:R-:W-:Y:S02]  /*12740*/  @!P0 IMAD.MOV.U32 R24, RZ, RZ, R4 ;  /* 0x000000ffff188224 */ /* 0x000fe400078e0004 */
[----:B------:R-:W-:-:S05]  /*12750*/  VIADD R3, R0, 0xffffffff ;  /* 0xffffffff00037836 */ /* 0x000fca0000000000 */
[----:B------:R-:W-:Y:S01]  /*12760*/  ISETP.GE.U32.AND P1, PT, R3, 0x7fefffff, PT ;  /* 0x7fefffff0300780c */ /* 0x000fe20003f26070 */
[----:B------:R-:W-:Y:S01]  /*12770*/  IMAD.MOV.U32 R3, RZ, RZ, -0x3ff ;  /* 0xfffffc01ff037424 */ /* 0x000fe200078e00ff */
[----:B------:R-:W-:-:S11]  /*12780*/  @!P0 MOV R3, 0xfffffbcb ;  /* 0xfffffbcb00038802 */ /* 0x000fd60000000f00 */
[----:B------:R-:W-:Y:S05]  /*12790*/  @P1 BRA `(.L_x_12117) ;  /* 0x0000000000fc1947 */ /* 0x000fea0003800000 */
        /* <DEDUP_REMOVED lines=11> */
[----:B------:R-:W-:Y:S01]  /*12850*/  UMOV UR7, 0x43300000 ;  /* 0x4330000000077882 */ /* 0x000fe20000000000 */
[----:B------:R-:W-:-:S09]  /*12860*/  MOV R35, 0x43300000 ;  /* 0x4330000000237802 */ /* 0x000fd20000000f00 */
        /* <DEDUP_REMOVED lines=50> */
.L_x_12117:
[----:B------:R-:W-:Y:S01]  /*12b90*/  IMAD.MOV.U32 R6, RZ, RZ, 0x0 ;  /* 0x00000000ff067424 */ /* 0x000fe200078e00ff */
[----:B------:R-:W-:Y:S01]  /*12ba0*/  FSETP.NEU.FTZ.AND P0, PT, R5, RZ, PT ;  /* 0x000000ff0500720b */ /* 0x000fe20003f1d000 */
[----:B------:R-:W-:-:S06]  /*12bb0*/  IMAD.MOV.U32 R7, RZ, RZ, 0x7ff00000 ;  /* 0x7ff00000ff077424 */ /* 0x000fcc00078e00ff */
[----:B------:R-:W-:-:S10]  /*12bc0*/  DFMA R6, R4, R6, +INF ;  /* 0x7ff000000406742b */ /* 0x000fd40000000006 */
[----:B------:R-:W-:Y:S02]  /*12bd0*/  FSEL R24, R6, RZ, P0 ;  /* 0x000000ff06187208 */ /* 0x000fe40000000000 */
[----:B------:R-:W-:Y:S01]  /*12be0*/  FSEL R25, R7, -QNAN , P0 ;  /* 0xfff0000007197808 */ /* 0x000fe20000000000 */
[----:B------:R-:W-:Y:S06]  /*12bf0*/  BRA `(.L_x_12093) ;  /* 0x0000000400287947 */ /* 0x000fec0003800000 */
.L_x_12111:
        /* <DEDUP_REMOVED lines=25> */
.L_x_12119:
[----:B------:R-:W-:Y:S05]  /*12d90*/  BSYNC B3 ;  /* 0x0000000000037941 */ /* 0x000fea0003800000 */
.L_x_12118:
        /* <DEDUP_REMOVED lines=19> */
.L_x_12121:
[----:B------:R-:W-:Y:S05]  /*12ed0*/  BSYNC B3 ;  /* 0x0000000000037941 */ /* 0x000fea0003800000 */
.L_x_12120:
[----:B------:R-:W-:Y:S02]  /*12ee0*/  IMAD.MOV.U32 R24, RZ, RZ, R4 ;  /* 0x000000ffff187224 */ /* 0x000fe400078e0004 */
[----:B------:R-:W-:Y:S01]  /*12ef0*/  IMAD.MOV.U32 R25, RZ, RZ, R5 ;  /* 0x000000ffff197224 */ /* 0x000fe200078e0005 */
[----:B------:R-:W-:Y:S06]  /*12f00*/  BRA `(.L_x_12093) ;  /* 0x0000000000647947 */ /* 0x000fec0003800000 */
.L_x_12094:
        /* <DEDUP_REMOVED lines=24> */
.L_x_12122:
[----:B------:R-:W-:Y:S05]  /*13090*/  BSYNC B3 ;  /* 0x0000000000037941 */ /* 0x000fea0003800000 */
.L_x_12093:
[----:B------:R-:W-:Y:S05]  /*130a0*/  BSYNC B2 ;  /* 0x0000000000027941 */ /* 0x000fea0003800000 */
.L_x_12089:
[----:B------:R-:W-:Y:S01]  /*130b0*/  DSETP.GEU.AND P0, PT, R14, 5.9666725849601653946e-154, PT ;  /* 0x202000000e00742a */ /* 0x000fe20003f0e000 */
[----:B------:R-:W-:Y:S04]  /*130c0*/  BSSY B3, `(.L_x_12123) ;  /* 0x000020c000037945 */ /* 0x000fe80003800000 */
[----:B------:R-:W-:Y:S09]  /*130d0*/  BSSY B2, `(.L_x_12124) ;  /* 0x0000193000027945 */ /* 0x000ff20003800000 */
[----:B------:R-:W-:Y:S05]  /*130e0*/  @!P0 BRA `(.L_x_12125) ;  /* 0x00000018003c8947 */ /* 0x000fea0003800000 */
[----:B------:R-:W0:Y:S01]  /*130f0*/  MUFU.RCP64H R5, R19 ;  /* 0x0000001300057308 */ /* 0x000e220000001800 */
[----:B------:R-:W-:Y:S01]  /*13100*/  MOV R4, 0x1 ;  /* 0x0000000100047802 */ /* 0x000fe20000000f00 */
[----:B------:R-:W-:Y:S01]  /*13110*/  BSSY B4, `(.L_x_12126) ;  /* 0x0000013000047945 */ /* 0x000fe20003800000 */
[----:B------:R-:W-:-:S04]  /*13120*/  FSETP.GEU.AND P1, PT, |R15|, 6.5827683646048100446e-37, PT ;  /* 0x036000000f00780b */ /* 0x000fc80003f2e200 */
        /* <DEDUP_REMOVED lines=17> */
.L_x_12127:
[----:B------:R-:W-:Y:S05]  /*13240*/  BSYNC B4 ;  /* 0x0000000000047941 */ /* 0x000fea0003800000 */
.L_x_12126:
        /* <DEDUP_REMOVED lines=49> */
.L_x_12129:
        /* <DEDUP_REMOVED lines=71> */
.L_x_12128:
        /* <DEDUP_REMOVED lines=32> */
[----:B------:R-:W-:Y:S01]  /*13bd0*/  MOV R4, R10 ;  /* 0x0000000a00047202 */ /* 0x000fe20000000f00 */
[----:B------:R-:W-:Y:S01]  /*13be0*/  IMAD.MOV.U32 R3, RZ, RZ, R11 ;  /* 0x000000ffff037224 */ /* 0x000fe200078e000b */
[----:B------:R-:W-:Y:S01]  /*13bf0*/  MOV R0, 0x13c30 ;  /* 0x00013c3000007802 */ /* 0x000fe20000000f00 */
[----:B------:R-:W-:Y:S02]  /*13c00*/  IMAD.MOV.U32 R8, RZ, RZ, R22 ;  /* 0x000000ffff087224 */ /* 0x000fe400078e0016 */
[----:B------:R-:W-:-:S07]  /*13c10*/  IMAD.MOV.U32 R9, RZ, RZ, R23 ;  /* 0x000000ffff097224 */ /* 0x000fce00078e0017 */
[----:B------:R-:W-:Y:S05]  /*13c20*/  CALL.REL.NOINC `($__internal_14_$__cuda_sm20_div_rn_f64_full) ;  /* 0x00000240000c7944 */ /* 0x000fea0003c00000 */
.L_x_12138:
[----:B------:R-:W-:Y:S05]  /*13c30*/  BSYNC B7 ;  /* 0x0000000000077941 */ /* 0x000fea0003800000 */
.L_x_12137:
[----:B------:R-:W-:Y:S02]  /*13c40*/  IMAD.MOV.U32 R44, RZ, RZ, R4 ;  /* 0x000000ffff2c7224 */ /* 0x000fe400078e0004 */
[----:B------:R-:W-:Y:S01]  /*13c50*/  IMAD.MOV.U32 R45, RZ, RZ, R5 ;  /* 0x000000ffff2d7224 */ /* 0x000fe200078e0005 */
[----:B------:R-:W-:Y:S06]  /*13c60*/  BRA `(.L_x_12136) ;  /* 0x0000000000047947 */ /* 0x000fec0003800000 */
.L_x_12135:
[----:B------:R-:W-:-:S11]  /*13c70*/  DADD R44, -R22, R26 ;  /* 0x00000000162c7229 */ /* 0x000fd6000000011a */
.L_x_12136:
[----:B------:R-:W-:Y:S05]  /*13c80*/  BSYNC B5 ;  /* 0x0000000000057941 */ /* 0x000fea0003800000 */
.L_x_12134:
        /* <DEDUP_REMOVED lines=28> */
.L_x_12143:
[----:B------:R-:W-:Y:S05]  /*13e50*/  BSYNC B7 ;  /* 0x0000000000077941 */ /* 0x000fea0003800000 */
.L_x_12142:
[----:B------:R-:W-:Y:S02]  /*13e60*/  IMAD.MOV.U32 R12, RZ, RZ, R4 ;  /* 0x000000ffff0c7224 */ /* 0x000fe400078e0004 */
[----:B------:R-:W-:Y:S01]  /*13e70*/  IMAD.MOV.U32 R13, RZ, RZ, R5 ;  /* 0x000000ffff0d7224 */ /* 0x000fe200078e0005 */
[----:B------:R-:W-:Y:S06]  /*13e80*/  BRA `(.L_x_12141) ;  /* 0x0000000000047947 */ /* 0x000fec0003800000 */
.L_x_12140:
[----:B------:R-:W-:-:S11]  /*13e90*/  DADD R12, -R20, R42 ;  /* 0x00000000140c7229 */ /* 0x000fd6000000012a */
.L_x_12141:
[----:B------:R-:W-:Y:S05]  /*13ea0*/  BSYNC B5 ;  /* 0x0000000000057941 */ /* 0x000fea0003800000 */
.L_x_12139:
        /* <DEDUP_REMOVED lines=30> */
.L_x_12145:
[----:B------:R-:W-:Y:S05]  /*14090*/  BSYNC B5 ;  /* 0x0000000000057941 */ /* 0x000fea0003800000 */
.L_x_12144:
[----:B------:R-:W-:Y:S05]  /*140a0*/  BRA `(.L_x_12146) ;  /* 0x0000000800447947 */ /* 0x000fea0003800000 */
.L_x_12133:
        /* <DEDUP_REMOVED lines=28> */
[----:B------:R-:W-:Y:S01]  /*14270*/  IMAD.MOV.U32 R18, RZ, RZ, R8 ;  /* 0x000000ffff127224 */ /* 0x000fe200078e0008 */
[----:B------:R-:W-:-:S07]  /*14280*/  MOV R19, R9 ;  /* 0x0000000900137202 */ /* 0x000fce0000000f00 */
.L_x_12149:
[----:B------:R-:W-:Y:S05]  /*14290*/  BSYNC B5 ;  /* 0x0000000000057941 */ /* 0x000fea0003800000 */
.L_x_12148:
[----:B------:R-:W-:Y:S05]  /*142a0*/  BRA `(.L_x_12146) ;  /* 0x0000000400c47947 */ /* 0x000fea0003800000 */
.L_x_12147:
[----:B------:R-:W-:Y:S01]  /*142b0*/  DMUL R22, R22, R20 ;  /* 0x0000001416167228 */ /* 0x000fe20000000000 */
[----:B------:R-:W-:Y:S01]  /*142c0*/  IMAD.MOV.U32 R6, RZ, RZ, 0x0 ;  /* 0x00000000ff067424 */ /* 0x000fe200078e00ff */
[----:B------:R-:W-:Y:S01]  /*142d0*/  DMUL R12, R12, 8.11296384146066816958e+31 ;  /* 0x469000000c0c7828 */ /* 0x000fe20000000000 */
[----:B------:R-:W-:Y:S01]  /*142e0*/  IMAD.MOV.U32 R7, RZ, RZ, 0x3fd80000 ;  /* 0x3fd80000ff077424 */ /* 0x000fe200078e00ff */
        /* <DEDUP_REMOVED lines=24> */
.L_x_12151:
[----:B------:R-:W-:Y:S05]  /*14470*/  BSYNC B5 ;  /* 0x0000000000057941 */ /* 0x000fea0003800000 */
.L_x_12150:
        /* <DEDUP_REMOVED lines=19> */
.L_x_12153:
[----:B------:R-:W-:Y:S05]  /*145b0*/  BSYNC B5 ;  /* 0x0000000000057941 */ /* 0x000fea0003800000 */
.L_x_12152:
[----:B------:R-:W-:Y:S01]  /*145c0*/  DMUL R14, R14, 8.11296384146066816958e+31 ;  /* 0x469000000e0e7828 */ /* 0x000fe20000000000 */
[----:B------:R-:W-:Y:S02]  /*145d0*/  IMAD.MOV.U32 R18, RZ, RZ, R4 ;  /* 0x000000ffff127224 */ /* 0x000fe400078e0004 */
[----:B------:R-:W-:Y:S01]  /*145e0*/  IMAD.MOV.U32 R19, RZ, RZ, R5 ;  /* 0x000000ffff137224 */ /* 0x000fe200078e0005 */
[----:B------:R-:W-:Y:S07]  /*145f0*/  BRA `(.L_x_12146) ;  /* 0x0000000000f07947 */ /* 0x000fee0003800000 */
.L_x_12132:
[----:B------:R-:W0:Y:S01]  /*14600*/  MUFU.RSQ64H R33, R13 ;  /* 0x0000000d00217308 */ /* 0x000e220000001c00 */
[----:B------:R-:W-:Y:S01]  /*14610*/  VIADD R32, R13, 0xfcb00000 ;  /* 0xfcb000000d207836 */ /* 0x000fe20000000000 */
[----:B------:R-:W-:Y:S01]  /*14620*/  MOV R6, 0x0 ;  /* 0x0000000000067802 */ /* 0x000fe20000000f00 */
[----:B------:R-:W-:Y:S01]  /*14630*/  IMAD.MOV.U32 R7, RZ, RZ, 0x3fd80000 ;  /* 0x3fd80000ff077424 */ /* 0x000fe200078e00ff */
[----:B------:R-:W-:Y:S02]  /*14640*/  BSSY B5, `(.L_x_12154) ;  /* 0x0000017000057945 */ /* 0x000fe40003800000 */
        /* <DEDUP_REMOVED lines=22> */
.L_x_12155:
[----:B------:R-:W-:Y:S05]  /*147b0*/  BSYNC B5 ;  /* 0x0000000000057941 */ /* 0x000fea0003800000 */
.L_x_12154:
        /* <DEDUP_REMOVED lines=30> */
.L_x_12157:
[----:B------:R-:W-:Y:S05]  /*149a0*/  BSYNC B5 ;  /* 0x0000000000057941 */ /* 0x000fea0003800000 */
.L_x_12156:
[----:B------:R-:W-:-:S11]  /*149b0*/  DMUL R18, R18, R20 ;  /* 0x0000001412127228 */ /* 0x000fd60000000000 */
.L_x_12146:
[----:B------:R-:W-:Y:S05]  /*149c0*/  BSYNC B4 ;  /* 0x0000000000047941 */ /* 0x000fea0003800000 */
.L_x_12131:
[----:B------:R-:W-:Y:S05]  /*149d0*/  BRA `(.L_x_12158) ;  /* 0x0000000000087947 */ /* 0x000fea0003800000 */
.L_x_12125:
[----:B------:R-:W-:Y:S02]  /*149e0*/  DMUL R18, R18, 9.00719925474099200000e+15 ;  /* 0x4340000012127828 */ /* 0x000fe40000000000 */
[----:B------:R-:W-:-:S11]  /*149f0*/  DMUL R14, R14, 9.00719925474099200000e+15 ;  /* 0x434000000e0e7828 */ /* 0x000fd60000000000 */
.L_x_12158:
[----:B------:R-:W-:Y:S05]  /*14a00*/  BSYNC B2 ;  /* 0x0000000000027941 */ /* 0x000fea0003800000 */
.L_x_12124:
        /* <DEDUP_REMOVED lines=28> */
.L_x_12160:
[----:B------:R-:W-:Y:S05]  /*14bd0*/  BSYNC B2 ;  /* 0x0000000000027941 */ /* 0x000fea0003800000 */
.L_x_12159:
        /* <DEDUP_REMOVED lines=82> */
.L_x_12162:
[----:B------:R-:W-:Y:S02]  /*15100*/  FSEL R4, RZ, 3.37028055040000000000e+12, P1 ;  /* 0x54442d18ff047808 */ /* 0x000fe40000800000 */
[----:B------:R-:W-:-:S07]  /*15110*/  FSEL R5, RZ, 2.1426990032196044922, P1 ;  /* 0x400921fbff057808 */ /* 0x000fce0000800000 */
.L_x_12163:
[----:B------:R-:W-:Y:S05]  /*15120*/  BSYNC B0 ;  /* 0x0000000000007941 */ /* 0x000fea0003800000 */
.L_x_12161:
[----:B------:R-:W-:Y:S01]  /*15130*/  DADD R18, |R18|, |R14| ;  /* 0x0000000012127229 */ /* 0x000fe2000000060e */
[----:B------:R-:W-:-:S07]  /*15140*/  LOP3.LUT R15, R5, 0x80000000, R15, 0xb8, !PT ;  /* 0x80000000050f7812 */ /* 0x000fce00078eb80f */
[----:B------:R-:W-:-:S06]  /*15150*/  DSETP.GTU.AND P0, PT, |R18|, +INF , PT ;  /* 0x7ff000001200742a */ /* 0x000fcc0003f0c200 */
[----:B------:R-:W-:Y:S02]  /*15160*/  FSEL R4, R18, R4, P0 ;  /* 0x0000000412047208 */ /* 0x000fe40000000000 */
[----:B------:R-:W-:-:S07]  /*15170*/  FSEL R5, R19, R15, P0 ;  /* 0x0000000f13057208 */ /* 0x000fce0000000000 */
.L_x_12130:
[----:B------:R-:W-:Y:S05]  /*15180*/  BSYNC B3 ;  /* 0x0000000000037941 */ /* 0x000fea0003800000 */
.L_x_12123:
[----:B------:R-:W-:Y:S01]  /*15190*/  LOP3.LUT R29, R5, 0x80000000, R29, 0xb8, !PT ;  /* 0x80000000051d7812 */ /* 0x000fe200078eb81d */
[----:B------:R-:W-:Y:S01]  /*151a0*/  IMAD.MOV.U32 R28, RZ, RZ, R4 ;  /* 0x000000ffff1c7224 */ /* 0x000fe200078e0004 */
[----:B------:R-:W-:Y:S02]  /*151b0*/  LOP3.LUT R31, R25, 0x80000000, R31, 0xb8, !PT ;  /* 0x80000000191f7812 */ /* 0x000fe400078eb81f */
[----:B------:R-:W-:Y:S01]  /*151c0*/  MOV R30, R24 ;  /* 0x00000018001e7202 */ /* 0x000fe20000000f00 */
[----:B------:R-:W-:Y:S06]  /*151d0*/  BRA `(.L_x_12088) ;  /* 0x0000005800f07947 */ /* 0x000fec0003800000 */
.L_x_12087:
[----:B------:R-:W-:Y:S01]  /*151e0*/  ISETP.GT.AND P0, PT, R31, -0x1, PT ;  /* 0xffffffff1f00780c */ /* 0x000fe20003f04270 */
[----:B------:R-:W-:-:S12]  /*151f0*/  BSSY B2, `(.L_x_12164) ;  /* 0x00005a1000027945 */ /* 0x000fd80003800000 */
[----:B------:R-:W-:Y:S05]  /*15200*/  @P0 BRA `(.L_x_12165) ;  /* 0x0000002c009c0947 */ /* 0x000fea0003800000 */
[----:B------:R-:W-:Y:S01]  /*15210*/  DSETP.GEU.AND P4, PT, |R30|, |R28|, PT ;  /* 0x4000001c1e00722a */ /* 0x000fe20003f8e200 */
[----:B------:R-:W-:Y:S01]  /*15220*/  UMOV UR4, 0xffffffff ;  /* 0xffffffff00047882 */ /* 0x000fe20000000000 */
[----:B------:R-:W-:Y:S01]  /*15230*/  UMOV UR5, 0x7fdfffff ;  /* 0x7fdfffff00057882 */ /* 0x000fe20000000000 */
[----:B------:R-:W-:Y:S02]  /*15240*/  DADD R20, -RZ, -R30 ;  /* 0x00000000ff147229 */ /* 0x000fe4000000091e */
[----:B------:R-:W-:Y:S01]  /*15250*/  DADD R24, -RZ, -R28 ;  /* 0x00000000ff187229 */ /* 0x000fe2000000091c */
[----:B------:R-:W-:Y:S02]  /*15260*/  FSEL R14, R10, R8, !P4 ;  /* 0x000000080a0e7208 */ /* 0x000fe40006000000 */
[----:B------:R-:W-:Y:S02]  /*15270*/  FSEL R15, R11, R9, !P4 ;  /* 0x000000090b0f7208 */ /* 0x000fe40006000000 */
[----:B------:R-:W-:-:S02]  /*15280*/  FSEL R12, R8, R10, !P4 ;  /* 0x0000000a080c7208 */ /* 0x000fc40006000000 */
        /* <DEDUP_REMOVED lines=10> */
[----:B------:R-:W-:-:S05]  /*15330*/  FSETP.GEU.AND P5, PT, |R13|, 6.5827683646048100446e-37, PT ;  /* 0x036000000d00780b */ /* 0x000fca0003fae200 */
[C---:B------:R-:W-:Y:S02]  /*15340*/  DFMA R6, R14.reuse, R14, R4 ;  /* 0x0000000e0e06722b */ /* 0x040fe40000000004 */
[----:B0-----:R-:W-:-:S08]  /*15350*/  DFMA R10, -R14, R8, 1 ;  /* 0x3ff000000e0a742b */ /* 0x001fd00000000108 */
[----:B------:R-:W-:Y:S01]  /*15360*/  ISETP.GT.AND P0, PT, R7, 0xfffff, PT ;  /* 0x000fffff0700780c */ /* 0x000fe20003f04270 */
[----:B----4-:R-:W-:Y:S01]  /*15370*/  IMAD.MOV.U32 R0, RZ, RZ, R7 ;  /* 0x000000ffff007224 */ /* 0x010fe200078e0007 */
[----:B------:R-:W-:-:S08]  /*15380*/  DFMA R10, R10, R10, R10 ;  /* 0x0000000a0a0a722b */ /* 0x000fd0000000000a */
        /* <DEDUP_REMOVED lines=18> */
[----:B------:R-:W-:Y:S02]  /*154b0*/  FSETP.GT.AND P3, PT, |R3|, 1.469367938527859385e-39, PT ;  /* 0x001000000300780b */ /* 0x000fe40003f64200 */
[----:B------:R-:W-:Y:S01]  /*154c0*/  MOV R3, 0xfffffc01 ;  /* 0xfffffc0100037802 */ /* 0x000fe20000000f00 */
[----:B------:R-:W-:Y:S01]  /*154d0*/  @!P0 IMAD.MOV.U32 R3, RZ, RZ, -0x435 ;  /* 0xfffffbcbff038424 */ /* 0x000fe200078e00ff */
        /* <DEDUP_REMOVED lines=13> */
[----:B------:R-:W-:Y:S01]  /*155b0*/  UMOV UR7, 0x43300000 ;  /* 0x4330000000077882 */ /* 0x000fe20000000000 */
[----:B------:R-:W-:-:S11]  /*155c0*/  MOV R33, 0x43300000 ;  /* 0x4330000000217802 */ /* 0x000fd60000000f00 */
        /* <DEDUP_REMOVED lines=49> */
.L_x_12169:
[----:B------:R-:W-:Y:S05]  /*158e0*/  BSYNC B0 ;  /* 0x0000000000007941 */ /* 0x000fea0003800000 */
.L_x_12168:
        /* <DEDUP_REMOVED lines=8> */
.L_x_12171:
[----:B------:R-:W-:Y:S05]  /*15970*/  BSYNC B3 ;  /* 0x0000000000037941 */ /* 0x000fea0003800000 */
.L_x_12170:
        /* <DEDUP_REMOVED lines=82> */
.L_x_12173:
[----:B------:R-:W-:-:S04]  /*15ea0*/  ISETP.GE.AND P0, PT, R21, RZ, PT ;  /* 0x000000ff1500720c */ /* 0x000fc80003f06270 */
[----:B------:R-:W-:Y:S02]  /*15eb0*/  FSEL R6, RZ, 3.37028055040000000000e+12, P0 ;  /* 0x54442d18ff067808 */ /* 0x000fe40000000000 */
[----:B------:R-:W-:-:S07]  /*15ec0*/  FSEL R7, RZ, 2.1426990032196044922, P0 ;  /* 0x400921fbff077808 */ /* 0x000fce0000000000 */
.L_x_12174:
[----:B------:R-:W-:Y:S05]  /*15ed0*/  BSYNC B0 ;  /* 0x0000000000007941 */ /* 0x000fea0003800000 */
.L_x_12172:
[----:B------:R-:W-:Y:S01]  /*15ee0*/  DADD R4, |R28|, |R30| ;  /* 0x000000001c047229 */ /* 0x000fe2000000061e */
[----:B------:R-:W-:Y:S01]  /*15ef0*/  LOP3.LUT R25, R7, 0x80000000, R25, 0xb8, !PT ;  /* 0x8000000007197812 */ /* 0x000fe200078eb819 */
[----:B------:R-:W-:-:S06]  /*15f00*/  DMUL R22, R22, 0.5 ;  /* 0x3fe0000016167828 */ /* 0x000fcc0000000000 */
[----:B------:R-:W-:-:S06]  /*15f10*/  DSETP.GTU.AND P0, PT, |R4|, +INF , PT ;  /* 0x7ff000000400742a */ /* 0x000fcc0003f0c200 */
[----:B------:R-:W-:Y:S02]  /*15f20*/  FSEL R6, R4, R6, P0 ;  /* 0x0000000604067208 */ /* 0x000fe40000000000 */
[----:B------:R-:W-:Y:S01]  /*15f30*/  FSEL R7, R5, R25, P0 ;  /* 0x0000001905077208 */ /* 0x000fe20000000000 */
[----:B------:R-:W-:Y:S06]  /*15f40*/  BRA `(.L_x_12175) ;  /* 0x0000004c002c7947 */ /* 0x000fec0003800000 */
.L_x_12167:
        /* <DEDUP_REMOVED lines=8> */
[CC--:B------:R-:W-:Y:S01]  /*15fd0*/  SEL R27, R11.reuse, R9.reuse, P1 ;  /* 0x000000090b1b7207 */ /* 0x0c0fe20000800000 */
[----:B------:R-:W-:Y:S01]  /*15fe0*/  IMAD.MOV.U32 R18, RZ, RZ, 0x0 ;  /* 0x00000000ff127424 */ /* 0x000fe200078e00ff */
[----:B------:R-:W-:Y:S01]  /*15ff0*/  SEL R3, R11, R9, P0 ;  /* 0x000000090b037207 */ /* 0x000fe20000000000 */
[----:B------:R-:W-:Y:S01]  /*16000*/  IMAD.MOV.U32 R19, RZ, RZ, 0x3fd80000 ;  /* 0x3fd80000ff137424 */ /* 0x000fe200078e00ff */
[----:B----4-:R-:W-:Y:S01]  /*16010*/  LOP3.LUT R0, R27, 0xffc00000, RZ, 0xc0, !PT ;  /* 0xffc000001b007812 */ /* 0x010fe200078ec0ff */
[----:B------:R-:W-:Y:S01]  /*16020*/  MUFU.RCP64H R33, R15 ;  /* 0x0000000f00217308 */ /* 0x000fe20000001800 */
[----:B------:R-:W-:Y:S01]  /*16030*/  SEL R20, R10, R8, P0 ;  /* 0x000000080a147207 */ /* 0x000fe20000000000 */
[----:B------:R-:W-:Y:S01]  /*16040*/  IMAD.MOV.U32 R23, RZ, RZ, R3 ;  /* 0x000000ffff177224 */ /* 0x000fe200078e0003 */
[----:B------:R-:W-:Y:S01]  /*16050*/  IADD3 R5, -R0, 0x7fd00000, RZ ;  /* 0x7fd0000000057810 */ /* 0x000fe20007ffe1ff */
[----:B------:R-:W-:Y:S01]  /*16060*/  BSSY B0, `(.L_x_12176) ;  /* 0x0000078000007945 */ /* 0x000fe20003800000 */
[----:B------:R-:W-:-:S02]  /*16070*/  MOV R22, R20 ;  /* 0x0000001400167202 */ /* 0x000fc40000000f00 */
[----:B------:R-:W-:Y:S01]  /*16080*/  SEL R26, R10, R8, P1 ;  /* 0x000000080a1a7207 */ /* 0x000fe20000800000 */
[----:B------:R-:W-:Y:S01]  /*16090*/  IMAD.U32 R8, RZ, RZ, UR6 ;  /* 0x00000006ff087e24 */ /* 0x000fe2000f8e00ff */
[----:B------:R-:W-:Y:S02]  /*160a0*/  MOV R32, 0x1 ;  /* 0x0000000100207802 */ /* 0x000fe40000000f00 */
[C---:B------:R-:W-:Y:S01]  /*160b0*/  DMUL R6, R4.reuse, R22 ;  /* 0x0000001604067228 */ /* 0x040fe20000000000 */
[----:B------:R-:W-:Y:S01]  /*160c0*/  ISETP.GE.U32.AND P2, PT, R3, 0x7ff00000, PT ;  /* 0x7ff000000300780c */ /* 0x000fe20003f46070 */
[----:B------:R-:W-:Y:S01]  /*160d0*/  DMUL R4, R4, R26 ;  /* 0x0000001a04047228 */ /* 0x000fe20000000000 */
[----:B------:R-:W-:-:S05]  /*160e0*/  FSETP.GEU.AND P5, PT, |R13|, 6.5827683646048100446e-37, PT ;  /* 0x036000000d00780b */ /* 0x000fca0003fae200 */
        /* <DEDUP_REMOVED lines=21> */
[----:B------:R-:W-:Y:S01]  /*16240*/  IMAD.MOV.U32 R6, RZ, RZ, RZ ;  /* 0x000000ffff067224 */ /* 0x000fe200078e00ff */
[----:B------:R-:W-:-:S05]  /*16250*/  DFMA R8, -R14, R4, 1 ;  /* 0x3ff000000e08742b */ /* 0x000fca0000000104 */
[----:B------:R-:W-:-:S03]  /*16260*/  DMUL R10, R10, R6 ;  /* 0x000000060a0a7228 */ /* 0x000fc60000000000 */
[----:B------:R-:W-:-:S07]  /*16270*/  DFMA R4, R4, R8, R4 ;  /* 0x000000080404722b */ /* 0x000fce0000000004 */
[----:B------:R-:W-:Y:S01]  /*16280*/  @!P2 FSEL R3, R27, R11, !P1 ;  /* 0x0000000b1b03a208 */ /* 0x000fe20004800000 */
[----:B------:R-:W-:Y:S01]  /*16290*/  DMUL R8, R12, R4 ;  /* 0x000000040c087228 */ /* 0x000fe20000000000 */
[----:B------:R-:W-:Y:S02]  /*162a0*/  @!P2 FSEL R20, R26, R10, !P1 ;  /* 0x0000000a1a14a208 */ /* 0x000fe40004800000 */
[----:B------:R-:W-:Y:S01]  /*162b0*/  ISETP.GT.AND P0, PT, R3, 0xfffff, PT ;  /* 0x000fffff0300780c */ /* 0x000fe20003f04270 */
[----:B------:R-:W-:Y:S02]  /*162c0*/  IMAD.MOV.U32 R7, RZ, RZ, R3 ;  /* 0x000000ffff077224 */ /* 0x000fe400078e0003 */
[----:B------:R-:W-:Y:S02]  /*162d0*/  IMAD.MOV.U32 R6, RZ, RZ, R20 ;  /* 0x000000ffff067224 */ /* 0x000fe400078e0014 */
[----:B------:R-:W-:-:S08]  /*162e0*/  DFMA R10, -R14, R8, R12 ;  /* 0x000000080e0a722b */ /* 0x000fd0000000010c */
[----:B------:R-:W-:Y:S02]  /*162f0*/  @!P0 DMUL R6, R6, 1.80143985094819840000e+16 ;  /* 0x4350000006068828 */ /* 0x000fe40000000000 */
[----:B------:R-:W-:-:S08]  /*16300*/  DFMA R4, R4, R10, R8 ;  /* 0x0000000a0404722b */ /* 0x000fd00000000008 */
[----:B------:R-:W-:Y:S01]  /*16310*/  @!P0 IMAD.MOV.U32 R3, RZ, RZ, R7 ;  /* 0x000000ffff038224 */ /* 0x000fe200078e0007 */
[----:B------:R-:W-:-:S03]  /*16320*/  @!P0 MOV R20, R6 ;  /* 0x0000000600148202 */ /* 0x000fc60000000f00 */
[----:B------:R-:W-:-:S05]  /*16330*/  VIADD R0, R3, 0xffffffff ;  /* 0xffffffff03007836 */ /* 0x000fca0000000000 */
[----:B------:R-:W-:Y:S01]  /*16340*/  ISETP.GE.U32.AND P1, PT, R0, 0x7fefffff, PT ;  /* 0x7fefffff0000780c */ /* 0x000fe20003f26070 */
[----:B------:R-:W-:-:S05]  /*16350*/  FFMA R0, RZ, R15, R5 ;  /* 0x0000000fff007223 */ /* 0x000fca0000000005 */
[----:B------:R-:W-:Y:S01]  /*16360*/  FSETP.GT.AND P3, PT, |R0|, 1.469367938527859385e-39, PT ;  /* 0x001000000000780b */ /* 0x000fe20003f64200 */
[----:B------:R-:W-:Y:S02]  /*16370*/  IMAD.MOV.U32 R0, RZ, RZ, -0x3ff ;  /* 0xfffffc01ff007424 */ /* 0x000fe400078e00ff */
[----:B------:R-:W-:-:S04]  /*16380*/  @!P0 IMAD.MOV.U32 R0, RZ, RZ, -0x435 ;  /* 0xfffffbcbff008424 */ /* 0x000fc800078e00ff */
        /* <DEDUP_REMOVED lines=69> */
.L_x_12177:
[----:B------:R-:W-:Y:S05]  /*167e0*/  BSYNC B0 ;  /* 0x0000000000007941 */ /* 0x000fea0003800000 */
.L_x_12176:
        /* <DEDUP_REMOVED lines=8> */
.L_x_12179:
[----:B------:R-:W-:Y:S05]  /*16870*/  BSYNC B3 ;  /* 0x0000000000037941 */ /* 0x000fea0003800000 */
.L_x_12178:
        /* <DEDUP_REMOVED lines=82> */
.L_x_12181:
[----:B------:R-:W-:-:S04]  /*16da0*/  ISETP.GE.AND P0, PT, R21, RZ, PT ;  /* 0x000000ff1500720c */ /* 0x000fc80003f06270 */
[----:B------:R-:W-:Y:S02]  /*16db0*/  FSEL R6, RZ, 3.37028055040000000000e+12, P0 ;  /* 0x54442d18ff067808 */ /* 0x000fe40000000000 */
[----:B------:R-:W-:-:S07]  /*16dc0*/  FSEL R7, RZ, 2.1426990032196044922, P0 ;  /* 0x400921fbff077808 */ /* 0x000fce0000000000 */
.L_x_12182:
[----:B------:R-:W-:Y:S05]  /*16dd0*/  BSYNC B0 ;  /* 0x0000000000007941 */ /* 0x000fea0003800000 */
.L_x_12180:
[----:B------:R-:W-:Y:S01]  /*16de0*/  DADD R4, |R28|, |R30| ;  /* 0x000000001c047229 */ /* 0x000fe2000000061e */
[----:B------:R-:W-:-:S07]  /*16df0*/  LOP3.LUT R25, R7, 0x80000000, R25, 0xb8, !PT ;  /* 0x8000000007197812 */ /* 0x000fce00078eb819 */
[----:B------:R-:W-:-:S06]  /*16e00*/  DSETP.GTU.AND P0, PT, |R4|, +INF , PT ;  /* 0x7ff000000400742a */ /* 0x000fcc0003f0c200 */
[----:B------:R-:W-:Y:S02]  /*16e10*/  FSEL R6, R4, R6, P0 ;  /* 0x0000000604067208 */ /* 0x000fe40000000000 */
[----:B------:R-:W-:Y:S01]  /*16e20*/  FSEL R7, R5, R25, P0 ;  /* 0x0000001905077208 */ /* 0x000fe20000000000 */
[----:B------:R-:W-:Y:S06]  /*16e30*/  BRA `(.L_x_12175) ;  /* 0x0000003c00707947 */ /* 0x000fec0003800000 */
.L_x_12166:
        /* <DEDUP_REMOVED lines=23> */
.L_x_12184:
[----:B------:R-:W-:Y:S05]  /*16fb0*/  BSYNC B3 ;  /* 0x0000000000037941 */ /* 0x000fea0003800000 */
.L_x_12183:
[----:B------:R-:W0:Y:S01]  /*16fc0*/  MUFU.RCP64H R7, -2.718280792236328125 ;  /* 0xc005bf0a00077908 */ /* 0x000e220000001800 */
[----:B------:R-:W-:Y:S01]  /*16fd0*/  IMAD.MOV.U32 R8, RZ, RZ, -0x74eba897 ;  /* 0x8b145769ff087424 */ /* 0x000fe200078e00ff */
[----:B------:R-:W-:Y:S01]  /*16fe0*/  MOV R6, 0x1 ;  /* 0x0000000100067802 */ /* 0x000fe20000000f00 */
[----:B------:R-:W-:Y:S01]  /*16ff0*/  IMAD.MOV.U32 R9, RZ, RZ, 0x4005bf0a ;  /* 0x4005bf0aff097424 */ /* 0x000fe200078e00ff */
[----:B------:R-:W-:Y:S01]  /*17000*/  FSETP.GEU.AND P1, PT, |R29|, 6.5827683646048100446e-37, PT ;  /* 0x036000001d00780b */ /* 0x000fe20003f2e200 */
[----:B------:R-:W-:Y:S01]  /*17010*/  BSSY B3, `(.L_x_12185) ;  /* 0x0000015000037945 */ /* 0x000fe20003800000 */
[----:B------:R-:W-:-:S03]  /*17020*/  DADD R18, -RZ, |R4| ;  /* 0x00000000ff127229 */ /* 0x000fc60000000504 */
        /* <DEDUP_REMOVED lines=17> */
[----:B------:R-:W-:Y:S02]  /*17140*/  IMAD.MOV.U32 R6, RZ, RZ, R4 ;  /* 0x000000ffff067224 */ /* 0x000fe400078e0004 */
[----:B------:R-:W-:-:S07]  /*17150*/  IMAD.MOV.U32 R7, RZ, RZ, R5 ;  /* 0x000000ffff077224 */ /* 0x000fce00078e0005 */
.L_x_12186:
[----:B------:R-:W-:Y:S05]  /*17160*/  BSYNC B3 ;  /* 0x0000000000037941 */ /* 0x000fea0003800000 */
.L_x_12185:
[----:B------:R-:W-:Y:S01]  /*17170*/  DADD R8, -RZ, |R6| ;  /* 0x00000000ff087229 */ /* 0x000fe20000000506 */
[----:B------:R-:W-:Y:S01]  /*17180*/  MOV R4, RZ ;  /* 0x000000ff00047202 */ /* 0x000fe20000000f00 */
[----:B------:R-:W-:Y:S01]  /*17190*/  UMOV UR4, 0xffffffff ;  /* 0xffffffff00047882 */ /* 0x000fe20000000000 */
[----:B------:R-:W-:Y:S01]  /*171a0*/  UMOV UR5, 0x7fefffff ;  /* 0x7fefffff00057882 */ /* 0x000fe20000000000 */
[----:B------:R-:W-:Y:S01]  /*171b0*/  MUFU.RCP64H R33, R15 ;  /* 0x0000000f00217308 */ /* 0x000fe20000001800 */
[----:B------:R-:W-:Y:S01]  /*171c0*/  UMOV UR6, UR5 ;  /* 0x0000000500067c82 */ /* 0x000fe20008000000 */
[----:B------:R-:W-:Y:S01]  /*171d0*/  IMAD.MOV.U32 R32, RZ, RZ, 0x1 ;  /* 0x00000001ff207424 */ /* 0x000fe200078e00ff */
[----:B------:R-:W-:Y:S01]  /*171e0*/  BSSY B0, `(.L_x_12187) ;  /* 0x0000083000007945 */ /* 0x000fe20003800000 */
[----:B------:R-:W-:Y:S02]  /*171f0*/  FSETP.GEU.AND P5, PT, |R13|, 6.5827683646048100446e-37, PT ;  /* 0x036000000d00780b */ /* 0x000fe40003fae200 */
[----:B------:R-:W-:-:S02]  /*17200*/  ISETP.GT.U32.AND P1, PT, R8, R18, PT ;  /* 0x000000120800720c */ /* 0x000fc40003f24070 */
[CC--:B------:R-:W-:Y:S02]  /*17210*/  ISETP.LT.U32.AND P0, PT, R8.reuse, R18.reuse, PT ;  /* 0x000000120800720c */ /* 0x0c0fe40003f01070 */
[CC--:B------:R-:W-:Y:S02]  /*17220*/  ISETP.GT.U32.AND.EX P1, PT, R9.reuse, R19.reuse, PT, P1 ;  /* 0x000000130900720c */ /* 0x0c0fe40003f24110 */
[CC--:B------:R-:W-:Y:S02]  /*17230*/  ISETP.LT.U32.AND.EX P0, PT, R9.reuse, R19.reuse, PT, P0 ;  /* 0x000000130900720c */ /* 0x0c0fe40003f01100 */
[CC--:B------:R-:W-:Y:S02]  /*17240*/  SEL R27, R9.reuse, R19.reuse, P1 ;  /* 0x00000013091b7207 */ /* 0x0c0fe40000800000 */
[CC--:B------:R-:W-:Y:S02]  /*17250*/  SEL R20, R8.reuse, R18.reuse, P0 ;  /* 0x0000001208147207 */ /* 0x0c0fe40000000000 */
[----:B------:R-:W-:Y:S01]  /*17260*/  SEL R3, R9, R19, P0 ;  /* 0x0000001309037207 */ /* 0x000fe20000000000 */
[----:B------:R-:W-:Y:S01]  /*17270*/  IMAD.MOV.U32 R19, RZ, RZ, 0x3fd80000 ;  /* 0x3fd80000ff137424 */ /* 0x000fe200078e00ff */
[----:B------:R-:W-:Y:S01]  /*17280*/  LOP3.LUT R0, R27, 0xffc00000, RZ, 0xc0, !PT ;  /* 0xffc000001b007812 */ /* 0x000fe200078ec0ff */
[----:B------:R-:W-:Y:S01]  /*17290*/  IMAD.MOV.U32 R22, RZ, RZ, R20 ;  /* 0x000000ffff167224 */ /* 0x000fe200078e0014 */
[----:B------:R-:W-:Y:S01]  /*172a0*/  SEL R26, R8, R18, P1 ;  /* 0x00000012081a7207 */ /* 0x000fe20000800000 */
[----:B------:R-:W-:Y:S01]  /*172b0*/  IMAD.MOV.U32 R23, RZ, RZ, R3 ;  /* 0x000000ffff177224 */ /* 0x000fe200078e0003 */
[----:B------:R-:W-:Y:S01]  /*172c0*/  IADD3 R5, -R0, 0x7fd00000, RZ ;  /* 0x7fd0000000057810 */ /* 0x000fe20007ffe1ff */
[----:B------:R-:W-:Y:S01]  /*172d0*/  IMAD.U32 R8, RZ, RZ, UR6 ;  /* 0x00000006ff087e24 */ /* 0x000fe2000f8e00ff */
[----:B------:R-:W-:Y:S01]  /*172e0*/  ISETP.GE.U32.AND P2, PT, R3, 0x7ff00000, PT ;  /* 0x7ff000000300780c */ /* 0x000fe20003f46070 */
[----:B------:R-:W-:-:S03]  /*172f0*/  IMAD.MOV.U32 R18, RZ, RZ, 0x0 ;  /* 0x00000000ff127424 */ /* 0x000fc600078e00ff */
[C---:B------:R-:W-:Y:S02]  /*17300*/  DMUL R6, R4.reuse, R22 ;  /* 0x0000001604067228 */ /* 0x040fe40000000000 */
        /* <DEDUP_REMOVED lines=30> */
[----:B------:R-:W-:Y:S01]  /*174f0*/  IMAD.MOV.U32 R7, RZ, RZ, R3 ;  /* 0x000000ffff077224 */ /* 0x000fe200078e0003 */
[----:B------:R-:W-:-:S03]  /*17500*/  MOV R6, R20 ;  /* 0x0000001400067202 */ /* 0x000fc60000000f00 */
[----:B------:R-:W-:-:S08]  /*17510*/  DFMA R10, -R14, R8, R12 ;  /* 0x000000080e0a722b */ /* 0x000fd0000000010c */
[----:B------:R-:W-:Y:S02]  /*17520*/  @!P0 DMUL R6, R6, 1.80143985094819840000e+16 ;  /* 0x4350000006068828 */ /* 0x000fe40000000000 */
[----:B------:R-:W-:-:S08]  /*17530*/  DFMA R4, R4, R10, R8 ;  /* 0x0000000a0404722b */ /* 0x000fd00000000008 */
[----:B------:R-:W-:Y:S02]  /*17540*/  @!P0 IMAD.MOV.U32 R3, RZ, RZ, R7 ;  /* 0x000000ffff038224 */ /* 0x000fe400078e0007 */
[----:B------:R-:W-:Y:S02]  /*17550*/  @!P0 IMAD.MOV.U32 R20, RZ, RZ, R6 ;  /* 0x000000ffff148224 */ /* 0x000fe400078e0006 */
        /* <DEDUP_REMOVED lines=18> */
[----:B------:R-:W-:Y:S01]  /*17680*/  IMAD.MOV.U32 R27, RZ, RZ, 0x3ed0ee25 ;  /* 0x3ed0ee25ff1b7424 */ /* 0x000fe200078e00ff */
[----:B------:R-:W-:Y:S01]  /*17690*/  MOV R6, R20 ;  /* 0x0000001400067202 */ /* 0x000fe20000000f00 */
[----:B------:R-:W-:Y:S01]  /*176a0*/  UMOV UR5, 0x3eb1380b ;  /* 0x3eb1380b00057882 */ /* 0x000fe20000000000 */
[----:B------:R-:W-:Y:S01]  /*176b0*/  ISETP.GE.AND P0, PT, R7, 0x3ff6a09f, PT ;  /* 0x3ff6a09f0700780c */ /* 0x000fe20003f06270 */
[----:B------:R-:W-:Y:S01]  /*176c0*/  IMAD.MOV.U32 R33, RZ, RZ, 0x43300000 ;  /* 0x43300000ff217424 */ /* 0x000fe200078e00ff */
[----:B------:R-:W-:Y:S01]  /*176d0*/  LEA.HI R0, R3, R0, RZ, 0xc ;  /* 0x0000000003007211 */ /* 0x000fe200078f60ff */
[----:B------:R-:W-:Y:S01]  /*176e0*/  UMOV UR6, 0x80000000 ;  /* 0x8000000000067882 */ /* 0x000fe20000000000 */
[----:B------:R-:W-:-:S09]  /*176f0*/  UMOV UR7, 0x43300000 ;  /* 0x4330000000077882 */ /* 0x000fd20000000000 */
        /* <DEDUP_REMOVED lines=49> */
.L_x_12188:
[----:B------:R-:W-:Y:S05]  /*17a10*/  BSYNC B0 ;  /* 0x0000000000007941 */ /* 0x000fea0003800000 */
.L_x_12187:
[----:B------:R-:W-:Y:S04]  /*17a20*/  BSSY B3, `(.L_x_12189) ;  /* 0x0000008000037945 */ /* 0x000fe80003800000 */
[----:B------:R-:W-:Y:S05]  /*17a30*/  @P3 BRA P5, `(.L_x_12190) ;  /* 0x0000000000183947 */ /* 0x000fea0002800000 */
[----:B------:R-:W-:Y:S01]  /*17a40*/  IMAD.MOV.U32 R4, RZ, RZ, R12 ;  /* 0x000000ffff047224 */ /* 0x000fe200078e000c */
[----:B------:R-:W-:Y:S01]  /*17a50*/  MOV R3, R13 ;  /* 0x0000000d00037202 */ /* 0x000fe20000000f00 */
[----:B------:R-:W-:Y:S01]  /*17a60*/  IMAD.MOV.U32 R8, RZ, RZ, R14 ;  /* 0x000000ffff087224 */ /* 0x000fe200078e000e */
[----:B------:R-:W-:Y:S01]  /*17a70*/  MOV R0, 0x17aa0 ;  /* 0x00017aa000007802 */ /* 0x000fe20000000f00 */
[----:B------:R-:W-:-:S07]  /*17a80*/  IMAD.MOV.U32 R9, RZ, RZ, R15 ;  /* 0x000000ffff097224 */ /* 0x000fce00078e000f */
[----:B------:R-:W-:Y:S05]  /*17a90*/  CALL.REL.NOINC `($__internal_14_$__cuda_sm20_div_rn_f64_full) ;  /* 0x0000020000707944 */ /* 0x000fea0003c00000 */
.L_x_12190:
[----:B------:R-:W-:Y:S05]  /*17aa0*/  BSYNC B3 ;  /* 0x0000000000037941 */ /* 0x000fea0003800000 */
.L_x_12189:
        /* <DEDUP_REMOVED lines=82> */
.L_x_12192:
[----:B------:R-:W-:-:S04]  /*17fd0*/  ISETP.GE.AND P0, PT, R21, RZ, PT ;  /* 0x000000ff1500720c */ /* 0x000fc80003f06270 */
[----:B------:R-:W-:Y:S02]  /*17fe0*/  FSEL R6, RZ, 3.37028055040000000000e+12, P0 ;  /* 0x54442d18ff067808 */ /* 0x000fe40000000000 */
[----:B------:R-:W-:-:S07]  /*17ff0*/  FSEL R7, RZ, 2.1426990032196044922, P0 ;  /* 0x400921fbff077808 */ /* 0x000fce0000000000 */
.L_x_12193:
[----:B------:R-:W-:Y:S05]  /*18000*/  BSYNC B0 ;  /* 0x0000000000007941 */ /* 0x000fea0003800000 */
.L_x_12191:
[----:B------:R-:W-:Y:S01]  /*18010*/  DADD R4, |R28|, |R30| ;  /* 0x000000001c047229 */ /* 0x000fe2000000061e */
[----:B------:R-:W-:Y:S01]  /*18020*/  LOP3.LUT R25, R7, 0x80000000, R25, 0xb8, !PT ;  /* 0x8000000007197812 */ /* 0x000fe200078eb819 */
[----:B------:R-:W-:-:S06]  /*18030*/  DADD R22, R22, 1 ;  /* 0x3ff0000016167429 */ /* 0x000fcc0000000000 */
[----:B------:R-:W-:-:S06]  /*18040*/  DSETP.GTU.AND P0, PT, |R4|, +INF , PT ;  /* 0x7ff000000400742a */ /* 0x000fcc0003f0c200 */
[----:B------:R-:W-:Y:S02]  /*18050*/  FSEL R6, R4, R6, P0 ;  /* 0x0000000604067208 */ /* 0x000fe40000000000 */
[----:B------:R-:W-:Y:S01]  /*18060*/  FSEL R7, R5, R25, P0 ;  /* 0x0000001905077208 */ /* 0x000fe20000000000 */
[----:B------:R-:W-:Y:S06]  /*18070*/  BRA `(.L_x_12175) ;  /* 0x0000002800e07947 */ /* 0x000fec0003800000 */
.L_x_12165:
        /* <DEDUP_REMOVED lines=23> */
[----:B------:R-:W-:Y:S01]  /*181f0*/  IMAD.MOV.U32 R8, RZ, RZ, R6 ;  /* 0x000000ffff087224 */ /* 0x000fe200078e0006 */
[----:B------:R-:W-:-:S06]  /*18200*/  MOV R9, R7 ;  /* 0x0000000700097202 */ /* 0x000fcc0000000f00 */
        /* <DEDUP_REMOVED lines=15> */
[----:B------:R-:W-:Y:S01]  /*18300*/  FSETP.GT.AND P3, PT, |R3|, 1.469367938527859385e-39, PT ;  /* 0x001000000300780b */ /* 0x000fe20003f64200 */
[----:B------:R-:W-:Y:S02]  /*18310*/  IMAD.MOV.U32 R3, RZ, RZ, -0x3ff ;  /* 0xfffffc01ff037424 */ /* 0x000fe400078e00ff */
        /* <DEDUP_REMOVED lines=12> */
[----:B------:R-:W-:Y:S01]  /*183e0*/  IMAD.MOV.U32 R33, RZ, RZ, 0x43300000 ;  /* 0x43300000ff217424 */ /* 0x000fe200078e00ff */
[----:B------:R-:W-:Y:S01]  /*183f0*/  ISETP.GE.AND P0, PT, R7, 0x3ff6a09f, PT ;  /* 0x3ff6a09f0700780c */ /* 0x000fe20003f06270 */
[----:B------:R-:W-:Y:S01]  /*18400*/  UMOV UR6, 0x80000000 ;  /* 0x8000000000067882 */ /* 0x000fe20000000000 */
[----:B------:R-:W-:-:S11]  /*18410*/  UMOV UR7, 0x43300000 ;  /* 0x4330000000077882 */ /* 0x000fd60000000000 */
[----:B------:R-:W-:Y:S01]  /*18420*/  @P0 IADD3 R9, R7, -0x100000, RZ ;  /* 0xfff0000007090810 */ /* 0x000fe20007ffe0ff */
[----:B------:R-:W-:-:S04]  /*18430*/  @P0 VIADD R0, R0, 0x1 ;  /* 0x0000000100000836 */ /* 0x000fc80000000000 */
[----:B------:R-:W-:Y:S01]  /*18440*/  @P0 IMAD.MOV.U32 R7, RZ, RZ, R9 ;  /* 0x000000ffff070224 */ /* 0x000fe200078e0009 */
[----:B------:R-:W-:-:S05]  /*18450*/  LOP3.LUT R32, R0, 0x80000000, RZ, 0x3c, !PT ;  /* 0x8000000000207812 */ /* 0x000fca00078e3cff */
        /* <DEDUP_REMOVED lines=45> */
.L_x_12197:
[----:B------:R-:W-:Y:S05]  /*18730*/  BSYNC B0 ;  /* 0x0000000000007941 */ /* 0x000fea0003800000 */
.L_x_12196:
        /* <DEDUP_REMOVED lines=8> */
.L_x_12199:
[----:B------:R-:W-:Y:S05]  /*187c0*/  BSYNC B3 ;  /* 0x0000000000037941 */ /* 0x000fea0003800000 */
.L_x_12198:
[----:B------:R-:W-:Y:S01]  /*187d0*/  DSETP.NEU.AND P1, PT, R18, RZ, PT ;  /* 0x000000ff1200722a */ /* 0x000fe20003f2d000 */
[----:B------:R-:W-:Y:S01]  /*187e0*/  BSSY B0, `(.L_x_12200) ;  /* 0x0000048000007945 */ /* 0x000fe20003800000 */
[----:B------:R-:W-:Y:S01]  /*187f0*/  DADD R10, R12, R14 ;  /* 0x000000000c0a7229 */ /* 0x000fe2000000000e */
        /* <DEDUP_REMOVED lines=8> */
[----:B------:R-:W-:-:S04]  /*18880*/  DSETP.NEU.AND P1, PT, R12, R14, PT ;  /* 0x0000000e0c00722a */ /* 0x000fc80003f2d000 */
        /* <DEDUP_REMOVED lines=61> */
.L_x_12201:
[----:B------:R-:W-:Y:S05]  /*18c60*/  BSYNC B0 ;  /* 0x0000000000007941 */ /* 0x000fea0003800000 */
.L_x_12200:
[----:B------:R-:W-:Y:S01]  /*18c70*/  LOP3.LUT R3, R7, 0x80000000, R29, 0xb8, !PT ;  /* 0x8000000007037812 */ /* 0x000fe200078eb81d */
[----:B------:R-:W-:Y:S01]  /*18c80*/  DMUL R22, R22, 0.5 ;  /* 0x3fe0000016167828 */ /* 0x000fe20000000000 */
[----:B------:R-:W-:Y:S02]  /*18c90*/  FSEL R6, R10, R6, P0 ;  /* 0x000000060a067208 */ /* 0x000fe40000000000 */
[----:B------:R-:W-:Y:S01]  /*18ca0*/  FSEL R7, R11, R3, P0 ;  /* 0x000000030b077208 */ /* 0x000fe20000000000 */
[----:B------:R-:W-:Y:S07]  /*18cb0*/  BRA `(.L_x_12175) ;  /* 0x0000001c00d07947 */ /* 0x000fee0003800000 */
.L_x_12195:
        /* <DEDUP_REMOVED lines=9> */
[----:B------:R-:W-:Y:S01]  /*18d50*/  IMAD.U32 R8, RZ, RZ, UR6 ;  /* 0x00000006ff087e24 */ /* 0x000fe2000f8e00ff */
[----:B------:R-:W-:Y:S01]  /*18d60*/  SEL R3, R15, R13, P0 ;  /* 0x0000000d0f037207 */ /* 0x000fe20000000000 */
[----:B------:R-:W-:Y:S01]  /*18d70*/  IMAD.MOV.U32 R22, RZ, RZ, 0x0 ;  /* 0x00000000ff167424 */ /* 0x000fe200078e00ff */
[----:B----4-:R-:W-:Y:S01]  /*18d80*/  LOP3.LUT R0, R27, 0xffc00000, RZ, 0xc0, !PT ;  /* 0xffc000001b007812 */ /* 0x010fe200078ec0ff */
[----:B------:R-:W-:Y:S01]  /*18d90*/  IMAD.MOV.U32 R23, RZ, RZ, 0x3fd80000 ;  /* 0x3fd80000ff177424 */ /* 0x000fe200078e00ff */
[-C--:B------:R-:W-:Y:S01]  /*18da0*/  SEL R24, R14, R12.reuse, P0 ;  /* 0x0000000c0e187207 */ /* 0x080fe20000000000 */
[----:B------:R-:W-:Y:S01]  /*18db0*/  IMAD.MOV.U32 R25, RZ, RZ, R3 ;  /* 0x000000ffff197224 */ /* 0x000fe200078e0003 */
[----:B------:R-:W-:Y:S01]  /*18dc0*/  IADD3 R5, -R0, 0x7fd00000, RZ ;  /* 0x7fd0000000057810 */ /* 0x000fe20007ffe1ff */
[----:B------:R-:W-:Y:S01]  /*18dd0*/  MUFU.RCP64H R33, R19 ;  /* 0x0000001300217308 */ /* 0x000fe20000001800 */
[----:B------:R-:W-:Y:S01]  /*18de0*/  SEL R26, R14, R12, P1 ;  /* 0x0000000c0e1a7207 */ /* 0x000fe20000800000 */
[----:B------:R-:W-:Y:S01]  /*18df0*/  IMAD.MOV.U32 R32, RZ, RZ, 0x1 ;  /* 0x00000001ff207424 */ /* 0x000fe200078e00ff */
[----:B------:R-:W-:Y:S01]  /*18e00*/  ISETP.GE.U32.AND P2, PT, R3, 0x7ff00000, PT ;  /* 0x7ff000000300780c */ /* 0x000fe20003f46070 */
[----:B------:R-:W-:Y:S01]  /*18e10*/  BSSY B0, `(.L_x_12202) ;  /* 0x0000073000007945 */ /* 0x000fe20003800000 */
[C---:B------:R-:W-:Y:S01]  /*18e20*/  DMUL R6, R4.reuse, R24 ;  /* 0x0000001804067228 */ /* 0x040fe20000000000 */
[----:B------:R-:W-:Y:S01]  /*18e30*/  FSETP.GEU.AND P5, PT, |R21|, 6.5827683646048100446e-37, PT ;  /* 0x036000001500780b */ /* 0x000fe20003fae200 */
[----:B------:R-:W-:-:S06]  /*18e40*/  DMUL R4, R4, R26 ;  /* 0x0000001a04047228 */ /* 0x000fcc0000000000 */
[----:B------:R-:W-:-:S08]  /*18e50*/  DMUL R6, R6, R6 ;  /* 0x0000000606067228 */ /* 0x000fd00000000000 */
[----:B------:R-:W-:-:S08]  /*18e60*/  DFMA R6, R4, R4, R6 ;  /* 0x000000040406722b */ /* 0x000fd00000000006 */
[----:B------:R-:W-:Y:S02]  /*18e70*/  DSETP.MIN.AND P0, P1, R6, UR4, PT ;  /* 0x0000000406007e2a */ /* 0x000fe4000b900000 */
[----:B------:R-:W-:-:S04]  /*18e80*/  MOV R4, R7 ;  /* 0x0000000700047202 */ /* 0x000fc80000000f00 */
        /* <DEDUP_REMOVED lines=30> */
[----:B------:R-:W-:Y:S01]  /*19070*/  @!P0 MOV R3, R7 ;  /* 0x0000000700038202 */ /* 0x000fe20000000f00 */
[----:B------:R-:W-:-:S04]  /*19080*/  @!P0 IMAD.MOV.U32 R24, RZ, RZ, R6 ;  /* 0x000000ffff188224 */ /* 0x000fc800078e0006 */
        /* <DEDUP_REMOVED lines=22> */
[----:B------:R-:W-:Y:S01]  /*191f0*/  IMAD.MOV.U32 R33, RZ, RZ, 0x43300000 ;  /* 0x43300000ff217424 */ /* 0x000fe200078e00ff */
[----:B------:R-:W-:Y:S01]  /*19200*/  LEA.HI R0, R3, R0, RZ, 0xc ;  /* 0x0000000003007211 */ /* 0x000fe200078f60ff */
[----:B------:R-:W-:Y:S01]  /*19210*/  UMOV UR6, 0x80000000 ;  /* 0x8000000000067882 */ /* 0x000fe20000000000 */
[----:B------:R-:W-:-:S09]  /*19220*/  UMOV UR7, 0x43300000 ;  /* 0x4330000000077882 */ /* 0x000fd20000000000 */
[----:B------:R-:W-:Y:S02]  /*19230*/  @P0 VIADD R9, R7, 0xfff00000 ;  /* 0xfff0000007090836 */ /* 0x000fe40000000000 */
[----:B------:R-:W-:-:S03]  /*19240*/  @P0 VIADD R0, R0, 0x1 ;  /* 0x0000000100000836 */ /* 0x000fc60000000000 */
[----:B------:R-:W-:Y:S02]  /*19250*/  @P0 MOV R7, R9 ;  /* 0x0000000900070202 */ /* 0x000fe40000000f00 */
[----:B------:R-:W-:-:S04]  /*19260*/  LOP3.LUT R32, R0, 0x80000000, RZ, 0x3c, !PT ;  /* 0x8000000000207812 */ /* 0x000fc800078e3cff */
        /* <DEDUP_REMOVED lines=45> */
.L_x_12203:
[----:B------:R-:W-:Y:S05]  /*19540*/  BSYNC B0 ;  /* 0x0000000000007941 */ /* 0x000fea0003800000 */
.L_x_12202:
        /* <DEDUP_REMOVED lines=8> */
.L_x_12205:
[----:B------:R-:W-:Y:S05]  /*195d0*/  BSYNC B3 ;  /* 0x0000000000037941 */ /* 0x000fea0003800000 */
.L_x_12204:
        /* <DEDUP_REMOVED lines=73> */
.L_x_12207:
[----:B------:R-:W-:Y:S05]  /*19a70*/  BSYNC B0 ;  /* 0x0000000000007941 */ /* 0x000fea0003800000 */
.L_x_12206:
[----:B------:R-:W-:Y:S02]  /*19a80*/  LOP3.LUT R3, R7, 0x80000000, R29, 0xb8, !PT ;  /* 0x8000000007037812 */ /* 0x000fe400078eb81d */
[----:B------:R-:W-:Y:S02]  /*19a90*/  FSEL R6, R10, R6, P1 ;  /* 0x000000060a067208 */ /* 0x000fe40000800000 */
[----:B------:R-:W-:Y:S01]  /*19aa0*/  FSEL R7, R11, R3, P1 ;  /* 0x000000030b077208 */ /* 0x000fe20000800000 */
[----:B------:R-:W-:Y:S06]  /*19ab0*/  BRA `(.L_x_12175) ;  /* 0x0000001000507947 */ /* 0x000fec0003800000 */
.L_x_12194:
        /* <DEDUP_REMOVED lines=18> */
[----:B------:R-:W-:Y:S01]  /*19be0*/  MOV R3, R31 ;  /* 0x0000001f00037202 */ /* 0x000fe20000000f00 */
[----:B------:R-:W-:Y:S01]  /*19bf0*/  IMAD.MOV.U32 R8, RZ, RZ, -0x74eba897 ;  /* 0x8b145769ff087424 */ /* 0x000fe200078e00ff */
[----:B------:R-:W-:Y:S01]  /*19c00*/  MOV R0, 0x19c30 ;  /* 0x00019c3000007802 */ /* 0x000fe20000000f00 */
[----:B------:R-:W-:-:S07]  /*19c10*/  IMAD.MOV.U32 R9, RZ, RZ, 0x4005bf0a ;  /* 0x4005bf0aff097424 */ /* 0x000fce00078e00ff */
[----:B------:R-:W-:Y:S05]  /*19c20*/  CALL.REL.NOINC `($__internal_14_$__cuda_sm20_div_rn_f64_full) ;  /* 0x000001e0000c7944 */ /* 0x000fea0003c00000 */
.L_x_12209:
[----:B------:R-:W-:Y:S05]  /*19c30*/  BSYNC B3 ;  /* 0x0000000000037941 */ /* 0x000fea0003800000 */
.L_x_12208:
[----:B------:R-:W0:Y:S01]  /*19c40*/  MUFU.RCP64H R7, 2.718280792236328125 ;  /* 0x4005bf0a00077908 */ /* 0x000e220000001800 */
[----:B------:R-:W-:Y:S01]  /*19c50*/  IMAD.MOV.U32 R8, RZ, RZ, -0x74eba897 ;  /* 0x8b145769ff087424 */ /* 0x000fe200078e00ff */
[----:B------:R-:W-:Y:S01]  /*19c60*/  FSETP.GEU.AND P1, PT, |R29|, 6.5827683646048100446e-37, PT ;  /* 0x036000001d00780b */ /* 0x000fe20003f2e200 */
[----:B------:R-:W-:Y:S01]  /*19c70*/  IMAD.MOV.U32 R9, RZ, RZ, 0x4005bf0a ;  /* 0x4005bf0aff097424 */ /* 0x000fe200078e00ff */
[----:B------:R-:W-:Y:S01]  /*19c80*/  BSSY B3, `(.L_x_12210) ;  /* 0x0000016000037945 */ /* 0x000fe20003800000 */
[----:B------:R-:W-:Y:S01]  /*19c90*/  IMAD.MOV.U32 R6, RZ, RZ, 0x1 ;  /* 0x00000001ff067424 */ /* 0x000fe200078e00ff */
[----:B------:R-:W-:-:S05]  /*19ca0*/  DADD R22, -RZ, |R4| ;  /* 0x00000000ff167229 */ /* 0x000fca0000000504 */
        /* <DEDUP_REMOVED lines=13> */
[----:B------:R-:W-:Y:S01]  /*19d80*/  IMAD.MOV.U32 R3, RZ, RZ, R29 ;  /* 0x000000ffff037224 */ /* 0x000fe200078e001d */
[----:B------:R-:W-:Y:S01]  /*19d90*/  MOV R0, 0x19dc0 ;  /* 0x00019dc000007802 */ /* 0x000fe20000000f00 */
[----:B------:R-:W-:-:S07]  /*19da0*/  IMAD.MOV.U32 R8, RZ, RZ, -0x74eba897 ;  /* 0x8b145769ff087424 */ /* 0x000fce00078e00ff */
[----:B------:R-:W-:Y:S05]  /*19db0*/  CALL.REL.NOINC `($__internal_14_$__cuda_sm20_div_rn_f64_full) ;  /* 0x000001dc00a87944 */ /* 0x000fea0003c00000 */
[----:B------:R-:W-:Y:S02]  /*19dc0*/  IMAD.MOV.U32 R6, RZ, RZ, R4 ;  /* 0x000000ffff067224 */ /* 0x000fe400078e0004 */
[----:B------:R-:W-:-:S07]  /*19dd0*/  IMAD.MOV.U32 R7, RZ, RZ, R5 ;  /* 0x000000ffff077224 */ /* 0x000fce00078e0005 */
.L_x_12211:
[----:B------:R-:W-:Y:S05]  /*19de0*/  BSYNC B3 ;  /* 0x0000000000037941 */ /* 0x000fea0003800000 */
.L_x_12210:
[----:B------:R-:W-:Y:S01]  /*19df0*/  DADD R8, -RZ, |R6| ;  /* 0x00000000ff087229 */ /* 0x000fe20000000506 */
[----:B------:R-:W-:Y:S01]  /*19e00*/  IMAD.MOV.U32 R4, RZ, RZ, RZ ;  /* 0x000000ffff047224 */ /* 0x000fe200078e00ff */
        /* <DEDUP_REMOVED lines=8> */
[----:B------:R-:W-:Y:S02]  /*19e90*/  ISETP.LT.U32.AND P0, PT, R8, R22, PT ;  /* 0x000000160800720c */ /* 0x000fe40003f01070 */
[CC--:B------:R-:W-:Y:S02]  /*19ea0*/  ISETP.GT.U32.AND.EX P1, PT, R9.reuse, R23.reuse, PT, P1 ;  /* 0x000000170900720c */ /* 0x0c0fe40003f24110 */
[CC--:B------:R-:W-:Y:S02]  /*19eb0*/  ISETP.LT.U32.AND.EX P0, PT, R9.reuse, R23.reuse, PT, P0 ;  /* 0x000000170900720c */ /* 0x0c0fe40003f01100 */
[CC--:B------:R-:W-:Y:S02]  /*19ec0*/  SEL R27, R9.reuse, R23.reuse, P1 ;  /* 0x00000017091b7207 */ /* 0x0c0fe40000800000 */
[----:B------:R-:W-:Y:S01]  /*19ed0*/  SEL R3, R9, R23, P0 ;  /* 0x0000001709037207 */ /* 0x000fe20000000000 */
[----:B------:R-:W-:Y:S01]  /*19ee0*/  IMAD.MOV.U32 R23, RZ, RZ, 0x3fd80000 ;  /* 0x3fd80000ff177424 */ /* 0x000fe200078e00ff */
[----:B------:R-:W-:-:S02]  /*19ef0*/  LOP3.LUT R0, R27, 0xffc00000, RZ, 0xc0, !PT ;  /* 0xffc000001b007812 */ /* 0x000fc400078ec0ff */
[-C--:B------:R-:W-:Y:S01]  /*19f00*/  SEL R24, R8, R22.reuse, P0 ;  /* 0x0000001608187207 */ /* 0x080fe20000000000 */
[----:B------:R-:W-:Y:S01]  /*19f10*/  IMAD.MOV.U32 R25, RZ, RZ, R3 ;  /* 0x000000ffff197224 */ /* 0x000fe200078e0003 */
[----:B------:R-:W-:Y:S02]  /*19f20*/  IADD3 R5, -R0, 0x7fd00000, RZ ;  /* 0x7fd0000000057810 */ /* 0x000fe40007ffe1ff */
[----:B------:R-:W-:Y:S01]  /*19f30*/  SEL R26, R8, R22, P1 ;  /* 0x00000016081a7207 */ /* 0x000fe20000800000 */
[----:B------:R-:W-:Y:S01]  /*19f40*/  IMAD.U32 R8, RZ, RZ, UR6 ;  /* 0x00000006ff087e24 */ /* 0x000fe2000f8e00ff */
[----:B------:R-:W-:Y:S02]  /*19f50*/  MOV R22, 0x0 ;  /* 0x0000000000167802 */ /* 0x000fe40000000f00 */
        /* <DEDUP_REMOVED lines=46> */
[----:B------:R-:W-:Y:S02]  /*1a240*/  @P1 MOV R9, 0x7ff00000 ;  /* 0x7ff0000000091802 */ /* 0x000fe40000000f00 */
[----:B------:R-:W-:-:S04]  /*1a250*/  @P1 FSETP.NEU.FTZ.AND P2, PT, R7, RZ, PT ;  /* 0x000000ff0700120b */ /* 0x000fc80003f5d000 */
[----:B------:R-:W-:-:S10]  /*1a260*/  @P1 DFMA R8, R6, R8, +INF ;  /* 0x7ff000000608142b */ /* 0x000fd40000000008 */
[----:B------:R-:W-:Y:S02]  /*1a270*/  @P1 FSEL R22, R8, RZ, P2 ;  /* 0x000000ff08161208 */ /* 0x000fe40001000000 */
[----:B------:R-:W-:Y:S01]  /*1a280*/  @P1 FSEL R23, R9, -QNAN , P2 ;  /* 0xfff0000009171808 */ /* 0x000fe20001000000 */
[----:B------:R-:W-:Y:S06]  /*1a290*/  @P1 BRA `(.L_x_12213) ;  /* 0x0000000000f81947 */ /* 0x000fec0003800000 */
[----:B------:R-:W-:Y:S01]  /*1a2a0*/  LOP3.LUT R6, R3, 0x800fffff, RZ, 0xc0, !PT ;  /* 0x800fffff03067812 */ /* 0x000fe200078ec0ff */
[----:B------:R-:W-:Y:S01]  /*1a2b0*/  IMAD.MOV.U32 R10, RZ, RZ, RZ ;  /* 0x000000ffff0a7224 */ /* 0x000fe200078e00ff */
[----:B------:R-:W-:Y:S01]  /*1a2c0*/  MOV R27, 0x3ed0ee25 ;  /* 0x3ed0ee25001b7802 */ /* 0x000fe20000000f00 */
[----:B------:R-:W-:Y:S01]  /*1a2d0*/  IMAD.MOV.U32 R26, RZ, RZ, -0x748574fc ;  /* 0x8b7a8b04ff1a7424 */ /* 0x000fe200078e00ff */
[----:B------:R-:W-:Y:S01]  /*1a2e0*/  LOP3.LUT R7, R6, 0x3ff00000, RZ, 0xfc, !PT ;  /* 0x3ff0000006077812 */ /* 0x000fe200078efcff */
[----:B------:R-:W-:Y:S01]  /*1a2f0*/  IMAD.MOV.U32 R6, RZ, RZ, R24 ;  /* 0x000000ffff067224 */ /* 0x000fe200078e0018 */
[----:B------:R-:W-:Y:S01]  /*1a300*/  UMOV UR4, 0x3ae80f1e ;  /* 0x3ae80f1e00047882 */ /* 0x000fe20000000000 */
        /* <DEDUP_REMOVED lines=55> */
.L_x_12213:
[----:B------:R-:W-:Y:S05]  /*1a680*/  BSYNC B0 ;  /* 0x0000000000007941 */ /* 0x000fea0003800000 */
.L_x_12212:
        /* <DEDUP_REMOVED lines=8> */
.L_x_12215:
[----:B------:R-:W-:Y:S05]  /*1a710*/  BSYNC B3 ;  /* 0x0000000000037941 */ /* 0x000fea0003800000 */
.L_x_12214:
[----:B------:R-:W-:Y:S01]  /*1a720*/  DSETP.NEU.AND P0, PT, R18, RZ, PT ;  /* 0x000000ff1200722a */ /* 0x000fe20003f0d000 */
[----:B------:R-:W-:Y:S01]  /*1a730*/  BSSY B0, `(.L_x_12216) ;  /* 0x0000049000007945 */ /* 0x000fe20003800000 */
[----:B------:R-:W-:Y:S01]  /*1a740*/  DADD R10, R12, R14 ;  /* 0x000000000c0a7229 */ /* 0x000fe2000000000e */
        /* <DEDUP_REMOVED lines=71> */
.L_x_12217:
[----:B------:R-:W-:Y:S05]  /*1abc0*/  BSYNC B0 ;  /* 0x0000000000007941 */ /* 0x000fea0003800000 */
.L_x_12216:
[----:B------:R-:W-:Y:S02]  /*1abd0*/  LOP3.LUT R3, R7, 0x80000000, R29, 0xb8, !PT ;  /* 0x8000000007037812 */ /* 0x000fe400078eb81d */
[----:B------:R-:W-:Y:S02]  /*1abe0*/  FSEL R6, R10, R6, P1 ;  /* 0x000000060a067208 */ /* 0x000fe40000800000 */
[----:B------:R-:W-:-:S07]  /*1abf0*/  FSEL R7, R11, R3, P1 ;  /* 0x000000030b077208 */ /* 0x000fce0000800000 */
.L_x_12175:
[----:B------:R-:W-:Y:S05]  /*1ac00*/  BSYNC B2 ;  /* 0x0000000000027941 */ /* 0x000fea0003800000 */
.L_x_12164:
[----:B------:R-:W-:Y:S01]  /*1ac10*/  UMOV UR4, 0xfefa39ef ;  /* 0xfefa39ef00047882 */ /* 0x000fe20000000000 */
[----:B------:R-:W-:Y:S01]  /*1ac20*/  UMOV UR5, 0x3fe62e42 ;  /* 0x3fe62e4200057882 */ /* 0x000fe20000000000 */
[----:B------:R-:W-:Y:S01]  /*1ac30*/  LOP3.LUT R29, R7, 0x80000000, R29, 0xb8, !PT ;  /* 0x80000000071d7812 */ /* 0x000fe200078eb81d */
[----:B------:R-:W-:Y:S01]  /*1ac40*/  DADD R22, R22, UR4 ;  /* 0x0000000416167e29 */ /* 0x000fe20008000000 */
[----:B------:R-:W-:-:S09]  /*1ac50*/  IMAD.MOV.U32 R28, RZ, RZ, R6 ;  /* 0x000000ffff1c7224 */ /* 0x000fd200078e0006 */
[----:B------:R-:W-:Y:S01]  /*1ac60*/  LOP3.LUT R31, R23, 0x80000000, R31, 0xb8, !PT ;  /* 0x80000000171f7812 */ /* 0x000fe200078eb81f */
[----:B------:R-:W-:Y:S01]  /*1ac70*/  IMAD.MOV.U32 R30, RZ, RZ, R22 ;  /* 0x000000ffff1e7224 */ /* 0x000fe200078e0016 */
[----:B------:R-:W-:Y:S06]  /*1ac80*/  BRA `(.L_x_12088) ;  /* 0x0000000000447947 */ /* 0x000fec0003800000 */
.L_x_12086:
        /* <DEDUP_REMOVED lines=14> */
[----:B------:R-:W-:Y:S01]  /*1ad70*/  @P0 IMAD.MOV.U32 R30, RZ, RZ, R28 ;  /* 0x000000ffff1e0224 */ /* 0x000fe200078e001c */
[----:B------:R-:W-:-:S06]  /*1ad80*/  @P0 MOV R31, R29 ;  /* 0x0000001d001f0202 */ /* 0x000fcc0000000f00 */
[----:B------:R-:W-:-:S11]  /*1ad90*/  @!P0 DADD R30, R30, R30 ;  /* 0x000000001e1e8229 */ /* 0x000fd6000000001e */
.L_x_12088:
[----:B------:R-:W-:Y:S05]  /*1ada0*/  BSYNC B1 ;  /* 0x0000000000017941 */ /* 0x000fea0003800000 */
.L_x_12085:
        /* <DEDUP_REMOVED lines=15> */
.L_x_12221:
[----:B------:R-:W0:Y:S02]  /*1aea0*/  F2I.S64.F64.TRUNC R28, R28 ;  /* 0x0000001c001c7311 */ /* 0x000e24000030d900 */
[----:B0-----:R-:W-:-:S05]  /*1aeb0*/  IMAD.MOV.U32 R3, RZ, RZ, R28 ;  /* 0x000000ffff037224 */ /* 0x001fca00078e001c */
[----:B------:R1:W-:Y:S01]  /*1aec0*/  STG.E.U8 desc[UR36][R16.64], R3 ;  /* 0x0000000310007986 */ /* 0x0003e2000c101124 */
[----:B------:R-:W-:Y:S05]  /*1aed0*/  BRA `(.L_x_12223) ;  /* 0x0000001000087947 */ /* 0x000fea0003800000 */
.L_x_12220:
        /* <DEDUP_REMOVED lines=9> */
.L_x_12225:
[----:B------:R-:W0:Y:S02]  /*1af70*/  F2I.F64.TRUNC R29, R28 ;  /* 0x0000001c001d7311 */ /* 0x000e24000030d100 */
[----:B0-----:R3:W-:Y:S01]  /*1af80*/  STG.E desc[UR36][R16.64], R29 ;  /* 0x0000001d10007986 */ /* 0x0017e2000c101924 */
[----:B------:R-:W-:Y:S05]  /*1af90*/  BRA `(.L_x_12223) ;  /* 0x0000000c00d87947 */ /* 0x000fea0003800000 */
.L_x_12224:
[----:B------:R-:W0:Y:S02]  /*1afa0*/  F2I.F64.TRUNC R29, R28 ;  /* 0x0000001c001d7311 */ /* 0x000e24000030d100 */
[----:B0-----:R2:W-:Y:S01]  /*1afb0*/  STG.E.U16 desc[UR36][R16.64], R29 ;  /* 0x0000001d10007986 */ /* 0x0015e2000c101524 */
[----:B------:R-:W-:Y:S05]  /*1afc0*/  BRA `(.L_x_12223) ;  /* 0x0000000c00cc7947 */ /* 0x000fea0003800000 */
.L_x_12219:
        /* <DEDUP_REMOVED lines=13> */
.L_x_12227:
        /* <DEDUP_REMOVED lines=8> */
.L_x_12226:
        /* <DEDUP_REMOVED lines=16> */
.L_x_12229:
        /* <DEDUP_REMOVED lines=11> */
.L_x_12228:
[----:B------:R0:W-:Y:S01]  /*1b2d0*/  STG.E.64 desc[UR36][R16.64], R28 ;  /* 0x0000001c10007986 */ /* 0x0001e2000c101b24 */
[----:B------:R-:W-:Y:S05]  /*1b2e0*/  BRA `(.L_x_12223) ;  /* 0x0000000c00047947 */ /* 0x000fea0003800000 */
.L_x_12218:
        /* <DEDUP_REMOVED lines=13> */
.L_x_12232:
[----:B------:R0:W-:Y:S01]  /*1b3c0*/  STG.E.128 desc[UR36][R16.64], R28 ;  /* 0x0000001c10007986 */ /* 0x0001e2000c101d24 */
[----:B------:R-:W-:Y:S05]  /*1b3d0*/  BRA `(.L_x_12223) ;  /* 0x0000000800c87947 */ /* 0x000fea0003800000 */
.L_x_12231:
        /* <DEDUP_REMOVED lines=25> */
.L_x_12236:
[----:B------:R-:W-:Y:S05]  /*1b570*/  BSYNC B0 ;  /* 0x0000000000007941 */ /* 0x000fea0003800000 */
.L_x_12235:
[----:B------:R-:W-:-:S05]  /*1b580*/  LOP3.LUT R5, R0, R5, RZ, 0xfc, !PT ;  /* 0x0000000500057212 */ /* 0x000fca00078efcff */
[----:B------:R0:W-:Y:S01]  /*1b590*/  STG.E.U8 desc[UR36][R16.64], R5 ;  /* 0x0000000510007986 */ /* 0x0001e2000c101124 */
[----:B------:R-:W-:Y:S05]  /*1b5a0*/  BRA `(.L_x_12223) ;  /* 0x0000000800547947 */ /* 0x000fea0003800000 */
.L_x_12234:
        /* <DEDUP_REMOVED lines=17> */
.L_x_12238:
[----:B------:R-:W-:Y:S01]  /*1b6c0*/  IMAD.MOV.U32 R0, RZ, RZ, 0x7f ;  /* 0x0000007fff007424 */ /* 0x000fe200078e00ff */
[----:B------:R-:W-:-:S04]  /*1b6d0*/  ISETP.GT.U32.AND P0, PT, R3, 0x7f800000, PT ;  /* 0x7f8000000300780c */ /* 0x000fc80003f04070 */
[----:B------:R-:W-:-:S09]  /*1b6e0*/  SEL R0, R0, 0x7c, P0 ;  /* 0x0000007c00007807 */ /* 0x000fd20000000000 */
.L_x_12239:
[----:B------:R-:W-:Y:S05]  /*1b6f0*/  BSYNC B0 ;  /* 0x0000000000007941 */ /* 0x000fea0003800000 */
.L_x_12237:
[----:B------:R-:W-:-:S04]  /*1b700*/  LOP3.LUT R3, R5, 0x80000000, RZ, 0xc0, !PT ;  /* 0x8000000005037812 */ /* 0x000fc800078ec0ff */
[----:B------:R-:W-:-:S04]  /*1b710*/  SHF.R.U32.HI R3, RZ, 0x18, R3 ;  /* 0x00000018ff037819 */ /* 0x000fc80000011603 */
[----:B------:R-:W-:-:S05]  /*1b720*/  LOP3.LUT R3, R0, R3, RZ, 0xfc, !PT ;  /* 0x0000000300037212 */ /* 0x000fca00078efcff */
[----:B------:R0:W-:Y:S01]  /*1b730*/  STG.E.U8 desc[UR36][R16.64], R3 ;  /* 0x0000000310007986 */ /* 0x0001e2000c101124 */
[----:B------:R-:W-:Y:S05]  /*1b740*/  BRA `(.L_x_12223) ;  /* 0x0000000400ec7947 */ /* 0x000fea0003800000 */
.L_x_12233:
        /* <DEDUP_REMOVED lines=8> */
.L_x_12230:
        /* <DEDUP_REMOVED lines=11> */
.L_x_12242:
        /* <DEDUP_REMOVED lines=21> */
.L_x_12245:
[----:B------:R-:W-:-:S04]  /*1b9d0*/  LOP3.LUT R3, R5, 0x80000000, RZ, 0xc0, !PT ;  /* 0x8000000005037812 */ /* 0x000fc800078ec0ff */
[----:B------:R-:W-:-:S04]  /*1b9e0*/  SHF.R.U32.HI R3, RZ, 0x18, R3 ;  /* 0x00000018ff037819 */ /* 0x000fc80000011603 */
[----:B------:R-:W-:-:S04]  /*1b9f0*/  LOP3.LUT R0, R0, R3, RZ, 0xfc, !PT ;  /* 0x0000000300007212 */ /* 0x000fc800078efcff */
[----:B------:R-:W-:-:S07]  /*1ba00*/  PRMT R8, R0, 0x7610, R8 ;  /* 0x0000761000087816 */ /* 0x000fce0000000008 */
.L_x_12244:
[----:B------:R-:W-:Y:S05]  /*1ba10*/  BSYNC B0 ;  /* 0x0000000000007941 */ /* 0x000fea0003800000 */
.L_x_12243:
[----:B------:R0:W-:Y:S01]  /*1ba20*/  STG.E.U8 desc[UR36][R16.64], R8 ;  /* 0x0000000810007986 */ /* 0x0001e2000c101124 */
[----:B------:R-:W-:Y:S05]  /*1ba30*/  BRA `(.L_x_12223) ;  /* 0x0000000400307947 */ /* 0x000fea0003800000 */
.L_x_12241:
        /* <DEDUP_REMOVED lines=21> */
.L_x_12248:
[----:B------:R-:W-:-:S04]  /*1bb90*/  LOP3.LUT R3, R5, 0x80000000, RZ, 0xc0, !PT ;  /* 0x8000000005037812 */ /* 0x000fc800078ec0ff */
[----:B------:R-:W-:-:S04]  /*1bba0*/  SHF.R.U32.HI R3, RZ, 0x18, R3 ;  /* 0x00000018ff037819 */ /* 0x000fc80000011603 */
[----:B------:R-:W-:-:S04]  /*1bbb0*/  LOP3.LUT R0, R0, R3, RZ, 0xfc, !PT ;  /* 0x0000000300007212 */ /* 0x000fc800078efcff */
[----:B------:R-:W-:-:S07]  /*1bbc0*/  PRMT R8, R0, 0x7610, R8 ;  /* 0x0000761000087816 */ /* 0x000fce0000000008 */
.L_x_12247:
[----:B------:R-:W-:Y:S05]  /*1bbd0*/  BSYNC B0 ;  /* 0x0000000000007941 */ /* 0x000fea0003800000 */
.L_x_12246:
[----:B------:R0:W-:Y:S01]  /*1bbe0*/  STG.E.U8 desc[UR36][R16.64], R8 ;  /* 0x0000000810007986 */ /* 0x0001e2000c101124 */
[----:B------:R-:W-:Y:S05]  /*1bbf0*/  BRA `(.L_x_12223) ;  /* 0x0000000000c07947 */ /* 0x000fea0003800000 */
.L_x_12240:
        /* <DEDUP_REMOVED lines=24> */
[----:B------:R0:W-:Y:S01]  /*1bd80*/  STG.E.U8 desc[UR36][R16.64], R3 ;  /* 0x0000000310007986 */ /* 0x0001e2000c101124 */
[----:B------:R-:W-:Y:S05]  /*1bd90*/  BRA `(.L_x_12223) ;  /* 0x0000000000587947 */ /* 0x000fea0003800000 */
.L_x_12222:
[----:B------:R-:W-:Y:S01]  /*1bda0*/  MOV R0, 0x0 ;  /* 0x0000000000007802 */ /* 0x000fe20000000f00 */
[----:B------:R-:W-:Y:S01]  /*1bdb0*/  ULDC.64 UR4, c[0x4][0x158] ;  /* 0x0100560000047ab9 */ /* 0x000fe20000000a00 */
[----:B------:R-:W-:Y:S01]  /*1bdc0*/  ULDC.64 UR6, c[0x4][0x10] ;  /* 0x0100040000067ab9 */ /* 0x000fe20000000a00 */
[----:B------:R-:W-:Y:S01]  /*1bdd0*/  IMAD.U32 R4, RZ, RZ, UR4 ;  /* 0x00000004ff047e24 */ /* 0x000fe2000f8e00ff */
[----:B------:R0:W1:Y:S01]  /*1bde0*/  LDC.64 R14, c[0x4][R0] ;  /* 0x01000000000e7b82 */ /* 0x0000620000000a00 */
[----:B------:R-:W-:Y:S01]  /*1bdf0*/  IMAD.U32 R5, RZ, RZ, UR5 ;  /* 0x00000005ff057e24 */ /* 0x000fe2000f8e00ff */
[----:B------:R-:W-:Y:S01]  /*1be00*/  ULDC.64 UR4, c[0x4][0x160] ;  /* 0x0100580000047ab9 */ /* 0x000fe20000000a00 */
[----:B------:R-:W-:Y:S01]  /*1be10*/  HFMA2.MMA R8, -RZ, RZ, 0, 6.020069122314453125e-06 ;  /* 0x00000065ff087435 */ /* 0x000fe200000001ff */
[----:B------:R-:W-:Y:S02]  /*1be20*/  IMAD.U32 R6, RZ, RZ, UR4 ;  /* 0x00000004ff067e24 */ /* 0x000fe4000f8e00ff */
[----:B------:R-:W-:-:S02]  /*1be30*/  IMAD.U32 R7, RZ, RZ, UR5 ;  /* 0x00000005ff077e24 */ /* 0x000fc4000f8e00ff */
[----:B------:R-:W-:Y:S02]  /*1be40*/  IMAD.U32 R10, RZ, RZ, UR6 ;  /* 0x00000006ff0a7e24 */ /* 0x000fe4000f8e00ff */
[----:B------:R-:W-:Y:S02]  /*1be50*/  IMAD.U32 R11, RZ, RZ, UR7 ;  /* 0x00000007ff0b7e24 */ /* 0x000fe4000f8e00ff */
[----:B------:R-:W-:Y:S02]  /*1be60*/  IMAD.MOV.U32 R12, RZ, RZ, 0x1 ;  /* 0x00000001ff0c7424 */ /* 0x000fe400078e00ff */
[----:B0-----:R-:W-:-:S07]  /*1be70*/  IMAD.MOV.U32 R13, RZ, RZ, RZ ;  /* 0x000000ffff0d7224 */ /* 0x001fce00078e00ff */
[----:B------:R-:W-:-:S07]  /*1be80*/  LEPC R20, `(.L_x_12251) ;  /* 0x000000001014794e */ /* 0x000fce0000000000 */
[----:B-1----:R-:W-:Y:S05]  /*1be90*/  CALL.ABS.NOINC R14 ;  /* 0x000000000e007343 */ /* 0x002fea0003c00000 */
.L_x_12251:
[----:B------:R-:W-:Y:S05]  /*1bea0*/  BRA `(.L_x_12223) ;  /* 0x0000000000147947 */ /* 0x000fea0003800000 */
.L_x_12250:
[----:B------:R-:W0:Y:S02]  /*1beb0*/  F2I.U64.F64.TRUNC R28, R28 ;  /* 0x0000001c001c7311 */ /* 0x000e24000030d800 */
[----:B0-----:R0:W-:Y:S01]  /*1bec0*/  STG.E.64 desc[UR36][R16.64], R28 ;  /* 0x0000001c10007986 */ /* 0x0011e2000c101b24 */
[----:B------:R-:W-:Y:S05]  /*1bed0*/  BRA `(.L_x_12223) ;  /* 0x0000000000087947 */ /* 0x000fea0003800000 */
.L_x_12249:
[----:B------:R-:W0:Y:S02]  /*1bee0*/  F2I.U32.F64.TRUNC R29, R28 ;  /* 0x0000001c001d7311 */ /* 0x000e24000030d000 */
[----:B0-----:R0:W-:Y:S02]  /*1bef0*/  STG.E desc[UR36][R16.64], R29 ;  /* 0x0000001d10007986 */ /* 0x0011e4000c101924 */
.L_x_12223:
[----:B------:R-:W-:-:S07]  /*1bf00*/  VIADD R2, R2, 0x80 ;  /* 0x0000008002027836 */ /* 0x000fce0000000000 */
.L_x_12050:
[----:B------:R-:W-:Y:S05]  /*1bf10*/  BSYNC B6 ;  /* 0x0000000000067941 */ /* 0x000fea0003800000 */
.L_x_12049:
        /* <DEDUP_REMOVED lines=308> */
.L_x_12254:
        /* <DEDUP_REMOVED lines=22> */
.L_x_12258:
[----:B------:R-:W2:Y:S01]  /*1d3c0*/  LDG.E.U8 R4, desc[UR36][R4.64] ;  /* 0x0000002404047981 */ /* 0x000ea2000c1e1100 */
[----:B------:R-:W-:Y:S01]  /*1d3d0*/  CS2R R14, SRZ ;  /* 0x00000000000e7805 */ /* 0x000fe2000001ff00 */
[----:B--2---:R0:W1:Y:S01]  /*1d3e0*/  I2F.F64.U16 R12, R4 ;  /* 0x00000004000c7312 */ /* 0x0040620000101800 */
[----:B------:R-:W-:Y:S05]  /*1d3f0*/  BRA `(.L_x_12260) ;  /* 0x0000000c00c87947 */ /* 0x000fea0003800000 */
.L_x_12257:
        /* <DEDUP_REMOVED lines=10> */
.L_x_12262:
[----:B------:R-:W2:Y:S01]  /*1d4a0*/  LDG.E R4, desc[UR36][R4.64] ;  /* 0x0000002404047981 */ /* 0x000ea2000c1e1900 */
[----:B------:R-:W-:Y:S01]  /*1d4b0*/  CS2R R14, SRZ ;  /* 0x00000000000e7805 */ /* 0x000fe2000001ff00 */
[----:B--2---:R0:W1:Y:S01]  /*1d4c0*/  I2F.F64 R12, R4 ;  /* 0x00000004000c7312 */ /* 0x0040620000201c00 */
[----:B------:R-:W-:Y:S05]  /*1d4d0*/  BRA `(.L_x_12260) ;  /* 0x0000000c00907947 */ /* 0x000fea0003800000 */
.L_x_12261:
[----:B------:R-:W2:Y:S01]  /*1d4e0*/  LDG.E.U16 R4, desc[UR36][R4.64] ;  /* 0x0000002404047981 */ /* 0x000ea2000c1e1500 */
[----:B------:R-:W-:Y:S01]  /*1d4f0*/  CS2R R14, SRZ ;  /* 0x00000000000e7805 */ /* 0x000fe2000001ff00 */
[----:B--2---:R0:W1:Y:S01]  /*1d500*/  I2F.F64.S16 R12, R4 ;  /* 0x00000004000c7312 */ /* 0x0040620000101c00 */
[----:B------:R-:W-:Y:S05]  /*1d510*/  BRA `(.L_x_12260) ;  /* 0x0000000c00807947 */ /* 0x000fea0003800000 */
.L_x_12256:
        /* <DEDUP_REMOVED lines=11> */
.L_x_12264:
[----:B------:R-:W2:Y:S01]  /*1d5d0*/  LDG.E.U16 R0, desc[UR36][R4.64] ;  /* 0x0000002404007981 */ /* 0x000ea2000c1e1500 */
[----:B------:R-:W-:Y:S01]  /*1d5e0*/  CS2R R14, SRZ ;  /* 0x00000000000e7805 */ /* 0x000fe2000001ff00 */
[----:B--2---:R-:W-:-:S05]  /*1d5f0*/  HADD2.F32 R0, -RZ, R0.H0_H0 ;  /* 0x20000000ff007230 */ /* 0x004fca0000004100 */
[----:B------:R-:W-:-:S04]  /*1d600*/  FMUL.FTZ R0, R0, 1 ;  /* 0x3f80000000007820 */ /* 0x000fc80000410000 */
[----:B------:R0:W1:Y:S01]  /*1d610*/  F2F.F64.F32 R12, R0 ;  /* 0x00000000000c7310 */ /* 0x0000620000201800 */
[----:B------:R-:W-:Y:S05]  /*1d620*/  BRA `(.L_x_12260) ;  /* 0x0000000c003c7947 */ /* 0x000fea0003800000 */
.L_x_12263:
        /* <DEDUP_REMOVED lines=12> */
.L_x_12266:
        /* <DEDUP_REMOVED lines=8> */
.L_x_12265:
[----:B------:R0:W5:Y:S01]  /*1d770*/  LDG.E.64 R12, desc[UR36][R4.64] ;  /* 0x00000024040c7981 */ /* 0x000162000c1e1b00 */
[----:B------:R-:W-:Y:S01]  /*1d780*/  CS2R R14, SRZ ;  /* 0x00000000000e7805 */ /* 0x000fe2000001ff00 */
[----:B------:R-:W-:Y:S06]  /*1d790*/  BRA `(.L_x_12260) ;  /* 0x0000000800e07947 */ /* 0x000fec0003800000 */
.L_x_12255:
        /* <DEDUP_REMOVED lines=14> */
.L_x_12269:
[----:B------:R0:W5:Y:S01]  /*1d880*/  LDG.E.128 R12, desc[UR36][R4.64] ;  /* 0x00000024040c7981 */ /* 0x000162000c1e1d00 */
[----:B------:R-:W-:Y:S05]  /*1d890*/  BRA `(.L_x_12260) ;  /* 0x0000000800a07947 */ /* 0x000fea0003800000 */
.L_x_12268:
        /* <DEDUP_REMOVED lines=27> */
[----:B------:R1:W2:Y:S01]  /*1da50*/  F2F.F64.F32 R12, R7 ;  /* 0x00000007000c7310 */ /* 0x0002a20000201800 */
[----:B------:R-:W-:Y:S05]  /*1da60*/  BRA `(.L_x_12260) ;  /* 0x00000008002c7947 */ /* 0x000fea0003800000 */
.L_x_12271:
[----:B------:R-:W2:Y:S01]  /*1da70*/  LDG.E.U8 R4, desc[UR36][R4.64] ;  /* 0x0000002404047981 */ /* 0x000ea2000c1e1100 */
[----:B------:R-:W-:Y:S01]  /*1da80*/  CS2R R14, SRZ ;  /* 0x00000000000e7805 */ /* 0x000fe2000001ff00 */
        /* <DEDUP_REMOVED lines=12> */
[----:B------:R3:W4:Y:S01]  /*1db50*/  F2F.F64.F32 R12, R0 ;  /* 0x00000000000c7310 */ /* 0x0007220000201800 */
[----:B------:R-:W-:Y:S05]  /*1db60*/  BRA `(.L_x_12260) ;  /* 0x0000000400ec7947 */ /* 0x000fea0003800000 */
.L_x_12270:
[----:B------:R-:W2:Y:S01]  /*1db70*/  LDG.E.U16 R0, desc[UR36][R4.64] ;  /* 0x0000002404007981 */ /* 0x000ea2000c1e1500 */
[----:B------:R-:W-:Y:S01]  /*1db80*/  CS2R R14, SRZ ;  /* 0x00000000000e7805 */ /* 0x000fe2000001ff00 */
[----:B--2---:R-:W-:-:S04]  /*1db90*/  IMAD.U32 R0, R0, 0x10000, RZ ;  /* 0x0001000000007824 */ /* 0x004fc800078e00ff */
[----:B------:R-:W-:-:S04]  /*1dba0*/  FMUL.FTZ R0, R0, 1 ;  /* 0x3f80000000007820 */ /* 0x000fc80000410000 */
[----:B------:R0:W1:Y:S01]  /*1dbb0*/  F2F.F64.F32 R12, R0 ;  /* 0x00000000000c7310 */ /* 0x0000620000201800 */
[----:B------:R-:W-:Y:S05]  /*1dbc0*/  BRA `(.L_x_12260) ;  /* 0x0000000400d47947 */ /* 0x000fea0003800000 */
.L_x_12267:
        /* <DEDUP_REMOVED lines=12> */
.L_x_12274:
        /* <DEDUP_REMOVED lines=21> */
.L_x_12278:
[----:B------:R-:W-:Y:S05]  /*1dde0*/  BSYNC B1 ;  /* 0x0000000000017941 */ /* 0x000fea0003800000 */
.L_x_12277:
[----:B------:R-:W-:Y:S01]  /*1ddf0*/  LEA R5, R0, 0x3b800000, 0x17 ;  /* 0x3b80000000057811 */ /* 0x000fe200078eb8ff */
[----:B------:R-:W-:-:S05]  /*1de00*/  IMAD.SHL.U32 R0, R3, 0x100000, RZ ;  /* 0x0010000003007824 */ /* 0x000fca00078e00ff */
[----:B------:R-:W-:-:S07]  /*1de10*/  LOP3.LUT R0, R5, R0, R6, 0xfe, !PT ;  /* 0x0000000005007212 */ /* 0x000fce00078efe06 */
.L_x_12276:
[----:B------:R-:W-:Y:S05]  /*1de20*/  BSYNC B0 ;  /* 0x0000000000007941 */ /* 0x000fea0003800000 */
.L_x_12275:
[----:B------:R-:W-:Y:S01]  /*1de30*/  FMUL.FTZ R0, R0, 1 ;  /* 0x3f80000000007820 */ /* 0x000fe20000410000 */
[----:B------:R-:W-:-:S03]  /*1de40*/  CS2R R14, SRZ ;  /* 0x00000000000e7805 */ /* 0x000fc6000001ff00 */
[----:B------:R0:W1:Y:S01]  /*1de50*/  F2F.F64.F32 R12, R0 ;  /* 0x00000000000c7310 */ /* 0x0000620000201800 */
[----:B------:R-:W-:Y:S05]  /*1de60*/  BRA `(.L_x_12260) ;  /* 0x00000004002c7947 */ /* 0x000fea0003800000 */
.L_x_12273:
        /* <DEDUP_REMOVED lines=21> */
.L_x_12282:
[----:B------:R-:W-:Y:S05]  /*1dfc0*/  BSYNC B1 ;  /* 0x0000000000017941 */ /* 0x000fea0003800000 */
.L_x_12281:
[----:B------:R-:W-:Y:S01]  /*1dfd0*/  LEA R5, R0, 0x37800000, 0x17 ;  /* 0x3780000000057811 */ /* 0x000fe200078eb8ff */
[----:B------:R-:W-:-:S05]  /*1dfe0*/  IMAD.SHL.U32 R0, R3, 0x200000, RZ ;  /* 0x0020000003007824 */ /* 0x000fca00078e00ff */
[----:B------:R-:W-:-:S07]  /*1dff0*/  LOP3.LUT R0, R5, R0, R6, 0xfe, !PT ;  /* 0x0000000005007212 */ /* 0x000fce00078efe06 */
.L_x_12280:
[----:B------:R-:W-:Y:S05]  /*1e000*/  BSYNC B0 ;  /* 0x0000000000007941 */ /* 0x000fea0003800000 */
.L_x_12279:
[----:B------:R-:W-:Y:S01]  /*1e010*/  FMUL.FTZ R0, R0, 1 ;  /* 0x3f80000000007820 */ /* 0x000fe20000410000 */
[----:B------:R-:W-:-:S03]  /*1e020*/  CS2R R14, SRZ ;  /* 0x00000000000e7805 */ /* 0x000fc6000001ff00 */
[----:B------:R0:W1:Y:S01]  /*1e030*/  F2F.F64.F32 R12, R0 ;  /* 0x00000000000c7310 */ /* 0x0000620000201800 */
[----:B------:R-:W-:Y:S05]  /*1e040*/  BRA `(.L_x_12260) ;  /* 0x0000000000b47947 */ /* 0x000fea0003800000 */
.L_x_12272:
        /* <DEDUP_REMOVED lines=14> */
.L_x_12286:
[----:B------:R-:W-:Y:S05]  /*1e130*/  BSYNC B0 ;  /* 0x0000000000007941 */ /* 0x000fea0003800000 */
.L_x_12285:
[----:B------:R-:W-:Y:S01]  /*1e140*/  FMUL.FTZ R0, R0, 1 ;  /* 0x3f80000000007820 */ /* 0x000fe20000410000 */
[----:B------:R-:W-:-:S03]  /*1e150*/  CS2R R14, SRZ ;  /* 0x00000000000e7805 */ /* 0x000fc6000001ff00 */
[----:B------:R0:W1:Y:S01]  /*1e160*/  F2F.F64.F32 R12, R0 ;  /* 0x00000000000c7310 */ /* 0x0000620000201800 */
[----:B------:R-:W-:Y:S05]  /*1e170*/  BRA `(.L_x_12260) ;  /* 0x0000000000687947 */ /* 0x000fea0003800000 */
.L_x_12259:
[----:B------:R-:W-:Y:S01]  /*1e180*/  MOV R0, 0x0 ;  /* 0x0000000000007802 */ /* 0x000fe20000000f00 */
[----:B------:R-:W-:Y:S01]  /*1e190*/  ULDC.64 UR4, c[0x4][0x158] ;  /* 0x0100560000047ab9 */ /* 0x000fe20000000a00 */
[----:B------:R-:W-:Y:S01]  /*1e1a0*/  ULDC.64 UR6, c[0x4][0x8] ;  /* 0x0100020000067ab9 */ /* 0x000fe20000000a00 */
[----:B------:R-:W-:Y:S01]  /*1e1b0*/  IMAD.U32 R4, RZ, RZ, UR4 ;  /* 0x00000004ff047e24 */ /* 0x000fe2000f8e00ff */
[----:B------:R0:W1:Y:S01]  /*1e1c0*/  LDC.64 R14, c[0x4][R0] ;  /* 0x01000000000e7b82 */ /* 0x0000620000000a00 */
[----:B------:R-:W-:Y:S01]  /*1e1d0*/  IMAD.U32 R5, RZ, RZ, UR5 ;  /* 0x00000005ff057e24 */ /* 0x000fe2000f8e00ff */
[----:B------:R-:W-:Y:S01]  /*1e1e0*/  ULDC.64 UR4, c[0x4][0x160] ;  /* 0x0100580000047ab9 */ /* 0x000fe20000000a00 */
[----:B------:R-:W-:Y:S01]  /*1e1f0*/  HFMA2.MMA R12, -RZ, RZ, 0, 5.9604644775390625e-08 ;  /* 0x00000001ff0c7435 */ /* 0x000fe200000001ff */
        /* <DEDUP_REMOVED lines=8> */
.L_x_12287:
[----:B------:R-:W-:Y:S02]  /*1e280*/  CS2R R12, SRZ ;  /* 0x00000000000c7805 */ /* 0x000fe4000001ff00 */
[----:B------:R-:W-:Y:S01]  /*1e290*/  CS2R R14, SRZ ;  /* 0x00000000000e7805 */ /* 0x000fe2000001ff00 */
[----:B------:R-:W-:Y:S06]  /*1e2a0*/  BRA `(.L_x_12260) ;  /* 0x00000000001c7947 */ /* 0x000fec0003800000 */
.L_x_12284:
[----:B------:R-:W2:Y:S01]  /*1e2b0*/  LDG.E.64 R12, desc[UR36][R4.64] ;  /* 0x00000024040c7981 */ /* 0x000ea2000c1e1b00 */
[----:B------:R-:W-:Y:S01]  /*1e2c0*/  CS2R R14, SRZ ;  /* 0x00000000000e7805 */ /* 0x000fe2000001ff00 */
[----:B--2---:R-:W0:Y:S01]  /*1e2d0*/  I2F.F64.U64 R12, R12 ;  /* 0x0000000c000c7312 */ /* 0x004e220000301800 */
[----:B------:R-:W-:Y:S05]  /*1e2e0*/  BRA `(.L_x_12260) ;  /* 0x00000000000c7947 */ /* 0x000fea0003800000 */
.L_x_12283:
[----:B------:R-:W2:Y:S01]  /*1e2f0*/  LDG.E R4, desc[UR36][R4.64] ;  /* 0x0000002404047981 */ /* 0x000ea2000c1e1900 */
[----:B------:R-:W-:Y:S01]  /*1e300*/  CS2R R14, SRZ ;  /* 0x00000000000e7805 */ /* 0x000fe2000001ff00 */
[----:B--2---:R0:W1:Y:S06]  /*1e310*/  I2F.F64.U32 R12, R4 ;  /* 0x00000004000c7312 */ /* 0x00406c0000201800 */
.L_x_12260:
[----:B012-45:R-:W-:Y:S01]  /*1e320*/  DSETP.GTU.AND P0, PT, |R12|, +INF , PT ;  /* 0x7ff000000c00742a */ /* 0x037fe20003f0c200 */
[----:B------:R-:W-:Y:S01]  /*1e330*/  BSSY B1, `(.L_x_12288) ;  /* 0x0000a9c000017945 */ /* 0x000fe20003800000 */
[----:B------:R-:W-:Y:S02]  /*1e340*/  DADD R8, -RZ, |R14| ;  /* 0x00000000ff087229 */ /* 0x000fe4000000050e */
[----:B------:R-:W-:Y:S02]  /*1e350*/  DADD R10, -RZ, |R12| ;  /* 0x00000000ff0a7229 */ /* 0x000fe4000000050c */
[----:B------:R-:W-:-:S06]  /*1e360*/  DSETP.GTU.OR P0, PT, |R14|, +INF , P0 ;  /* 0x7ff000000e00742a */ /* 0x000fcc000070c600 */
[----:B------:R-:W-:Y:S02]  /*1e370*/  IMAD.MOV.U32 R18, RZ, RZ, R8 ;  /* 0x000000ffff127224 */ /* 0x000fe400078e0008 */
[----:B------:R-:W-:Y:S02]  /*1e380*/  IMAD.MOV.U32 R19, RZ, RZ, R9 ;  /* 0x000000ffff137224 */ /* 0x000fe400078e0009 */
[----:B------:R-:W-:Y:S02]  /*1e390*/  IMAD.MOV.U32 R20, RZ, RZ, R10 ;  /* 0x000000ffff147224 */ /* 0x000fe400078e000a */
[----:B------:R-:W-:Y:S02]  /*1e3a0*/  IMAD.MOV.U32 R21, RZ, RZ, R11 ;  /* 0x000000ffff157224 */ /* 0x000fe400078e000b */
        /* <DEDUP_REMOVED lines=37> */
[----:B---3--:R-:W-:-:S02]  /*1e600*/  LOP3.LUT R0, R39, 0xffc00000, RZ, 0xc0, !PT ;  /* 0xffc0000027007812 */ /* 0x008fc400078ec0ff */
        /* <DEDUP_REMOVED lines=19> */
[----:B------:R-:W-:Y:S01]  /*1e740*/  IMAD.U32 R10, RZ, RZ, UR5 ;  /* 0x00000005ff0a7e24 */ /* 0x000fe2000f8e00ff */
[----:B------:R-:W-:Y:S02]  /*1e750*/  MOV R4, R7 ;  /* 0x0000000700047202 */ /* 0x000fe40000000f00 */
[----:B------:R-:W-:Y:S02]  /*1e760*/  DSETP.MIN.AND P2, P3, R22, UR4, PT ;  /* 0x0000000416007e2a */ /* 0x000fe4000bb40000 */
[----:B------:R-:W-:Y:S01]  /*1e770*/  IMAD.MOV.U32 R9, RZ, RZ, R23 ;  /* 0x000000ffff097224 */ /* 0x000fe200078e0017 */
[----:B------:R-:W-:Y:S01]  /*1e780*/  FSEL R5, R4, UR6, P0 ;  /* 0x0000000604057c08 */ /* 0x000fe20008000000 */
[----:B------:R-:W-:Y:S01]  /*1e790*/  IMAD.MOV.U32 R4, RZ, RZ, R6 ;  /* 0x000000ffff047224 */ /* 0x000fe200078e0006 */
[----:B------:R-:W-:Y:S02]  /*1e7a0*/  UMOV UR6, UR4 ;  /* 0x0000000400067c82 */ /* 0x000fe40008000000 */
[----:B------:R-:W-:-:S02]  /*1e7b0*/  FSEL R29, R9, UR5, P2 ;  /* 0x00000005091d7c08 */ /* 0x000fc40009000000 */
        /* <DEDUP_REMOVED lines=24> */
[----:B------:R-:W-:Y:S02]  /*1e940*/  LOP3.LUT R7, R0, 0x100000, RZ, 0xfc, !PT ;  /* 0x0010000000077812 */ /* 0x000fe400078efcff */
[----:B------:R-:W-:Y:S01]  /*1e950*/  MOV R6, RZ ;  /* 0x000000ff00067202 */ /* 0x000fe20000000f00 */
[----:B------:R-:W-:-:S05]  /*1e960*/  DMUL R32, R22, R32 ;  /* 0x0000002016207228 */ /* 0x000fca0000000000 */
[----:B------:R-:W-:-:S03]  /*1e970*/  DMUL R4, R4, R6 ;  /* 0x0000000604047228 */ /* 0x000fc60000000000 */
[----:B------:R-:W-:-:S07]  /*1e980*/  DMUL R32, R32, R8 ;  /* 0x0000000820207228 */ /* 0x000fce0000000000 */
        /* <DEDUP_REMOVED lines=41> */
.L_x_12295:
[----:B------:R-:W-:Y:S05]  /*1ec20*/  BSYNC B3 ;  /* 0x0000000000037941 */ /* 0x000fea0003800000 */
.L_x_12294:
[----:B------:R-:W-:-:S10]  /*1ec30*/  DADD R4, R22, R4 ;  /* 0x0000000016047229 */ /* 0x000fd40000000004 */
[----:B------:R-:W-:Y:S01]  /*1ec40*/  ISETP.GT.AND P0, PT, R5, 0xfffff, PT ;  /* 0x000fffff0500780c */ /* 0x000fe20003f04270 */
[----:B------:R-:W-:Y:S01]  /*1ec50*/  IMAD.MOV.U32 R6, RZ, RZ, R4 ;  /* 0x000000ffff067224 */ /* 0x000fe200078e0004 */
[----:B------:R-:W-:Y:S01]  /*1ec60*/  MOV R0, R5 ;  /* 0x0000000500007202 */ /* 0x000fe20000000f00 */
[----:B------:R-:W-:-:S10]  /*1ec70*/  IMAD.MOV.U32 R7, RZ, RZ, R5 ;  /* 0x000000ffff077224 */ /* 0x000fd400078e0005 */
[----:B------:R-:W-:-:S10]  /*1ec80*/  @!P0 DMUL R6, R6, 1.80143985094819840000e+16 ;  /* 0x4350000006068828 */ /* 0x000fd40000000000 */
[----:B------:R-:W-:Y:S02]  /*1ec90*/  @!P0 IMAD.MOV.U32 R0, RZ, RZ, R7 ;  /* 0x000000ffff008224 */ /* 0x000fe400078e0007 */
[----:B------:R-:W-:Y:S02]  /*1eca0*/  @!P0 IMAD.MOV.U32 R4, RZ, RZ, R6 ;  /* 0x000000ffff048224 */ /* 0x000fe400078e0006 */
[----:B------:R-:W-:-:S05]  /*1ecb0*/  VIADD R3, R0, 0xffffffff ;  /* 0xffffffff00037836 */ /* 0x000fca0000000000 */
        /* <DEDUP_REMOVED lines=72> */
.L_x_12293:
        /* <DEDUP_REMOVED lines=36> */
.L_x_12303:
[----:B------:R-:W-:Y:S05]  /*1f380*/  BSYNC B4 ;  /* 0x0000000000047941 */ /* 0x000fea0003800000 */
.L_x_12302:
[----:B------:R-:W-:Y:S02]  /*1f390*/  IMAD.MOV.U32 R28, RZ, RZ, R4 ;  /* 0x000000ffff1c7224 */ /* 0x000fe400078e0004 */
[----:B------:R-:W-:Y:S01]  /*1f3a0*/  IMAD.MOV.U32 R29, RZ, RZ, R5 ;  /* 0x000000ffff1d7224 */ /* 0x000fe200078e0005 */
[----:B------:R-:W-:Y:S06]  /*1f3b0*/  BRA `(.L_x_12301) ;  /* 0x0000000000047947 */ /* 0x000fec0003800000 */
.L_x_12300:
[----:B------:R-:W-:-:S11]  /*1f3c0*/  DADD R28, -R26, R30 ;  /* 0x000000001a1c7229 */ /* 0x000fd6000000011e */
.L_x_12301:
[----:B------:R-:W-:Y:S05]  /*1f3d0*/  BSYNC B3 ;  /* 0x0000000000037941 */ /* 0x000fea0003800000 */
.L_x_12299:
        /* <DEDUP_REMOVED lines=31> */
.L_x_12308:
[----:B------:R-:W-:Y:S05]  /*1f5d0*/  BSYNC B4 ;  /* 0x0000000000047941 */ /* 0x000fea0003800000 */
.L_x_12307:
[----:B------:R-:W-:Y:S05]  /*1f5e0*/  BRA `(.L_x_12306) ;  /* 0x0000000000047947 */ /* 0x000fea0003800000 */
.L_x_12305:
[----:B------:R-:W-:-:S11]  /*1f5f0*/  DADD R4, R42, -R6 ;  /* 0x000000002a047229 */ /* 0x000fd60000000806 */
.L_x_12306:
[----:B------:R-:W-:Y:S05]  /*1f600*/  BSYNC B3 ;  /* 0x0000000000037941 */ /* 0x000fea0003800000 */
.L_x_12304:
        /* <DEDUP_REMOVED lines=30> */
.L_x_12310:
[----:B------:R-:W-:Y:S05]  /*1f7f0*/  BSYNC B3 ;  /* 0x0000000000037941 */ /* 0x000fea0003800000 */
.L_x_12309:
[----:B------:R-:W-:-:S10]  /*1f800*/  DADD R28, R34, R28 ;  /* 0x00000000221c7229 */ /* 0x000fd4000000001c */
[C---:B------:R-:W-:Y:S02]  /*1f810*/  FSETP.GEU.FTZ.AND P1, PT, R29.reuse, 1.7916666269302368164, PT ;  /* 0x3fe555551d00780b */ /* 0x040fe40003f3e000 */
[----:B------:R-:W-:-:S13]  /*1f820*/  FSETP.GT.FTZ.AND P0, PT, R29, -1.6999999284744262695, PT ;  /* 0xbfd999991d00780b */ /* 0x000fda0003f14000 */
[----:B------:R-:W-:Y:S05]  /*1f830*/  @P0 BRA !P1, `(.L_x_12311) ;  /* 0x00000004004c0947 */ /* 0x000fea0004800000 */
        /* <DEDUP_REMOVED lines=8> */
[----:B------:R-:W-:-:S04]  /*1f8c0*/  @!P0 IMAD.MOV.U32 R0, RZ, RZ, R5 ;  /* 0x000000ffff008224 */ /* 0x000fc800078e0005 */
[----:B------:R-:W-:-:S05]  /*1f8d0*/  VIADD R3, R0, 0xffffffff ;  /* 0xffffffff00037836 */ /* 0x000fca0000000000 */
        /* <DEDUP_REMOVED lines=73> */
.L_x_12311:
        /* <DEDUP_REMOVED lines=22> */
.L_x_12313:
[----:B------:R-:W-:Y:S05]  /*1fed0*/  BSYNC B3 ;  /* 0x0000000000037941 */ /* 0x000fea0003800000 */
.L_x_12312:
        /* <DEDUP_REMOVED lines=30> */
.L_x_12298:
        /* <DEDUP_REMOVED lines=27> */
.L_x_12316:
[----:B------:R-:W-:Y:S05]  /*20270*/  BSYNC B3 ;  /* 0x0000000000037941 */ /* 0x000fea0003800000 */
.L_x_12315:
        /* <DEDUP_REMOVED lines=27> */
.L_x_12319:
[----:B------:R-:W-:Y:S05]  /*20430*/  BSYNC B3 ;  /* 0x0000000000037941 */ /* 0x000fea0003800000 */
.L_x_12318:
        /* <DEDUP_REMOVED lines=30> */
.L_x_12317:
[----:B------:R-:W-:-:S10]  /*20620*/  DADD R28, R28, 1 ;  /* 0x3ff000001c1c7429 */ /* 0x000fd40000000000 */
        /* <DEDUP_REMOVED lines=11> */
[----:B------:R-:W-:Y:S05]  /*206e0*/  @P1 BRA `(.L_x_12320) ;  /* 0x0000000000fc1947 */ /* 0x000fea0003800000 */
        /* <DEDUP_REMOVED lines=63> */
.L_x_12320:
[----:B------:R-:W-:Y:S01]  /*20ae0*/  IMAD.MOV.U32 R6, RZ, RZ, 0x0 ;  /* 0x00000000ff067424 */ /* 0x000fe200078e00ff */
[----:B------:R-:W-:Y:S01]  /*20af0*/  FSETP.NEU.FTZ.AND P0, PT, R5, RZ, PT ;  /* 0x000000ff0500720b */ /* 0x000fe20003f1d000 */
[----:B------:R-:W-:-:S06]  /*20b00*/  IMAD.MOV.U32 R7, RZ, RZ, 0x7ff00000 ;  /* 0x7ff00000ff077424 */ /* 0x000fcc00078e00ff */
[----:B------:R-:W-:-:S10]  /*20b10*/  DFMA R6, R4, R6, +INF ;  /* 0x7ff000000406742b */ /* 0x000fd40000000006 */
[----:B------:R-:W-:Y:S02]  /*20b20*/  FSEL R28, R6, RZ, P0 ;  /* 0x000000ff061c7208 */ /* 0x000fe40000000000 */
[----:B------:R-:W-:Y:S01]  /*20b30*/  FSEL R29, R7, -QNAN , P0 ;  /* 0xfff00000071d7808 */ /* 0x000fe20000000000 */
[----:B------:R-:W-:Y:S06]  /*20b40*/  BRA `(.L_x_12296) ;  /* 0x0000000400287947 */ /* 0x000fec0003800000 */
.L_x_12314:
        /* <DEDUP_REMOVED lines=25> */
.L_x_12322:
[----:B------:R-:W-:Y:S05]  /*20ce0*/  BSYNC B3 ;  /* 0x0000000000037941 */ /* 0x000fea0003800000 */
.L_x_12321:
        /* <DEDUP_REMOVED lines=19> */
.L_x_12324:
[----:B------:R-:W-:Y:S05]  /*20e20*/  BSYNC B3 ;  /* 0x0000000000037941 */ /* 0x000fea0003800000 */
.L_x_12323:
[----:B------:R-:W-:Y:S01]  /*20e30*/  IMAD.MOV.U32 R28, RZ, RZ, R4 ;  /* 0x000000ffff1c7224 */ /* 0x000fe200078e0004 */
[----:B------:R-:W-:Y:S01]  /*20e40*/  MOV R29, R5 ;  /* 0x00000005001d7202 */ /* 0x000fe20000000f00 */
[----:B------:R-:W-:Y:S06]  /*20e50*/  BRA `(.L_x_12296) ;  /* 0x0000000000647947 */ /* 0x000fec0003800000 */
.L_x_12297:
        /* <DEDUP_REMOVED lines=22> */
[----:B------:R-:W-:Y:S01]  /*20fc0*/  MOV R28, R8 ;  /* 0x00000008001c7202 */ /* 0x000fe20000000f00 */
[----:B------:R-:W-:-:S07]  /*20fd0*/  IMAD.MOV.U32 R29, RZ, RZ, R9 ;  /* 0x000000ffff1d7224 */ /* 0x000fce00078e0009 */
.L_x_12325:
[----:B------:R-:W-:Y:S05]  /*20fe0*/  BSYNC B3 ;  /* 0x0000000000037941 */ /* 0x000fea0003800000 */
.L_x_12296:
[----:B------:R-:W-:Y:S05]  /*20ff0*/  BSYNC B2 ;  /* 0x0000000000027941 */ /* 0x000fea0003800000 */
.L_x_12292:
        /* <DEDUP_REMOVED lines=25> */
.L_x_12330:
[----:B------:R-:W-:Y:S05]  /*21190*/  BSYNC B4 ;  /* 0x0000000000047941 */ /* 0x000fea0003800000 */
.L_x_12329:
        /* <DEDUP_REMOVED lines=49> */
.L_x_12332:
        /* <DEDUP_REMOVED lines=71> */
.L_x_12331:
        /* <DEDUP_REMOVED lines=12> */
[----:B------:R-:W-:Y:S01]  /*219e0*/  IMAD.MOV.U32 R44, RZ, RZ, R18 ;  /* 0x000000ffff2c7224 */ /* 0x000fe200078e0012 */
[----:B------:R-:W-:-:S12]  /*219f0*/  MOV R45, R19 ;  /* 0x00000013002d7202 */ /* 0x000fd80000000f00 */
        /* <DEDUP_REMOVED lines=24> */
.L_x_12341:
[----:B------:R-:W-:Y:S05]  /*21b80*/  BSYNC B7 ;  /* 0x0000000000077941 */ /* 0x000fea0003800000 */
.L_x_12340:
[----:B------:R-:W-:Y:S02]  /*21b90*/  IMAD.MOV.U32 R44, RZ, RZ, R4 ;  /* 0x000000ffff2c7224 */ /* 0x000fe400078e0004 */
[----:B------:R-:W-:Y:S01]  /*21ba0*/  IMAD.MOV.U32 R45, RZ, RZ, R5 ;  /* 0x000000ffff2d7224 */ /* 0x000fe200078e0005 */
[----:B------:R-:W-:Y:S06]  /*21bb0*/  BRA `(.L_x_12339) ;  /* 0x0000000000047947 */ /* 0x000fec0003800000 */
.L_x_12338:
[----:B------:R-:W-:-:S11]  /*21bc0*/  DADD R44, -R26, R30 ;  /* 0x000000001a2c7229 */ /* 0x000fd6000000011e */
.L_x_12339:
[----:B------:R-:W-:Y:S05]  /*21bd0*/  BSYNC B5 ;  /* 0x0000000000057941 */ /* 0x000fea0003800000 */
.L_x_12337:
        /* <DEDUP_REMOVED lines=28> */
.L_x_12346:
[----:B------:R-:W-:Y:S05]  /*21da0*/  BSYNC B7 ;  /* 0x0000000000077941 */ /* 0x000fea0003800000 */
.L_x_12345:
[----:B------:R-:W-:Y:S02]  /*21db0*/  IMAD.MOV.U32 R18, RZ, RZ, R4 ;  /* 0x000000ffff127224 */ /* 0x000fe400078e0004 */
[----:B------:R-:W-:Y:S01]  /*21dc0*/  IMAD.MOV.U32 R19, RZ, RZ, R5 ;  /* 0x000000ffff137224 */ /* 0x000fe200078e0005 */
[----:B------:R-:W-:Y:S06]  /*21dd0*/  BRA `(.L_x_12344) ;  /* 0x0000000000047947 */ /* 0x000fec0003800000 */
.L_x_12343:
[----:B------:R-:W-:-:S11]  /*21de0*/  DADD R18, -R24, R42 ;  /* 0x0000000018127229 */ /* 0x000fd6000000012a */
.L_x_12344:
[----:B------:R-:W-:Y:S05]  /*21df0*/  BSYNC B5 ;  /* 0x0000000000057941 */ /* 0x000fea0003800000 */
.L_x_12342:
        /* <DEDUP_REMOVED lines=30> */
.L_x_12348:
[----:B------:R-:W-:Y:S05]  /*21fe0*/  BSYNC B5 ;  /* 0x0000000000057941 */ /* 0x000fea0003800000 */
.L_x_12347:
[----:B------:R-:W-:Y:S05]  /*21ff0*/  BRA `(.L_x_12349) ;  /* 0x0000000800447947 */ /* 0x000fea0003800000 */
.L_x_12336:
[----:B------:R-:W-:-:S14]  /*22000*/  DSETP.GT.AND P0, PT, R20, 1, PT ;  /* 0x3ff000001400742a */ /* 0x000fdc0003f04000 */
[----:B------:R-:W-:Y:S05]  /*22010*/  @P0 BRA `(.L_x_12350) ;  /* 0x0000000000780947 */ /* 0x000fea0003800000 */
[----:B------:R-:W-:Y:S01]  /*22020*/  DADD R4, -R20, 1 ;  /* 0x3ff0000014047429 */ /* 0x000fe20000000100 */
[----:B------:R-:W-:Y:S01]  /*22030*/  IMAD.MOV.U32 R6, RZ, RZ, 0x0 ;  /* 0x00000000ff067424 */ /* 0x000fe200078e00ff */
[----:B------:R-:W-:Y:S01]  /*22040*/  BSSY B5, `(.L_x_12351) ;  /* 0x000001a000057945 */ /* 0x000fe20003800000 */
[----:B------:R-:W-:-:S05]  /*22050*/  IMAD.MOV.U32 R7, RZ, RZ, 0x3fd80000 ;  /* 0x3fd80000ff077424 */ /* 0x000fca00078e00ff */
[----:B------:R-:W-:-:S06]  /*22060*/  DMUL R8, R26, R4 ;  /* 0x000000041a087228 */ /* 0x000fcc0000000000 */
        /* <DEDUP_REMOVED lines=23> */
.L_x_12352:
[----:B------:R-:W-:Y:S05]  /*221e0*/  BSYNC B5 ;  /* 0x0000000000057941 */ /* 0x000fea0003800000 */
.L_x_12351:
[----:B------:R-:W-:Y:S05]  /*221f0*/  BRA `(.L_x_12349) ;  /* 0x0000000400c47947 */ /* 0x000fea0003800000 */
.L_x_12350:
        /* <DEDUP_REMOVED lines=28> */
.L_x_12354:
[----:B------:R-:W-:Y:S05]  /*223c0*/  BSYNC B5 ;  /* 0x0000000000057941 */ /* 0x000fea0003800000 */
.L_x_12353:
        /* <DEDUP_REMOVED lines=19> */
.L_x_12356:
[----:B------:R-:W-:Y:S05]  /*22500*/  BSYNC B5 ;  /* 0x0000000000057941 */ /* 0x000fea0003800000 */
.L_x_12355:
[----:B------:R-:W-:Y:S01]  /*22510*/  DMUL R20, R20, 8.11296384146066816958e+31 ;  /* 0x4690000014147828 */ /* 0x000fe20000000000 */
[----:B------:R-:W-:Y:S01]  /*22520*/  IMAD.MOV.U32 R22, RZ, RZ, R4 ;  /* 0x000000ffff167224 */ /* 0x000fe200078e0004 */
[----:B------:R-:W-:Y:S01]  /*22530*/  MOV R23, R5 ;  /* 0x0000000500177202 */ /* 0x000fe20000000f00 */
[----:B------:R-:W-:Y:S08]  /*22540*/  BRA `(.L_x_12349) ;  /* 0x0000000000f07947 */ /* 0x000ff00003800000 */
.L_x_12335:
        /* <DEDUP_REMOVED lines=27> */
.L_x_12358:
[----:B------:R-:W-:Y:S05]  /*22700*/  BSYNC B5 ;  /* 0x0000000000057941 */ /* 0x000fea0003800000 */
.L_x_12357:
[----:B------:R-:W-:Y:S01]  /*22710*/  DADD R8, R22, 1 ;  /* 0x3ff0000016087429 */ /* 0x000fe20000000000 */
[----:B------:R-:W-:Y:S01]  /*22720*/  IMAD.MOV.U32 R6, RZ, RZ, 0x0 ;  /* 0x00000000ff067424 */ /* 0x000fe200078e00ff */
[----:B------:R-:W-:Y:S01]  /*22730*/  BSSY B5, `(.L_x_12359) ;  /* 0x000001c000057945 */ /* 0x000fe20003800000 */
[----:B------:R-:W-:Y:S02]  /*22740*/  IMAD.MOV.U32 R7, RZ, RZ, 0x3fd80000 ;  /* 0x3fd80000ff077424 */ /* 0x000fe400078e00ff */
[----:B------:R-:W-:Y:S02]  /*22750*/  IMAD.MOV.U32 R20, RZ, RZ, 0x0 ;  /* 0x00000000ff147424 */ /* 0x000fe400078e00ff */
[----:B------:R-:W-:Y:S01]  /*22760*/  IMAD.MOV.U32 R21, RZ, RZ, 0x3ff00000 ;  /* 0x3ff00000ff157424 */ /* 0x000fe200078e00ff */
        /* <DEDUP_REMOVED lines=10> */
[----:B------:R-:W-:Y:S01]  /*22810*/  VIADD R11, R5, 0xfff00000 ;  /* 0xfff00000050b7836 */ /* 0x000fe20000000000 */
[----:B------:R-:W-:-:S05]  /*22820*/  MOV R10, R4 ;  /* 0x00000004000a7202 */ /* 0x000fca0000000f00 */
        /* <DEDUP_REMOVED lines=12> */
.L_x_12360:
[----:B------:R-:W-:Y:S05]  /*228f0*/  BSYNC B5 ;  /* 0x0000000000057941 */ /* 0x000fea0003800000 */
.L_x_12359:
[----:B------:R-:W-:-:S11]  /*22900*/  DMUL R22, R22, R24 ;  /* 0x0000001816167228 */ /* 0x000fd60000000000 */
.L_x_12349:
[----:B------:R-:W-:Y:S05]  /*22910*/  BSYNC B4 ;  /* 0x0000000000047941 */ /* 0x000fea0003800000 */
.L_x_12334:
[----:B------:R-:W-:Y:S05]  /*22920*/  BRA `(.L_x_12361) ;  /* 0x0000000000087947 */ /* 0x000fea0003800000 */
.L_x_12328:
[----:B------:R-:W-:Y:S02]  /*22930*/  DMUL R22, R22, 9.00719925474099200000e+15 ;  /* 0x4340000016167828 */ /* 0x000fe40000000000 */
[----:B------:R-:W-:-:S11]  /*22940*/  DMUL R20, R20, 9.00719925474099200000e+15 ;  /* 0x4340000014147828 */ /* 0x000fd60000000000 */
.L_x_12361:
[----:B------:R-:W-:Y:S05]  /*22950*/  BSYNC B2 ;  /* 0x0000000000027941 */ /* 0x000fea0003800000 */
.L_x_12327:
        /* <DEDUP_REMOVED lines=28> */
.L_x_12363:
[----:B------:R-:W-:Y:S05]  /*22b20*/  BSYNC B2 ;  /* 0x0000000000027941 */ /* 0x000fea0003800000 */
.L_x_12362:
        /* <DEDUP_REMOVED lines=77> */
[----:B------:R-:W-:Y:S01]  /*23000*/  IMAD.MOV.U32 R4, RZ, RZ, 0x7f3321d2 ;  /* 0x7f3321d2ff047424 */ /* 0x000fe200078e00ff */
[----:B------:R-:W-:-:S04]  /*23010*/  MOV R0, 0x4002d97c ;  /* 0x4002d97c00007802 */ /* 0x000fc80000000f00 */
[----:B------:R-:W-:Y:S02]  /*23020*/  FSEL R4, R4, 3.37028055040000000000e+12, !P1 ;  /* 0x54442d1804047808 */ /* 0x000fe40004800000 */
[----:B------:R-:W-:Y:S01]  /*23030*/  FSEL R5, R0, 1.8213495016098022461, !P1 ;  /* 0x3fe921fb00057808 */ /* 0x000fe20004800000 */
[----:B------:R-:W-:Y:S06]  /*23040*/  BRA `(.L_x_12366) ;  /* 0x0000000000087947 */ /* 0x000fec0003800000 */
.L_x_12365:
[----:B------:R-:W-:Y:S02]  /*23050*/  FSEL R4, RZ, 3.37028055040000000000e+12, P1 ;  /* 0x54442d18ff047808 */ /* 0x000fe40000800000 */
[----:B------:R-:W-:-:S07]  /*23060*/  FSEL R5, RZ, 2.1426990032196044922, P1 ;  /* 0x400921fbff057808 */ /* 0x000fce0000800000 */
.L_x_12366:
[----:B------:R-:W-:Y:S05]  /*23070*/  BSYNC B0 ;  /* 0x0000000000007941 */ /* 0x000fea0003800000 */
.L_x_12364:
[----:B------:R-:W-:Y:S01]  /*23080*/  DADD R22, |R22|, |R20| ;  /* 0x0000000016167229 */ /* 0x000fe20000000614 */
[----:B------:R-:W-:-:S07]  /*23090*/  LOP3.LUT R21, R5, 0x80000000, R21, 0xb8, !PT ;  /* 0x8000000005157812 */ /* 0x000fce00078eb815 */
[----:B------:R-:W-:-:S06]  /*230a0*/  DSETP.GTU.AND P0, PT, |R22|, +INF , PT ;  /* 0x7ff000001600742a */ /* 0x000fcc0003f0c200 */
[----:B------:R-:W-:Y:S02]  /*230b0*/  FSEL R4, R22, R4, P0 ;  /* 0x0000000416047208 */ /* 0x000fe40000000000 */
[----:B------:R-:W-:-:S07]  /*230c0*/  FSEL R5, R23, R21, P0 ;  /* 0x0000001517057208 */ /* 0x000fce0000000000 */
.L_x_12333:
[----:B------:R-:W-:Y:S05]  /*230d0*/  BSYNC B3 ;  /* 0x0000000000037941 */ /* 0x000fea0003800000 */
.L_x_12326:
[----:B------:R-:W-:Y:S01]  /*230e0*/  LOP3.LUT R13, R5, 0x80000000, R13, 0xb8, !PT ;  /* 0x80000000050d7812 */ /* 0x000fe200078eb80d */
[----:B------:R-:W-:Y:S01]  /*230f0*/  IMAD.MOV.U32 R12, RZ, RZ, R4 ;  /* 0x000000ffff0c7224 */ /* 0x000fe200078e0004 */
[----:B------:R-:W-:Y:S01]  /*23100*/  LOP3.LUT R15, R29, 0x80000000, R15, 0xb8, !PT ;  /* 0x800000001d0f7812 */ /* 0x000fe200078eb80f */
[----:B------:R-:W-:Y:S01]  /*23110*/  IMAD.MOV.U32 R14, RZ, RZ, R28 ;  /* 0x000000ffff0e7224 */ /* 0x000fe200078e001c */
[----:B------:R-:W-:Y:S06]  /*23120*/  BRA `(.L_x_12291) ;  /* 0x0000005800f07947 */ /* 0x000fec0003800000 */
.L_x_12290:
        /* <DEDUP_REMOVED lines=25> */
[----:B---3--:R-:W-:Y:S01]  /*232c0*/  IMAD.MOV.U32 R0, RZ, RZ, R7 ;  /* 0x000000ffff007224 */ /* 0x008fe200078e0007 */
        /* <DEDUP_REMOVED lines=15> */
[----:B------:R-:W-:Y:S01]  /*233c0*/  @P1 IMAD.MOV.U32 R11, RZ, RZ, 0x7ff00000 ;  /* 0x7ff00000ff0b1424 */ /* 0x000fe200078e00ff */
[----:B------:R-:W-:-:S06]  /*233d0*/  @P1 MOV R10, 0x0 ;  /* 0x00000000000a1802 */ /* 0x000fcc0000000f00 */
        /* <DEDUP_REMOVED lines=10> */
[----:B------:R-:W-:Y:S01]  /*23480*/  MOV R31, 0x3ed0ee25 ;  /* 0x3ed0ee25001f7802 */ /* 0x000fe20000000f00 */
[----:B------:R-:W-:Y:S01]  /*23490*/  IMAD.MOV.U32 R30, RZ, RZ, -0x748574fc ;  /* 0x8b7a8b04ff1e7424 */ /* 0x000fe200078e00ff */
        /* <DEDUP_REMOVED lines=57> */
.L_x_12372:
[----:B------:R-:W-:Y:S05]  /*23830*/  BSYNC B0 ;  /* 0x0000000000007941 */ /* 0x000fea0003800000 */
.L_x_12371:
        /* <DEDUP_REMOVED lines=8> */
.L_x_12374:
[----:B------:R-:W-:Y:S05]  /*238c0*/  BSYNC B3 ;  /* 0x0000000000037941 */ /* 0x000fea0003800000 */
.L_x_12373:
        /* <DEDUP_REMOVED lines=82> */
.L_x_12376:
[----:B------:R-:W-:-:S04]  /*23df0*/  ISETP.GE.AND P0, PT, R25, RZ, PT ;  /* 0x000000ff1900720c */ /* 0x000fc80003f06270 */
[----:B------:R-:W-:Y:S02]  /*23e00*/  FSEL R6, RZ, 3.37028055040000000000e+12, P0 ;  /* 0x54442d18ff067808 */ /* 0x000fe40000000000 */
[----:B------:R-:W-:-:S07]  /*23e10*/  FSEL R7, RZ, 2.1426990032196044922, P0 ;  /* 0x400921fbff077808 */ /* 0x000fce0000000000 */
.L_x_12377:
[----:B------:R-:W-:Y:S05]  /*23e20*/  BSYNC B0 ;  /* 0x0000000000007941 */ /* 0x000fea0003800000 */
.L_x_12375:
[----:B------:R-:W-:Y:S01]  /*23e30*/  DADD R4, |R12|, |R14| ;  /* 0x000000000c047229 */ /* 0x000fe2000000060e */
[----:B------:R-:W-:Y:S01]  /*23e40*/  LOP3.LUT R29, R7, 0x80000000, R29, 0xb8, !PT ;  /* 0x80000000071d7812 */ /* 0x000fe200078eb81d */
[----:B------:R-:W-:-:S06]  /*23e50*/  DMUL R26, R26, 0.5 ;  /* 0x3fe000001a1a7828 */ /* 0x000fcc0000000000 */
[----:B------:R-:W-:-:S06]  /*23e60*/  DSETP.GTU.AND P0, PT, |R4|, +INF , PT ;  /* 0x7ff000000400742a */ /* 0x000fcc0003f0c200 */
[----:B------:R-:W-:Y:S02]  /*23e70*/  FSEL R6, R4, R6, P0 ;  /* 0x0000000604067208 */ /* 0x000fe40000000000 */
[----:B------:R-:W-:Y:S01]  /*23e80*/  FSEL R7, R5, R29, P0 ;  /* 0x0000001d05077208 */ /* 0x000fe20000000000 */
[----:B------:R-:W-:Y:S06]  /*23e90*/  BRA `(.L_x_12378) ;  /* 0x0000004c002c7947 */ /* 0x000fec0003800000 */
.L_x_12370:
        /* <DEDUP_REMOVED lines=10> */
[CC--:B------:R-:W-:Y:S01]  /*23f40*/  SEL R24, R10.reuse, R8.reuse, P0 ;  /* 0x000000080a187207 */ /* 0x0c0fe20000000000 */
[----:B------:R-:W-:Y:S01]  /*23f50*/  MUFU.RCP64H R33, R21 ;  /* 0x0000001500217308 */ /* 0x000fe20000001800 */
[----:B------:R-:W-:Y:S01]  /*23f60*/  SEL R3, R11, R9, P0 ;  /* 0x000000090b037207 */ /* 0x000fe20000000000 */
[----:B------:R-:W-:Y:S01]  /*23f70*/  IMAD.MOV.U32 R32, RZ, RZ, 0x1 ;  /* 0x00000001ff207424 */ /* 0x000fe200078e00ff */
[----:B---3--:R-:W-:Y:S01]  /*23f80*/  LOP3.LUT R0, R31, 0xffc00000, RZ, 0xc0, !PT ;  /* 0xffc000001f007812 */ /* 0x008fe200078ec0ff */
[----:B------:R-:W-:Y:S01]  /*23f90*/  IMAD.MOV.U32 R26, RZ, RZ, R24 ;  /* 0x000000ffff1a7224 */ /* 0x000fe200078e0018 */
[----:B------:R-:W-:Y:S01]  /*23fa0*/  SEL R30, R10, R8, P1 ;  /* 0x000000080a1e7207 */ /* 0x000fe20000800000 */
[----:B------:R-:W-:Y:S01]  /*23fb0*/  IMAD.MOV.U32 R27, RZ, RZ, R3 ;  /* 0x000000ffff1b7224 */ /* 0x000fe200078e0003 */
[----:B------:R-:W-:Y:S01]  /*23fc0*/  IADD3 R5, -R0, 0x7fd00000, RZ ;  /* 0x7fd0000000057810 */ /* 0x000fe20007ffe1ff */
[----:B------:R-:W-:Y:S01]  /*23fd0*/  IMAD.U32 R8, RZ, RZ, UR6 ;  /* 0x00000006ff087e24 */ /* 0x000fe2000f8e00ff */
[----:B------:R-:W-:Y:S01]  /*23fe0*/  MOV R22, 0x0 ;  /* 0x0000000000167802 */ /* 0x000fe20000000f00 */
[----:B------:R-:W-:Y:S01]  /*23ff0*/  BSSY B0, `(.L_x_12379) ;  /* 0x0000074000007945 */ /* 0x000fe20003800000 */
[----:B------:R-:W-:-:S02]  /*24000*/  ISETP.GE.U32.AND P2, PT, R3, 0x7ff00000, PT ;  /* 0x7ff000000300780c */ /* 0x000fc40003f46070 */
[C---:B------:R-:W-:Y:S01]  /*24010*/  DMUL R6, R4.reuse, R26 ;  /* 0x0000001a04067228 */ /* 0x040fe20000000000 */
[----:B------:R-:W-:Y:S01]  /*24020*/  FSETP.GEU.AND P5, PT, |R19|, 6.5827683646048100446e-37, PT ;  /* 0x036000001300780b */ /* 0x000fe20003fae200 */
        /* <DEDUP_REMOVED lines=112> */
.L_x_12380:
[----:B------:R-:W-:Y:S05]  /*24730*/  BSYNC B0 ;  /* 0x0000000000007941 */ /* 0x000fea0003800000 */
.L_x_12379:
        /* <DEDUP_REMOVED lines=8> */
.L_x_12382:
[----:B------:R-:W-:Y:S05]  /*247c0*/  BSYNC B3 ;  /* 0x0000000000037941 */ /* 0x000fea0003800000 */
.L_x_12381:
        /* <DEDUP_REMOVED lines=82> */
.L_x_12384:
[----:B------:R-:W-:-:S04]  /*24cf0*/  ISETP.GE.AND P0, PT, R25, RZ, PT ;  /* 0x000000ff1900720c */ /* 0x000fc80003f06270 */
[----:B------:R-:W-:Y:S02]  /*24d00*/  FSEL R6, RZ, 3.37028055040000000000e+12, P0 ;  /* 0x54442d18ff067808 */ /* 0x000fe40000000000 */
[----:B------:R-:W-:-:S07]  /*24d10*/  FSEL R7, RZ, 2.1426990032196044922, P0 ;  /* 0x400921fbff077808 */ /* 0x000fce0000000000 */
.L_x_12385:
[----:B------:R-:W-:Y:S05]  /*24d20*/  BSYNC B0 ;  /* 0x0000000000007941 */ /* 0x000fea0003800000 */
.L_x_12383:
[----:B------:R-:W-:Y:S01]  /*24d30*/  DADD R4, |R12|, |R14| ;  /* 0x000000000c047229 */ /* 0x000fe2000000060e */
[----:B------:R-:W-:-:S07]  /*24d40*/  LOP3.LUT R29, R7, 0x80000000, R29, 0xb8, !PT ;  /* 0x80000000071d7812 */ /* 0x000fce00078eb81d */
[----:B------:R-:W-:-:S06]  /*24d50*/  DSETP.GTU.AND P0, PT, |R4|, +INF , PT ;  /* 0x7ff000000400742a */ /* 0x000fcc0003f0c200 */
[----:B------:R-:W-:Y:S02]  /*24d60*/  FSEL R6, R4, R6, P0 ;  /* 0x0000000604067208 */ /* 0x000fe40000000000 */
[----:B------:R-:W-:Y:S01]  /*24d70*/  FSEL R7, R5, R29, P0 ;  /* 0x0000001d05077208 */ /* 0x000fe20000000000 */
[----:B------:R-:W-:Y:S06]  /*24d80*/  BRA `(.L_x_12378) ;  /* 0x0000003c00707947 */ /* 0x000fec0003800000 */
.L_x_12369:
[----:B------:R-:W0:Y:S01]  /*24d90*/  MUFU.RCP64H R5, -2.718280792236328125 ;  /* 0xc005bf0a00057908 */ /* 0x000e220000001800 */
[----:B------:R-:W-:Y:S01]  /*24da0*/  IMAD.MOV.U32 R6, RZ, RZ, -0x74eba897 ;  /* 0x8b145769ff067424 */ /* 0x000fe200078e00ff */
[----:B------:R-:W-:Y:S01]  /*24db0*/  FSETP.GEU.AND P1, PT, |R15|, 6.5827683646048100446e-37, PT ;  /* 0x036000000f00780b */ /* 0x000fe20003f2e200 */
[----:B------:R-:W-:Y:S01]  /*24dc0*/  IMAD.MOV.U32 R7, RZ, RZ, 0x4005bf0a ;  /* 0x4005bf0aff077424 */ /* 0x000fe200078e00ff */
[----:B------:R-:W-:Y:S01]  /*24dd0*/  BSSY B3, `(.L_x_12386) ;  /* 0x0000013000037945 */ /* 0x000fe20003800000 */
[----:B------:R-:W-:-:S06]  /*24de0*/  IMAD.MOV.U32 R4, RZ, RZ, 0x1 ;  /* 0x00000001ff047424 */ /* 0x000fcc00078e00ff */
        /* <DEDUP_REMOVED lines=8> */
[----:B---3--:R-:W-:-:S05]  /*24e70*/  FFMA R0, RZ, -2.0897850990295410156, R5 ;  /* 0xc005bf0aff007823 */ /* 0x008fca0000000005 */
        /* <DEDUP_REMOVED lines=8> */
.L_x_12387:
[----:B------:R-:W-:Y:S05]  /*24f00*/  BSYNC B3 ;  /* 0x0000000000037941 */ /* 0x000fea0003800000 */
.L_x_12386:
[----:B------:R-:W0:Y:S01]  /*24f10*/  MUFU.RCP64H R7, -2.718280792236328125 ;  /* 0xc005bf0a00077908 */ /* 0x000e220000001800 */
[----:B------:R-:W-:Y:S01]  /*24f20*/  MOV R8, 0x8b145769 ;  /* 0x8b14576900087802 */ /* 0x000fe20000000f00 */
[----:B------:R-:W-:Y:S01]  /*24f30*/  IMAD.MOV.U32 R9, RZ, RZ, 0x4005bf0a ;  /* 0x4005bf0aff097424 */ /* 0x000fe200078e00ff */
[----:B------:R-:W-:Y:S01]  /*24f40*/  FSETP.GEU.AND P1, PT, |R13|, 6.5827683646048100446e-37, PT ;  /* 0x036000000d00780b */ /* 0x000fe20003f2e200 */
[----:B------:R-:W-:Y:S01]  /*24f50*/  IMAD.MOV.U32 R6, RZ, RZ, 0x1 ;  /* 0x00000001ff067424 */ /* 0x000fe200078e00ff */
[----:B------:R-:W-:Y:S01]  /*24f60*/  BSSY B3, `(.L_x_12388) ;  /* 0x0000015000037945 */ /* 0x000fe20003800000 */
[----:B------:R-:W-:-:S04]  /*24f70*/  DADD R22, -RZ, |R4| ;  /* 0x00000000ff167229 */ /* 0x000fc80000000504 */
        /* <DEDUP_REMOVED lines=19> */
.L_x_12389:
[----:B------:R-:W-:Y:S05]  /*250b0*/  BSYNC B3 ;  /* 0x0000000000037941 */ /* 0x000fea0003800000 */
.L_x_12388:
[----:B------:R-:W-:Y:S01]  /*250c0*/  DADD R8, -RZ, |R6| ;  /* 0x00000000ff087229 */ /* 0x000fe20000000506 */
[----:B------:R-:W-:Y:S01]  /*250d0*/  IMAD.MOV.U32 R4, RZ, RZ, RZ ;  /* 0x000000ffff047224 */ /* 0x000fe200078e00ff */
[----:B------:R-:W-:Y:S01]  /*250e0*/  UMOV UR4, 0xffffffff ;  /* 0xffffffff00047882 */ /* 0x000fe20000000000 */
[----:B------:R-:W-:Y:S01]  /*250f0*/  UMOV UR5, 0x7fefffff ;  /* 0x7fefffff00057882 */ /* 0x000fe20000000000 */
[----:B------:R-:W-:Y:S01]  /*25100*/  MUFU.RCP64H R33, R21 ;  /* 0x0000001500217308 */ /* 0x000fe20000001800 */
[----:B------:R-:W-:Y:S01]  /*25110*/  UMOV UR6, UR5 ;  /* 0x0000000500067c82 */ /* 0x000fe20008000000 */
[----:B------:R-:W-:Y:S01]  /*25120*/  MOV R32, 0x1 ;  /* 0x0000000100207802 */ /* 0x000fe20000000f00 */
        /* <DEDUP_REMOVED lines=10> */
[----:B------:R-:W-:Y:S01]  /*251d0*/  SEL R24, R8, R22, P0 ;  /* 0x0000001608187207 */ /* 0x000fe20000000000 */
[----:B------:R-:W-:Y:S01]  /*251e0*/  IMAD.MOV.U32 R27, RZ, RZ, R3 ;  /* 0x000000ffff1b7224 */ /* 0x000fe200078e0003 */
[----:B------:R-:W-:Y:S02]  /*251f0*/  IADD3 R5, -R0, 0x7fd00000, RZ ;  /* 0x7fd0000000057810 */ /* 0x000fe40007ffe1ff */
[----:B------:R-:W-:Y:S02]  /*25200*/  MOV R26, R24 ;  /* 0x00000018001a7202 */ /* 0x000fe40000000f00 */
[----:B------:R-:W-:Y:S01]  /*25210*/  SEL R30, R8, R22, P1 ;  /* 0x00000016081e7207 */ /* 0x000fe20000800000 */
[----:B------:R-:W-:Y:S01]  /*25220*/  IMAD.U32 R8, RZ, RZ, UR6 ;  /* 0x00000006ff087e24 */ /* 0x000fe2000f8e00ff */
[----:B------:R-:W-:Y:S01]  /*25230*/  ISETP.GE.U32.AND P2, PT, R3, 0x7ff00000, PT ;  /* 0x7ff000000300780c */ /* 0x000fe20003f46070 */
[----:B------:R-:W-:Y:S01]  /*25240*/  IMAD.MOV.U32 R22, RZ, RZ, 0x0 ;  /* 0x00000000ff167424 */ /* 0x000fe200078e00ff */
        /* <DEDUP_REMOVED lines=113> */
.L_x_12391:
[----:B------:R-:W-:Y:S05]  /*25960*/  BSYNC B0 ;  /* 0x0000000000007941 */ /* 0x000fea0003800000 */
.L_x_12390:
        /* <DEDUP_REMOVED lines=8> */
.L_x_12393:
[----:B------:R-:W-:Y:S05]  /*259f0*/  BSYNC B3 ;  /* 0x0000000000037941 */ /* 0x000fea0003800000 */
.L_x_12392:
        /* <DEDUP_REMOVED lines=82> */
.L_x_12395:
[----:B------:R-:W-:-:S04]  /*25f20*/  ISETP.GE.AND P0, PT, R25, RZ, PT ;  /* 0x000000ff1900720c */ /* 0x000fc80003f06270 */
[----:B------:R-:W-:Y:S02]  /*25f30*/  FSEL R6, RZ, 3.37028055040000000000e+12, P0 ;  /* 0x54442d18ff067808 */ /* 0x000fe40000000000 */
[----:B------:R-:W-:-:S07]  /*25f40*/  FSEL R7, RZ, 2.1426990032196044922, P0 ;  /* 0x400921fbff077808 */ /* 0x000fce0000000000 */
.L_x_12396:
[----:B------:R-:W-:Y:S05]  /*25f50*/  BSYNC B0 ;  /* 0x0000000000007941 */ /* 0x000fea0003800000 */
.L_x_12394:
[----:B------:R-:W-:Y:S01]  /*25f60*/  DADD R4, |R12|, |R14| ;  /* 0x000000000c047229 */ /* 0x000fe2000000060e */
[----:B------:R-:W-:Y:S01]  /*25f70*/  LOP3.LUT R29, R7, 0x80000000, R29, 0xb8, !PT ;  /* 0x80000000071d7812 */ /* 0x000fe200078eb81d */
[----:B------:R-:W-:-:S06]  /*25f80*/  DADD R26, R26, 1 ;  /* 0x3ff000001a1a7429 */ /* 0x000fcc0000000000 */
[----:B------:R-:W-:-:S06]  /*25f90*/  DSETP.GTU.AND P0, PT, |R4|, +INF , PT ;  /* 0x7ff000000400742a */ /* 0x000fcc0003f0c200 */
[----:B------:R-:W-:Y:S02]  /*25fa0*/  FSEL R6, R4, R6, P0 ;  /* 0x0000000604067208 */ /* 0x000fe40000000000 */
[----:B------:R-:W-:Y:S01]  /*25fb0*/  FSEL R7, R5, R29, P0 ;  /* 0x0000001d05077208 */ /* 0x000fe20000000000 */
[----:B------:R-:W-:Y:S06]  /*25fc0*/  BRA `(.L_x_12378) ;  /* 0x0000002800e07947 */ /* 0x000fec0003800000 */
.L_x_12368:
        /* <DEDUP_REMOVED lines=14> */
[----:B------:R-:W-:Y:S01]  /*260b0*/  MOV R8, 0x1 ;  /* 0x0000000100087802 */ /* 0x000fe20000000f00 */
        /* <DEDUP_REMOVED lines=13> */
[----:B------:R-:W-:Y:S01]  /*26190*/  @!P0 IMAD.MOV.U32 R0, RZ, RZ, R9 ;  /* 0x000000ffff008224 */ /* 0x000fe200078e0009 */
[----:B------:R-:W-:-:S03]  /*261a0*/  @!P0 MOV R6, R8 ;  /* 0x0000000800068202 */ /* 0x000fc60000000f00 */
        /* <DEDUP_REMOVED lines=77> */
.L_x_12400:
[----:B------:R-:W-:Y:S05]  /*26680*/  BSYNC B0 ;  /* 0x0000000000007941 */ /* 0x000fea0003800000 */
.L_x_12399:
        /* <DEDUP_REMOVED lines=8> */
.L_x_12402:
[----:B------:R-:W-:Y:S05]  /*26710*/  BSYNC B3 ;  /* 0x0000000000037941 */ /* 0x000fea0003800000 */
.L_x_12401:
        /* <DEDUP_REMOVED lines=73> */
.L_x_12404:
[----:B------:R-:W-:Y:S05]  /*26bb0*/  BSYNC B0 ;  /* 0x0000000000007941 */ /* 0x000fea0003800000 */
.L_x_12403:
[----:B------:R-:W-:Y:S01]  /*26bc0*/  LOP3.LUT R3, R7, 0x80000000, R13, 0xb8, !PT ;  /* 0x8000000007037812 */ /* 0x000fe200078eb80d */
[----:B------:R-:W-:Y:S01]  /*26bd0*/  DMUL R26, R26, 0.5 ;  /* 0x3fe000001a1a7828 */ /* 0x000fe20000000000 */
[----:B------:R-:W-:Y:S02]  /*26be0*/  FSEL R6, R10, R6, P0 ;  /* 0x000000060a067208 */ /* 0x000fe40000000000 */
[----:B------:R-:W-:Y:S01]  /*26bf0*/  FSEL R7, R11, R3, P0 ;  /* 0x000000030b077208 */ /* 0x000fe20000000000 */
[----:B------:R-:W-:Y:S07]  /*26c00*/  BRA `(.L_x_12378) ;  /* 0x0000001c00d07947 */ /* 0x000fee0003800000 */
.L_x_12398:
[CC--:B------:R-:W-:Y:S01]  /*26c10*/  ISETP.GT.U32.AND P1, PT, R20.reuse, R18.reuse, PT ;  /* 0x000000121400720c */ /* 0x0c0fe20003f24070 */
[----:B------:R-:W-:Y:S01]  /*26c20*/  UMOV UR4, 0xffffffff ;  /* 0xffffffff00047882 */ /* 0x000fe20000000000 */
[CC--:B------:R-:W-:Y:S01]  /*26c30*/  ISETP.LT.U32.AND P0, PT, R20.reuse, R18.reuse, PT ;  /* 0x000000121400720c */ /* 0x0c0fe20003f01070 */
[----:B------:R-:W-:Y:S01]  /*26c40*/  UMOV UR5, 0x7fefffff ;  /* 0x7fefffff00057882 */ /* 0x000fe20000000000 */
[CC--:B------:R-:W-:Y:S01]  /*26c50*/  ISETP.GT.U32.AND.EX P1, PT, R21.reuse, R19.reuse, PT, P1 ;  /* 0x000000131500720c */ /* 0x0c0fe20003f24110 */
[----:B------:R-:W-:Y:S01]  /*26c60*/  UMOV UR6, UR5 ;  /* 0x0000000500067c82 */ /* 0x000fe20008000000 */
[CC--:B------:R-:W-:Y:S01]  /*26c70*/  ISETP.LT.U32.AND.EX P0, PT, R21.reuse, R19.reuse, PT, P0 ;  /* 0x000000131500720c */ /* 0x0c0fe20003f01100 */
[----:B------:R-:W-:Y:S01]  /*26c80*/  IMAD.U32 R8, RZ, RZ, UR6 ;  /* 0x00000006ff087e24 */ /* 0x000fe2000f8e00ff */
[CC--:B------:R-:W-:Y:S01]  /*26c90*/  SEL R31, R21.reuse, R19.reuse, P1 ;  /* 0x00000013151f7207 */ /* 0x0c0fe20000800000 */
[----:B------:R-:W-:Y:S01]  /*26ca0*/  IMAD.MOV.U32 R26, RZ, RZ, 0x0 ;  /* 0x00000000ff1a7424 */ /* 0x000fe200078e00ff */
[----:B------:R-:W-:Y:S01]  /*26cb0*/  SEL R3, R21, R19, P0 ;  /* 0x0000001315037207 */ /* 0x000fe20000000000 */
[----:B------:R-:W-:Y:S01]  /*26cc0*/  IMAD.MOV.U32 R27, RZ, RZ, 0x3fd80000 ;  /* 0x3fd80000ff1b7424 */ /* 0x000fe200078e00ff */
[----:B---3--:R-:W-:Y:S01]  /*26cd0*/  LOP3.LUT R0, R31, 0xffc00000, RZ, 0xc0, !PT ;  /* 0xffc000001f007812 */ /* 0x008fe200078ec0ff */
[----:B------:R-:W-:Y:S01]  /*26ce0*/  MUFU.RCP64H R33, R23 ;  /* 0x0000001700217308 */ /* 0x000fe20000001800 */
[-C--:B------:R-:W-:Y:S01]  /*26cf0*/  SEL R28, R20, R18.reuse, P0 ;  /* 0x00000012141c7207 */ /* 0x080fe20000000000 */
[----:B------:R-:W-:Y:S01]  /*26d00*/  IMAD.MOV.U32 R29, RZ, RZ, R3 ;  /* 0x000000ffff1d7224 */ /* 0x000fe200078e0003 */
[----:B------:R-:W-:Y:S01]  /*26d10*/  IADD3 R5, -R0, 0x7fd00000, RZ ;  /* 0x7fd0000000057810 */ /* 0x000fe20007ffe1ff */
[----:B------:R-:W-:Y:S01]  /*26d20*/  IMAD.MOV.U32 R32, RZ, RZ, 0x1 ;  /* 0x00000001ff207424 */ /* 0x000fe200078e00ff */
[----:B------:R-:W-:Y:S01]  /*26d30*/  MOV R4, RZ ;  /* 0x000000ff00047202 */ /* 0x000fe20000000f00 */
[----:B------:R-:W-:Y:S01]  /*26d40*/  BSSY B0, `(.L_x_12405) ;  /* 0x0000075000007945 */ /* 0x000fe20003800000 */
[----:B------:R-:W-:-:S02]  /*26d50*/  SEL R30, R20, R18, P1 ;  /* 0x00000012141e7207 */ /* 0x000fc40000800000 */
[----:B------:R-:W-:Y:S02]  /*26d60*/  ISETP.GE.U32.AND P2, PT, R3, 0x7ff00000, PT ;  /* 0x7ff000000300780c */ /* 0x000fe40003f46070 */
        /* <DEDUP_REMOVED lines=114> */
.L_x_12406:
[----:B------:R-:W-:Y:S05]  /*27490*/  BSYNC B0 ;  /* 0x0000000000007941 */ /* 0x000fea0003800000 */
.L_x_12405:
        /* <DEDUP_REMOVED lines=8> */
.L_x_12408:
[----:B------:R-:W-:Y:S05]  /*27520*/  BSYNC B3 ;  /* 0x0000000000037941 */ /* 0x000fea0003800000 */
.L_x_12407:
        /* <DEDUP_REMOVED lines=73> */
.L_x_12410:
[----:B------:R-:W-:Y:S05]  /*279c0*/  BSYNC B0 ;  /* 0x0000000000007941 */ /* 0x000fea0003800000 */
.L_x_12409:
[----:B------:R-:W-:Y:S02]  /*279d0*/  LOP3.LUT R3, R7, 0x80000000, R13, 0xb8, !PT ;  /* 0x8000000007037812 */ /* 0x000fe400078eb80d */
[----:B------:R-:W-:Y:S02]  /*279e0*/  FSEL R6, R10, R6, P1 ;  /* 0x000000060a067208 */ /* 0x000fe40000800000 */
[----:B------:R-:W-:Y:S01]  /*279f0*/  FSEL R7, R11, R3, P1 ;  /* 0x000000030b077208 */ /* 0x000fe20000800000 */
[----:B------:R-:W-:Y:S06]  /*27a00*/  BRA `(.L_x_12378) ;  /* 0x0000001000507947 */ /* 0x000fec0003800000 */
.L_x_12397:
[----:B------:R-:W0:Y:S01]  /*27a10*/  MUFU.RCP64H R5, 2.718280792236328125 ;  /* 0x4005bf0a00057908 */ /* 0x000e220000001800 */
[----:B------:R-:W-:Y:S01]  /*27a20*/  IMAD.MOV.U32 R6, RZ, RZ, -0x74eba897 ;  /* 0x8b145769ff067424 */ /* 0x000fe200078e00ff */
[----:B------:R-:W-:Y:S01]  /*27a30*/  MOV R4, 0x1 ;  /* 0x0000000100047802 */ /* 0x000fe20000000f00 */
        /* <DEDUP_REMOVED lines=11> */
[----:B---3--:R-:W-:-:S05]  /*27af0*/  FFMA R0, RZ, 2.0897850990295410156, R5 ;  /* 0x4005bf0aff007823 */ /* 0x008fca0000000005 */
        /* <DEDUP_REMOVED lines=8> */
.L_x_12412:
[----:B------:R-:W-:Y:S05]  /*27b80*/  BSYNC B3 ;  /* 0x0000000000037941 */ /* 0x000fea0003800000 */
.L_x_12411:
        /* <DEDUP_REMOVED lines=24> */
[----:B------:R-:W-:Y:S02]  /*27d10*/  IMAD.MOV.U32 R6, RZ, RZ, R4 ;  /* 0x000000ffff067224 */ /* 0x000fe400078e0004 */
[----:B------:R-:W-:-:S07]  /*27d20*/  IMAD.MOV.U32 R7, RZ, RZ, R5 ;  /* 0x000000ffff077224 */ /* 0x000fce00078e0005 */
.L_x_12414:
[----:B------:R-:W-:Y:S05]  /*27d30*/  BSYNC B3 ;  /* 0x0000000000037941 */ /* 0x000fea0003800000 */
.L_x_12413:
        /* <DEDUP_REMOVED lines=61> */
[----:B------:R-:W-:-:S03]  /*28110*/  @!P0 IMAD.MOV.U32 R28, RZ, RZ, R6 ;  /* 0x000000ffff1c8224 */ /* 0x000fc600078e0006 */
[----:B------:R-:W-:-:S04]  /*28120*/  IADD3 R0, R3, -0x1, RZ ;  /* 0xffffffff03007810 */ /* 0x000fc80007ffe0ff */
        /* <DEDUP_REMOVED lines=14> */
[----:B------:R-:W-:Y:S01]  /*28210*/  MOV R10, RZ ;  /* 0x000000ff000a7202 */ /* 0x000fe20000000f00 */
[----:B------:R-:W-:Y:S01]  /*28220*/  IMAD.MOV.U32 R31, RZ, RZ, 0x3ed0ee25 ;  /* 0x3ed0ee25ff1f7424 */ /* 0x000fe200078e00ff */
        /* <DEDUP_REMOVED lines=58> */
.L_x_12416:
[----:B------:R-:W-:Y:S05]  /*285d0*/  BSYNC B0 ;  /* 0x0000000000007941 */ /* 0x000fea0003800000 */
.L_x_12415:
        /* <DEDUP_REMOVED lines=8> */
.L_x_12418:
[----:B------:R-:W-:Y:S05]  /*28660*/  BSYNC B3 ;  /* 0x0000000000037941 */ /* 0x000fea0003800000 */
.L_x_12417:
        /* <DEDUP_REMOVED lines=8> */
[----:B------:R-:W-:Y:S01]  /*286f0*/  MOV R8, 0xdbb65b49 ;  /* 0xdbb65b4900087802 */ /* 0x000fe20000000f00 */
[----:B------:R-:W-:Y:S01]  /*28700*/  IMAD.MOV.U32 R9, RZ, RZ, 0x3f2d3b63 ;  /* 0x3f2d3b63ff097424 */ /* 0x000fe200078e00ff */
[----:B------:R-:W-:Y:S01]  /*28710*/  UMOV UR4, 0x2a25ff7e ;  /* 0x2a25ff7e00047882 */ /* 0x000fe20000000000 */
[----:B------:R-:W-:Y:S01]  /*28720*/  UMOV UR5, 0x3ef53e1d ;  /* 0x3ef53e1d00057882 */ /* 0x000fe20000000000 */
[----:B------:R-:W-:-:S03]  /*28730*/  DSETP.NEU.AND P0, PT, R18, R20, PT ;  /* 0x000000141200722a */ /* 0x000fc60003f0d000 */
        /* <DEDUP_REMOVED lines=61> */
.L_x_12420:
[----:B------:R-:W-:Y:S05]  /*28b10*/  BSYNC B0 ;  /* 0x0000000000007941 */ /* 0x000fea0003800000 */
.L_x_12419:
[----:B------:R-:W-:Y:S02]  /*28b20*/  LOP3.LUT R3, R7, 0x80000000, R13, 0xb8, !PT ;  /* 0x8000000007037812 */ /* 0x000fe400078eb80d */
[----:B------:R-:W-:Y:S02]  /*28b30*/  FSEL R6, R10, R6, P1 ;  /* 0x000000060a067208 */ /* 0x000fe40000800000 */
[----:B------:R-:W-:-:S07]  /*28b40*/  FSEL R7, R11, R3, P1 ;  /* 0x000000030b077208 */ /* 0x000fce0000800000 */
.L_x_12378:
[----:B------:R-:W-:Y:S05]  /*28b50*/  BSYNC B2 ;  /* 0x0000000000027941 */ /* 0x000fea0003800000 */
.L_x_12367:
        /* <DEDUP_REMOVED lines=8> */
.L_x_12289:
[----:B------:R-:W-:-:S14]  /*28be0*/  DSETP.NEU.AND P0, PT, R18, +INF , PT ;  /* 0x7ff000001200742a */ /* 0x000fdc0003f0d000 */
[----:B------:R-:W-:Y:S01]  /*28bf0*/  @!P0 DADD R12, R12, R12 ;  /* 0x000000000c0c8229 */ /* 0x000fe2000000000c */
[----:B------:R-:W-:Y:S10]  /*28c00*/  @!P0 BRA `(.L_x_12291) ;  /* 0x0000000000388947 */ /* 0x000ff40003800000 */
[----:B------:R-:W-:-:S14]  /*28c10*/  DSETP.NEU.AND P0, PT, R20, +INF , PT ;  /* 0x7ff000001400742a */ /* 0x000fdc0003f0d000 */
[----:B------:R-:W-:Y:S01]  /*28c20*/  @!P0 DADD R4, R14, R14 ;  /* 0x000000000e048229 */ /* 0x000fe2000000000e */
[----:B------:R-:W-:Y:S02]  /*28c30*/  @!P0 IMAD.MOV.U32 R14, RZ, RZ, R12 ;  /* 0x000000ffff0e8224 */ /* 0x000fe400078e000c */
[----:B------:R-:W-:-:S07]  /*28c40*/  @!P0 IMAD.MOV.U32 R15, RZ, RZ, R13 ;  /* 0x000000ffff0f8224 */ /* 0x000fce00078e000d */
[----:B------:R-:W-:Y:S01]  /*28c50*/  @!P0 IMAD.MOV.U32 R12, RZ, RZ, R4 ;  /* 0x000000ffff0c8224 */ /* 0x000fe200078e0004 */
[----:B------:R-:W-:Y:S01]  /*28c60*/  @!P0 MOV R13, R5 ;  /* 0x00000005000d8202 */ /* 0x000fe20000000f00 */
        /* <DEDUP_REMOVED lines=8> */
.L_x_12291:
[----:B------:R-:W-:Y:S05]  /*28cf0*/  BSYNC B1 ;  /* 0x0000000000017941 */ /* 0x000fea0003800000 */
.L_x_12288:
        /* <DEDUP_REMOVED lines=15> */
.L_x_12424:
[----:B------:R-:W0:Y:S02]  /*28df0*/  F2I.S64.F64.TRUNC R12, R12 ;  /* 0x0000000c000c7311 */ /* 0x000e24000030d900 */
[----:B0-----:R-:W-:-:S05]  /*28e00*/  IMAD.MOV.U32 R3, RZ, RZ, R12 ;  /* 0x000000ffff037224 */ /* 0x001fca00078e000c */
[----:B------:R0:W-:Y:S01]  /*28e10*/  STG.E.U8 desc[UR36][R16.64], R3 ;  /* 0x0000000310007986 */ /* 0x0001e2000c101124 */
[----:B------:R-:W-:Y:S05]  /*28e20*/  BRA `(.L_x_12426) ;  /* 0x0000001000087947 */ /* 0x000fea0003800000 */
.L_x_12423:
        /* <DEDUP_REMOVED lines=9> */
.L_x_12428:
[----:B------:R-:W0:Y:S02]  /*28ec0*/  F2I.F64.TRUNC R13, R12 ;  /* 0x0000000c000d7311 */ /* 0x000e24000030d100 */
[----:B0-----:R0:W-:Y:S01]  /*28ed0*/  STG.E desc[UR36][R16.64], R13 ;  /* 0x0000000d10007986 */ /* 0x0011e2000c101924 */
[----:B------:R-:W-:Y:S05]  /*28ee0*/  BRA `(.L_x_12426) ;  /* 0x0000000c00d87947 */ /* 0x000fea0003800000 */
.L_x_12427:
[----:B------:R-:W0:Y:S02]  /*28ef0*/  F2I.F64.TRUNC R13, R12 ;  /* 0x0000000c000d7311 */ /* 0x000e24000030d100 */
[----:B0-----:R0:W-:Y:S01]  /*28f00*/  STG.E.U16 desc[UR36][R16.64], R13 ;  /* 0x0000000d10007986 */ /* 0x0011e2000c101524 */
[----:B------:R-:W-:Y:S05]  /*28f10*/  BRA `(.L_x_12426) ;  /* 0x0000000c00cc7947 */ /* 0x000fea0003800000 */
.L_x_12422:
        /* <DEDUP_REMOVED lines=13> */
.L_x_12430:
        /* <DEDUP_REMOVED lines=8> */
.L_x_12429:
        /* <DEDUP_REMOVED lines=16> */
.L_x_12432:
        /* <DEDUP_REMOVED lines=11> */
.L_x_12431:
[----:B------:R0:W-:Y:S01]  /*29220*/  STG.E.64 desc[UR36][R16.64], R12 ;  /* 0x0000000c10007986 */ /* 0x0001e2000c101b24 */
[----:B------:R-:W-:Y:S05]  /*29230*/  BRA `(.L_x_12426) ;  /* 0x0000000c00047947 */ /* 0x000fea0003800000 */
.L_x_12421:
        /* <DEDUP_REMOVED lines=13> */
.L_x_12435:
[----:B------:R0:W-:Y:S01]  /*29310*/  STG.E.128 desc[UR36][R16.64], R12 ;  /* 0x0000000c10007986 */ /* 0x0001e2000c101d24 */
[----:B------:R-:W-:Y:S05]  /*29320*/  BRA `(.L_x_12426) ;  /* 0x0000000800c87947 */ /* 0x000fea0003800000 */
.L_x_12434:
        /* <DEDUP_REMOVED lines=25> */
.L_x_12439:
[----:B------:R-:W-:Y:S05]  /*294c0*/  BSYNC B0 ;  /* 0x0000000000007941 */ /* 0x000fea0003800000 */
.L_x_12438:
[----:B------:R-:W-:-:S05]  /*294d0*/  LOP3.LUT R5, R0, R5, RZ, 0xfc, !PT ;  /* 0x0000000500057212 */ /* 0x000fca00078efcff */
[----:B------:R0:W-:Y:S01]  /*294e0*/  STG.E.U8 desc[UR36][R16.64], R5 ;  /* 0x0000000510007986 */ /* 0x0001e2000c101124 */
[----:B------:R-:W-:Y:S05]  /*294f0*/  BRA `(.L_x_12426) ;  /* 0x0000000800547947 */ /* 0x000fea0003800000 */
.L_x_12437:
        /* <DEDUP_REMOVED lines=17> */
.L_x_12441:
[----:B------:R-:W-:Y:S01]  /*29610*/  IMAD.MOV.U32 R0, RZ, RZ, 0x7f ;  /* 0x0000007fff007424 */ /* 0x000fe200078e00ff */
[----:B------:R-:W-:-:S04]  /*29620*/  ISETP.GT.U32.AND P0, PT, R3, 0x7f800000, PT ;  /* 0x7f8000000300780c */ /* 0x000fc80003f04070 */
[----:B------:R-:W-:-:S09]  /*29630*/  SEL R0, R0, 0x7c, P0 ;  /* 0x0000007c00007807 */ /* 0x000fd20000000000 */
.L_x_12442:
[----:B------:R-:W-:Y:S05]  /*29640*/  BSYNC B0 ;  /* 0x0000000000007941 */ /* 0x000fea0003800000 */
.L_x_12440:
[----:B------:R-:W-:-:S04]  /*29650*/  LOP3.LUT R3, R5, 0x80000000, RZ, 0xc0, !PT ;  /* 0x8000000005037812 */ /* 0x000fc800078ec0ff */
[----:B------:R-:W-:-:S04]  /*29660*/  SHF.R.U32.HI R3, RZ, 0x18, R3 ;  /* 0x00000018ff037819 */ /* 0x000fc80000011603 */
[----:B------:R-:W-:-:S05]  /*29670*/  LOP3.LUT R3, R0, R3, RZ, 0xfc, !PT ;  /* 0x0000000300037212 */ /* 0x000fca00078efcff */
[----:B------:R0:W-:Y:S01]  /*29680*/  STG.E.U8 desc[UR36][R16.64], R3 ;  /* 0x0000000310007986 */ /* 0x0001e2000c101124 */
[----:B------:R-:W-:Y:S05]  /*29690*/  BRA `(.L_x_12426) ;  /* 0x0000000400ec7947 */ /* 0x000fea0003800000 */
.L_x_12436:
        /* <DEDUP_REMOVED lines=8> */
.L_x_12433:
        /* <DEDUP_REMOVED lines=11> */
.L_x_12445:
        /* <DEDUP_REMOVED lines=21> */
.L_x_12448:
[----:B------:R-:W-:-:S04]  /*29920*/  LOP3.LUT R3, R5, 0x80000000, RZ, 0xc0, !PT ;  /* 0x8000000005037812 */ /* 0x000fc800078ec0ff */
[----:B------:R-:W-:-:S04]  /*29930*/  SHF.R.U32.HI R3, RZ, 0x18, R3 ;  /* 0x00000018ff037819 */ /* 0x000fc80000011603 */
[----:B------:R-:W-:-:S04]  /*29940*/  LOP3.LUT R0, R0, R3, RZ, 0xfc, !PT ;  /* 0x0000000300007212 */ /* 0x000fc800078efcff */
[----:B------:R-:W-:-:S07]  /*29950*/  PRMT R8, R0, 0x7610, R8 ;  /* 0x0000761000087816 */ /* 0x000fce0000000008 */
.L_x_12447:
[----:B------:R-:W-:Y:S05]  /*29960*/  BSYNC B0 ;  /* 0x0000000000007941 */ /* 0x000fea0003800000 */
.L_x_12446:
[----:B------:R3:W-:Y:S01]  /*29970*/  STG.E.U8 desc[UR36][R16.64], R8 ;  /* 0x0000000810007986 */ /* 0x0007e2000c101124 */
[----:B------:R-:W-:Y:S05]  /*29980*/  BRA `(.L_x_12426) ;  /* 0x0000000400307947 */ /* 0x000fea0003800000 */
.L_x_12444:
        /* <DEDUP_REMOVED lines=21> */
.L_x_12451:
[----:B------:R-:W-:-:S04]  /*29ae0*/  LOP3.LUT R3, R5, 0x80000000, RZ, 0xc0, !PT ;  /* 0x8000000005037812 */ /* 0x000fc800078ec0ff */
[----:B------:R-:W-:-:S04]  /*29af0*/  SHF.R.U32.HI R3, RZ, 0x18, R3 ;  /* 0x00000018ff037819 */ /* 0x000fc80000011603 */
[----:B------:R-:W-:-:S04]  /*29b00*/  LOP3.LUT R0, R0, R3, RZ, 0xfc, !PT ;  /* 0x0000000300007212 */ /* 0x000fc800078efcff */
[----:B------:R-:W-:-:S07]  /*29b10*/  PRMT R8, R0, 0x7610, R8 ;  /* 0x0000761000087816 */ /* 0x000fce0000000008 */
.L_x_12450:
[----:B------:R-:W-:Y:S05]  /*29b20*/  BSYNC B0 ;  /* 0x0000000000007941 */ /* 0x000fea0003800000 */
.L_x_12449:
[----:B------:R0:W-:Y:S01]  /*29b30*/  STG.E.U8 desc[UR36][R16.64], R8 ;  /* 0x0000000810007986 */ /* 0x0001e2000c101124 */
[----:B------:R-:W-:Y:S05]  /*29b40*/  BRA `(.L_x_12426) ;  /* 0x0000000000c07947 */ /* 0x000fea0003800000 */
.L_x_12443:
        /* <DEDUP_REMOVED lines=26> */
.L_x_12425:
[----:B------:R-:W-:Y:S01]  /*29cf0*/  MOV R0, 0x0 ;  /* 0x0000000000007802 */ /* 0x000fe20000000f00 */
[----:B------:R-:W-:Y:S01]  /*29d00*/  ULDC.64 UR4, c[0x4][0x158] ;  /* 0x0100560000047ab9 */ /* 0x000fe20000000a00 */
[----:B------:R-:W-:Y:S01]  /*29d10*/  ULDC.64 UR6, c[0x4][0x10] ;  /* 0x0100040000067ab9 */ /* 0x000fe20000000a00 */
[----:B------:R-:W-:Y:S01]  /*29d20*/  IMAD.U32 R4, RZ, RZ, UR4 ;  /* 0x00000004ff047e24 */ /* 0x000fe2000f8e00ff */
[----:B------:R0:W1:Y:S01]  /*29d30*/  LDC.64 R14, c[0x4][R0] ;  /* 0x01000000000e7b82 */ /* 0x0000620000000a00 */
[----:B------:R-:W-:Y:S01]  /*29d40*/  IMAD.U32 R5, RZ, RZ, UR5 ;  /* 0x00000005ff057e24 */ /* 0x000fe2000f8e00ff */
[----:B------:R-:W-:Y:S01]  /*29d50*/  ULDC.64 UR4, c[0x4][0x160] ;  /* 0x0100580000047ab9 */ /* 0x000fe20000000a00 */
[----:B------:R-:W-:Y:S01]  /*29d60*/  MOV R10, UR6 ;  /* 0x00000006000a7c02 */ /* 0x000fe20008000f00 */
        /* <DEDUP_REMOVED lines=8> */
.L_x_12454:
[----:B------:R-:W-:Y:S05]  /*29df0*/  BRA `(.L_x_12426) ;  /* 0x0000000000147947 */ /* 0x000fea0003800000 */
.L_x_12453:
[----:B------:R-:W0:Y:S02]  /*29e00*/  F2I.U64.F64.TRUNC R12, R12 ;  /* 0x0000000c000c7311 */ /* 0x000e24000030d800 */
[----:B0-----:R1:W-:Y:S01]  /*29e10*/  STG.E.64 desc[UR36][R16.64], R12 ;  /* 0x0000000c10007986 */ /* 0x0013e2000c101b24 */
[----:B------:R-:W-:Y:S05]  /*29e20*/  BRA `(.L_x_12426) ;  /* 0x0000000000087947 */ /* 0x000fea0003800000 */
.L_x_12452:
[----:B------:R-:W0:Y:S02]  /*29e30*/  F2I.U32.F64.TRUNC R13, R12 ;  /* 0x0000000c000d7311 */ /* 0x000e24000030d000 */
[----:B0-----:R0:W-:Y:S02]  /*29e40*/  STG.E desc[UR36][R16.64], R13 ;  /* 0x0000000d10007986 */ /* 0x0011e4000c101924 */
.L_x_12426:
[----:B------:R-:W-:-:S07]  /*29e50*/  VIADD R2, R2, 0x80 ;  /* 0x0000008002027836 */ /* 0x000fce0000000000 */
.L_x_12253:
[----:B------:R-:W-:Y:S05]  /*29e60*/  BSYNC B6 ;  /* 0x0000000000067941 */ /* 0x000fea0003800000 */
.L_x_12252:
[----:B------:R-:W-:Y:S02]  /*29e70*/  ULDC UR4, c[0x0][0x210] ;  /* 0x0000840000047ab9 */ /* 0x000fe40000000800 */
[----:B------:R-:W-:-:S13]  /*29e80*/  ISETP.GE.AND P0, PT, R2, UR4, PT ;  /* 0x0000000402007c0c */ /* 0x000fda000bf06270 */
[----:B------:R-:W-:Y:S05]  /*29e90*/  @P0 EXIT ;  /* 0x000000000000094d */ /* 0x000fea0003800000 */
[----:B------:R-:W5:Y:S01]  /*29ea0*/  LDC R6, c[0x0][0x218] ;  /* 0x00008600ff067b82 */ /* 0x000f620000000800 */
[----:B0-----:R-:W-:Y:S02]  /*29eb0*/  IMAD.MOV.U32 R0, RZ, RZ, RZ ;  /* 0x000000ffff007224 */ /* 0x001fe400078e00ff */
[----:B-1234-:R-:W-:Y:S01]  /*29ec0*/  IMAD.MOV.U32 R16, RZ, RZ, RZ ;  /* 0x000000ffff107224 */ /* 0x01efe200078e00ff */
[----:B-----5:R-:W-:-:S13]  /*29ed0*/  ISETP.NE.AND P0, PT, R6, RZ, PT ;  /* 0x000000ff0600720c */ /* 0x020fda0003f05270 */
[----:B------:R-:W-:Y:S05]  /*29ee0*/  @!P0 BRA `(.L_x_12455) ;  /* 0x0000001000ac8947 */ /* 0x000fea0003800000 */
[----:B------:R-:W-:Y:S01]  /*29ef0*/  MOV R5, R2 ;  /* 0x0000000200057202 */ /* 0x000fe20000000f00 */
        /* <DEDUP_REMOVED lines=298> */
.L_x_12455:
        /* <DEDUP_REMOVED lines=22> */
.L_x_12459:
[----:B------:R-:W2:Y:S01]  /*2b300*/  LDG.E.U8 R2, desc[UR36][R2.64] ;  /* 0x0000002402027981 */ /* 0x000ea2000c1e1100 */
[----:B------:R-:W-:Y:S01]  /*2b310*/  CS2R R14, SRZ ;  /* 0x00000000000e7805 */ /* 0x000fe2000001ff00 */
[----:B--2---:R0:W1:Y:S01]  /*2b320*/  I2F.F64.U16 R12, R2 ;  /* 0x00000002000c7312 */ /* 0x0040620000101800 */
[----:B------:R-:W-:Y:S05]  /*2b330*/  BRA `(.L_x_12461) ;  /* 0x0000000c00c87947 */ /* 0x000fea0003800000 */
.L_x_12458:
        /* <DEDUP_REMOVED lines=10> */
.L_x_12463:
[----:B------:R-:W2:Y:S01]  /*2b3e0*/  LDG.E R2, desc[UR36][R2.64] ;  /* 0x0000002402027981 */ /* 0x000ea2000c1e1900 */
[----:B------:R-:W-:Y:S01]  /*2b3f0*/  CS2R R14, SRZ ;  /* 0x00000000000e7805 */ /* 0x000fe2000001ff00 */
[----:B--2---:R0:W1:Y:S01]  /*2b400*/  I2F.F64 R12, R2 ;  /* 0x00000002000c7312 */ /* 0x0040620000201c00 */
[----:B------:R-:W-:Y:S05]  /*2b410*/  BRA `(.L_x_12461) ;  /* 0x0000000c00907947 */ /* 0x000fea0003800000 */
.L_x_12462:
[----:B------:R-:W2:Y:S01]  /*2b420*/  LDG.E.U16 R2, desc[UR36][R2.64] ;  /* 0x0000002402027981 */ /* 0x000ea2000c1e1500 */
[----:B------:R-:W-:Y:S01]  /*2b430*/  CS2R R14, SRZ ;  /* 0x00000000000e7805 */ /* 0x000fe2000001ff00 */
[----:B--2---:R0:W1:Y:S01]  /*2b440*/  I2F.F64.S16 R12, R2 ;  /* 0x00000002000c7312 */ /* 0x0040620000101c00 */
[----:B------:R-:W-:Y:S05]  /*2b450*/  BRA `(.L_x_12461) ;  /* 0x0000000c00807947 */ /* 0x000fea0003800000 */
.L_x_12457:
        /* <DEDUP_REMOVED lines=11> */
.L_x_12465:
[----:B------:R-:W2:Y:S01]  /*2b510*/  LDG.E.U16 R0, desc[UR36][R2.64] ;  /* 0x0000002402007981 */ /* 0x000ea2000c1e1500 */
[----:B------:R-:W-:Y:S01]  /*2b520*/  CS2R R14, SRZ ;  /* 0x00000000000e7805 */ /* 0x000fe2000001ff00 */
[----:B--2---:R-:W-:-:S05]  /*2b530*/  HADD2.F32 R0, -RZ, R0.H0_H0 ;  /* 0x20000000ff007230 */ /* 0x004fca0000004100 */
[----:B------:R-:W-:-:S04]  /*2b540*/  FMUL.FTZ R0, R0, 1 ;  /* 0x3f80000000007820 */ /* 0x000fc80000410000 */
[----:B------:R0:W1:Y:S01]  /*2b550*/  F2F.F64.F32 R12, R0 ;  /* 0x00000000000c7310 */ /* 0x0000620000201800 */
[----:B------:R-:W-:Y:S05]  /*2b560*/  BRA `(.L_x_12461) ;  /* 0x0000000c003c7947 */ /* 0x000fea0003800000 */
.L_x_12464:
        /* <DEDUP_REMOVED lines=12> */
.L_x_12467:
        /* <DEDUP_REMOVED lines=8> */
.L_x_12466:
[----:B------:R0:W5:Y:S01]  /*2b6b0*/  LDG.E.64 R12, desc[UR36][R2.64] ;  /* 0x00000024020c7981 */ /* 0x000162000c1e1b00 */
[----:B------:R-:W-:Y:S01]  /*2b6c0*/  CS2R R14, SRZ ;  /* 0x00000000000e7805 */ /* 0x000fe2000001ff00 */
[----:B------:R-:W-:Y:S06]  /*2b6d0*/  BRA `(.L_x_12461) ;  /* 0x0000000800e07947 */ /* 0x000fec0003800000 */
.L_x_12456:
        /* <DEDUP_REMOVED lines=14> */
.L_x_12470:
[----:B------:R0:W5:Y:S01]  /*2b7c0*/  LDG.E.128 R12, desc[UR36][R2.64] ;  /* 0x00000024020c7981 */ /* 0x000162000c1e1d00 */
[----:B------:R-:W-:Y:S05]  /*2b7d0*/  BRA `(.L_x_12461) ;  /* 0x0000000800a07947 */ /* 0x000fea0003800000 */
.L_x_12469:
        /* <DEDUP_REMOVED lines=29> */
.L_x_12472:
        /* <DEDUP_REMOVED lines=14> */
[----:B------:R4:W0:Y:S01]  /*2ba90*/  F2F.F64.F32 R12, R4 ;  /* 0x00000004000c7310 */ /* 0x0008220000201800 */
[----:B------:R-:W-:Y:S05]  /*2baa0*/  BRA `(.L_x_12461) ;  /* 0x0000000400ec7947 */ /* 0x000fea0003800000 */
.L_x_12471:
[----:B------:R-:W2:Y:S01]  /*2bab0*/  LDG.E.U16 R0, desc[UR36][R2.64] ;  /* 0x0000002402007981 */ /* 0x000ea2000c1e1500 */
[----:B------:R-:W-:Y:S01]  /*2bac0*/  CS2R R14, SRZ ;  /* 0x00000000000e7805 */ /* 0x000fe2000001ff00 */
[----:B--2---:R-:W-:-:S04]  /*2bad0*/  IMAD.U32 R0, R0, 0x10000, RZ ;  /* 0x0001000000007824 */ /* 0x004fc800078e00ff */
[----:B------:R-:W-:-:S04]  /*2bae0*/  FMUL.FTZ R0, R0, 1 ;  /* 0x3f80000000007820 */ /* 0x000fc80000410000 */
[----:B------:R0:W1:Y:S01]  /*2baf0*/  F2F.F64.F32 R12, R0 ;  /* 0x00000000000c7310 */ /* 0x0000620000201800 */
[----:B------:R-:W-:Y:S05]  /*2bb00*/  BRA `(.L_x_12461) ;  /* 0x0000000400d47947 */ /* 0x000fea0003800000 */
.L_x_12468:
        /* <DEDUP_REMOVED lines=12> */
.L_x_12475:
        /* <DEDUP_REMOVED lines=21> */
.L_x_12479:
[----:B------:R-:W-:Y:S05]  /*2bd20*/  BSYNC B1 ;  /* 0x0000000000017941 */ /* 0x000fea0003800000 */
.L_x_12478:
[----:B------:R-:W-:Y:S01]  /*2bd30*/  LEA R3, R0, 0x3b800000, 0x17 ;  /* 0x3b80000000037811 */ /* 0x000fe200078eb8ff */
[----:B------:R-:W-:-:S05]  /*2bd40*/  IMAD.SHL.U32 R0, R2, 0x100000, RZ ;  /* 0x0010000002007824 */ /* 0x000fca00078e00ff */
[----:B------:R-:W-:-:S07]  /*2bd50*/  LOP3.LUT R0, R3, R0, R4, 0xfe, !PT ;  /* 0x0000000003007212 */ /* 0x000fce00078efe04 */
.L_x_12477:
[----:B------:R-:W-:Y:S05]  /*2bd60*/  BSYNC B0 ;  /* 0x0000000000007941 */ /* 0x000fea0003800000 */
.L_x_12476:
[----:B------:R-:W-:Y:S01]  /*2bd70*/  FMUL.FTZ R0, R0, 1 ;  /* 0x3f80000000007820 */ /* 0x000fe20000410000 */
[----:B------:R-:W-:-:S03]  /*2bd80*/  CS2R R14, SRZ ;  /* 0x00000000000e7805 */ /* 0x000fc6000001ff00 */
[----:B------:R0:W1:Y:S01]  /*2bd90*/  F2F.F64.F32 R12, R0 ;  /* 0x00000000000c7310 */ /* 0x0000620000201800 */
[----:B------:R-:W-:Y:S05]  /*2bda0*/  BRA `(.L_x_12461) ;  /* 0x00000004002c7947 */ /* 0x000fea0003800000 */
.L_x_12474:
        /* <DEDUP_REMOVED lines=21> */
.L_x_12483:
[----:B------:R-:W-:Y:S05]  /*2bf00*/  BSYNC B1 ;  /* 0x0000000000017941 */ /* 0x000fea0003800000 */
.L_x_12482:
[----:B------:R-:W-:Y:S02]  /*2bf10*/  LEA R3, R0, 0x37800000, 0x17 ;  /* 0x3780000000037811 */ /* 0x000fe400078eb8ff */
[----:B------:R-:W-:-:S04]  /*2bf20*/  SHF.L.U32 R0, R2, 0x15, RZ ;  /* 0x0000001502007819 */ /* 0x000fc800000006ff */
[----:B------:R-:W-:-:S07]  /*2bf30*/  LOP3.LUT R0, R3, R0, R4, 0xfe, !PT ;  /* 0x0000000003007212 */ /* 0x000fce00078efe04 */
.L_x_12481:
[----:B------:R-:W-:Y:S05]  /*2bf40*/  BSYNC B0 ;  /* 0x0000000000007941 */ /* 0x000fea0003800000 */
.L_x_12480:
[----:B------:R-:W-:Y:S01]  /*2bf50*/  FMUL.FTZ R0, R0, 1 ;  /* 0x3f80000000007820 */ /* 0x000fe20000410000 */
[----:B------:R-:W-:-:S03]  /*2bf60*/  CS2R R14, SRZ ;  /* 0x00000000000e7805 */ /* 0x000fc6000001ff00 */
[----:B------:R0:W1:Y:S01]  /*2bf70*/  F2F.F64.F32 R12, R0 ;  /* 0x00000000000c7310 */ /* 0x0000620000201800 */
[----:B------:R-:W-:Y:S05]  /*2bf80*/  BRA `(.L_x_12461) ;  /* 0x0000000000b47947 */ /* 0x000fea0003800000 */
.L_x_12473:
        /* <DEDUP_REMOVED lines=14> */
.L_x_12487:
[----:B------:R-:W-:Y:S05]  /*2c070*/  BSYNC B0 ;  /* 0x0000000000007941 */ /* 0x000fea0003800000 */
.L_x_12486:
[----:B------:R-:W-:Y:S01]  /*2c080*/  FMUL.FTZ R0, R0, 1 ;  /* 0x3f80000000007820 */ /* 0x000fe20000410000 */
[----:B------:R-:W-:-:S03]  /*2c090*/  CS2R R14, SRZ ;  /* 0x00000000000e7805 */ /* 0x000fc6000001ff00 */
[----:B------:R0:W1:Y:S01]  /*2c0a0*/  F2F.F64.F32 R12, R0 ;  /* 0x00000000000c7310 */ /* 0x0000620000201800 */
[----:B------:R-:W-:Y:S05]  /*2c0b0*/  BRA `(.L_x_12461) ;  /* 0x0000000000687947 */ /* 0x000fea0003800000 */
.L_x_12460:
        /* <DEDUP_REMOVED lines=16> */
.L_x_12488:
[----:B------:R-:W-:Y:S02]  /*2c1c0*/  CS2R R12, SRZ ;  /* 0x00000000000c7805 */ /* 0x000fe4000001ff00 */
[----:B------:R-:W-:Y:S01]  /*2c1d0*/  CS2R R14, SRZ ;  /* 0x00000000000e7805 */ /* 0x000fe2000001ff00 */
[----:B------:R-:W-:Y:S06]  /*2c1e0*/  BRA `(.L_x_12461) ;  /* 0x00000000001c7947 */ /* 0x000fec0003800000 */
.L_x_12485:
[----:B------:R-:W2:Y:S01]  /*2c1f0*/  LDG.E.64 R12, desc[UR36][R2.64] ;  /* 0x00000024020c7981 */ /* 0x000ea2000c1e1b00 */
[----:B------:R-:W-:Y:S01]  /*2c200*/  CS2R R14, SRZ ;  /* 0x00000000000e7805 */ /* 0x000fe2000001ff00 */
[----:B--2---:R-:W0:Y:S01]  /*2c210*/  I2F.F64.U64 R12, R12 ;  /* 0x0000000c000c7312 */ /* 0x004e220000301800 */
[----:B------:R-:W-:Y:S05]  /*2c220*/  BRA `(.L_x_12461) ;  /* 0x00000000000c7947 */ /* 0x000fea0003800000 */
.L_x_12484:
[----:B------:R-:W2:Y:S01]  /*2c230*/  LDG.E R2, desc[UR36][R2.64] ;  /* 0x0000002402027981 */ /* 0x000ea2000c1e1900 */
[----:B------:R-:W-:Y:S01]  /*2c240*/  CS2R R14, SRZ ;  /* 0x00000000000e7805 */ /* 0x000fe2000001ff00 */
[----:B--2---:R0:W1:Y:S06]  /*2c250*/  I2F.F64.U32 R12, R2 ;  /* 0x00000002000c7312 */ /* 0x00406c0000201800 */
.L_x_12461:
        /* <DEDUP_REMOVED lines=22> */
[----:B------:R-:W-:Y:S01]  /*2c3c0*/  MOV R6, RZ ;  /* 0x000000ff00067202 */ /* 0x000fe20000000f00 */
        /* <DEDUP_REMOVED lines=9> */
[----:B------:R-:W-:Y:S01]  /*2c460*/  MOV R44, 0x0 ;  /* 0x00000000002c7802 */ /* 0x000fe20000000f00 */
[----:B------:R-:W-:Y:S01]  /*2c470*/  IMAD.MOV.U32 R45, RZ, RZ, 0x3fd80000 ;  /* 0x3fd80000ff2d7424 */ /* 0x000fe200078e00ff */
[----:B------:R-:W-:Y:S05]  /*2c480*/  BSSY B2, `(.L_x_12493) ;  /* 0x000029f000027945 */ /* 0x000fea0003800000 */
[----:B------:R-:W-:-:S02]  /*2c490*/  ISETP.GT.U32.AND P1, PT, R2, R10, PT ;  /* 0x0000000a0200720c */ /* 0x000fc40003f24070 */
[-C--:B------:R-:W-:Y:S02]  /*2c4a0*/  ISETP.GT.U32.AND P3, PT, R26, R10.reuse, PT ;  /* 0x0000000a1a00720c */ /* 0x080fe40003f64070 */
[----:B------:R-:W-:Y:S02]  /*2c4b0*/  ISETP.LT.U32.AND P0, PT, R2, R10, PT ;  /* 0x0000000a0200720c */ /* 0x000fe40003f01070 */
[-C--:B------:R-:W-:Y:S02]  /*2c4c0*/  ISETP.GT.U32.AND.EX P1, PT, R3, R11.reuse, PT, P1 ;  /* 0x0000000b0300720c */ /* 0x080fe40003f24110 */
[-C--:B------:R-:W-:Y:S02]  /*2c4d0*/  ISETP.GT.U32.AND.EX P3, PT, R27, R11.reuse, PT, P3 ;  /* 0x0000000b1b00720c */ /* 0x080fe40003f64130 */
[CC--:B------:R-:W-:Y:S02]  /*2c4e0*/  ISETP.LT.U32.AND.EX P0, PT, R3.reuse, R11.reuse, PT, P0 ;  /* 0x0000000b0300720c */ /* 0x0c0fe40003f01100 */
[----:B------:R-:W-:-:S02]  /*2c4f0*/  SEL R37, R3, R11, P1 ;  /* 0x0000000b03257207 */ /* 0x000fc40000800000 */
[-C--:B------:R-:W-:Y:S02]  /*2c500*/  ISETP.LT.U32.AND P2, PT, R26, R10.reuse, PT ;  /* 0x0000000a1a00720c */ /* 0x080fe40003f41070 */
[-C--:B------:R-:W-:Y:S02]  /*2c510*/  SEL R41, R27, R11.reuse, P3 ;  /* 0x0000000b1b297207 */ /* 0x080fe40001800000 */
[----:B------:R-:W-:Y:S02]  /*2c520*/  SEL R34, R2, R10, P0 ;  /* 0x0000000a02227207 */ /* 0x000fe40000000000 */
[-C--:B------:R-:W-:Y:S02]  /*2c530*/  SEL R35, R3, R11.reuse, P0 ;  /* 0x0000000b03237207 */ /* 0x080fe40000000000 */
[----:B------:R-:W-:Y:S02]  /*2c540*/  LOP3.LUT R0, R37, 0xffc00000, RZ, 0xc0, !PT ;  /* 0xffc0000025007812 */ /* 0x000fe400078ec0ff */
[----:B------:R-:W-:-:S02]  /*2c550*/  ISETP.LT.U32.AND.EX P0, PT, R27, R11, PT, P2 ;  /* 0x0000000b1b00720c */ /* 0x000fc40003f01120 */
[----:B------:R-:W-:Y:S02]  /*2c560*/  LOP3.LUT R42, R41, 0xffc00000, RZ, 0xc0, !PT ;  /* 0xffc00000292a7812 */ /* 0x000fe400078ec0ff */
[-C--:B------:R-:W-:Y:S01]  /*2c570*/  SEL R36, R2, R10.reuse, P1 ;  /* 0x0000000a02247207 */ /* 0x080fe20000800000 */
[----:B------:R-:W-:Y:S01]  /*2c580*/  IMAD.MOV.U32 R2, RZ, RZ, RZ ;  /* 0x000000ffff027224 */ /* 0x000fe200078e00ff */
[----:B------:R-:W-:Y:S02]  /*2c590*/  IADD3 R3, -R0, 0x7fd00000, RZ ;  /* 0x7fd0000000037810 */ /* 0x000fe40007ffe1ff */
[-C--:B------:R-:W-:Y:S02]  /*2c5a0*/  SEL R38, R26, R10.reuse, P0 ;  /* 0x0000000a1a267207 */ /* 0x080fe40000000000 */
[----:B------:R-:W-:Y:S02]  /*2c5b0*/  SEL R39, R27, R11, P0 ;  /* 0x0000000b1b277207 */ /* 0x000fe40000000000 */
[----:B------:R-:W-:Y:S01]  /*2c5c0*/  IADD3 R7, -R42, 0x7fd00000, RZ ;  /* 0x7fd000002a077810 */ /* 0x000fe20007ffe1ff */
[C---:B----4-:R-:W-:Y:S01]  /*2c5d0*/  DMUL R4, R2.reuse, R34 ;  /* 0x0000002202047228 */ /* 0x050fe20000000000 */
        /* <DEDUP_REMOVED lines=25> */
[----:B------:R-:W-:Y:S01]  /*2c770*/  IMAD.MOV.U32 R6, RZ, RZ, RZ ;  /* 0x000000ffff067224 */ /* 0x000fe200078e00ff */
[----:B------:R-:W-:Y:S01]  /*2c780*/  ISETP.GE.U32.AND P1, PT, R35, 0x7ff00000, PT ;  /* 0x7ff000002300780c */ /* 0x000fe20003f26070 */
[----:B------:R-:W-:Y:S01]  /*2c790*/  DSETP.NEU.AND P2, PT, R38, RZ, PT ;  /* 0x000000ff2600722a */ /* 0x000fe20003f4d000 */
[----:B------:R-:W-:-:S03]  /*2c7a0*/  ISETP.GE.U32.AND P3, PT, R39, 0x7ff00000, PT ;  /* 0x7ff000002700780c */ /* 0x000fc60003f66070 */
        /* <DEDUP_REMOVED lines=58> */
.L_x_12496:
[----:B------:R-:W-:Y:S05]  /*2cb50*/  BSYNC B3 ;  /* 0x0000000000037941 */ /* 0x000fea0003800000 */
.L_x_12495:
        /* <DEDUP_REMOVED lines=81> */
.L_x_12494:
        /* <DEDUP_REMOVED lines=14> */
[----:B------:R-:W-:Y:S01]  /*2d150*/  MOV R2, 0x1 ;  /* 0x0000000100027802 */ /* 0x000fe20000000f00 */
        /* <DEDUP_REMOVED lines=21> */
.L_x_12504:
[----:B------:R-:W-:Y:S05]  /*2d2b0*/  BSYNC B4 ;  /* 0x0000000000047941 */ /* 0x000fea0003800000 */
.L_x_12503:
[----:B------:R-:W-:Y:S02]  /*2d2c0*/  IMAD.MOV.U32 R28, RZ, RZ, R4 ;  /* 0x000000ffff1c7224 */ /* 0x000fe400078e0004 */
[----:B------:R-:W-:Y:S01]  /*2d2d0*/  IMAD.MOV.U32 R29, RZ, RZ, R5 ;  /* 0x000000ffff1d7224 */ /* 0x000fe200078e0005 */
[----:B------:R-:W-:Y:S06]  /*2d2e0*/  BRA `(.L_x_12502) ;  /* 0x0000000000047947 */ /* 0x000fec0003800000 */
.L_x_12501:
[----:B------:R-:W-:-:S11]  /*2d2f0*/  DADD R28, -R22, R30 ;  /* 0x00000000161c7229 */ /* 0x000fd6000000011e */
.L_x_12502:
[----:B------:R-:W-:Y:S05]  /*2d300*/  BSYNC B3 ;  /* 0x0000000000037941 */ /* 0x000fea0003800000 */
.L_x_12500:
        /* <DEDUP_REMOVED lines=10> */
[----:B------:R-:W-:Y:S01]  /*2d3b0*/  MOV R2, 0x1 ;  /* 0x0000000100027802 */ /* 0x000fe20000000f00 */
        /* <DEDUP_REMOVED lines=18> */
.L_x_12509:
[----:B------:R-:W-:Y:S05]  /*2d4e0*/  BSYNC B4 ;  /* 0x0000000000047941 */ /* 0x000fea0003800000 */
.L_x_12508:
[----:B------:R-:W-:Y:S05]  /*2d4f0*/  BRA `(.L_x_12507) ;  /* 0x0000000000047947 */ /* 0x000fea0003800000 */
.L_x_12506:
[----:B------:R-:W-:-:S11]  /*2d500*/  DADD R4, R42, -R2 ;  /* 0x000000002a047229 */ /* 0x000fd60000000802 */
.L_x_12507:
[----:B------:R-:W-:Y:S05]  /*2d510*/  BSYNC B3 ;  /* 0x0000000000037941 */ /* 0x000fea0003800000 */
.L_x_12505:
        /* <DEDUP_REMOVED lines=29> */
.L_x_12511:
[----:B------:R-:W-:Y:S05]  /*2d6f0*/  BSYNC B3 ;  /* 0x0000000000037941 */ /* 0x000fea0003800000 */
.L_x_12510:
        /* <DEDUP_REMOVED lines=13> */
[----:B------:R-:W-:Y:S02]  /*2d7d0*/  @!P0 IMAD.MOV.U32 R0, RZ, RZ, R3 ;  /* 0x000000ffff008224 */ /* 0x000fe400078e0003 */
[----:B------:R-:W-:-:S03]  /*2d7e0*/  @!P0 IMAD.MOV.U32 R6, RZ, RZ, R2 ;  /* 0x000000ffff068224 */ /* 0x000fc600078e0002 */
[----:B------:R-:W-:-:S04]  /*2d7f0*/  IADD3 R4, R0, -0x1, RZ ;  /* 0xffffffff00047810 */ /* 0x000fc80007ffe0ff */
        /* <DEDUP_REMOVED lines=71> */
.L_x_12512:
        /* <DEDUP_REMOVED lines=20> */
.L_x_12514:
[----:B------:R-:W-:Y:S05]  /*2ddb0*/  BSYNC B3 ;  /* 0x0000000000037941 */ /* 0x000fea0003800000 */
.L_x_12513:
[----:B------:R-:W-:Y:S01]  /*2ddc0*/  DMUL R4, R28, R4 ;  /* 0x000000041c047228 */ /* 0x000fe20000000000 */
[----:B------:R-:W-:Y:S01]  /*2ddd0*/  MOV R8, 0xceb2dc44 ;  /* 0xceb2dc4400087802 */ /* 0x000fe20000000f00 */
[----:B------:R-:W-:Y:S01]  /*2dde0*/  IMAD.MOV.U32 R9, RZ, RZ, 0x3ed087ff ;  /* 0x3ed087ffff097424 */ /* 0x000fe200078e00ff */
[----:B------:R-:W-:Y:S01]  /*2ddf0*/  UMOV UR4, 0x2fbe14b5 ;  /* 0x2fbe14b500047882 */ /* 0x000fe20000000000 */
        /* <DEDUP_REMOVED lines=26> */
.L_x_12499:
        /* <DEDUP_REMOVED lines=24> */
[----:B------:R-:W-:Y:S01]  /*2e120*/  MOV R28, R8 ;  /* 0x00000008001c7202 */ /* 0x000fe20000000f00 */
[----:B------:R-:W-:-:S07]  /*2e130*/  IMAD.MOV.U32 R29, RZ, RZ, R9 ;  /* 0x000000ffff1d7224 */ /* 0x000fce00078e0009 */
.L_x_12517:
[----:B------:R-:W-:Y:S05]  /*2e140*/  BSYNC B3 ;  /* 0x0000000000037941 */ /* 0x000fea0003800000 */
.L_x_12516:
        /* <DEDUP_REMOVED lines=25> */
.L_x_12520:
[----:B------:R-:W-:Y:S05]  /*2e2e0*/  BSYNC B3 ;  /* 0x0000000000037941 */ /* 0x000fea0003800000 */
.L_x_12519:
        /* <DEDUP_REMOVED lines=30> */
.L_x_12518:
        /* <DEDUP_REMOVED lines=76> */
.L_x_12521:
[----:B------:R-:W-:Y:S01]  /*2e990*/  IMAD.MOV.U32 R4, RZ, RZ, 0x0 ;  /* 0x00000000ff047424 */ /* 0x000fe200078e00ff */
[----:B------:R-:W-:Y:S01]  /*2e9a0*/  FSETP.NEU.FTZ.AND P0, PT, R3, RZ, PT ;  /* 0x000000ff0300720b */ /* 0x000fe20003f1d000 */
[----:B------:R-:W-:-:S06]  /*2e9b0*/  IMAD.MOV.U32 R5, RZ, RZ, 0x7ff00000 ;  /* 0x7ff00000ff057424 */ /* 0x000fcc00078e00ff */
[----:B------:R-:W-:-:S10]  /*2e9c0*/  DFMA R4, R2, R4, +INF ;  /* 0x7ff000000204742b */ /* 0x000fd40000000004 */
[----:B------:R-:W-:Y:S02]  /*2e9d0*/  FSEL R28, R4, RZ, P0 ;  /* 0x000000ff041c7208 */ /* 0x000fe40000000000 */
[----:B------:R-:W-:Y:S01]  /*2e9e0*/  FSEL R29, R5, -QNAN , P0 ;  /* 0xfff00000051d7808 */ /* 0x000fe20000000000 */
[----:B------:R-:W-:Y:S06]  /*2e9f0*/  BRA `(.L_x_12497) ;  /* 0x00000004001c7947 */ /* 0x000fec0003800000 */
.L_x_12515:
        /* <DEDUP_REMOVED lines=23> */
.L_x_12523:
[----:B------:R-:W-:Y:S05]  /*2eb70*/  BSYNC B3 ;  /* 0x0000000000037941 */ /* 0x000fea0003800000 */
.L_x_12522:
        /* <DEDUP_REMOVED lines=19> */
.L_x_12525:
[----:B------:R-:W-:Y:S05]  /*2ecb0*/  BSYNC B3 ;  /* 0x0000000000037941 */ /* 0x000fea0003800000 */
.L_x_12524:
[----:B------:R-:W-:Y:S01]  /*2ecc0*/  IMAD.MOV.U32 R28, RZ, RZ, R4 ;  /* 0x000000ffff1c7224 */ /* 0x000fe200078e0004 */
[----:B------:R-:W-:Y:S01]  /*2ecd0*/  MOV R29, R5 ;  /* 0x00000005001d7202 */ /* 0x000fe20000000f00 */
[----:B------:R-:W-:Y:S06]  /*2ece0*/  BRA `(.L_x_12497) ;  /* 0x0000000000607947 */ /* 0x000fec0003800000 */
.L_x_12498:
        /* <DEDUP_REMOVED lines=23> */
.L_x_12526:
[----:B------:R-:W-:Y:S05]  /*2ee60*/  BSYNC B3 ;  /* 0x0000000000037941 */ /* 0x000fea0003800000 */
.L_x_12497:
[----:B------:R-:W-:Y:S05]  /*2ee70*/  BSYNC B2 ;  /* 0x0000000000027941 */ /* 0x000fea0003800000 */
.L_x_12493:
        /* <DEDUP_REMOVED lines=25> */
.L_x_12531:
[----:B------:R-:W-:Y:S05]  /*2f010*/  BSYNC B4 ;  /* 0x0000000000047941 */ /* 0x000fea0003800000 */
.L_x_12530:
        /* <DEDUP_REMOVED lines=49> */
.L_x_12533:
[----:B------:R-:W-:Y:S01]  /*2f330*/  IMAD.MOV.U32 R2, RZ, RZ, 0x0 ;  /* 0x00000000ff027424 */ /* 0x000fe200078e00ff */
[----:B------:R-:W-:Y:S01]  /*2f340*/  MOV R3, 0x3fe00000 ;  /* 0x3fe0000000037802 */ /* 0x000fe20000000f00 */
[----:B------:R-:W-:Y:S01]  /*2f350*/  IMAD.MOV.U32 R6, RZ, RZ, 0x180754af ;  /* 0x180754afff067424 */ /* 0x000fe200078e00ff */
[----:B------:R-:W-:Y:S01]  /*2f360*/  UMOV UR4, 0xdc1895e9 ;  /* 0xdc1895e900047882 */ /* 0x000fe20000000000 */
[----:B------:R-:W-:Y:S01]  /*2f370*/  IMAD.MOV.U32 R7, RZ, RZ, 0x3fb3823b ;  /* 0x3fb3823bff077424 */ /* 0x000fe200078e00ff */
        /* <DEDUP_REMOVED lines=66> */
.L_x_12532:
        /* <DEDUP_REMOVED lines=38> */
.L_x_12542:
[----:B------:R-:W-:Y:S05]  /*2fa00*/  BSYNC B6 ;  /* 0x0000000000067941 */ /* 0x000fea0003800000 */
.L_x_12541:
[----:B------:R-:W-:Y:S02]  /*2fa10*/  IMAD.MOV.U32 R44, RZ, RZ, R4 ;  /* 0x000000ffff2c7224 */ /* 0x000fe400078e0004 */
[----:B------:R-:W-:Y:S01]  /*2fa20*/  IMAD.MOV.U32 R45, RZ, RZ, R5 ;  /* 0x000000ffff2d7224 */ /* 0x000fe200078e0005 */
[----:B------:R-:W-:Y:S06]  /*2fa30*/  BRA `(.L_x_12540) ;  /* 0x0000000000047947 */ /* 0x000fec0003800000 */
.L_x_12539:
[----:B------:R-:W-:-:S11]  /*2fa40*/  DADD R44, -R22, R30 ;  /* 0x00000000162c7229 */ /* 0x000fd6000000011e */
.L_x_12540:
[----:B------:R-:W-:Y:S05]  /*2fa50*/  BSYNC B5 ;  /* 0x0000000000057941 */ /* 0x000fea0003800000 */
.L_x_12538:
        /* <DEDUP_REMOVED lines=26> */
.L_x_12547:
[----:B------:R-:W-:Y:S05]  /*2fc00*/  BSYNC B6 ;  /* 0x0000000000067941 */ /* 0x000fea0003800000 */
.L_x_12546:
[----:B------:R-:W-:Y:S02]  /*2fc10*/  IMAD.MOV.U32 R18, RZ, RZ, R4 ;  /* 0x000000ffff127224 */ /* 0x000fe400078e0004 */
[----:B------:R-:W-:Y:S01]  /*2fc20*/  IMAD.MOV.U32 R19, RZ, RZ, R5 ;  /* 0x000000ffff137224 */ /* 0x000fe200078e0005 */
[----:B------:R-:W-:Y:S06]  /*2fc30*/  BRA `(.L_x_12545) ;  /* 0x0000000000047947 */ /* 0x000fec0003800000 */
.L_x_12544:
[----:B------:R-:W-:-:S11]  /*2fc40*/  DADD R18, -R24, R42 ;  /* 0x0000000018127229 */ /* 0x000fd6000000012a */
.L_x_12545:
[----:B------:R-:W-:Y:S05]  /*2fc50*/  BSYNC B5 ;  /* 0x0000000000057941 */ /* 0x000fea0003800000 */
.L_x_12543:
        /* <DEDUP_REMOVED lines=29> */
.L_x_12549:
[----:B------:R-:W-:Y:S05]  /*2fe30*/  BSYNC B5 ;  /* 0x0000000000057941 */ /* 0x000fea0003800000 */
.L_x_12548:
[----:B------:R-:W-:Y:S05]  /*2fe40*/  BRA `(.L_x_12550) ;  /* 0x0000000800307947 */ /* 0x000fea0003800000 */
.L_x_12537:
        /* <DEDUP_REMOVED lines=29> */
.L_x_12553:
[----:B------:R-:W-:Y:S05]  /*30020*/  BSYNC B5 ;  /* 0x0000000000057941 */ /* 0x000fea0003800000 */
.L_x_12552:
[----:B------:R-:W-:Y:S05]  /*30030*/  BRA `(.L_x_12550) ;  /* 0x0000000400b47947 */ /* 0x000fea0003800000 */
.L_x_12551:
[----:B------:R-:W-:Y:S01]  /*30040*/  DMUL R6, R22, R24 ;  /* 0x0000001816067228 */ /* 0x000fe20000000000 */
[----:B------:R-:W-:Y:S01]  /*30050*/  IMAD.MOV.U32 R4, RZ, RZ, 0x0 ;  /* 0x00000000ff047424 */ /* 0x000fe200078e00ff */
[----:B------:R-:W-:Y:S01]  /*30060*/  MOV R5, 0x3fd80000 ;  /* 0x3fd8000000057802 */ /* 0x000fe20000000f00 */
        /* <DEDUP_REMOVED lines=23> */
.L_x_12555:
[----:B------:R-:W-:Y:S05]  /*301e0*/  BSYNC B5 ;  /* 0x0000000000057941 */ /* 0x000fea0003800000 */
.L_x_12554:
        /* <DEDUP_REMOVED lines=19> */
.L_x_12557:
[----:B------:R-:W-:Y:S05]  /*30320*/  BSYNC B5 ;  /* 0x0000000000057941 */ /* 0x000fea0003800000 */
.L_x_12556:
[----:B------:R-:W-:Y:S01]  /*30330*/  DMUL R20, R20, 8.11296384146066816958e+31 ;  /* 0x4690000014147828 */ /* 0x000fe20000000000 */
[----:B------:R-:W-:Y:S02]  /*30340*/  IMAD.MOV.U32 R26, RZ, RZ, R4 ;  /* 0x000000ffff1a7224 */ /* 0x000fe400078e0004 */
[----:B------:R-:W-:Y:S01]  /*30350*/  IMAD.MOV.U32 R27, RZ, RZ, R5 ;  /* 0x000000ffff1b7224 */ /* 0x000fe200078e0005 */
[----:B------:R-:W-:Y:S07]  /*30360*/  BRA `(.L_x_12550) ;  /* 0x0000000000e87947 */ /* 0x000fee0003800000 */
.L_x_12536:
        /* <DEDUP_REMOVED lines=26> */
.L_x_12559:
[----:B------:R-:W-:Y:S05]  /*30510*/  BSYNC B5 ;  /* 0x0000000000057941 */ /* 0x000fea0003800000 */
.L_x_12558:
        /* <DEDUP_REMOVED lines=29> */
.L_x_12561:
[----:B------:R-:W-:Y:S05]  /*306f0*/  BSYNC B5 ;  /* 0x0000000000057941 */ /* 0x000fea0003800000 */
.L_x_12560:
[----:B------:R-:W-:-:S11]  /*30700*/  DMUL R26, R26, R22 ;  /* 0x000000161a1a7228 */ /* 0x000fd60000000000 */
.L_x_12550:
[----:B------:R-:W-:Y:S05]  /*30710*/  BSYNC B4 ;  /* 0x0000000000047941 */ /* 0x000fea0003800000 */
.L_x_12535:
[----:B------:R-:W-:Y:S05]  /*30720*/  BRA `(.L_x_12562) ;  /* 0x0000000000087947 */ /* 0x000fea0003800000 */
.L_x_12529:
[----:B------:R-:W-:Y:S02]  /*30730*/  DMUL R26, R26, 9.00719925474099200000e+15 ;  /* 0x434000001a1a7828 */ /* 0x000fe40000000000 */
[----:B------:R-:W-:-:S11]  /*30740*/  DMUL R20, R20, 9.00719925474099200000e+15 ;  /* 0x4340000014147828 */ /* 0x000fd60000000000 */
.L_x_12562:
[----:B------:R-:W-:Y:S05]  /*30750*/  BSYNC B2 ;  /* 0x0000000000027941 */ /* 0x000fea0003800000 */
.L_x_12528:
        /* <DEDUP_REMOVED lines=28> */
.L_x_12564:
[----:B------:R-:W-:Y:S05]  /*30920*/  BSYNC B2 ;  /* 0x0000000000027941 */ /* 0x000fea0003800000 */
.L_x_12563:
        /* <DEDUP_REMOVED lines=82> */
.L_x_12566:
[----:B------:R-:W-:Y:S02]  /*30e50*/  FSEL R2, RZ, 3.37028055040000000000e+12, P1 ;  /* 0x54442d18ff027808 */ /* 0x000fe40000800000 */
[----:B------:R-:W-:-:S07]  /*30e60*/  FSEL R3, RZ, 2.1426990032196044922, P1 ;  /* 0x400921fbff037808 */ /* 0x000fce0000800000 */
.L_x_12567:
[----:B------:R-:W-:Y:S05]  /*30e70*/  BSYNC B0 ;  /* 0x0000000000007941 */ /* 0x000fea0003800000 */
.L_x_12565:
[----:B------:R-:W-:Y:S01]  /*30e80*/  DADD R26, |R26|, |R20| ;  /* 0x000000001a1a7229 */ /* 0x000fe20000000614 */
[----:B------:R-:W-:-:S07]  /*30e90*/  LOP3.LUT R21, R3, 0x80000000, R21, 0xb8, !PT ;  /* 0x8000000003157812 */ /* 0x000fce00078eb815 */
[----:B------:R-:W-:-:S06]  /*30ea0*/  DSETP.GTU.AND P0, PT, |R26|, +INF , PT ;  /* 0x7ff000001a00742a */ /* 0x000fcc0003f0c200 */
[----:B------:R-:W-:Y:S02]  /*30eb0*/  FSEL R4, R26, R2, P0 ;  /* 0x000000021a047208 */ /* 0x000fe40000000000 */
[----:B------:R-:W-:-:S07]  /*30ec0*/  FSEL R5, R27, R21, P0 ;  /* 0x000000151b057208 */ /* 0x000fce0000000000 */
.L_x_12534:
[----:B------:R-:W-:Y:S05]  /*30ed0*/  BSYNC B3 ;  /* 0x0000000000037941 */ /* 0x000fea0003800000 */
.L_x_12527:
[----:B------:R-:W-:Y:S01]  /*30ee0*/  LOP3.LUT R13, R5, 0x80000000, R13, 0xb8, !PT ;  /* 0x80000000050d7812 */ /* 0x000fe200078eb80d */
[----:B------:R-:W-:Y:S01]  /*30ef0*/  IMAD.MOV.U32 R12, RZ, RZ, R4 ;  /* 0x000000ffff0c7224 */ /* 0x000fe200078e0004 */
[----:B------:R-:W-:Y:S01]  /*30f00*/  LOP3.LUT R15, R29, 0x80000000, R15, 0xb8, !PT ;  /* 0x800000001d0f7812 */ /* 0x000fe200078eb80f */
[----:B------:R-:W-:Y:S01]  /*30f10*/  IMAD.MOV.U32 R14, RZ, RZ, R28 ;  /* 0x000000ffff0e7224 */ /* 0x000fe200078e001c */
[----:B------:R-:W-:Y:S06]  /*30f20*/  BRA `(.L_x_12492) ;  /* 0x0000005800f07947 */ /* 0x000fec0003800000 */
.L_x_12491:
        /* <DEDUP_REMOVED lines=19> */
[----:B----4-:R-:W-:Y:S01]  /*31060*/  IMAD.MOV.U32 R4, RZ, RZ, 0x1 ;  /* 0x00000001ff047424 */ /* 0x010fe200078e00ff */
[----:B------:R-:W-:Y:S01]  /*31070*/  BSSY B0, `(.L_x_12572) ;  /* 0x000005c000007945 */ /* 0x000fe20003800000 */
[----:B------:R-:W-:Y:S01]  /*31080*/  IMAD.MOV.U32 R31, RZ, RZ, -0x3ff ;  /* 0xfffffc01ff1f7424 */ /* 0x000fe200078e00ff */
[----:B------:R-:W-:-:S04]  /*31090*/  FSETP.GEU.AND P5, PT, |R19|, 6.5827683646048100446e-37, PT ;  /* 0x036000001300780b */ /* 0x000fc80003fae200 */
[C---:B------:R-:W-:Y:S02]  /*310a0*/  DFMA R2, R20.reuse, R20, R2 ;  /* 0x000000141402722b */ /* 0x040fe40000000002 */
[----:B0-----:R-:W-:-:S08]  /*310b0*/  DFMA R6, -R20, R4, 1 ;  /* 0x3ff000001406742b */ /* 0x001fd00000000104 */
[----:B------:R-:W-:Y:S01]  /*310c0*/  ISETP.GT.AND P0, PT, R3, 0xfffff, PT ;  /* 0x000fffff0300780c */ /* 0x000fe20003f04270 */
[----:B------:R-:W-:Y:S01]  /*310d0*/  IMAD.MOV.U32 R0, RZ, RZ, R3 ;  /* 0x000000ffff007224 */ /* 0x000fe200078e0003 */
        /* <DEDUP_REMOVED lines=85> */
.L_x_12573:
[----:B------:R-:W-:Y:S05]  /*31630*/  BSYNC B0 ;  /* 0x0000000000007941 */ /* 0x000fea0003800000 */
.L_x_12572:
        /* <DEDUP_REMOVED lines=8> */
.L_x_12575:
[----:B------:R-:W-:Y:S05]  /*316c0*/  BSYNC B3 ;  /* 0x0000000000037941 */ /* 0x000fea0003800000 */
.L_x_12574:
        /* <DEDUP_REMOVED lines=82> */
.L_x_12577:
[----:B------:R-:W-:-:S04]  /*31bf0*/  ISETP.GE.AND P0, PT, R25, RZ, PT ;  /* 0x000000ff1900720c */ /* 0x000fc80003f06270 */
[----:B------:R-:W-:Y:S02]  /*31c00*/  FSEL R2, RZ, 3.37028055040000000000e+12, P0 ;  /* 0x54442d18ff027808 */ /* 0x000fe40000000000 */
[----:B------:R-:W-:-:S07]  /*31c10*/  FSEL R3, RZ, 2.1426990032196044922, P0 ;  /* 0x400921fbff037808 */ /* 0x000fce0000000000 */
.L_x_12578:
[----:B------:R-:W-:Y:S05]  /*31c20*/  BSYNC B0 ;  /* 0x0000000000007941 */ /* 0x000fea0003800000 */
.L_x_12576:
[----:B------:R-:W-:Y:S01]  /*31c30*/  DADD R4, |R12|, |R14| ;  /* 0x000000000c047229 */ /* 0x000fe2000000060e */
[----:B------:R-:W-:Y:S01]  /*31c40*/  LOP3.LUT R29, R3, 0x80000000, R29, 0xb8, !PT ;  /* 0x80000000031d7812 */ /* 0x000fe200078eb81d */
[----:B------:R-:W-:-:S06]  /*31c50*/  DMUL R26, R26, 0.5 ;  /* 0x3fe000001a1a7828 */ /* 0x000fcc0000000000 */
[----:B------:R-:W-:-:S06]  /*31c60*/  DSETP.GTU.AND P0, PT, |R4|, +INF , PT ;  /* 0x7ff000000400742a */ /* 0x000fcc0003f0c200 */
[----:B------:R-:W-:Y:S02]  /*31c70*/  FSEL R2, R4, R2, P0 ;  /* 0x0000000204027208 */ /* 0x000fe40000000000 */
[----:B------:R-:W-:Y:S01]  /*31c80*/  FSEL R3, R5, R29, P0 ;  /* 0x0000001d05037208 */ /* 0x000fe20000000000 */
[----:B------:R-:W-:Y:S06]  /*31c90*/  BRA `(.L_x_12579) ;  /* 0x0000004c002c7947 */ /* 0x000fec0003800000 */
.L_x_12571:
        /* <DEDUP_REMOVED lines=11> */
[----:B------:R-:W-:Y:S01]  /*31d50*/  MUFU.RCP64H R31, R21 ;  /* 0x00000015001f7308 */ /* 0x000fe20000001800 */
[----:B------:R-:W-:Y:S01]  /*31d60*/  LOP3.LUT R0, R27, 0xffc00000, RZ, 0xc0, !PT ;  /* 0xffc000001b007812 */ /* 0x000fe200078ec0ff */
[----:B------:R-:W-:Y:S01]  /*31d70*/  IMAD.MOV.U32 R30, RZ, RZ, 0x1 ;  /* 0x00000001ff1e7424 */ /* 0x000fe200078e00ff */
[-C--:B------:R-:W-:Y:S01]  /*31d80*/  SEL R22, R8, R6.reuse, P0 ;  /* 0x0000000608167207 */ /* 0x080fe20000000000 */
[----:B------:R-:W-:Y:S01]  /*31d90*/  IMAD.MOV.U32 R23, RZ, RZ, R24 ;  /* 0x000000ffff177224 */ /* 0x000fe200078e0018 */
[----:B------:R-:W-:Y:S01]  /*31da0*/  IADD3 R3, -R0, 0x7fd00000, RZ ;  /* 0x7fd0000000037810 */ /* 0x000fe20007ffe1ff */
[----:B------:R-:W-:Y:S01]  /*31db0*/  BSSY B0, `(.L_x_12580) ;  /* 0x0000077000007945 */ /* 0x000fe20003800000 */
[----:B------:R-:W-:Y:S01]  /*31dc0*/  SEL R26, R8, R6, P1 ;  /* 0x00000006081a7207 */ /* 0x000fe20000800000 */
[----:B------:R-:W-:Y:S01]  /*31dd0*/  IMAD.U32 R6, RZ, RZ, UR6 ;  /* 0x00000006ff067e24 */ /* 0x000fe2000f8e00ff */
[----:B------:R-:W-:-:S02]  /*31de0*/  MOV R11, 0x3fd80000 ;  /* 0x3fd80000000b7802 */ /* 0x000fc40000000f00 */
[C---:B----4-:R-:W-:Y:S01]  /*31df0*/  DMUL R4, R2.reuse, R22 ;  /* 0x0000001602047228 */ /* 0x050fe20000000000 */
        /* <DEDUP_REMOVED lines=32> */
[----:B------:R-:W-:Y:S01]  /*32000*/  MOV R31, 0xfffffc01 ;  /* 0xfffffc01001f7802 */ /* 0x000fe20000000f00 */
[----:B------:R-:W-:Y:S02]  /*32010*/  IMAD.MOV.U32 R2, RZ, RZ, R22 ;  /* 0x000000ffff027224 */ /* 0x000fe400078e0016 */
[----:B------:R-:W-:-:S08]  /*32020*/  DMUL R6, R18, R4 ;  /* 0x0000000412067228 */ /* 0x000fd00000000000 */
[----:B------:R-:W-:Y:S01]  /*32030*/  @!P0 DMUL R2, R2, 1.80143985094819840000e+16 ;  /* 0x4350000002028828 */ /* 0x000fe20000000000 */
[----:B------:R-:W-:Y:S01]  /*32040*/  @!P0 IMAD.MOV.U32 R31, RZ, RZ, -0x435 ;  /* 0xfffffbcbff1f8424 */ /* 0x000fe200078e00ff */
[----:B------:R-:W-:-:S08]  /*32050*/  DFMA R8, -R20, R6, R18 ;  /* 0x000000061408722b */ /* 0x000fd00000000112 */
[----:B------:R-:W-:Y:S01]  /*32060*/  @!P0 IMAD.MOV.U32 R24, RZ, RZ, R3 ;  /* 0x000000ffff188224 */ /* 0x000fe200078e0003 */
[----:B------:R-:W-:Y:S01]  /*32070*/  DFMA R4, R4, R8, R6 ;  /* 0x000000080404722b */ /* 0x000fe20000000006 */
[----:B------:R-:W-:Y:S02]  /*32080*/  @!P0 IMAD.MOV.U32 R22, RZ, RZ, R2 ;  /* 0x000000ffff168224 */ /* 0x000fe400078e0002 */
[----:B------:R-:W-:-:S05]  /*32090*/  VIADD R0, R24, 0xffffffff ;  /* 0xffffffff18007836 */ /* 0x000fca0000000000 */
[----:B------:R-:W-:Y:S02]  /*320a0*/  ISETP.GE.U32.AND P1, PT, R0, 0x7fefffff, PT ;  /* 0x7fefffff0000780c */ /* 0x000fe40003f26070 */
[----:B------:R-:W-:-:S05]  /*320b0*/  FFMA R0, RZ, R21, R5 ;  /* 0x00000015ff007223 */ /* 0x000fca0000000005 */
[----:B------:R-:W-:-:S06]  /*320c0*/  FSETP.GT.AND P3, PT, |R0|, 1.469367938527859385e-39, PT ;  /* 0x001000000000780b */ /* 0x000fcc0003f64200 */
        /* <DEDUP_REMOVED lines=19> */
[----:B------:R-:W-:Y:S01]  /*32200*/  @P0 VIADD R7, R3, 0xfff00000 ;  /* 0xfff0000003070836 */ /* 0x000fe20000000000 */
[----:B------:R-:W-:-:S03]  /*32210*/  @P0 IADD3 R31, R31, 0x1, RZ ;  /* 0x000000011f1f0810 */ /* 0x000fc60007ffe0ff */
        /* <DEDUP_REMOVED lines=48> */
.L_x_12581:
[----:B------:R-:W-:Y:S05]  /*32520*/  BSYNC B0 ;  /* 0x0000000000007941 */ /* 0x000fea0003800000 */
.L_x_12580:
        /* <DEDUP_REMOVED lines=8> */
.L_x_12583:
[----:B------:R-:W-:Y:S05]  /*325b0*/  BSYNC B3 ;  /* 0x0000000000037941 */ /* 0x000fea0003800000 */
.L_x_12582:
        /* <DEDUP_REMOVED lines=82> */
.L_x_12585:
[----:B------:R-:W-:-:S04]  /*32ae0*/  ISETP.GE.AND P0, PT, R25, RZ, PT ;  /* 0x000000ff1900720c */ /* 0x000fc80003f06270 */
[----:B------:R-:W-:Y:S02]  /*32af0*/  FSEL R2, RZ, 3.37028055040000000000e+12, P0 ;  /* 0x54442d18ff027808 */ /* 0x000fe40000000000 */
[----:B------:R-:W-:-:S07]  /*32b00*/  FSEL R3, RZ, 2.1426990032196044922, P0 ;  /* 0x400921fbff037808 */ /* 0x000fce0000000000 */
.L_x_12586:
[----:B------:R-:W-:Y:S05]  /*32b10*/  BSYNC B0 ;  /* 0x0000000000007941 */ /* 0x000fea0003800000 */
.L_x_12584:
[----:B------:R-:W-:Y:S01]  /*32b20*/  DADD R4, |R12|, |R14| ;  /* 0x000000000c047229 */ /* 0x000fe2000000060e */
[----:B------:R-:W-:-:S07]  /*32b30*/  LOP3.LUT R29, R3, 0x80000000, R29, 0xb8, !PT ;  /* 0x80000000031d7812 */ /* 0x000fce00078eb81d */
[----:B------:R-:W-:-:S06]  /*32b40*/  DSETP.GTU.AND P0, PT, |R4|, +INF , PT ;  /* 0x7ff000000400742a */ /* 0x000fcc0003f0c200 */
[----:B------:R-:W-:Y:S02]  /*32b50*/  FSEL R2, R4, R2, P0 ;  /* 0x0000000204027208 */ /* 0x000fe40000000000 */
[----:B------:R-:W-:Y:S01]  /*32b60*/  FSEL R3, R5, R29, P0 ;  /* 0x0000001d05037208 */ /* 0x000fe20000000000 */
[----:B------:R-:W-:Y:S06]  /*32b70*/  BRA `(.L_x_12579) ;  /* 0x0000003c00747947 */ /* 0x000fec0003800000 */
.L_x_12570:
[----:B------:R-:W4:Y:S01]  /*32b80*/  MUFU.RCP64H R3, -2.718280792236328125 ;  /* 0xc005bf0a00037908 */ /* 0x000f220000001800 */
[----:B------:R-:W-:Y:S01]  /*32b90*/  IMAD.MOV.U32 R6, RZ, RZ, -0x74eba897 ;  /* 0x8b145769ff067424 */ /* 0x000fe200078e00ff */
[----:B------:R-:W-:Y:S01]  /*32ba0*/  FSETP.GEU.AND P1, PT, |R15|, 6.5827683646048100446e-37, PT ;  /* 0x036000000f00780b */ /* 0x000fe20003f2e200 */
[----:B------:R-:W-:Y:S01]  /*32bb0*/  IMAD.MOV.U32 R7, RZ, RZ, 0x4005bf0a ;  /* 0x4005bf0aff077424 */ /* 0x000fe200078e00ff */
[----:B------:R-:W-:Y:S01]  /*32bc0*/  BSSY B3, `(.L_x_12587) ;  /* 0x0000013000037945 */ /* 0x000fe20003800000 */
[----:B------:R-:W-:-:S06]  /*32bd0*/  IMAD.MOV.U32 R2, RZ, RZ, 0x1 ;  /* 0x00000001ff027424 */ /* 0x000fcc00078e00ff */
[----:B----4-:R-:W-:-:S08]  /*32be0*/  DFMA R4, R2, R6, 1 ;  /* 0x3ff000000204742b */ /* 0x010fd00000000006 */
        /* <DEDUP_REMOVED lines=16> */
.L_x_12588:
[----:B------:R-:W-:Y:S05]  /*32cf0*/  BSYNC B3 ;  /* 0x0000000000037941 */ /* 0x000fea0003800000 */
.L_x_12587:
        /* <DEDUP_REMOVED lines=26> */
.L_x_12590:
[----:B------:R-:W-:Y:S05]  /*32ea0*/  BSYNC B3 ;  /* 0x0000000000037941 */ /* 0x000fea0003800000 */
.L_x_12589:
        /* <DEDUP_REMOVED lines=13> */
[----:B------:R-:W-:Y:S02]  /*32f80*/  SEL R31, R7, R23, P1 ;  /* 0x00000017071f7207 */ /* 0x000fe40000800000 */
[----:B------:R-:W-:Y:S02]  /*32f90*/  SEL R33, R6, R22, P0 ;  /* 0x0000001606217207 */ /* 0x000fe40000000000 */
[----:B------:R-:W-:-:S02]  /*32fa0*/  LOP3.LUT R0, R31, 0xffc00000, RZ, 0xc0, !PT ;  /* 0xffc000001f007812 */ /* 0x000fc400078ec0ff */
[----:B------:R-:W-:Y:S01]  /*32fb0*/  SEL R24, R7, R23, P0 ;  /* 0x0000001707187207 */ /* 0x000fe20000000000 */
[----:B------:R-:W-:Y:S01]  /*32fc0*/  IMAD.MOV.U32 R26, RZ, RZ, R33 ;  /* 0x000000ffff1a7224 */ /* 0x000fe200078e0021 */
[----:B------:R-:W-:Y:S01]  /*32fd0*/  IADD3 R3, -R0, 0x7fd00000, RZ ;  /* 0x7fd0000000037810 */ /* 0x000fe20007ffe1ff */
[----:B------:R-:W-:Y:S01]  /*32fe0*/  MUFU.RCP64H R23, R21 ;  /* 0x0000001500177308 */ /* 0x000fe20000001800 */
        /* <DEDUP_REMOVED lines=27> */
[----:B------:R-:W-:Y:S02]  /*331a0*/  LOP3.LUT R5, R0, 0x100000, RZ, 0xfc, !PT ;  /* 0x0010000000057812 */ /* 0x000fe400078efcff */
[----:B------:R-:W-:-:S06]  /*331b0*/  MOV R4, RZ ;  /* 0x000000ff00047202 */ /* 0x000fcc0000000f00 */
[----:B------:R-:W-:Y:S02]  /*331c0*/  DMUL R8, R8, R4 ;  /* 0x0000000408087228 */ /* 0x000fe40000000000 */
[----:B------:R-:W-:-:S08]  /*331d0*/  DFMA R4, -R20, R22, 1 ;  /* 0x3ff000001404742b */ /* 0x000fd00000000116 */
[----:B------:R-:W-:Y:S01]  /*331e0*/  @!P2 FSEL R24, R31, R9, !P1 ;  /* 0x000000091f18a208 */ /* 0x000fe20004800000 */
[----:B------:R-:W-:Y:S01]  /*331f0*/  DFMA R4, R22, R4, R22 ;  /* 0x000000041604722b */ /* 0x000fe20000000016 */
[----:B------:R-:W-:Y:S01]  /*33200*/  @!P2 FSEL R33, R30, R8, !P1 ;  /* 0x000000081e21a208 */ /* 0x000fe20004800000 */
[----:B------:R-:W-:Y:S01]  /*33210*/  IMAD.MOV.U32 R31, RZ, RZ, -0x3ff ;  /* 0xfffffc01ff1f7424 */ /* 0x000fe200078e00ff */
[----:B------:R-:W-:Y:S01]  /*33220*/  ISETP.GT.AND P0, PT, R24, 0xfffff, PT ;  /* 0x000fffff1800780c */ /* 0x000fe20003f04270 */
[----:B------:R-:W-:Y:S02]  /*33230*/  IMAD.MOV.U32 R3, RZ, RZ, R24 ;  /* 0x000000ffff037224 */ /* 0x000fe400078e0018 */
[----:B------:R-:W-:Y:S02]  /*33240*/  IMAD.MOV.U32 R2, RZ, RZ, R33 ;  /* 0x000000ffff027224 */ /* 0x000fe400078e0021 */
[----:B------:R-:W-:-:S08]  /*33250*/  DMUL R6, R18, R4 ;  /* 0x0000000412067228 */ /* 0x000fd00000000000 */
[----:B------:R-:W-:Y:S01]  /*33260*/  @!P0 DMUL R2, R2, 1.80143985094819840000e+16 ;  /* 0x4350000002028828 */ /* 0x000fe20000000000 */
[----:B------:R-:W-:Y:S01]  /*33270*/  @!P0 MOV R31, 0xfffffbcb ;  /* 0xfffffbcb001f8802 */ /* 0x000fe20000000f00 */
        /* <DEDUP_REMOVED lines=77> */
.L_x_12592:
[----:B------:R-:W-:Y:S05]  /*33750*/  BSYNC B0 ;  /* 0x0000000000007941 */ /* 0x000fea0003800000 */
.L_x_12591:
        /* <DEDUP_REMOVED lines=8> */
.L_x_12594:
[----:B------:R-:W-:Y:S05]  /*337e0*/  BSYNC B3 ;  /* 0x0000000000037941 */ /* 0x000fea0003800000 */
.L_x_12593:
        /* <DEDUP_REMOVED lines=82> */
.L_x_12596:
[----:B------:R-:W-:-:S04]  /*33d10*/  ISETP.GE.AND P0, PT, R25, RZ, PT ;  /* 0x000000ff1900720c */ /* 0x000fc80003f06270 */
[----:B------:R-:W-:Y:S02]  /*33d20*/  FSEL R2, RZ, 3.37028055040000000000e+12, P0 ;  /* 0x54442d18ff027808 */ /* 0x000fe40000000000 */
[----:B------:R-:W-:-:S07]  /*33d30*/  FSEL R3, RZ, 2.1426990032196044922, P0 ;  /* 0x400921fbff037808 */ /* 0x000fce0000000000 */
.L_x_12597:
[----:B------:R-:W-:Y:S05]  /*33d40*/  BSYNC B0 ;  /* 0x0000000000007941 */ /* 0x000fea0003800000 */
.L_x_12595:
[----:B------:R-:W-:Y:S01]  /*33d50*/  DADD R4, |R12|, |R14| ;  /* 0x000000000c047229 */ /* 0x000fe2000000060e */
[----:B------:R-:W-:Y:S01]  /*33d60*/  LOP3.LUT R29, R3, 0x80000000, R29, 0xb8, !PT ;  /* 0x80000000031d7812 */ /* 0x000fe200078eb81d */
[----:B------:R-:W-:-:S06]  /*33d70*/  DADD R26, R26, 1 ;  /* 0x3ff000001a1a7429 */ /* 0x000fcc0000000000 */
[----:B------:R-:W-:-:S06]  /*33d80*/  DSETP.GTU.AND P0, PT, |R4|, +INF , PT ;  /* 0x7ff000000400742a */ /* 0x000fcc0003f0c200 */
[----:B------:R-:W-:Y:S02]  /*33d90*/  FSEL R2, R4, R2, P0 ;  /* 0x0000000204027208 */ /* 0x000fe40000000000 */
[----:B------:R-:W-:Y:S01]  /*33da0*/  FSEL R3, R5, R29, P0 ;  /* 0x0000001d05037208 */ /* 0x000fe20000000000 */
[----:B------:R-:W-:Y:S06]  /*33db0*/  BRA `(.L_x_12579) ;  /* 0x0000002800e47947 */ /* 0x000fec0003800000 */
.L_x_12569:
        /* <DEDUP_REMOVED lines=23> */
[----:B------:R-:W-:Y:S01]  /*33f30*/  @!P0 MOV R31, 0xfffffbcb ;  /* 0xfffffbcb001f8802 */ /* 0x000fe20000000f00 */
[----:B------:R-:W-:Y:S01]  /*33f40*/  DFMA R4, R4, R6, R4 ;  /* 0x000000060404722b */ /* 0x000fe20000000004 */
[----:B------:R-:W-:Y:S01]  /*33f50*/  MOV R6, R2 ;  /* 0x0000000200067202 */ /* 0x000fe20000000f00 */
[----:B------:R-:W-:-:S06]  /*33f60*/  IMAD.MOV.U32 R7, RZ, RZ, R3 ;  /* 0x000000ffff077224 */ /* 0x000fcc00078e0003 */
        /* <DEDUP_REMOVED lines=80> */
.L_x_12601:
[----:B------:R-:W-:Y:S05]  /*34470*/  BSYNC B0 ;  /* 0x0000000000007941 */ /* 0x000fea0003800000 */
.L_x_12600:
        /* <DEDUP_REMOVED lines=8> */
.L_x_12603:
[----:B------:R-:W-:Y:S05]  /*34500*/  BSYNC B3 ;  /* 0x0000000000037941 */ /* 0x000fea0003800000 */
.L_x_12602:
        /* <DEDUP_REMOVED lines=73> */
.L_x_12605:
[----:B------:R-:W-:Y:S05]  /*349a0*/  BSYNC B0 ;  /* 0x0000000000007941 */ /* 0x000fea0003800000 */
.L_x_12604:
[----:B------:R-:W-:Y:S01]  /*349b0*/  LOP3.LUT R3, R3, 0x80000000, R13, 0xb8, !PT ;  /* 0x8000000003037812 */ /* 0x000fe200078eb80d */
[----:B------:R-:W-:Y:S01]  /*349c0*/  DMUL R26, R26, 0.5 ;  /* 0x3fe000001a1a7828 */ /* 0x000fe20000000000 */
[----:B------:R-:W-:Y:S02]  /*349d0*/  FSEL R2, R8, R2, P0 ;  /* 0x0000000208027208 */ /* 0x000fe40000000000 */
[----:B------:R-:W-:Y:S01]  /*349e0*/  FSEL R3, R9, R3, P0 ;  /* 0x0000000309037208 */ /* 0x000fe20000000000 */
[----:B------:R-:W-:Y:S07]  /*349f0*/  BRA `(.L_x_12579) ;  /* 0x0000001c00d47947 */ /* 0x000fee0003800000 */
.L_x_12599:
        /* <DEDUP_REMOVED lines=10> */
[-C--:B------:R-:W-:Y:S01]  /*34aa0*/  SEL R33, R20, R18.reuse, P0 ;  /* 0x0000001214217207 */ /* 0x080fe20000000000 */
[----:B------:R-:W-:Y:S01]  /*34ab0*/  IMAD.MOV.U32 R11, RZ, RZ, 0x3fd80000 ;  /* 0x3fd80000ff0b7424 */ /* 0x000fe200078e00ff */
[----:B------:R-:W-:Y:S01]  /*34ac0*/  SEL R32, R21, R19, P0 ;  /* 0x0000001315207207 */ /* 0x000fe20000000000 */
[----:B------:R-:W-:Y:S01]  /*34ad0*/  MUFU.RCP64H R31, R25 ;  /* 0x00000019001f7308 */ /* 0x000fe20000001800 */
[----:B------:R-:W-:Y:S01]  /*34ae0*/  LOP3.LUT R0, R29, 0xffc00000, RZ, 0xc0, !PT ;  /* 0xffc000001d007812 */ /* 0x000fe200078ec0ff */
[----:B------:R-:W-:Y:S01]  /*34af0*/  IMAD.MOV.U32 R26, RZ, RZ, R33 ;  /* 0x000000ffff1a7224 */ /* 0x000fe200078e0021 */
[----:B------:R-:W-:Y:S01]  /*34b00*/  MOV R2, RZ ;  /* 0x000000ff00027202 */ /* 0x000fe20000000f00 */
[----:B------:R-:W-:Y:S01]  /*34b10*/  IMAD.MOV.U32 R27, RZ, RZ, R32 ;  /* 0x000000ffff1b7224 */ /* 0x000fe200078e0020 */
[----:B------:R-:W-:Y:S01]  /*34b20*/  IADD3 R3, -R0, 0x7fd00000, RZ ;  /* 0x7fd0000000037810 */ /* 0x000fe20007ffe1ff */
[----:B------:R-:W-:Y:S01]  /*34b30*/  IMAD.MOV.U32 R30, RZ, RZ, 0x1 ;  /* 0x00000001ff1e7424 */ /* 0x000fe200078e00ff */
[----:B------:R-:W-:Y:S01]  /*34b40*/  SEL R28, R20, R18, P1 ;  /* 0x00000012141c7207 */ /* 0x000fe20000800000 */
[----:B------:R-:W-:Y:S01]  /*34b50*/  BSSY B0, `(.L_x_12606) ;  /* 0x0000074000007945 */ /* 0x000fe20003800000 */
[----:B------:R-:W-:-:S02]  /*34b60*/  ISETP.GE.U32.AND P2, PT, R32, 0x7ff00000, PT ;  /* 0x7ff000002000780c */ /* 0x000fc40003f46070 */
[C---:B----4-:R-:W-:Y:S01]  /*34b70*/  DMUL R4, R2.reuse, R26 ;  /* 0x0000001a02047228 */ /* 0x050fe20000000000 */
        /* <DEDUP_REMOVED lines=28> */
[----:B------:R-:W-:Y:S01]  /*34d40*/  @!P2 FSEL R33, R28, R8, !P1 ;  /* 0x000000081c21a208 */ /* 0x000fe20004800000 */
[----:B------:R-:W-:Y:S01]  /*34d50*/  IMAD.MOV.U32 R31, RZ, RZ, -0x3ff ;  /* 0xfffffc01ff1f7424 */ /* 0x000fe200078e00ff */
[----:B------:R-:W-:Y:S01]  /*34d60*/  ISETP.GT.AND P0, PT, R32, 0xfffff, PT ;  /* 0x000fffff2000780c */ /* 0x000fe20003f04270 */
[----:B------:R-:W-:Y:S01]  /*34d70*/  IMAD.MOV.U32 R3, RZ, RZ, R32 ;  /* 0x000000ffff037224 */ /* 0x000fe200078e0020 */
[----:B------:R-:W-:-:S03]  /*34d80*/  MOV R2, R33 ;  /* 0x0000002100027202 */ /* 0x000fc60000000f00 */
        /* <DEDUP_REMOVED lines=20> */
[----:B------:R-:W-:Y:S01]  /*34ed0*/  MOV R2, R33 ;  /* 0x0000002100027202 */ /* 0x000fe20000000f00 */
[----:B------:R-:W-:Y:S01]  /*34ee0*/  IMAD.MOV.U32 R28, RZ, RZ, -0x748574fc ;  /* 0x8b7a8b04ff1c7424 */ /* 0x000fe200078e00ff */
[----:B------:R-:W-:Y:S01]  /*34ef0*/  LOP3.LUT R3, R0, 0x3ff00000, RZ, 0xfc, !PT ;  /* 0x3ff0000000037812 */ /* 0x000fe200078efcff */
[----:B------:R-:W-:Y:S01]  /*34f00*/  IMAD.MOV.U32 R29, RZ, RZ, 0x3ed0ee25 ;  /* 0x3ed0ee25ff1d7424 */ /* 0x000fe200078e00ff */
        /* <DEDUP_REMOVED lines=56> */
.L_x_12607:
[----:B------:R-:W-:Y:S05]  /*35290*/  BSYNC B0 ;  /* 0x0000000000007941 */ /* 0x000fea0003800000 */
.L_x_12606:
        /* <DEDUP_REMOVED lines=8> */
.L_x_12609:
[----:B------:R-:W-:Y:S05]  /*35320*/  BSYNC B3 ;  /* 0x0000000000037941 */ /* 0x000fea0003800000 */
.L_x_12608:
        /* <DEDUP_REMOVED lines=73> */
.L_x_12611:
[----:B------:R-:W-:Y:S05]  /*357c0*/  BSYNC B0 ;  /* 0x0000000000007941 */ /* 0x000fea0003800000 */
.L_x_12610:
[----:B------:R-:W-:Y:S02]  /*357d0*/  LOP3.LUT R3, R3, 0x80000000, R13, 0xb8, !PT ;  /* 0x8000000003037812 */ /* 0x000fe400078eb80d */
[----:B------:R-:W-:Y:S02]  /*357e0*/  FSEL R2, R8, R2, P1 ;  /* 0x0000000208027208 */ /* 0x000fe40000800000 */
[----:B------:R-:W-:Y:S01]  /*357f0*/  FSEL R3, R9, R3, P1 ;  /* 0x0000000309037208 */ /* 0x000fe20000800000 */
[----:B------:R-:W-:Y:S06]  /*35800*/  BRA `(.L_x_12579) ;  /* 0x0000001000507947 */ /* 0x000fec0003800000 */
.L_x_12598:
[----:B------:R-:W4:Y:S01]  /*35810*/  MUFU.RCP64H R3, 2.718280792236328125 ;  /* 0x4005bf0a00037908 */ /* 0x000f220000001800 */
[----:B------:R-:W-:Y:S01]  /*35820*/  IMAD.MOV.U32 R6, RZ, RZ, -0x74eba897 ;  /* 0x8b145769ff067424 */ /* 0x000fe200078e00ff */
[----:B------:R-:W-:Y:S01]  /*35830*/  MOV R2, 0x1 ;  /* 0x0000000100027802 */ /* 0x000fe20000000f00 */
[----:B------:R-:W-:Y:S01]  /*35840*/  IMAD.MOV.U32 R7, RZ, RZ, 0x4005bf0a ;  /* 0x4005bf0aff077424 */ /* 0x000fe200078e00ff */
[----:B------:R-:W-:Y:S01]  /*35850*/  FSETP.GEU.AND P1, PT, |R15|, 6.5827683646048100446e-37, PT ;  /* 0x036000000f00780b */ /* 0x000fe20003f2e200 */
[----:B------:R-:W-:Y:S04]  /*35860*/  BSSY B3, `(.L_x_12612) ;  /* 0x0000012000037945 */ /* 0x000fe80003800000 */
[----:B----4-:R-:W-:-:S08]  /*35870*/  DFMA R4, R2, -R6, 1 ;  /* 0x3ff000000204742b */ /* 0x010fd00000000806 */
        /* <DEDUP_REMOVED lines=16> */
.L_x_12613:
[----:B------:R-:W-:Y:S05]  /*35980*/  BSYNC B3 ;  /* 0x0000000000037941 */ /* 0x000fea0003800000 */
.L_x_12612:
        /* <DEDUP_REMOVED lines=26> */
.L_x_12615:
[----:B------:R-:W-:Y:S05]  /*35b30*/  BSYNC B3 ;  /* 0x0000000000037941 */ /* 0x000fea0003800000 */
.L_x_12614:
        /* <DEDUP_REMOVED lines=59> */
[----:B------:R-:W-:Y:S01]  /*35ef0*/  @!P0 IMAD.MOV.U32 R31, RZ, RZ, -0x435 ;  /* 0xfffffbcbff1f8424 */ /* 0x000fe200078e00ff */
[----:B------:R-:W-:-:S08]  /*35f00*/  DFMA R8, -R24, R6, R22 ;  /* 0x000000061808722b */ /* 0x000fd00000000116 */
[----:B------:R-:W-:Y:S01]  /*35f10*/  @!P0 IMAD.MOV.U32 R32, RZ, RZ, R3 ;  /* 0x000000ffff208224 */ /* 0x000fe200078e0003 */
[----:B------:R-:W-:Y:S01]  /*35f20*/  DFMA R4, R4, R8, R6 ;  /* 0x000000080404722b */ /* 0x000fe20000000006 */
[----:B------:R-:W-:-:S03]  /*35f30*/  @!P0 IMAD.MOV.U32 R28, RZ, RZ, R2 ;  /* 0x000000ffff1c8224 */ /* 0x000fc600078e0002 */
[----:B------:R-:W-:-:S04]  /*35f40*/  IADD3 R0, R32, -0x1, RZ ;  /* 0xffffffff20007810 */ /* 0x000fc80007ffe0ff */
        /* <DEDUP_REMOVED lines=12> */
[----:B------:R-:W-:Y:S01]  /*36010*/  MOV R8, RZ ;  /* 0x000000ff00087202 */ /* 0x000fe20000000f00 */
        /* <DEDUP_REMOVED lines=59> */
.L_x_12617:
[----:B------:R-:W-:Y:S05]  /*363d0*/  BSYNC B0 ;  /* 0x0000000000007941 */ /* 0x000fea0003800000 */
.L_x_12616:
        /* <DEDUP_REMOVED lines=8> */
.L_x_12619:
[----:B------:R-:W-:Y:S05]  /*36460*/  BSYNC B3 ;  /* 0x0000000000037941 */ /* 0x000fea0003800000 */
.L_x_12618:
        /* <DEDUP_REMOVED lines=74> */
.L_x_12621:
[----:B------:R-:W-:Y:S05]  /*36910*/  BSYNC B0 ;  /* 0x0000000000007941 */ /* 0x000fea0003800000 */
.L_x_12620:
[----:B------:R-:W-:Y:S02]  /*36920*/  LOP3.LUT R3, R3, 0x80000000, R13, 0xb8, !PT ;  /* 0x8000000003037812 */ /* 0x000fe400078eb80d */
[----:B------:R-:W-:Y:S02]  /*36930*/  FSEL R2, R8, R2, P1 ;  /* 0x0000000208027208 */ /* 0x000fe40000800000 */
[----:B------:R-:W-:-:S07]  /*36940*/  FSEL R3, R9, R3, P1 ;  /* 0x0000000309037208 */ /* 0x000fce0000800000 */
.L_x_12579:
[----:B------:R-:W-:Y:S05]  /*36950*/  BSYNC B2 ;  /* 0x0000000000027941 */ /* 0x000fea0003800000 */
.L_x_12568:
        /* <DEDUP_REMOVED lines=8> */
.L_x_12490:
        /* <DEDUP_REMOVED lines=12> */
[----:B----4-:R-:W-:-:S08]  /*36aa0*/  @P0 DADD R4, RZ, R12 ;  /* 0x00000000ff040229 */ /* 0x010fd0000000000c */
[----:B------:R-:W-:-:S10]  /*36ab0*/  @P0 DADD R12, R2, R4 ;  /* 0x00000000020c0229 */ /* 0x000fd40000000004 */
[----:B------:R-:W-:Y:S02]  /*36ac0*/  @P0 IMAD.MOV.U32 R14, RZ, RZ, R12 ;  /* 0x000000ffff0e0224 */ /* 0x000fe400078e000c */
[----:B------:R-:W-:-:S06]  /*36ad0*/  @P0 IMAD.MOV.U32 R15, RZ, RZ, R13 ;  /* 0x000000ffff0f0224 */ /* 0x000fcc00078e000d */
[----:B------:R-:W-:-:S11]  /*36ae0*/  @!P0 DADD R14, R14, R14 ;  /* 0x000000000e0e8229 */ /* 0x000fd6000000000e */
.L_x_12492:
[----:B------:R-:W-:Y:S05]  /*36af0*/  BSYNC B1 ;  /* 0x0000000000017941 */ /* 0x000fea0003800000 */
.L_x_12489:
        /* <DEDUP_REMOVED lines=15> */
.L_x_12625:
[----:B------:R-:W0:Y:S02]  /*36bf0*/  F2I.S64.F64.TRUNC R12, R12 ;  /* 0x0000000c000c7311 */ /* 0x000e24000030d900 */
[----:B0-----:R-:W-:-:S05]  /*36c00*/  IMAD.MOV.U32 R3, RZ, RZ, R12 ;  /* 0x000000ffff037224 */ /* 0x001fca00078e000c */
[----:B------:R-:W-:Y:S01]  /*36c10*/  STG.E.U8 desc[UR36][R16.64], R3 ;  /* 0x0000000310007986 */ /* 0x000fe2000c101124 */
[----:B------:R-:W-:Y:S05]  /*36c20*/  EXIT ;  /* 0x000000000000794d */ /* 0x000fea0003800000 */
.L_x_12624:
        /* <DEDUP_REMOVED lines=9> */
.L_x_12628:
[----:B------:R-:W0:Y:S02]  /*36cc0*/  F2I.F64.TRUNC R13, R12 ;  /* 0x0000000c000d7311 */ /* 0x000e24000030d100 */
[----:B0-----:R-:W-:Y:S01]  /*36cd0*/  STG.E desc[UR36][R16.64], R13 ;  /* 0x0000000d10007986 */ /* 0x001fe2000c101924 */
[----:B------:R-:W-:Y:S05]  /*36ce0*/  EXIT ;  /* 0x000000000000794d */ /* 0x000fea0003800000 */
.L_x_12627:
[----:B------:R-:W0:Y:S02]  /*36cf0*/  F2I.F64.TRUNC R13, R12 ;  /* 0x0000000c000d7311 */ /* 0x000e24000030d100 */
[----:B0-----:R-:W-:Y:S01]  /*36d00*/  STG.E.U16 desc[UR36][R16.64], R13 ;  /* 0x0000000d10007986 */ /* 0x001fe2000c101524 */
[----:B------:R-:W-:Y:S05]  /*36d10*/  EXIT ;  /* 0x000000000000794d */ /* 0x000fea0003800000 */
.L_x_12623:
        /* <DEDUP_REMOVED lines=13> */
.L_x_12630:
        /* <DEDUP_REMOVED lines=8> */
.L_x_12629:
        /* <DEDUP_REMOVED lines=14> */
[----:B------:R-:W-:Y:S01]  /*36f50*/  STG.E.64 desc[UR36][R16.64], R2 ;  /* 0x0000000210007986 */ /* 0x000fe2000c101b24 */
[----:B------:R-:W-:Y:S05]  /*36f60*/  EXIT ;  /* 0x000000000000794d */ /* 0x000fea0003800000 */
.L_x_12632:
        /* <DEDUP_REMOVED lines=9> */
[----:B------:R-:W-:Y:S01]  /*37000*/  STG.E desc[UR36][R16.64], R3 ;  /* 0x0000000310007986 */ /* 0x000fe2000c101924 */
[----:B------:R-:W-:Y:S05]  /*37010*/  EXIT ;  /* 0x000000000000794d */ /* 0x000fea0003800000 */
.L_x_12631:
[----:B------:R-:W-:Y:S01]  /*37020*/  STG.E.64 desc[UR36][R16.64], R12 ;  /* 0x0000000c10007986 */ /* 0x000fe2000c101b24 */
[----:B------:R-:W-:Y:S05]  /*37030*/  EXIT ;  /* 0x000000000000794d */ /* 0x000fea0003800000 */
.L_x_12622:
        /* <DEDUP_REMOVED lines=11> */
[----:B------:R-:W-:Y:S01]  /*370f0*/  STG.E.U8 desc[UR36][R16.64], R3 ;  /* 0x0000000310007986 */ /* 0x000fe2000c101124 */
[----:B------:R-:W-:Y:S05]  /*37100*/  EXIT ;  /* 0x000000000000794d */ /* 0x000fea0003800000 */
.L_x_12635:
[----:B------:R-:W-:Y:S01]  /*37110*/  STG.E.128 desc[UR36][R16.64], R12 ;  /* 0x0000000c10007986 */ /* 0x000fe2000c101d24 */
[----:B------:R-:W-:Y:S05]  /*37120*/  EXIT ;  /* 0x000000000000794d */ /* 0x000fea0003800000 */
.L_x_12634:
        /* <DEDUP_REMOVED lines=25> */
.L_x_12639:
[----:B------:R-:W-:Y:S05]  /*372c0*/  BSYNC B0 ;  /* 0x0000000000007941 */ /* 0x000fea0003800000 */
.L_x_12638:
[----:B------:R-:W-:-:S05]  /*372d0*/  LOP3.LUT R3, R0, R3, RZ, 0xfc, !PT ;  /* 0x0000000300037212 */ /* 0x000fca00078efcff */
[----:B------:R-:W-:Y:S01]  /*372e0*/  STG.E.U8 desc[UR36][R16.64], R3 ;  /* 0x0000000310007986 */ /* 0x000fe2000c101124 */
[----:B------:R-:W-:Y:S05]  /*372f0*/  EXIT ;  /* 0x000000000000794d */ /* 0x000fea0003800000 */
.L_x_12637:
        /* <DEDUP_REMOVED lines=17> */
.L_x_12641:
[----:B------:R-:W-:Y:S01]  /*37410*/  IMAD.MOV.U32 R0, RZ, RZ, 0x7f ;  /* 0x0000007fff007424 */ /* 0x000fe200078e00ff */
[----:B------:R-:W-:-:S04]  /*37420*/  ISETP.GT.U32.AND P0, PT, R2, 0x7f800000, PT ;  /* 0x7f8000000200780c */ /* 0x000fc80003f04070 */
[----:B------:R-:W-:-:S09]  /*37430*/  SEL R0, R0, 0x7c, P0 ;  /* 0x0000007c00007807 */ /* 0x000fd20000000000 */
.L_x_12642:
[----:B------:R-:W-:Y:S05]  /*37440*/  BSYNC B0 ;  /* 0x0000000000007941 */ /* 0x000fea0003800000 */
.L_x_12640:
[----:B------:R-:W-:-:S04]  /*37450*/  LOP3.LUT R2, R3, 0x80000000, RZ, 0xc0, !PT ;  /* 0x8000000003027812 */ /* 0x000fc800078ec0ff */
[----:B------:R-:W-:-:S04]  /*37460*/  SHF.R.U32.HI R3, RZ, 0x18, R2 ;  /* 0x00000018ff037819 */ /* 0x000fc80000011602 */
[----:B------:R-:W-:-:S05]  /*37470*/  LOP3.LUT R3, R0, R3, RZ, 0xfc, !PT ;  /* 0x0000000300037212 */ /* 0x000fca00078efcff */
[----:B------:R-:W-:Y:S01]  /*37480*/  STG.E.U8 desc[UR36][R16.64], R3 ;  /* 0x0000000310007986 */ /* 0x000fe2000c101124 */
[----:B------:R-:W-:Y:S05]  /*37490*/  EXIT ;  /* 0x000000000000794d */ /* 0x000fea0003800000 */
.L_x_12636:
        /* <DEDUP_REMOVED lines=8> */
.L_x_12633:
        /* <DEDUP_REMOVED lines=11> */
.L_x_12645:
        /* <DEDUP_REMOVED lines=21> */
.L_x_12648:
[----:B------:R-:W-:-:S04]  /*37720*/  LOP3.LUT R2, R3, 0x80000000, RZ, 0xc0, !PT ;  /* 0x8000000003027812 */ /* 0x000fc800078ec0ff */
[----:B------:R-:W-:-:S04]  /*37730*/  SHF.R.U32.HI R3, RZ, 0x18, R2 ;  /* 0x00000018ff037819 */ /* 0x000fc80000011602 */
[----:B------:R-:W-:-:S04]  /*37740*/  LOP3.LUT R0, R0, R3, RZ, 0xfc, !PT ;  /* 0x0000000300007212 */ /* 0x000fc800078efcff */
[----:B------:R-:W-:-:S07]  /*37750*/  PRMT R8, R0, 0x7610, R8 ;  /* 0x0000761000087816 */ /* 0x000fce0000000008 */
.L_x_12647:
[----:B------:R-:W-:Y:S05]  /*37760*/  BSYNC B0 ;  /* 0x0000000000007941 */ /* 0x000fea0003800000 */
.L_x_12646:
[----:B------:R-:W-:Y:S01]  /*37770*/  STG.E.U8 desc[UR36][R16.64], R8 ;  /* 0x0000000810007986 */ /* 0x000fe2000c101124 */
[----:B------:R-:W-:Y:S05]  /*37780*/  EXIT ;  /* 0x000000000000794d */ /* 0x000fea0003800000 */
.L_x_12644:
        /* <DEDUP_REMOVED lines=21> */
.L_x_12651:
[----:B------:R-:W-:-:S04]  /*378e0*/  LOP3.LUT R2, R3, 0x80000000, RZ, 0xc0, !PT ;  /* 0x8000000003027812 */ /* 0x000fc800078ec0ff */
[----:B------:R-:W-:-:S04]  /*378f0*/  SHF.R.U32.HI R3, RZ, 0x18, R2 ;  /* 0x00000018ff037819 */ /* 0x000fc80000011602 */
[----:B------:R-:W-:-:S04]  /*37900*/  LOP3.LUT R0, R0, R3, RZ, 0xfc, !PT ;  /* 0x0000000300007212 */ /* 0x000fc800078efcff */
[----:B------:R-:W-:-:S07]  /*37910*/  PRMT R8, R0, 0x7610, R8 ;  /* 0x0000761000087816 */ /* 0x000fce0000000008 */
.L_x_12650:
[----:B------:R-:W-:Y:S05]  /*37920*/  BSYNC B0 ;  /* 0x0000000000007941 */ /* 0x000fea0003800000 */
.L_x_12649:
[----:B------:R-:W-:Y:S01]  /*37930*/  STG.E.U8 desc[UR36][R16.64], R8 ;  /* 0x0000000810007986 */ /* 0x000fe2000c101124 */
[----:B------:R-:W-:Y:S05]  /*37940*/  EXIT ;  /* 0x000000000000794d */ /* 0x000fea0003800000 */
.L_x_12643:
        /* <DEDUP_REMOVED lines=8> */
[----:B----4-:R-:W0:Y:S01]  /*379d0*/  F2F.F32.F64 R4, R12 ;  /* 0x0000000c00047310 */ /* 0x010e220000301000 */
        /* <DEDUP_REMOVED lines=17> */
.L_x_12626:
[----:B------:R-:W-:Y:S01]  /*37af0*/  MOV R0, 0x0 ;  /* 0x0000000000007802 */ /* 0x000fe20000000f00 */
[----:B------:R-:W-:Y:S01]  /*37b00*/  ULDC.64 UR4, c[0x4][0x158] ;  /* 0x0100560000047ab9 */ /* 0x000fe20000000a00 */
[----:B------:R-:W-:Y:S01]  /*37b10*/  ULDC.64 UR6, c[0x4][0x10] ;  /* 0x0100040000067ab9 */ /* 0x000fe20000000a00 */
[----:B----4-:R-:W-:Y:S01]  /*37b20*/  IMAD.U32 R4, RZ, RZ, UR4 ;  /* 0x00000004ff047e24 */ /* 0x010fe2000f8e00ff */
        /* <DEDUP_REMOVED lines=12> */
.L_x_12654:
[----:B------:R-:W-:Y:S05]  /*37bf0*/  EXIT ;  /* 0x000000000000794d */ /* 0x000fea0003800000 */
.L_x_12653:
[----:B------:R-:W0:Y:S02]  /*37c00*/  F2I.U64.F64.TRUNC R12, R12 ;  /* 0x0000000c000c7311 */ /* 0x000e24000030d800 */
[----:B0-----:R-:W-:Y:S01]  /*37c10*/  STG.E.64 desc[UR36][R16.64], R12 ;  /* 0x0000000c10007986 */ /* 0x001fe2000c101b24 */
[----:B------:R-:W-:Y:S05]  /*37c20*/  EXIT ;  /* 0x000000000000794d */ /* 0x000fea0003800000 */
.L_x_12652:
[----:B------:R-:W0:Y:S02]  /*37c30*/  F2I.U32.F64.TRUNC R13, R12 ;  /* 0x0000000c000d7311 */ /* 0x000e24000030d000 */
[----:B0-----:R-:W-:Y:S01]  /*37c40*/  STG.E desc[UR36][R16.64], R13 ;  /* 0x0000000d10007986 */ /* 0x001fe2000c101924 */
[----:B------:R-:W-:Y:S05]  /*37c50*/  EXIT ;  /* 0x000000000000794d */ /* 0x000fea0003800000 */
        .weak           $__internal_14_$__cuda_sm20_div_rn_f64_full
        .type           $__internal_14_$__cuda_sm20_div_rn_f64_full,@function
        .size           $__internal_14_$__cuda_sm20_div_rn_f64_full,($__internal_15_$__cuda_sm20_dsqrt_rn_f64_mediumpath_v1 - $__internal_14_$__cuda_sm20_div_rn_f64_full)
$__internal_14_$__cuda_sm20_div_rn_f64_full:
[C---:B------:R-:W-:Y:S01]  /*37c60*/  FSETP.GEU.AND P0, PT, |R9|.reuse, 1.469367938527859385e-39, PT ;  /* 0x001000000900780b */ /* 0x040fe20003f0e200 */
[----:B------:R-:W-:Y:S01]  /*37c70*/  IMAD.MOV.U32 R33, RZ, RZ, R3 ;  /* 0x000000ffff217224 */ /* 0x000fe200078e0003 */
[C---:B------:R-:W-:Y:S01]  /*37c80*/  LOP3.LUT R10, R9.reuse, 0x800fffff, RZ, 0xc0, !PT ;  /* 0x800fffff090a7812 */ /* 0x040fe200078ec0ff */
[----:B------:R-:W-:Y:S01]  /*37c90*/  IMAD.MOV.U32 R6, RZ, RZ, 0x1 ;  /* 0x00000001ff067424 */ /* 0x000fe200078e00ff */
[----:B------:R-:W-:Y:S01]  /*37ca0*/  LOP3.LUT R5, R9, 0x7ff00000, RZ, 0xc0, !PT ;  /* 0x7ff0000009057812 */ /* 0x000fe200078ec0ff */
[----:B------:R-:W-:Y:S01]  /*37cb0*/  IMAD.MOV.U32 R32, RZ, RZ, R4 ;  /* 0x000000ffff207224 */ /* 0x000fe200078e0004 */
[----:B------:R-:W-:Y:S01]  /*37cc0*/  LOP3.LUT R11, R10, 0x3ff00000, RZ, 0xfc, !PT ;  /* 0x3ff000000a0b7812 */ /* 0x000fe200078efcff */
[----:B------:R-:W-:Y:S01]  /*37cd0*/  IMAD.MOV.U32 R10, RZ, RZ, R8 ;  /* 0x000000ffff0a7224 */ /* 0x000fe200078e0008 */
[C---:B------:R-:W-:Y:S01]  /*37ce0*/  FSETP.GEU.AND P1, PT, |R33|.reuse, 1.469367938527859385e-39, PT ;  /* 0x001000002100780b */ /* 0x040fe20003f2e200 */
[----:B------:R-:W-:Y:S01]  /*37cf0*/  IMAD.MOV.U32 R34, RZ, RZ, R32 ;  /* 0x000000ffff227224 */ /* 0x000fe200078e0020 */
[----:B------:R-:W-:Y:S01]  /*37d00*/  LOP3.LUT R3, R33, 0x7ff00000, RZ, 0xc0, !PT ;  /* 0x7ff0000021037812 */ /* 0x000fe200078ec0ff */
[----:B------:R-:W-:Y:S01]  /*37d10*/  BSSY B0, `(.L_x_12655) ;  /* 0x0000053000007945 */ /* 0x000fe20003800000 */
[----:B------:R-:W-:Y:S01]  /*37d20*/  MOV R46, 0x1ca00000 ;  /* 0x1ca00000002e7802 */ /* 0x000fe20000000f00 */
[----:B------:R-:W-:Y:S01]  /*37d30*/  @!P0 DMUL R10, R8, 8.98846567431157953865e+307 ;  /* 0x7fe00000080a8828 */ /* 0x000fe20000000000 */
[----:B------:R-:W-:-:S05]  /*37d40*/  ISETP.GE.U32.AND P3, PT, R3, R5, PT ;  /* 0x000000050300720c */ /* 0x000fca0003f66070 */
[----:B------:R-:W0:Y:S02]  /*37d50*/  MUFU.RCP64H R7, R11 ;  /* 0x0000000b00077308 */ /* 0x000e240000001800 */
[----:B------:R-:W-:Y:S01]  /*37d60*/  @!P1 LOP3.LUT R4, R9, 0x7ff00000, RZ, 0xc0, !PT ;  /* 0x7ff0000009049812 */ /* 0x000fe200078ec0ff */
[----:B------:R-:W-:Y:S01]  /*37d70*/  @!P1 IMAD.MOV.U32 R38, RZ, RZ, RZ ;  /* 0x000000ffff269224 */ /* 0x000fe200078e00ff */
[----:B------:R-:W-:Y:S02]  /*37d80*/  @!P0 LOP3.LUT R5, R11, 0x7ff00000, RZ, 0xc0, !PT ;  /* 0x7ff000000b058812 */ /* 0x000fe400078ec0ff */
[----:B------:R-:W-:-:S04]  /*37d90*/  @!P1 ISETP.GE.U32.AND P2, PT, R3, R4, PT ;  /* 0x000000040300920c */ /* 0x000fc80003f46070 */
[----:B------:R-:W-:-:S04]  /*37da0*/  @!P1 SEL R4, R46, 0x63400000, !P2 ;  /* 0x634000002e049807 */ /* 0x000fc80005000000 */
[----:B------:R-:W-:Y:S01]  /*37db0*/  @!P1 LOP3.LUT R4, R4, 0x80000000, R33, 0xf8, !PT ;  /* 0x8000000004049812 */ /* 0x000fe200078ef821 */
[----:B0-----:R-:W-:-:S03]  /*37dc0*/  DFMA R36, R6, -R10, 1 ;  /* 0x3ff000000624742b */ /* 0x001fc6000000080a */
[----:B------:R-:W-:Y:S01]  /*37dd0*/  @!P1 LOP3.LUT R39, R4, 0x100000, RZ, 0xfc, !PT ;  /* 0x0010000004279812 */ /* 0x000fe200078efcff */
[----:B------:R-:W-:-:S04]  /*37de0*/  IMAD.MOV.U32 R4, RZ, RZ, R3 ;  /* 0x000000ffff047224 */ /* 0x000fc800078e0003 */
[----:B------:R-:W-:-:S08]  /*37df0*/  DFMA R36, R36, R36, R36 ;  /* 0x000000242424722b */ /* 0x000fd00000000024 */
[----:B------:R-:W-:Y:S01]  /*37e00*/  DFMA R36, R6, R36, R6 ;  /* 0x000000240624722b */ /* 0x000fe20000000006 */
[----:B------:R-:W-:-:S04]  /*37e10*/  SEL R6, R46, 0x63400000, !P3 ;  /* 0x634000002e067807 */ /* 0x000fc80005800000 */
[----:B------:R-:W-:-:S03]  /*37e20*/  LOP3.LUT R35, R6, 0x800fffff, R33, 0xf8, !PT ;  /* 0x800fffff06237812 */ /* 0x000fc600078ef821 */
[----:B------:R-:W-:-:S03]  /*37e30*/  DFMA R6, R36, -R10, 1 ;  /* 0x3ff000002406742b */ /* 0x000fc6000000080a */
[----:B------:R-:W-:-:S05]  /*37e40*/  @!P1 DFMA R34, R34, 2, -R38 ;  /* 0x400000002222982b */ /* 0x000fca0000000826 */
[----:B------:R-:W-:Y:S01]  /*37e50*/  DFMA R36, R36, R6, R36 ;  /* 0x000000062424722b */ /* 0x000fe20000000024 */
[----:B------:R-:W-:-:S04]  /*37e60*/  VIADD R7, R5, 0xffffffff ;  /* 0xffffffff05077836 */ /* 0x000fc80000000000 */
[----:B------:R-:W-:-:S03]  /*37e70*/  @!P1 LOP3.LUT R4, R35, 0x7ff00000, RZ, 0xc0, !PT ;  /* 0x7ff0000023049812 */ /* 0x000fc600078ec0ff */
[----:B------:R-:W-:Y:S02]  /*37e80*/  DMUL R38, R36, R34 ;  /* 0x0000002224267228 */ /* 0x000fe40000000000 */
[----:B------:R-:W-:-:S05]  /*37e90*/  VIADD R6, R4, 0xffffffff ;  /* 0xffffffff04067836 */ /* 0x000fca0000000000 */
[----:B------:R-:W-:Y:S01]  /*37ea0*/  ISETP.GT.U32.AND P0, PT, R6, 0x7feffffe, PT ;  /* 0x7feffffe0600780c */ /* 0x000fe20003f04070 */
[----:B------:R-:W-:-:S03]  /*37eb0*/  DFMA R40, R38, -R10, R34 ;  /* 0x8000000a2628722b */ /* 0x000fc60000000022 */
[----:B------:R-:W-:-:S05]  /*37ec0*/  ISETP.GT.U32.OR P0, PT, R7, 0x7feffffe, P0 ;  /* 0x7feffffe0700780c */ /* 0x000fca0000704470 */
[----:B------:R-:W-:-:S08]  /*37ed0*/  DFMA R6, R36, R40, R38 ;  /* 0x000000282406722b */ /* 0x000fd00000000026 */
[----:B------:R-:W-:Y:S05]  /*37ee0*/  @P0 BRA `(.L_x_12656) ;  /* 0x0000000000740947 */ /* 0x000fea0003800000 */
[----:B------:R-:W-:-:S04]  /*37ef0*/  LOP3.LUT R4, R9, 0x7ff00000, RZ, 0xc0, !PT ;  /* 0x7ff0000009047812 */ /* 0x000fc800078ec0ff */
[CC--:B------:R-:W-:Y:S02]  /*37f00*/  VIADDMNMX R5, R3.reuse, -R4.reuse, 0xb9600000, !PT ;  /* 0xb960000003057446 */ /* 0x0c0fe40007800904 */
[----:B------:R-:W-:Y:S01]  /*37f10*/  ISETP.GE.U32.AND P0, PT, R3, R4, PT ;  /* 0x000000040300720c */ /* 0x000fe20003f06070 */
[----:B------:R-:W-:Y:S01]  /*37f20*/  IMAD.MOV.U32 R4, RZ, RZ, RZ ;  /* 0x000000ffff047224 */ /* 0x000fe200078e00ff */
[----:B------:R-:W-:Y:S02]  /*37f30*/  VIMNMX R5, R5, 0x46a00000, PT ;  /* 0x46a0000005057848 */ /* 0x000fe40003fe0100 */
[----:B------:R-:W-:-:S05]  /*37f40*/  SEL R3, R46, 0x63400000, !P0 ;  /* 0x634000002e037807 */ /* 0x000fca0004000000 */
[----:B------:R-:W-:-:S04]  /*37f50*/  IMAD.IADD R3, R5, 0x1, -R3 ;  /* 0x0000000105037824 */ /* 0x000fc800078e0a03 */
[----:B------:R-:W-:-:S06]  /*37f60*/  VIADD R5, R3, 0x7fe00000 ;  /* 0x7fe0000003057836 */ /* 0x000fcc0000000000 */
[----:B------:R-:W-:-:S10]  /*37f70*/  DMUL R36, R6, R4 ;  /* 0x0000000406247228 */ /* 0x000fd40000000000 */
[----:B------:R-:W-:-:S13]  /*37f80*/  FSETP.GTU.AND P0, PT, |R37|, 1.469367938527859385e-39, PT ;  /* 0x001000002500780b */ /* 0x000fda0003f0c200 */
[----:B------:R-:W-:Y:S05]  /*37f90*/  @P0 BRA `(.L_x_12657) ;  /* 0x0000000000a80947 */ /* 0x000fea0003800000 */
[----:B------:R-:W-:-:S06]  /*37fa0*/  DFMA R10, R6, -R10, R34 ;  /* 0x8000000a060a722b */ /* 0x000fcc0000000022 */
[----:B------:R-:W-:-:S04]  /*37fb0*/  MOV R10, RZ ;  /* 0x000000ff000a7202 */ /* 0x000fc80000000f00 */
[C---:B------:R-:W-:Y:S02]  /*37fc0*/  FSETP.NEU.AND P0, PT, R11.reuse, RZ, PT ;  /* 0x000000ff0b00720b */ /* 0x040fe40003f0d000 */
[----:B------:R-:W-:-:S04]  /*37fd0*/  LOP3.LUT R8, R11, 0x80000000, R9, 0x48, !PT ;  /* 0x800000000b087812 */ /* 0x000fc800078e4809 */
[----:B------:R-:W-:-:S07]  /*37fe0*/  LOP3.LUT R11, R8, R5, RZ, 0xfc, !PT ;  /* 0x00000005080b7212 */ /* 0x000fce00078efcff */
[----:B------:R-:W-:Y:S05]  /*37ff0*/  @!P0 BRA `(.L_x_12657) ;  /* 0x0000000000908947 */ /* 0x000fea0003800000 */
[----:B------:R-:W-:Y:S01]  /*38000*/  IMAD.MOV R5, RZ, RZ, -R3 ;  /* 0x000000ffff057224 */ /* 0x000fe200078e0a03 */
[----:B------:R-:W-:Y:S01]  /*38010*/  IADD3 R3, -R3, -0x43300000, RZ ;  /* 0xbcd0000003037810 */ /* 0x000fe20007ffe1ff */
[----:B------:R-:W-:-:S06]  /*38020*/  IMAD.MOV.U32 R4, RZ, RZ, RZ ;  /* 0x000000ffff047224 */ /* 0x000fcc00078e00ff */
[----:B------:R-:W-:Y:S02]  /*38030*/  DFMA R4, R36, -R4, R6 ;  /* 0x800000042404722b */ /* 0x000fe40000000006 */
[----:B------:R-:W-:-:S08]  /*38040*/  DMUL.RP R6, R6, R10 ;  /* 0x0000000a06067228 */ /* 0x000fd00000008000 */
[----:B------:R-:W-:Y:S02]  /*38050*/  FSETP.NEU.AND P0, PT, |R5|, R3, PT ;  /* 0x000000030500720b */ /* 0x000fe40003f0d200 */
[----:B------:R-:W-:Y:S02]  /*38060*/  LOP3.LUT R8, R7, R8, RZ, 0x3c, !PT ;  /* 0x0000000807087212 */ /* 0x000fe400078e3cff */
[----:B------:R-:W-:Y:S02]  /*38070*/  FSEL R3, R6, R36, !P0 ;  /* 0x0000002406037208 */ /* 0x000fe40004000000 */
[----:B------:R-:W-:-:S03]  /*38080*/  FSEL R8, R8, R37, !P0 ;  /* 0x0000002508087208 */ /* 0x000fc60004000000 */
[----:B------:R-:W-:Y:S02]  /*38090*/  IMAD.MOV.U32 R36, RZ, RZ, R3 ;  /* 0x000000ffff247224 */ /* 0x000fe400078e0003 */
[----:B------:R-:W-:Y:S01]  /*380a0*/  IMAD.MOV.U32 R37, RZ, RZ, R8 ;  /* 0x000000ffff257224 */ /* 0x000fe200078e0008 */
[----:B------:R-:W-:Y:S06]  /*380b0*/  BRA `(.L_x_12657) ;  /* 0x0000000000607947 */ /* 0x000fec0003800000 */
.L_x_12656:
[----:B------:R-:W-:-:S14]  /*380c0*/  DSETP.NAN.AND P0, PT, R32, R32, PT ;  /* 0x000000202000722a */ /* 0x000fdc0003f08000 */
[----:B------:R-:W-:Y:S05]  /*380d0*/  @P0 BRA `(.L_x_12658) ;  /* 0x00000000004c0947 */ /* 0x000fea0003800000 */
[----:B------:R-:W-:-:S14]  /*380e0*/  DSETP.NAN.AND P0, PT, R8, R8, PT ;  /* 0x000000080800722a */ /* 0x000fdc0003f08000 */
[----:B------:R-:W-:Y:S05]  /*380f0*/  @P0 BRA `(.L_x_12659) ;  /* 0x0000000000340947 */ /* 0x000fea0003800000 */
[----:B------:R-:W-:Y:S01]  /*38100*/  ISETP.NE.AND P0, PT, R4, R5, PT ;  /* 0x000000050400720c */ /* 0x000fe20003f05270 */
[----:B------:R-:W-:Y:S02]  /*38110*/  IMAD.MOV.U32 R36, RZ, RZ, 0x0 ;  /* 0x00000000ff247424 */ /* 0x000fe400078e00ff */
[----:B------:R-:W-:-:S10]  /*38120*/  IMAD.MOV.U32 R37, RZ, RZ, -0x80000 ;  /* 0xfff80000ff257424 */ /* 0x000fd400078e00ff */
[----:B------:R-:W-:Y:S05]  /*38130*/  @!P0 BRA `(.L_x_12657) ;  /* 0x0000000000408947 */ /* 0x000fea0003800000 */
[----:B------:R-:W-:Y:S02]  /*38140*/  ISETP.NE.AND P0, PT, R4, 0x7ff00000, PT ;  /* 0x7ff000000400780c */ /* 0x000fe40003f05270 */
[----:B------:R-:W-:Y:S02]  /*38150*/  LOP3.LUT R8, R33, 0x80000000, R9, 0x48, !PT ;  /* 0x8000000021087812 */ /* 0x000fe400078e4809 */
[----:B------:R-:W-:-:S13]  /*38160*/  ISETP.EQ.OR P0, PT, R5, RZ, !P0 ;  /* 0x000000ff0500720c */ /* 0x000fda0004702670 */
[----:B------:R-:W-:Y:S01]  /*38170*/  @P0 LOP3.LUT R3, R8, 0x7ff00000, RZ, 0xfc, !PT ;  /* 0x7ff0000008030812 */ /* 0x000fe200078efcff */
[----:B------:R-:W-:Y:S01]  /*38180*/  @!P0 IMAD.MOV.U32 R36, RZ, RZ, RZ ;  /* 0x000000ffff248224 */ /* 0x000fe200078e00ff */
[----:B------:R-:W-:Y:S01]  /*38190*/  @P0 MOV R36, RZ ;  /* 0x000000ff00240202 */ /* 0x000fe20000000f00 */
[----:B------:R-:W-:Y:S02]  /*381a0*/  @!P0 IMAD.MOV.U32 R37, RZ, RZ, R8 ;  /* 0x000000ffff258224 */ /* 0x000fe400078e0008 */
[----:B------:R-:W-:Y:S01]  /*381b0*/  @P0 IMAD.MOV.U32 R37, RZ, RZ, R3 ;  /* 0x000000ffff250224 */ /* 0x000fe200078e0003 */
[----:B------:R-:W-:Y:S06]  /*381c0*/  BRA `(.L_x_12657) ;  /* 0x00000000001c7947 */ /* 0x000fec0003800000 */
.L_x_12659:
[----:B------:R-:W-:Y:S01]  /*381d0*/  LOP3.LUT R3, R9, 0x80000, RZ, 0xfc, !PT ;  /* 0x0008000009037812 */ /* 0x000fe200078efcff */
[----:B------:R-:W-:-:S04]  /*381e0*/  IMAD.MOV.U32 R36, RZ, RZ, R8 ;  /* 0x000000ffff247224 */ /* 0x000fc800078e0008 */
[----:B------:R-:W-:Y:S01]  /*381f0*/  IMAD.MOV.U32 R37, RZ, RZ, R3 ;  /* 0x000000ffff257224 */ /* 0x000fe200078e0003 */
[----:B------:R-:W-:Y:S06]  /*38200*/  BRA `(.L_x_12657) ;  /* 0x00000000000c7947 */ /* 0x000fec0003800000 */
.L_x_12658:
[----:B------:R-:W-:Y:S01]  /*38210*/  LOP3.LUT R3, R33, 0x80000, RZ, 0xfc, !PT ;  /* 0x0008000021037812 */ /* 0x000fe200078efcff */
[----:B------:R-:W-:-:S04]  /*38220*/  IMAD.MOV.U32 R36, RZ, RZ, R32 ;  /* 0x000000ffff247224 */ /* 0x000fc800078e0020 */
[----:B------:R-:W-:-:S07]  /*38230*/  IMAD.MOV.U32 R37, RZ, RZ, R3 ;  /* 0x000000ffff257224 */ /* 0x000fce00078e0003 */
.L_x_12657:
[----:B------:R-:W-:Y:S05]  /*38240*/  BSYNC B0 ;  /* 0x0000000000007941 */ /* 0x000fea0003800000 */
.L_x_12655:
[----:B------:R-:W-:Y:S01]  /*38250*/  HFMA2.MMA R7, -RZ, RZ, 0, 0 ;  /* 0x00000000ff077435 */ /* 0x000fe200000001ff */
[----:B------:R-:W-:Y:S02]  /*38260*/  IMAD.MOV.U32 R6, RZ, RZ, R0 ;  /* 0x000000ffff067224 */ /* 0x000fe400078e0000 */
[----:B------:R-:W-:Y:S02]  /*38270*/  IMAD.MOV.U32 R4, RZ, RZ, R36 ;  /* 0x000000ffff047224 */ /* 0x000fe400078e0024 */
[----:B------:R-:W-:Y:S01]  /*38280*/  IMAD.MOV.U32 R5, RZ, RZ, R37 ;  /* 0x000000ffff057224 */ /* 0x000fe200078e0025 */
[----:B------:R-:W-:Y:S06]  /*38290*/  RET.REL.NODEC R6 `(_ZN2at6native18elementwise_kernelILi128ELi4EZNS0_15gpu_kernel_implIZZZNS0_16asin_kernel_cudaERNS_18TensorIteratorBaseEENKUlvE_clEvENKUlvE_clEvEUlN3c107complexIdEEE_EEvS4_RKT_EUliE_EEviT1_) ;  /* 0xfffffc7c06587950 */ /* 0x000fec0003c3ffff */
        .weak           $__internal_15_$__cuda_sm20_dsqrt_rn_f64_mediumpath_v1
        .type           $__internal_15_$__cuda_sm20_dsqrt_rn_f64_mediumpath_v1,@function
        .size           $__internal_15_$__cuda_sm20_dsqrt_rn_f64_mediumpath_v1,(.L_x_20811 - $__internal_15_$__cuda_sm20_dsqrt_rn_f64_mediumpath_v1)
$__internal_15_$__cuda_sm20_dsqrt_rn_f64_mediumpath_v1:
[----:B------:R-:W-:Y:S01]  /*382a0*/  ISETP.GE.U32.AND P0, PT, R32, -0x3400000, PT ;  /* 0xfcc000002000780c */ /* 0x000fe20003f06070 */
[----:B------:R-:W-:Y:S01]  /*382b0*/  BSSY B0, `(.L_x_12660) ;  /* 0x0000028000007945 */ /* 0x000fe20003800000 */
[----:B------:R-:W-:Y:S02]  /*382c0*/  IMAD.MOV.U32 R9, RZ, RZ, R7 ;  /* 0x000000ffff097224 */ /* 0x000fe400078e0007 */
[----:B------:R-:W-:Y:S02]  /*382d0*/  IMAD.MOV.U32 R7, RZ, RZ, R5 ;  /* 0x000000ffff077224 */ /* 0x000fe400078e0005 */
[----:B------:R-:W-:Y:S02]  /*382e0*/  IMAD.MOV.U32 R5, RZ, RZ, R11 ;  /* 0x000000ffff057224 */ /* 0x000fe400078e000b */
[----:B------:R-:W-:Y:S02]  /*382f0*/  IMAD.MOV.U32 R32, RZ, RZ, R0 ;  /* 0x000000ffff207224 */ /* 0x000fe400078e0000 */
[----:B------:R-:W-:-:S03]  /*38300*/  IMAD.MOV.U32 R33, RZ, RZ, R3 ;  /* 0x000000ffff217224 */ /* 0x000fc600078e0003 */
[----:B------:R-:W-:Y:S05]  /*38310*/  @!P0 BRA `(.L_x_12661) ;  /* 0x0000000000208947 */ /* 0x000fea0003800000 */
[----:B------:R-:W-:-:S10]  /*38320*/  DFMA.RM R4, R6, R4, R32 ;  /* 0x000000040604722b */ /* 0x000fd40000004020 */
[----:B------:R-:W-:-:S05]  /*38330*/  IADD3 R6, P0, R4, 0x1, RZ ;  /* 0x0000000104067810 */ /* 0x000fca0007f1e0ff */
[----:B------:R-:W-:-:S06]  /*38340*/  IMAD.X R7, RZ, RZ, R5, P0 ;  /* 0x000000ffff077224 */ /* 0x000fcc00000e0605 */
[----:B------:R-:W-:-:S08]  /*38350*/  DFMA.RP R8, -R4, R6, R8 ;  /* 0x000000060408722b */ /* 0x000fd00000008108 */
[----:B------:R-:W-:-:S06]  /*38360*/  DSETP.GT.AND P0, PT, R8, RZ, PT ;  /* 0x000000ff0800722a */ /* 0x000fcc0003f04000 */
[----:B------:R-:W-:Y:S02]  /*38370*/  FSEL R4, R6, R4, P0 ;  /* 0x0000000406047208 */ /* 0x000fe40000000000 */
[----:B------:R-:W-:Y:S01]  /*38380*/  FSEL R5, R7, R5, P0 ;  /* 0x0000000507057208 */ /* 0x000fe20000000000 */
[----:B------:R-:W-:Y:S06]  /*38390*/  BRA `(.L_x_12662) ;  /* 0x0000000000647947 */ /* 0x000fec0003800000 */
.L_x_12661:
[----:B------:R-:W-:-:S14]  /*383a0*/  DSETP.NE.AND P0, PT, R8, RZ, PT ;  /* 0x000000ff0800722a */ /* 0x000fdc0003f05000 */
[----:B------:R-:W-:Y:S05]  /*383b0*/  @!P0 BRA `(.L_x_12663) ;  /* 0x0000000000588947 */ /* 0x000fea0003800000 */
[----:B------:R-:W-:-:S13]  /*383c0*/  ISETP.GE.AND P0, PT, R9, RZ, PT ;  /* 0x000000ff0900720c */ /* 0x000fda0003f06270 */
[----:B------:R-:W-:Y:S02]  /*383d0*/  @!P0 IMAD.MOV.U32 R4, RZ, RZ, 0x0 ;  /* 0x00000000ff048424 */ /* 0x000fe400078e00ff */
[----:B------:R-:W-:Y:S01]  /*383e0*/  @!P0 IMAD.MOV.U32 R5, RZ, RZ, -0x80000 ;  /* 0xfff80000ff058424 */ /* 0x000fe200078e00ff */
[----:B------:R-:W-:Y:S06]  /*383f0*/  @!P0 BRA `(.L_x_12662) ;  /* 0x00000000004c8947 */ /* 0x000fec0003800000 */
[----:B------:R-:W-:-:S13]  /*38400*/  ISETP.GT.AND P0, PT, R9, 0x7fefffff, PT ;  /* 0x7fefffff0900780c */ /* 0x000fda0003f04270 */
[----:B------:R-:W-:Y:S05]  /*38410*/  @P0 BRA `(.L_x_12663) ;  /* 0x0000000000400947 */ /* 0x000fea0003800000 */
[----:B------:R-:W-:Y:S01]  /*38420*/  DMUL R8, R8, 8.11296384146066816958e+31 ;  /* 0x4690000008087828 */ /* 0x000fe20000000000 */
[----:B------:R-:W-:Y:S01]  /*38430*/  MOV R4, RZ ;  /* 0x000000ff00047202 */ /* 0x000fe20000000f00 */
[----:B------:R-:W-:Y:S02]  /*38440*/  IMAD.MOV.U32 R32, RZ, RZ, 0x0 ;  /* 0x00000000ff207424 */ /* 0x000fe400078e00ff */
[----:B------:R-:W-:Y:S02]  /*38450*/  IMAD.MOV.U32 R33, RZ, RZ, 0x3fd80000 ;  /* 0x3fd80000ff217424 */ /* 0x000fe400078e00ff */
[----:B------:R-:W0:Y:S02]  /*38460*/  MUFU.RSQ64H R5, R9 ;  /* 0x0000000900057308 */ /* 0x000e240000001c00 */
[----:B0-----:R-:W-:-:S08]  /*38470*/  DMUL R6, R4, R4 ;  /* 0x0000000404067228 */ /* 0x001fd00000000000 */
[----:B------:R-:W-:-:S08]  /*38480*/  DFMA R6, R8, -R6, 1 ;  /* 0x3ff000000806742b */ /* 0x000fd00000000806 */
[----:B------:R-:W-:Y:S02]  /*38490*/  DFMA R32, R6, R32, 0.5 ;  /* 0x3fe000000620742b */ /* 0x000fe40000000020 */
[----:B------:R-:W-:-:S08]  /*384a0*/  DMUL R6, R4, R6 ;  /* 0x0000000604067228 */ /* 0x000fd00000000000 */
[----:B------:R-:W-:-:S08]  /*384b0*/  DFMA R6, R32, R6, R4 ;  /* 0x000000062006722b */ /* 0x000fd00000000004 */
[----:B------:R-:W-:Y:S02]  /*384c0*/  DMUL R4, R8, R6 ;  /* 0x0000000608047228 */ /* 0x000fe40000000000 */
[----:B------:R-:W-:-:S06]  /*384d0*/  VIADD R7, R7, 0xfff00000 ;  /* 0xfff0000007077836 */ /* 0x000fcc0000000000 */
[----:B------:R-:W-:-:S08]  /*384e0*/  DFMA R32, R4, -R4, R8 ;  /* 0x800000040420722b */ /* 0x000fd00000000008 */
[----:B------:R-:W-:-:S10]  /*384f0*/  DFMA R4, R6, R32, R4 ;  /* 0x000000200604722b */ /* 0x000fd40000000004 */
[----:B------:R-:W-:Y:S01]  /*38500*/  VIADD R5, R5, 0xfcb00000 ;  /* 0xfcb0000005057836 */ /* 0x000fe20000000000 */
[----:B------:R-:W-:Y:S06]  /*38510*/  BRA `(.L_x_12662) ;  /* 0x0000000000047947 */ /* 0x000fec0003800000 */
.L_x_12663:
[----:B------:R-:W-:-:S11]  /*38520*/  DADD R4, R8, R8 ;  /* 0x0000000008047229 */ /* 0x000fd60000000008 */
.L_x_12662:
[----:B------:R-:W-:Y:S05]  /*38530*/  BSYNC B0 ;  /* 0x0000000000007941 */ /* 0x000fea0003800000 */
.L_x_12660:
[----:B------:R-:W-:Y:S02]  /*38540*/  IMAD.MOV.U32 R11, RZ, RZ, 0x0 ;  /* 0x00000000ff0b7424 */ /* 0x000fe400078e00ff */
[----:B------:R-:W-:Y:S02]  /*38550*/  IMAD.MOV.U32 R8, RZ, RZ, R4 ;  /* 0x000000ffff087224 */ /* 0x000fe400078e0004 */
[----:B------:R-:W-:Y:S01]  /*38560*/  IMAD.MOV.U32 R9, RZ, RZ, R5 ;  /* 0x000000ffff097224 */ /* 0x000fe200078e0005 */
[----:B------:R-:W-:Y:S06]  /*38570*/  RET.REL.NODEC R10 `(_ZN2at6native18elementwise_kernelILi128ELi4EZNS0_15gpu_kernel_implIZZZNS0_16asin_kernel_cudaERNS_18TensorIteratorBaseEENKUlvE_clEvENKUlvE_clEvEUlN3c107complexIdEEE_EEvS4_RKT_EUliE_EEviT1_) ;  /* 0xfffffc780aa07950 */ /* 0x000fec0003c3ffff */
.L_x_12664:
        /* <DEDUP_REMOVED lines=16> */
.L_x_20811:


//--------------------- .text._ZN2at6native27unrolled_elementwise_kernelIZZZNS0_16asin_kernel_cudaERNS_18TensorIteratorBaseEENKUlvE_clEvENKUlvE_clEvEUlN3c107complexIdEEE_St5arrayIPcLm2EELi4E23TrivialOffsetCalculatorILi1EjESE_NS0_6memory12LoadWithCastILi1EEENSF_13StoreWithCastILi1EEEEEviT_T0_T2_T3_T4_T5_ --------------------------
	.section	.text._ZN2at6native27unrolled_elementwise_kernelIZZZNS0_16asin_kernel_cudaERNS_18TensorIteratorBaseEENKUlvE_clEvENKUlvE_clEvEUlN3c107complexIdEEE_St5arrayIPcLm2EELi4E23TrivialOffsetCalculatorILi1EjESE_NS0_6memory12LoadWithCastILi1EEENSF_13StoreWithCastILi1EEEEEviT_T0_T2_T3_T4_T5_,"ax",@progbits
	.align	128
        .global         _ZN2at6native27unrolled_elementwise_kernelIZZZNS0_16asin_kernel_cudaERNS_18TensorIteratorBaseEENKUlvE_clEvENKUlvE_clEvEUlN3c107complexIdEEE_St5arrayIPcLm2EELi4E23TrivialOffsetCalculatorILi1EjESE_NS0_6memory12LoadWithCastILi1EEENSF_13StoreWithCastILi1EEEEEviT_T0_T2_T3_T4_T5_
        .type           _ZN2at6native27unrolled_elementwise_kernelIZZZNS0_16asin_kernel_cudaERNS_18TensorIteratorBaseEENKUlvE_clEvENKUlvE_clEvEUlN3c107complexIdEEE_St5arrayIPcLm2EELi4E23TrivialOffsetCalculatorILi1EjESE_NS0_6memory12LoadWithCastILi1EEENSF_13StoreWithCastILi1EEEEEviT_T0_T2_T3_T4_T5_,@function
        .size           _ZN2at6native27unrolled_elementwise_kernelIZZZNS0_16asin_kernel_cudaERNS_18TensorIteratorBaseEENKUlvE_clEvENKUlvE_clEvEUlN3c107complexIdEEE_St5arrayIPcLm2EELi4E23TrivialOffsetCalculatorILi1EjESE_NS0_6memory12LoadWithCastILi1EEENSF_13StoreWithCastILi1EEEEEviT_T0_T2_T3_T4_T5_,(.L_x_20813 - _ZN2at6native27unrolled_elementwise_kernelIZZZNS0_16asin_kernel_cudaERNS_18TensorIteratorBaseEENKUlvE_clEvENKUlvE_clEvEUlN3c107complexIdEEE_St5arrayIPcLm2EELi4E23TrivialOffsetCalculatorILi1EjESE_NS0_6memory12LoadWithCastILi1EEENSF_13StoreWithCastILi1EEEEEviT_T0_T2_T3_T4_T5_)
        .other          _ZN2at6native27unrolled_elementwise_kernelIZZZNS0_16asin_kernel_cudaERNS_18TensorIteratorBaseEENKUlvE_clEvENKUlvE_clEvEUlN3c107complexIdEEE_St5arrayIPcLm2EELi4E23TrivialOffsetCalculatorILi1EjESE_NS0_6memory12LoadWithCastILi1EEENSF_13StoreWithCastILi1EEEEEviT_T0_T2_T3_T4_T5_,@"STO_CUDA_ENTRY STV_DEFAULT"
_ZN2at6native27unrolled_elementwise_kernelIZZZNS0_16asin_kernel_cudaERNS_18TensorIteratorBaseEENKUlvE_clEvENKUlvE_clEvEUlN3c107complexIdEEE_St5arrayIPcLm2EELi4E23TrivialOffsetCalculatorILi1EjESE_NS0_6memory12LoadWithCastILi1EEENSF_13StoreWithCastILi1EEEEEviT_T0_T2_T3_T4_T5_:
.text._ZN2at6native27unrolled_elementwise_kernelIZZZNS0_16asin_kernel_cudaERNS_18TensorIteratorBaseEENKUlvE_clEvENKUlvE_clEvEUlN3c107complexIdEEE_St5arrayIPcLm2EELi4E23TrivialOffsetCalculatorILi1EjESE_NS0_6memory12LoadWithCastILi1EEENSF_13StoreWithCastILi1EEEEEviT_T0_T2_T3_T4_T5_:
        /* <DEDUP_REMOVED lines=8> */
[----:B------:R-:W-:Y:S01]  /*0080*/  CS2R R16, SRZ ;  /* 0x0000000000107805 */ /* 0x000fe2000001ff00 */
        /* <DEDUP_REMOVED lines=27> */
.L_x_12670:
[----:B------:R-:W2:Y:S01]  /*0240*/  LDG.E.U8 R2, desc[UR36][R2.64] ;  /* 0x0000002402027981 */ /* 0x000ea2000c1e1100 */
[----:B------:R-:W-:Y:S01]  /*0250*/  CS2R R18, SRZ ;  /* 0x0000000000127805 */ /* 0x000fe2000001ff00 */
[----:B--2---:R0:W1:Y:S01]  /*0260*/  I2F.F64.U16 R16, R2 ;  /* 0x0000000200107312 */ /* 0x0040620000101800 */
[----:B------:R-:W-:Y:S05]  /*0270*/  BRA `(.L_x_12672) ;  /* 0x0000000c00c87947 */ /* 0x000fea0003800000 */
.L_x_12669:
        /* <DEDUP_REMOVED lines=10> */
.L_x_12674:
[----:B------:R-:W2:Y:S01]  /*0320*/  LDG.E R2, desc[UR36][R2.64] ;  /* 0x0000002402027981 */ /* 0x000ea2000c1e1900 */
[----:B------:R-:W-:Y:S01]  /*0330*/  CS2R R18, SRZ ;  /* 0x0000000000127805 */ /* 0x000fe2000001ff00 */
[----:B--2---:R1:W2:Y:S01]  /*0340*/  I2F.F64 R16, R2 ;  /* 0x0000000200107312 */ /* 0x0042a20000201c00 */
[----:B------:R-:W-:Y:S05]  /*0350*/  BRA `(.L_x_12672) ;  /* 0x0000000c00907947 */ /* 0x000fea0003800000 */
.L_x_12673:
[----:B------:R-:W2:Y:S01]  /*0360*/  LDG.E.U16 R2, desc[UR36][R2.64] ;  /* 0x0000002402027981 */ /* 0x000ea2000c1e1500 */
[----:B------:R-:W-:Y:S01]  /*0370*/  CS2R R18, SRZ ;  /* 0x0000000000127805 */ /* 0x000fe2000001ff00 */
[----:B--2---:R3:W4:Y:S01]  /*0380*/  I2F.F64.S16 R16, R2 ;  /* 0x0000000200107312 */ /* 0x0047220000101c00 */
[----:B------:R-:W-:Y:S05]  /*0390*/  BRA `(.L_x_12672) ;  /* 0x0000000c00807947 */ /* 0x000fea0003800000 */
.L_x_12668:
        /* <DEDUP_REMOVED lines=11> */
.L_x_12676:
[----:B------:R-:W2:Y:S01]  /*0450*/  LDG.E.U16 R0, desc[UR36][R2.64] ;  /* 0x0000002402007981 */ /* 0x000ea2000c1e1500 */
[----:B------:R-:W-:Y:S01]  /*0460*/  CS2R R18, SRZ ;  /* 0x0000000000127805 */ /* 0x000fe2000001ff00 */
[----:B--2---:R-:W-:-:S05]  /*0470*/  HADD2.F32 R0, -RZ, R0.H0_H0 ;  /* 0x20000000ff007230 */ /* 0x004fca0000004100 */
[----:B------:R-:W-:-:S04]  /*0480*/  FMUL.FTZ R0, R0, 1 ;  /* 0x3f80000000007820 */ /* 0x000fc80000410000 */
[----:B------:R0:W1:Y:S01]  /*0490*/  F2F.F64.F32 R16, R0 ;  /* 0x0000000000107310 */ /* 0x0000620000201800 */
[----:B------:R-:W-:Y:S05]  /*04a0*/  BRA `(.L_x_12672) ;  /* 0x0000000c003c7947 */ /* 0x000fea0003800000 */
.L_x_12675:
        /* <DEDUP_REMOVED lines=12> */
.L_x_12678:
        /* <DEDUP_REMOVED lines=8> */
.L_x_12677:
[----:B------:R0:W5:Y:S01]  /*05f0*/  LDG.E.64 R16, desc[UR36][R2.64] ;  /* 0x0000002402107981 */ /* 0x000162000c1e1b00 */
[----:B------:R-:W-:Y:S01]  /*0600*/  CS2R R18, SRZ ;  /* 0x0000000000127805 */ /* 0x000fe2000001ff00 */
[----:B------:R-:W-:Y:S06]  /*0610*/  BRA `(.L_x_12672) ;  /* 0x0000000800e07947 */ /* 0x000fec0003800000 */
.L_x_12667:
        /* <DEDUP_REMOVED lines=14> */
.L_x_12681:
[----:B------:R0:W5:Y:S01]  /*0700*/  LDG.E.128 R16, desc[UR36][R2.64] ;  /* 0x0000002402107981 */ /* 0x000162000c1e1d00 */
[----:B------:R-:W-:Y:S05]  /*0710*/  BRA `(.L_x_12672) ;  /* 0x0000000800a07947 */ /* 0x000fea0003800000 */
.L_x_12680:
        /* <DEDUP_REMOVED lines=29> */
.L_x_12683:
        /* <DEDUP_REMOVED lines=16> */
.L_x_12682:
[----:B------:R-:W2:Y:S01]  /*09f0*/  LDG.E.U16 R0, desc[UR36][R2.64] ;  /* 0x0000002402007981 */ /* 0x000ea2000c1e1500 */
[----:B------:R-:W-:Y:S01]  /*0a00*/  CS2R R18, SRZ ;  /* 0x0000000000127805 */ /* 0x000fe2000001ff00 */
[----:B--2---:R-:W-:-:S04]  /*0a10*/  IMAD.U32 R0, R0, 0x10000, RZ ;  /* 0x0001000000007824 */ /* 0x004fc800078e00ff */
[----:B------:R-:W-:-:S04]  /*0a20*/  FMUL.FTZ R0, R0, 1 ;  /* 0x3f80000000007820 */ /* 0x000fc80000410000 */
[----:B------:R0:W1:Y:S01]  /*0a30*/  F2F.F64.F32 R16, R0 ;  /* 0x0000000000107310 */ /* 0x0000620000201800 */
[----:B------:R-:W-:Y:S05]  /*0a40*/  BRA `(.L_x_12672) ;  /* 0x0000000400d47947 */ /* 0x000fea0003800000 */
.L_x_12679:
        /* <DEDUP_REMOVED lines=12> */
.L_x_12686:
        /* <DEDUP_REMOVED lines=21> */
.L_x_12690:
[----:B------:R-:W-:Y:S05]  /*0c60*/  BSYNC B1 ;  /* 0x0000000000017941 */ /* 0x000fea0003800000 */
.L_x_12689:
[----:B------:R-:W-:Y:S01]  /*0c70*/  LEA R3, R0, 0x3b800000, 0x17 ;  /* 0x3b80000000037811 */ /* 0x000fe200078eb8ff */
[----:B------:R-:W-:-:S05]  /*0c80*/  IMAD.SHL.U32 R0, R2, 0x100000, RZ ;  /* 0x0010000002007824 */ /* 0x000fca00078e00ff */
[----:B------:R-:W-:-:S07]  /*0c90*/  LOP3.LUT R0, R3, R0, R4, 0xfe, !PT ;  /* 0x0000000003007212 */ /* 0x000fce00078efe04 */
.L_x_12688:
[----:B------:R-:W-:Y:S05]  /*0ca0*/  BSYNC B0 ;  /* 0x0000000000007941 */ /* 0x000fea0003800000 */
.L_x_12687:
[----:B------:R-:W-:Y:S01]  /*0cb0*/  FMUL.FTZ R0, R0, 1 ;  /* 0x3f80000000007820 */ /* 0x000fe20000410000 */
[----:B------:R-:W-:-:S03]  /*0cc0*/  CS2R R18, SRZ ;  /* 0x0000000000127805 */ /* 0x000fc6000001ff00 */
[----:B------:R0:W1:Y:S01]  /*0cd0*/  F2F.F64.F32 R16, R0 ;  /* 0x0000000000107310 */ /* 0x0000620000201800 */
[----:B------:R-:W-:Y:S05]  /*0ce0*/  BRA `(.L_x_12672) ;  /* 0x00000004002c7947 */ /* 0x000fea0003800000 */
.L_x_12685:
        /* <DEDUP_REMOVED lines=21> */
.L_x_12694:
[----:B------:R-:W-:Y:S05]  /*0e40*/  BSYNC B1 ;  /* 0x0000000000017941 */ /* 0x000fea0003800000 */
.L_x_12693:
[----:B------:R-:W-:Y:S01]  /*0e50*/  LEA R3, R0, 0x37800000, 0x17 ;  /* 0x3780000000037811 */ /* 0x000fe200078eb8ff */
[----:B------:R-:W-:-:S05]  /*0e60*/  IMAD.SHL.U32 R0, R2, 0x200000, RZ ;  /* 0x0020000002007824 */ /* 0x000fca00078e00ff */
[----:B------:R-:W-:-:S07]  /*0e70*/  LOP3.LUT R0, R3, R0, R4, 0xfe, !PT ;  /* 0x0000000003007212 */ /* 0x000fce00078efe04 */
.L_x_12692:
[----:B------:R-:W-:Y:S05]  /*0e80*/  BSYNC B0 ;  /* 0x0000000000007941 */ /* 0x000fea0003800000 */
.L_x_12691:
[----:B------:R-:W-:Y:S01]  /*0e90*/  FMUL.FTZ R0, R0, 1 ;  /* 0x3f80000000007820 */ /* 0x000fe20000410000 */
[----:B------:R-:W-:-:S03]  /*0ea0*/  CS2R R18, SRZ ;  /* 0x0000000000127805 */ /* 0x000fc6000001ff00 */
[----:B------:R0:W1:Y:S01]  /*0eb0*/  F2F.F64.F32 R16, R0 ;  /* 0x0000000000107310 */ /* 0x0000620000201800 */
[----:B------:R-:W-:Y:S05]  /*0ec0*/  BRA `(.L_x_12672) ;  /* 0x0000000000b47947 */ /* 0x000fea0003800000 */
.L_x_12684:
        /* <DEDUP_REMOVED lines=14> */
.L_x_12698:
[----:B------:R-:W-:Y:S05]  /*0fb0*/  BSYNC B0 ;  /* 0x0000000000007941 */ /* 0x000fea0003800000 */
.L_x_12697:
[----:B------:R-:W-:Y:S01]  /*0fc0*/  FMUL.FTZ R0, R0, 1 ;  /* 0x3f80000000007820 */ /* 0x000fe20000410000 */
[----:B------:R-:W-:-:S03]  /*0fd0*/  CS2R R18, SRZ ;  /* 0x0000000000127805 */ /* 0x000fc6000001ff00 */
[----:B------:R0:W1:Y:S01]  /*0fe0*/  F2F.F64.F32 R16, R0 ;  /* 0x0000000000107310 */ /* 0x0000620000201800 */
[----:B------:R-:W-:Y:S05]  /*0ff0*/  BRA `(.L_x_12672) ;  /* 0x0000000000687947 */ /* 0x000fea0003800000 */
.L_x_12671:
        /* <DEDUP_REMOVED lines=16> */
.L_x_12699:
[----:B------:R-:W-:Y:S02]  /*1100*/  CS2R R16, SRZ ;  /* 0x0000000000107805 */ /* 0x000fe4000001ff00 */
[----:B------:R-:W-:Y:S01]  /*1110*/  CS2R R18, SRZ ;  /* 0x0000000000127805 */ /* 0x000fe2000001ff00 */
[----:B------:R-:W-:Y:S06]  /*1120*/  BRA `(.L_x_12672) ;  /* 0x00000000001c7947 */ /* 0x000fec0003800000 */
.L_x_12696:
[----:B------:R-:W2:Y:S01]  /*1130*/  LDG.E.64 R16, desc[UR36][R2.64] ;  /* 0x0000002402107981 */ /* 0x000ea2000c1e1b00 */
[----:B------:R-:W-:Y:S01]  /*1140*/  CS2R R18, SRZ ;  /* 0x0000000000127805 */ /* 0x000fe2000001ff00 */
[----:B--2---:R-:W0:Y:S01]  /*1150*/  I2F.F64.U64 R16, R16 ;  /* 0x0000001000107312 */ /* 0x004e220000301800 */
[----:B------:R-:W-:Y:S05]  /*1160*/  BRA `(.L_x_12672) ;  /* 0x00000000000c7947 */ /* 0x000fea0003800000 */
.L_x_12695:
[----:B------:R-:W2:Y:S01]  /*1170*/  LDG.E R2, desc[UR36][R2.64] ;  /* 0x0000002402027981 */ /* 0x000ea2000c1e1900 */
[----:B------:R-:W-:Y:S01]  /*1180*/  CS2R R18, SRZ ;  /* 0x0000000000127805 */ /* 0x000fe2000001ff00 */
[----:B--2---:R0:W1:Y:S06]  /*1190*/  I2F.F64.U32 R16, R2 ;  /* 0x0000000200107312 */ /* 0x00406c0000201800 */
.L_x_12672:
[----:B------:R-:W-:-:S07]  /*11a0*/  VIADD R33, R33, 0x80 ;  /* 0x0000008021217836 */ /* 0x000fce0000000000 */
.L_x_12666:
[----:B------:R-:W-:Y:S05]  /*11b0*/  BSYNC B6 ;  /* 0x0000000000067941 */ /* 0x000fea0003800000 */
.L_x_12665:
[----:B------:R-:W-:Y:S01]  /*11c0*/  ISETP.GE.AND P0, PT, R33, R52, PT ;  /* 0x000000342100720c */ /* 0x000fe20003f06270 */
[----:B------:R-:W-:Y:S01]  /*11d0*/  BSSY B6, `(.L_x_12700) ;  /* 0x0000110000067945 */ /* 0x000fe20003800000 */
[----:B------:R-:W-:-:S11]  /*11e0*/  CS2R R28, SRZ ;  /* 0x00000000001c7805 */ /* 0x000fd6000001ff00 */
        /* <DEDUP_REMOVED lines=19> */
[----:B------:R-:W3:Y:S01]  /*1320*/  LDG.E.S8 R2, desc[UR36][R2.64] ;  /* 0x0000002402027981 */ /* 0x000ee2000c1e1300 */
[----:B------:R-:W-:Y:S01]  /*1330*/  CS2R R30, SRZ ;  /* 0x00000000001e7805 */ /* 0x000fe2000001ff00 */
[----:B---3--:R0:W1:Y:S01]  /*1340*/  I2F.F64.S16 R28, R2 ;  /* 0x00000002001c7312 */ /* 0x0080620000101c00 */
[----:B------:R-:W-:Y:S05]  /*1350*/  BRA `(.L_x_12707) ;  /* 0x0000000c00d87947 */ /* 0x000fea0003800000 */
.L_x_12705:
[----:B------:R-:W3:Y:S01]  /*1360*/  LDG.E.U8 R2, desc[UR36][R2.64] ;  /* 0x0000002402027981 */ /* 0x000ee2000c1e1100 */
[----:B------:R-:W-:Y:S01]  /*1370*/  CS2R R30, SRZ ;  /* 0x00000000001e7805 */ /* 0x000fe2000001ff00 */
[----:B---3--:R0:W1:Y:S01]  /*1380*/  I2F.F64.U16 R28, R2 ;  /* 0x00000002001c7312 */ /* 0x0080620000101800 */
[----:B------:R-:W-:Y:S05]  /*1390*/  BRA `(.L_x_12707) ;  /* 0x0000000c00c87947 */ /* 0x000fea0003800000 */
.L_x_12704:
[----:B------:R-:W-:-:S13]  /*13a0*/  ISETP.NE.AND P0, PT, R0, 0x2, PT ;  /* 0x000000020000780c */ /* 0x000fda0003f05270 */
[----:B------:R-:W-:Y:S05]  /*13b0*/  @!P0 BRA `(.L_x_12708) ;  /* 0x0000000000308947 */ /* 0x000fea0003800000 */
[----:B------:R-:W-:-:S13]  /*13c0*/  ISETP.NE.AND P0, PT, R0, 0x3, PT ;  /* 0x000000030000780c */ /* 0x000fda0003f05270 */
[----:B------:R-:W-:Y:S05]  /*13d0*/  @!P0 BRA `(.L_x_12709) ;  /* 0x0000000000188947 */ /* 0x000fea0003800000 */
[----:B------:R-:W-:-:S13]  /*13e0*/  ISETP.NE.AND P0, PT, R0, 0x4, PT ;  /* 0x000000040000780c */ /* 0x000fda0003f05270 */
[----:B------:R-:W-:Y:S05]  /*13f0*/  @P0 BRA `(.L_x_12706) ;  /* 0x0000000c00480947 */ /* 0x000fea0003800000 */
[----:B------:R-:W3:Y:S01]  /*1400*/  LDG.E.64 R28, desc[UR36][R2.64] ;  /* 0x00000024021c7981 */ /* 0x000ee2000c1e1b00 */
[----:B------:R-:W-:Y:S01]  /*1410*/  CS2R R30, SRZ ;  /* 0x00000000001e7805 */ /* 0x000fe2000001ff00 */
[----:B---3--:R-:W0:Y:S01]  /*1420*/  I2F.F64.S64 R28, R28 ;  /* 0x0000001c001c7312 */ /* 0x008e220000301c00 */
[----:B------:R-:W-:Y:S05]  /*1430*/  BRA `(.L_x_12707) ;  /* 0x0000000c00a07947 */ /* 0x000fea0003800000 */
.L_x_12709:
[----:B------:R-:W3:Y:S01]  /*1440*/  LDG.E R2, desc[UR36][R2.64] ;  /* 0x0000002402027981 */ /* 0x000ee2000c1e1900 */
[----:B------:R-:W-:Y:S01]  /*1450*/  CS2R R30, SRZ ;  /* 0x00000000001e7805 */ /* 0x000fe2000001ff00 */
[----:B---3--:R0:W1:Y:S01]  /*1460*/  I2F.F64 R28, R2 ;  /* 0x00000002001c7312 */ /* 0x0080620000201c00 */
[----:B------:R-:W-:Y:S05]  /*1470*/  BRA `(.L_x_12707) ;  /* 0x0000000c00907947 */ /* 0x000fea0003800000 */
.L_x_12708:
[----:B------:R-:W3:Y:S01]  /*1480*/  LDG.E.U16 R2, desc[UR36][R2.64] ;  /* 0x0000002402027981 */ /* 0x000ee2000c1e1500 */
[----:B------:R-:W-:Y:S01]  /*1490*/  CS2R R30, SRZ ;  /* 0x00000000001e7805 */ /* 0x000fe2000001ff00 */
[----:B---3--:R0:W1:Y:S01]  /*14a0*/  I2F.F64.S16 R28, R2 ;  /* 0x00000002001c7312 */ /* 0x0080620000101c00 */
[----:B------:R-:W-:Y:S05]  /*14b0*/  BRA `(.L_x_12707) ;  /* 0x0000000c00807947 */ /* 0x000fea0003800000 */
.L_x_12703:
[----:B------:R-:W-:-:S13]  /*14c0*/  ISETP.GT.AND P0, PT, R0, 0x6, PT ;  /* 0x000000060000780c */ /* 0x000fda0003f04270 */
[----:B------:R-:W-:Y:S05]  /*14d0*/  @P0 BRA `(.L_x_12710) ;  /* 0x00000000003c0947 */ /* 0x000fea0003800000 */
[----:B------:R-:W-:-:S13]  /*14e0*/  ISETP.NE.AND P0, PT, R0, 0x5, PT ;  /* 0x000000050000780c */ /* 0x000fda0003f05270 */
[----:B------:R-:W-:Y:S05]  /*14f0*/  @!P0 BRA `(.L_x_12711) ;  /* 0x00000000001c8947 */ /* 0x000fea0003800000 */
[----:B------:R-:W-:-:S13]  /*1500*/  ISETP.NE.AND P0, PT, R0, 0x6, PT ;  /* 0x000000060000780c */ /* 0x000fda0003f05270 */
[----:B------:R-:W-:Y:S05]  /*1510*/  @P0 BRA `(.L_x_12706) ;  /* 0x0000000c00000947 */ /* 0x000fea0003800000 */
[----:B------:R-:W3:Y:S01]  /*1520*/  LDG.E R28, desc[UR36][R2.64] ;  /* 0x00000024021c7981 */ /* 0x000ee2000c1e1900 */
[----:B------:R-:W-:Y:S01]  /*1530*/  CS2R R30, SRZ ;  /* 0x00000000001e7805 */ /* 0x000fe2000001ff00 */
[----:B---3--:R-:W-:-:S06]  /*1540*/  FMUL.FTZ R28, R28, 1 ;  /* 0x3f8000001c1c7820 */ /* 0x008fcc0000410000 */
[----:B------:R-:W0:Y:S01]  /*1550*/  F2F.F64.F32 R28, R28 ;  /* 0x0000001c001c7310 */ /* 0x000e220000201800 */
[----:B------:R-:W-:Y:S05]  /*1560*/  BRA `(.L_x_12707) ;  /* 0x0000000c00547947 */ /* 0x000fea0003800000 */
.L_x_12711:
[----:B------:R-:W3:Y:S01]  /*1570*/  LDG.E.U16 R0, desc[UR36][R2.64] ;  /* 0x0000002402007981 */ /* 0x000ee2000c1e1500 */
[----:B------:R-:W-:Y:S01]  /*1580*/  CS2R R30, SRZ ;  /* 0x00000000001e7805 */ /* 0x000fe2000001ff00 */
[----:B---3--:R-:W-:-:S05]  /*1590*/  HADD2.F32 R0, -RZ, R0.H0_H0 ;  /* 0x20000000ff007230 */ /* 0x008fca0000004100 */
[----:B------:R-:W-:-:S04]  /*15a0*/  FMUL.FTZ R0, R0, 1 ;  /* 0x3f80000000007820 */ /* 0x000fc80000410000 */
[----:B------:R0:W1:Y:S01]  /*15b0*/  F2F.F64.F32 R28, R0 ;  /* 0x00000000001c7310 */ /* 0x0000620000201800 */
[----:B------:R-:W-:Y:S05]  /*15c0*/  BRA `(.L_x_12707) ;  /* 0x0000000c003c7947 */ /* 0x000fea0003800000 */
.L_x_12710:
[----:B------:R-:W-:-:S13]  /*15d0*/  ISETP.NE.AND P0, PT, R0, 0x7, PT ;  /* 0x000000070000780c */ /* 0x000fda0003f05270 */
[----:B------:R-:W-:Y:S05]  /*15e0*/  @!P0 BRA `(.L_x_12712) ;  /* 0x0000000000488947 */ /* 0x000fea0003800000 */
[----:B------:R-:W-:-:S13]  /*15f0*/  ISETP.NE.AND P0, PT, R0, 0x8, PT ;  /* 0x000000080000780c */ /* 0x000fda0003f05270 */
[----:B------:R-:W-:Y:S05]  /*1600*/  @!P0 BRA `(.L_x_12713) ;  /* 0x0000000000208947 */ /* 0x000fea0003800000 */
[----:B------:R-:W-:-:S13]  /*1610*/  ISETP.NE.AND P0, PT, R0, 0x9, PT ;  /* 0x000000090000780c */ /* 0x000fda0003f05270 */
[----:B------:R-:W-:Y:S05]  /*1620*/  @P0 BRA `(.L_x_12706) ;  /* 0x0000000800bc0947 */ /* 0x000fea0003800000 */
[----:B------:R-:W3:Y:S02]  /*1630*/  LDG.E.64 R2, desc[UR36][R2.64] ;  /* 0x0000002402027981 */ /* 0x000ee4000c1e1b00 */
[----:B---3--:R-:W-:Y:S01]  /*1640*/  FMUL.FTZ R30, R3, 1 ;  /* 0x3f800000031e7820 */ /* 0x008fe20000410000 */
[----:B------:R-:W-:-:S05]  /*1650*/  FMUL.FTZ R28, R2, 1 ;  /* 0x3f800000021c7820 */ /* 0x000fca0000410000 */
[----:B------:R-:W0:Y:S08]  /*1660*/  F2F.F64.F32 R30, R30 ;  /* 0x0000001e001e7310 */ /* 0x000e300000201800 */
[----:B------:R-:W1:Y:S01]  /*1670*/  F2F.F64.F32 R28, R28 ;  /* 0x0000001c001c7310 */ /* 0x000e620000201800 */
[----:B------:R-:W-:Y:S05]  /*1680*/  BRA `(.L_x_12707) ;  /* 0x0000000c000c7947 */ /* 0x000fea0003800000 */
.L_x_12713:
[----:B------:R-:W3:Y:S02]  /*1690*/  LDG.E R0, desc[UR36][R2.64] ;  /* 0x0000002402007981 */ /* 0x000ee4000c1e1900 */
[--C-:B---3--:R-:W-:Y:S02]  /*16a0*/  HADD2.F32 R4, -RZ, R0.reuse.H1_H1 ;  /* 0x30000000ff047230 */ /* 0x108fe40000004100 */
[----:B------:R-:W-:-:S03]  /*16b0*/  HADD2.F32 R0, -RZ, R0.H0_H0 ;  /* 0x20000000ff007230 */ /* 0x000fc60000004100 */
[----:B------:R-:W-:Y:S02]  /*16c0*/  FMUL.FTZ R4, R4, 1 ;  /* 0x3f80000004047820 */ /* 0x000fe40000410000 */
[----:B------:R-:W-:Y:S02]  /*16d0*/  FMUL.FTZ R0, R0, 1 ;  /* 0x3f80000000007820 */ /* 0x000fe40000410000 */
[----:B------:R0:W1:Y:S08]  /*16e0*/  F2F.F64.F32 R30, R4 ;  /* 0x00000004001e7310 */ /* 0x0000700000201800 */
[----:B------:R0:W3:Y:S01]  /*16f0*/  F2F.F64.F32 R28, R0 ;  /* 0x00000000001c7310 */ /* 0x0000e20000201800 */
[----:B------:R-:W-:Y:S05]  /*1700*/  BRA `(.L_x_12707) ;  /* 0x0000000800ec7947 */ /* 0x000fea0003800000 */
.L_x_12712:
[----:B------:R0:W5:Y:S01]  /*1710*/  LDG.E.64 R28, desc[UR36][R2.64] ;  /* 0x00000024021c7981 */ /* 0x000162000c1e1b00 */
[----:B------:R-:W-:Y:S01]  /*1720*/  CS2R R30, SRZ ;  /* 0x00000000001e7805 */ /* 0x000fe2000001ff00 */
[----:B------:R-:W-:Y:S06]  /*1730*/  BRA `(.L_x_12707) ;  /* 0x0000000800e07947 */ /* 0x000fec0003800000 */
.L_x_12702:
        /* <DEDUP_REMOVED lines=9> */
[----:B------:R-:W-:Y:S01]  /*17d0*/  CS2R R30, SRZ ;  /* 0x00000000001e7805 */ /* 0x000fe2000001ff00 */
[----:B------:R-:W-:Y:S01]  /*17e0*/  IMAD.MOV.U32 R28, RZ, RZ, RZ ;  /* 0x000000ffff1c7224 */ /* 0x000fe200078e00ff */
[----:B---3--:R-:W-:-:S04]  /*17f0*/  ISETP.NE.AND P0, PT, R2, RZ, PT ;  /* 0x000000ff0200720c */ /* 0x008fc80003f05270 */
[----:B------:R-:W-:Y:S01]  /*1800*/  FSEL R29, RZ, 1.875, !P0 ;  /* 0x3ff00000ff1d7808 */ /* 0x000fe20004000000 */
[----:B------:R-:W-:Y:S08]  /*1810*/  BRA `(.L_x_12707) ;  /* 0x0000000800a87947 */ /* 0x000ff00003800000 */
.L_x_12716:
[----:B------:R0:W5:Y:S01]  /*1820*/  LDG.E.128 R28, desc[UR36][R2.64] ;  /* 0x00000024021c7981 */ /* 0x000162000c1e1d00 */
[----:B------:R-:W-:Y:S05]  /*1830*/  BRA `(.L_x_12707) ;  /* 0x0000000800a07947 */ /* 0x000fea0003800000 */
.L_x_12715:
[----:B------:R-:W-:-:S13]  /*1840*/  ISETP.NE.AND P0, PT, R0, 0xf, PT ;  /* 0x0000000f0000780c */ /* 0x000fda0003f05270 */
[----:B------:R-:W-:Y:S05]  /*1850*/  @!P0 BRA `(.L_x_12717) ;  /* 0x0000000000ac8947 */ /* 0x000fea0003800000 */
[----:B------:R-:W-:-:S13]  /*1860*/  ISETP.NE.AND P0, PT, R0, 0x17, PT ;  /* 0x000000170000780c */ /* 0x000fda0003f05270 */
[----:B------:R-:W-:Y:S05]  /*1870*/  @!P0 BRA `(.L_x_12718) ;  /* 0x0000000000648947 */ /* 0x000fea0003800000 */
[----:B------:R-:W-:-:S13]  /*1880*/  ISETP.NE.AND P0, PT, R0, 0x18, PT ;  /* 0x000000180000780c */ /* 0x000fda0003f05270 */
[----:B------:R-:W-:Y:S05]  /*1890*/  @P0 BRA `(.L_x_12706) ;  /* 0x0000000800200947 */ /* 0x000fea0003800000 */
[----:B------:R-:W3:Y:S01]  /*18a0*/  LDG.E.U8 R0, desc[UR36][R2.64] ;  /* 0x0000002402007981 */ /* 0x000ee2000c1e1100 */
[----:B------:R-:W-:Y:S02]  /*18b0*/  MOV R8, 0xff800000 ;  /* 0xff80000000087802 */ /* 0x000fe40000000f00 */
[----:B------:R-:W-:Y:S01]  /*18c0*/  CS2R R30, SRZ ;  /* 0x00000000001e7805 */ /* 0x000fe2000001ff00 */
        /* <DEDUP_REMOVED lines=20> */
.L_x_12718:
[----:B------:R-:W3:Y:S01]  /*1a10*/  LDG.E.U8 R2, desc[UR36][R2.64] ;  /* 0x0000002402027981 */ /* 0x000ee2000c1e1100 */
[----:B------:R-:W-:Y:S01]  /*1a20*/  CS2R R30, SRZ ;  /* 0x00000000001e7805 */ /* 0x000fe2000001ff00 */
[C---:B---3--:R-:W-:Y:S02]  /*1a30*/  IMAD.SHL.U32 R0, R2.reuse, 0x2000000, RZ ;  /* 0x0200000002007824 */ /* 0x048fe400078e00ff */
        /* <DEDUP_REMOVED lines=13> */
.L_x_12717:
[----:B------:R-:W3:Y:S01]  /*1b10*/  LDG.E.U16 R0, desc[UR36][R2.64] ;  /* 0x0000002402007981 */ /* 0x000ee2000c1e1500 */
[----:B------:R-:W-:Y:S01]  /*1b20*/  CS2R R30, SRZ ;  /* 0x00000000001e7805 */ /* 0x000fe2000001ff00 */
[----:B---3--:R-:W-:-:S04]  /*1b30*/  IMAD.U32 R0, R0, 0x10000, RZ ;  /* 0x0001000000007824 */ /* 0x008fc800078e00ff */
[----:B------:R-:W-:-:S04]  /*1b40*/  FMUL.FTZ R0, R0, 1 ;  /* 0x3f80000000007820 */ /* 0x000fc80000410000 */
[----:B------:R0:W1:Y:S01]  /*1b50*/  F2F.F64.F32 R28, R0 ;  /* 0x00000000001c7310 */ /* 0x0000620000201800 */
[----:B------:R-:W-:Y:S05]  /*1b60*/  BRA `(.L_x_12707) ;  /* 0x0000000400d47947 */ /* 0x000fea0003800000 */
.L_x_12714:
        /* <DEDUP_REMOVED lines=8> */
[----:B------:R-:W3:Y:S01]  /*1bf0*/  LDG.E.U16 R2, desc[UR36][R2.64] ;  /* 0x0000002402027981 */ /* 0x000ee2000c1e1500 */
[----:B------:R-:W-:Y:S01]  /*1c00*/  CS2R R30, SRZ ;  /* 0x00000000001e7805 */ /* 0x000fe2000001ff00 */
[----:B---3--:R0:W1:Y:S01]  /*1c10*/  I2F.F64.U16 R28, R2 ;  /* 0x00000002001c7312 */ /* 0x0080620000101800 */
[----:B------:R-:W-:Y:S05]  /*1c20*/  BRA `(.L_x_12707) ;  /* 0x0000000400a47947 */ /* 0x000fea0003800000 */
.L_x_12721:
        /* <DEDUP_REMOVED lines=21> */
.L_x_12725:
[----:B------:R-:W-:Y:S05]  /*1d80*/  BSYNC B1 ;  /* 0x0000000000017941 */ /* 0x000fea0003800000 */
.L_x_12724:
[----:B------:R-:W-:Y:S01]  /*1d90*/  LEA R3, R0, 0x3b800000, 0x17 ;  /* 0x3b80000000037811 */ /* 0x000fe200078eb8ff */
[----:B------:R-:W-:-:S05]  /*1da0*/  IMAD.SHL.U32 R0, R2, 0x100000, RZ ;  /* 0x0010000002007824 */ /* 0x000fca00078e00ff */
[----:B------:R-:W-:-:S07]  /*1db0*/  LOP3.LUT R0, R3, R0, R4, 0xfe, !PT ;  /* 0x0000000003007212 */ /* 0x000fce00078efe04 */
.L_x_12723:
[----:B------:R-:W-:Y:S05]  /*1dc0*/  BSYNC B0 ;  /* 0x0000000000007941 */ /* 0x000fea0003800000 */
.L_x_12722:
[----:B------:R-:W-:Y:S01]  /*1dd0*/  FMUL.FTZ R0, R0, 1 ;  /* 0x3f80000000007820 */ /* 0x000fe20000410000 */
[----:B------:R-:W-:-:S03]  /*1de0*/  CS2R R30, SRZ ;  /* 0x00000000001e7805 */ /* 0x000fc6000001ff00 */
[----:B------:R0:W1:Y:S01]  /*1df0*/  F2F.F64.F32 R28, R0 ;  /* 0x00000000001c7310 */ /* 0x0000620000201800 */
[----:B------:R-:W-:Y:S05]  /*1e00*/  BRA `(.L_x_12707) ;  /* 0x00000004002c7947 */ /* 0x000fea0003800000 */
.L_x_12720:
        /* <DEDUP_REMOVED lines=21> */
.L_x_12729:
[----:B------:R-:W-:Y:S05]  /*1f60*/  BSYNC B1 ;  /* 0x0000000000017941 */ /* 0x000fea0003800000 */
.L_x_12728:
[----:B------:R-:W-:Y:S01]  /*1f70*/  LEA R3, R0, 0x37800000, 0x17 ;  /* 0x3780000000037811 */ /* 0x000fe200078eb8ff */
[----:B------:R-:W-:-:S05]  /*1f80*/  IMAD.SHL.U32 R0, R2, 0x200000, RZ ;  /* 0x0020000002007824 */ /* 0x000fca00078e00ff */
[----:B------:R-:W-:-:S07]  /*1f90*/  LOP3.LUT R0, R3, R0, R4, 0xfe, !PT ;  /* 0x0000000003007212 */ /* 0x000fce00078efe04 */
.L_x_12727:
[----:B------:R-:W-:Y:S05]  /*1fa0*/  BSYNC B0 ;  /* 0x0000000000007941 */ /* 0x000fea0003800000 */
.L_x_12726:
[----:B------:R-:W-:Y:S01]  /*1fb0*/  FMUL.FTZ R0, R0, 1 ;  /* 0x3f80000000007820 */ /* 0x000fe20000410000 */
[----:B------:R-:W-:-:S03]  /*1fc0*/  CS2R R30, SRZ ;  /* 0x00000000001e7805 */ /* 0x000fc6000001ff00 */
[----:B------:R0:W1:Y:S01]  /*1fd0*/  F2F.F64.F32 R28, R0 ;  /* 0x00000000001c7310 */ /* 0x0000620000201800 */
[----:B------:R-:W-:Y:S05]  /*1fe0*/  BRA `(.L_x_12707) ;  /* 0x0000000000b47947 */ /* 0x000fea0003800000 */
.L_x_12719:
        /* <DEDUP_REMOVED lines=14> */
.L_x_12733:
[----:B------:R-:W-:Y:S05]  /*20d0*/  BSYNC B0 ;  /* 0x0000000000007941 */ /* 0x000fea0003800000 */
.L_x_12732:
[----:B------:R-:W-:Y:S01]  /*20e0*/  FMUL.FTZ R0, R0, 1 ;  /* 0x3f80000000007820 */ /* 0x000fe20000410000 */
[----:B------:R-:W-:-:S03]  /*20f0*/  CS2R R30, SRZ ;  /* 0x00000000001e7805 */ /* 0x000fc6000001ff00 */
[----:B------:R0:W1:Y:S01]  /*2100*/  F2F.F64.F32 R28, R0 ;  /* 0x00000000001c7310 */ /* 0x0000620000201800 */
[----:B------:R-:W-:Y:S05]  /*2110*/  BRA `(.L_x_12707) ;  /* 0x0000000000687947 */ /* 0x000fea0003800000 */
.L_x_12706:
[----:B------:R-:W-:Y:S01]  /*2120*/  MOV R0, 0x0 ;  /* 0x0000000000007802 */ /* 0x000fe20000000f00 */
[----:B------:R-:W-:Y:S01]  /*2130*/  ULDC.64 UR4, c[0x4][0x158] ;  /* 0x0100560000047ab9 */ /* 0x000fe20000000a00 */
[----:B------:R-:W-:Y:S01]  /*2140*/  ULDC.64 UR6, c[0x4][0x8] ;  /* 0x0100020000067ab9 */ /* 0x000fe20000000a00 */
[----:B------:R-:W-:Y:S01]  /*2150*/  IMAD.U32 R4, RZ, RZ, UR4 ;  /* 0x00000004ff047e24 */ /* 0x000fe2000f8e00ff */
[----:B------:R0:W1:Y:S01]  /*2160*/  LDC.64 R2, c[0x4][R0] ;  /* 0x0100000000027b82 */ /* 0x0000620000000a00 */
[----:B------:R-:W-:Y:S01]  /*2170*/  MOV R5, UR5 ;  /* 0x0000000500057c02 */ /* 0x000fe20008000f00 */
        /* <DEDUP_REMOVED lines=9> */
[----:B-12-45:R-:W-:Y:S05]  /*2210*/  CALL.ABS.NOINC R2 ;  /* 0x0000000002007343 */ /* 0x036fea0003c00000 */
.L_x_12734:
[----:B------:R-:W-:Y:S02]  /*2220*/  CS2R R28, SRZ ;  /* 0x00000000001c7805 */ /* 0x000fe4000001ff00 */
[----:B------:R-:W-:Y:S01]  /*2230*/  CS2R R30, SRZ ;  /* 0x00000000001e7805 */ /* 0x000fe2000001ff00 */
[----:B------:R-:W-:Y:S06]  /*2240*/  BRA `(.L_x_12707) ;  /* 0x00000000001c7947 */ /* 0x000fec0003800000 */
.L_x_12731:
[----:B------:R-:W3:Y:S01]  /*2250*/  LDG.E.64 R28, desc[UR36][R2.64] ;  /* 0x00000024021c7981 */ /* 0x000ee2000c1e1b00 */
[----:B------:R-:W-:Y:S01]  /*2260*/  CS2R R30, SRZ ;  /* 0x00000000001e7805 */ /* 0x000fe2000001ff00 */
[----:B---3--:R-:W0:Y:S01]  /*2270*/  I2F.F64.U64 R28, R28 ;  /* 0x0000001c001c7312 */ /* 0x008e220000301800 */
[----:B------:R-:W-:Y:S05]  /*2280*/  BRA `(.L_x_12707) ;  /* 0x00000000000c7947 */ /* 0x000fea0003800000 */
.L_x_12730:
[----:B------:R-:W3:Y:S01]  /*2290*/  LDG.E R2, desc[UR36][R2.64] ;  /* 0x0000002402027981 */ /* 0x000ee2000c1e1900 */
[----:B------:R-:W-:Y:S01]  /*22a0*/  CS2R R30, SRZ ;  /* 0x00000000001e7805 */ /* 0x000fe2000001ff00 */
[----:B---3--:R0:W1:Y:S06]  /*22b0*/  I2F.F64.U32 R28, R2 ;  /* 0x00000002001c7312 */ /* 0x00806c0000201800 */
.L_x_12707:
[----:B------:R-:W-:-:S07]  /*22c0*/  VIADD R33, R33, 0x80 ;  /* 0x0000008021217836 */ /* 0x000fce0000000000 */
.L_x_12701:
[----:B------:R-:W-:Y:S05]  /*22d0*/  BSYNC B6 ;  /* 0x0000000000067941 */ /* 0x000fea0003800000 */
.L_x_12700:
[----:B------:R-:W-:Y:S01]  /*22e0*/  ISETP.GE.AND P0, PT, R33, R52, PT ;  /* 0x000000342100720c */ /* 0x000fe20003f06270 */
[----:B------:R-:W-:Y:S01]  /*22f0*/  BSSY B6, `(.L_x_12735) ;  /* 0x0000112000067945 */ /* 0x000fe20003800000 */
[----:B------:R-:W-:Y:S02]  /*2300*/  CS2R R22, SRZ ;  /* 0x0000000000167805 */ /* 0x000fe4000001ff00 */
[----:B------:R-:W-:Y:S02]  /*2310*/  CS2R R26, SRZ ;  /* 0x00000000001a7805 */ /* 0x000fe4000001ff00 */
[----:B------:R-:W-:-:S07]  /*2320*/  CS2R R24, SRZ ;  /* 0x0000000000187805 */ /* 0x000fce000001ff00 */
        /* <DEDUP_REMOVED lines=23> */
.L_x_12740:
[----:B------:R-:W3:Y:S01]  /*24a0*/  LDG.E.U8 R2, desc[UR36][R2.64] ;  /* 0x0000002402027981 */ /* 0x000ee2000c1e1100 */
[----:B------:R-:W-:Y:S01]  /*24b0*/  CS2R R26, SRZ ;  /* 0x00000000001a7805 */ /* 0x000fe2000001ff00 */
[----:B---3--:R0:W1:Y:S01]  /*24c0*/  I2F.F64.U16 R24, R2 ;  /* 0x0000000200187312 */ /* 0x0080620000101800 */
[----:B------:R-:W-:Y:S05]  /*24d0*/  BRA `(.L_x_12742) ;  /* 0x0000000c00c87947 */ /* 0x000fea0003800000 */
.L_x_12739:
        /* <DEDUP_REMOVED lines=10> */
.L_x_12744:
[----:B------:R-:W3:Y:S01]  /*2580*/  LDG.E R2, desc[UR36][R2.64] ;  /* 0x0000002402027981 */ /* 0x000ee2000c1e1900 */
[----:B------:R-:W-:Y:S01]  /*2590*/  CS2R R26, SRZ ;  /* 0x00000000001a7805 */ /* 0x000fe2000001ff00 */
[----:B---3--:R0:W1:Y:S01]  /*25a0*/  I2F.F64 R24, R2 ;  /* 0x0000000200187312 */ /* 0x0080620000201c00 */
[----:B------:R-:W-:Y:S05]  /*25b0*/  BRA `(.L_x_12742) ;  /* 0x0000000c00907947 */ /* 0x000fea0003800000 */
.L_x_12743:
[----:B------:R-:W3:Y:S01]  /*25c0*/  LDG.E.U16 R2, desc[UR36][R2.64] ;  /* 0x0000002402027981 */ /* 0x000ee2000c1e1500 */
[----:B------:R-:W-:Y:S01]  /*25d0*/  CS2R R26, SRZ ;  /* 0x00000000001a7805 */ /* 0x000fe2000001ff00 */
[----:B---3--:R0:W1:Y:S01]  /*25e0*/  I2F.F64.S16 R24, R2 ;  /* 0x0000000200187312 */ /* 0x0080620000101c00 */
[----:B------:R-:W-:Y:S05]  /*25f0*/  BRA `(.L_x_12742) ;  /* 0x0000000c00807947 */ /* 0x000fea0003800000 */
.L_x_12738:
        /* <DEDUP_REMOVED lines=11> */
.L_x_12746:
[----:B------:R-:W3:Y:S01]  /*26b0*/  LDG.E.U16 R0, desc[UR36][R2.64] ;  /* 0x0000002402007981 */ /* 0x000ee2000c1e1500 */
[----:B------:R-:W-:Y:S01]  /*26c0*/  CS2R R26, SRZ ;  /* 0x00000000001a7805 */ /* 0x000fe2000001ff00 */
[----:B---3--:R-:W-:-:S05]  /*26d0*/  HADD2.F32 R0, -RZ, R0.H0_H0 ;  /* 0x20000000ff007230 */ /* 0x008fca0000004100 */
[----:B------:R-:W-:-:S04]  /*26e0*/  FMUL.FTZ R0, R0, 1 ;  /* 0x3f80000000007820 */ /* 0x000fc80000410000 */
[----:B------:R0:W1:Y:S01]  /*26f0*/  F2F.F64.F32 R24, R0 ;  /* 0x0000000000187310 */ /* 0x0000620000201800 */
[----:B------:R-:W-:Y:S05]  /*2700*/  BRA `(.L_x_12742) ;  /* 0x0000000c003c7947 */ /* 0x000fea0003800000 */
.L_x_12745:
        /* <DEDUP_REMOVED lines=12> */
.L_x_12748:
        /* <DEDUP_REMOVED lines=8> */
.L_x_12747:
[----:B------:R0:W5:Y:S01]  /*2850*/  LDG.E.64 R24, desc[UR36][R2.64] ;  /* 0x0000002402187981 */ /* 0x000162000c1e1b00 */
[----:B------:R-:W-:Y:S01]  /*2860*/  CS2R R26, SRZ ;  /* 0x00000000001a7805 */ /* 0x000fe2000001ff00 */
[----:B------:R-:W-:Y:S06]  /*2870*/  BRA `(.L_x_12742) ;  /* 0x0000000800e07947 */ /* 0x000fec0003800000 */
.L_x_12737:
        /* <DEDUP_REMOVED lines=14> */
.L_x_12751:
[----:B------:R0:W5:Y:S01]  /*2960*/  LDG.E.128 R24, desc[UR36][R2.64] ;  /* 0x0000002402187981 */ /* 0x000162000c1e1d00 */
[----:B------:R-:W-:Y:S05]  /*2970*/  BRA `(.L_x_12742) ;  /* 0x0000000800a07947 */ /* 0x000fea0003800000 */
.L_x_12750:
[----:B------:R-:W-:-:S13]  /*2980*/  ISETP.NE.AND P0, PT, R0, 0xf, PT ;  /* 0x0000000f0000780c */ /* 0x000fda0003f05270 */
[----:B------:R-:W-:Y:S05]  /*2990*/  @!P0 BRA `(.L_x_12752) ;  /* 0x0000000000ac8947 */ /* 0x000fea0003800000 */
[----:B------:R-:W-:-:S13]  /*29a0*/  ISETP.NE.AND P0, PT, R0, 0x17, PT ;  /* 0x000000170000780c */ /* 0x000fda0003f05270 */
[----:B------:R-:W-:Y:S05]  /*29b0*/  @!P0 BRA `(.L_x_12753) ;  /* 0x0000000000648947 */ /* 0x000fea0003800000 */
[----:B------:R-:W-:-:S13]  /*29c0*/  ISETP.NE.AND P0, PT, R0, 0x18, PT ;  /* 0x000000180000780c */ /* 0x000fda0003f05270 */
[----:B------:R-:W-:Y:S05]  /*29d0*/  @P0 BRA `(.L_x_12741) ;  /* 0x0000000800200947 */ /* 0x000fea0003800000 */
[----:B------:R-:W3:Y:S01]  /*29e0*/  LDG.E.U8 R0, desc[UR36][R2.64] ;  /* 0x0000002402007981 */ /* 0x000ee2000c1e1100 */
[----:B------:R-:W-:Y:S01]  /*29f0*/  IMAD.MOV.U32 R8, RZ, RZ, -0x800000 ;  /* 0xff800000ff087424 */ /* 0x000fe200078e00ff */
        /* <DEDUP_REMOVED lines=21> */
.L_x_12753:
        /* <DEDUP_REMOVED lines=16> */
.L_x_12752:
[----:B------:R-:W3:Y:S01]  /*2c50*/  LDG.E.U16 R0, desc[UR36][R2.64] ;  /* 0x0000002402007981 */ /* 0x000ee2000c1e1500 */
[----:B------:R-:W-:Y:S02]  /*2c60*/  CS2R R26, SRZ ;  /* 0x00000000001a7805 */ /* 0x000fe4000001ff00 */
[----:B---3--:R-:W-:-:S05]  /*2c70*/  SHF.L.U32 R0, R0, 0x10, RZ ;  /* 0x0000001000007819 */ /* 0x008fca00000006ff */
[----:B------:R-:W-:-:S04]  /*2c80*/  FMUL.FTZ R0, R0, 1 ;  /* 0x3f80000000007820 */ /* 0x000fc80000410000 */
[----:B------:R0:W1:Y:S01]  /*2c90*/  F2F.F64.F32 R24, R0 ;  /* 0x0000000000187310 */ /* 0x0000620000201800 */
[----:B------:R-:W-:Y:S05]  /*2ca0*/  BRA `(.L_x_12742) ;  /* 0x0000000400d47947 */ /* 0x000fea0003800000 */
.L_x_12749:
        /* <DEDUP_REMOVED lines=12> */
.L_x_12756:
        /* <DEDUP_REMOVED lines=21> */
.L_x_12760:
[----:B------:R-:W-:Y:S05]  /*2ec0*/  BSYNC B1 ;  /* 0x0000000000017941 */ /* 0x000fea0003800000 */
.L_x_12759:
[----:B------:R-:W-:Y:S01]  /*2ed0*/  LEA R3, R0, 0x3b800000, 0x17 ;  /* 0x3b80000000037811 */ /* 0x000fe200078eb8ff */
[----:B------:R-:W-:-:S05]  /*2ee0*/  IMAD.SHL.U32 R0, R2, 0x100000, RZ ;  /* 0x0010000002007824 */ /* 0x000fca00078e00ff */
[----:B------:R-:W-:-:S07]  /*2ef0*/  LOP3.LUT R0, R3, R0, R4, 0xfe, !PT ;  /* 0x0000000003007212 */ /* 0x000fce00078efe04 */
.L_x_12758:
[----:B------:R-:W-:Y:S05]  /*2f00*/  BSYNC B0 ;  /* 0x0000000000007941 */ /* 0x000fea0003800000 */
.L_x_12757:
[----:B------:R-:W-:Y:S01]  /*2f10*/  FMUL.FTZ R0, R0, 1 ;  /* 0x3f80000000007820 */ /* 0x000fe20000410000 */
[----:B------:R-:W-:-:S03]  /*2f20*/  CS2R R26, SRZ ;  /* 0x00000000001a7805 */ /* 0x000fc6000001ff00 */
[----:B------:R3:W0:Y:S01]  /*2f30*/  F2F.F64.F32 R24, R0 ;  /* 0x0000000000187310 */ /* 0x0006220000201800 */
[----:B------:R-:W-:Y:S05]  /*2f40*/  BRA `(.L_x_12742) ;  /* 0x00000004002c7947 */ /* 0x000fea0003800000 */
.L_x_12755:
        /* <DEDUP_REMOVED lines=21> */
.L_x_12764:
[----:B------:R-:W-:Y:S05]  /*30a0*/  BSYNC B1 ;  /* 0x0000000000017941 */ /* 0x000fea0003800000 */
.L_x_12763:
[----:B------:R-:W-:Y:S01]  /*30b0*/  LEA R3, R0, 0x37800000, 0x17 ;  /* 0x3780000000037811 */ /* 0x000fe200078eb8ff */
[----:B------:R-:W-:-:S05]  /*30c0*/  IMAD.SHL.U32 R0, R2, 0x200000, RZ ;  /* 0x0020000002007824 */ /* 0x000fca00078e00ff */
[----:B------:R-:W-:-:S07]  /*30d0*/  LOP3.LUT R0, R3, R0, R4, 0xfe, !PT ;  /* 0x0000000003007212 */ /* 0x000fce00078efe04 */
.L_x_12762:
[----:B------:R-:W-:Y:S05]  /*30e0*/  BSYNC B0 ;  /* 0x0000000000007941 */ /* 0x000fea0003800000 */
.L_x_12761:
[----:B------:R-:W-:Y:S01]  /*30f0*/  FMUL.FTZ R0, R0, 1 ;  /* 0x3f80000000007820 */ /* 0x000fe20000410000 */
[----:B------:R-:W-:-:S03]  /*3100*/  CS2R R26, SRZ ;  /* 0x00000000001a7805 */ /* 0x000fc6000001ff00 */
[----:B------:R0:W1:Y:S01]  /*3110*/  F2F.F64.F32 R24, R0 ;  /* 0x0000000000187310 */ /* 0x0000620000201800 */
[----:B------:R-:W-:Y:S05]  /*3120*/  BRA `(.L_x_12742) ;  /* 0x0000000000b47947 */ /* 0x000fea0003800000 */
.L_x_12754:
        /* <DEDUP_REMOVED lines=14> */
.L_x_12768:
[----:B------:R-:W-:Y:S05]  /*3210*/  BSYNC B0 ;  /* 0x0000000000007941 */ /* 0x000fea0003800000 */
.L_x_12767:
[----:B------:R-:W-:Y:S01]  /*3220*/  FMUL.FTZ R0, R0, 1 ;  /* 0x3f80000000007820 */ /* 0x000fe20000410000 */
[----:B------:R-:W-:-:S03]  /*3230*/  CS2R R26, SRZ ;  /* 0x00000000001a7805 */ /* 0x000fc6000001ff00 */
[----:B------:R0:W1:Y:S01]  /*3240*/  F2F.F64.F32 R24, R0 ;  /* 0x0000000000187310 */ /* 0x0000620000201800 */
[----:B------:R-:W-:Y:S05]  /*3250*/  BRA `(.L_x_12742) ;  /* 0x0000000000687947 */ /* 0x000fea0003800000 */
.L_x_12741:
        /* <DEDUP_REMOVED lines=8> */
[----:B------:R-:W-:Y:S02]  /*32e0*/  IMAD.U32 R6, RZ, RZ, UR4 ;  /* 0x00000004ff067e24 */ /* 0x000fe4000f8e00ff */
[----:B------:R-:W-:-:S02]  /*32f0*/  IMAD.U32 R7, RZ, RZ, UR5 ;  /* 0x00000005ff077e24 */ /* 0x000fc4000f8e00ff */
[----:B------:R-:W-:Y:S02]  /*3300*/  IMAD.U32 R10, RZ, RZ, UR6 ;  /* 0x00000006ff0a7e24 */ /* 0x000fe4000f8e00ff */
[----:B------:R-:W-:Y:S02]  /*3310*/  IMAD.U32 R11, RZ, RZ, UR7 ;  /* 0x00000007ff0b7e24 */ /* 0x000fe4000f8e00ff */
[----:B------:R-:W-:Y:S02]  /*3320*/  IMAD.MOV.U32 R8, RZ, RZ, 0x4e ;  /* 0x0000004eff087424 */ /* 0x000fe400078e00ff */
[----:B0-----:R-:W-:-:S07]  /*3330*/  IMAD.MOV.U32 R12, RZ, RZ, 0x1 ;  /* 0x00000001ff0c7424 */ /* 0x001fce00078e00ff */
[----:B------:R-:W-:-:S07]  /*3340*/  LEPC R20, `(.L_x_12769) ;  /* 0x000000001014794e */ /* 0x000fce0000000000 */
[----:B-12-45:R-:W-:Y:S05]  /*3350*/  CALL.ABS.NOINC R2 ;  /* 0x0000000002007343 */ /* 0x036fea0003c00000 */
.L_x_12769:
[----:B------:R-:W-:Y:S02]  /*3360*/  CS2R R24, SRZ ;  /* 0x0000000000187805 */ /* 0x000fe4000001ff00 */
[----:B------:R-:W-:Y:S01]  /*3370*/  CS2R R26, SRZ ;  /* 0x00000000001a7805 */ /* 0x000fe2000001ff00 */
[----:B------:R-:W-:Y:S06]  /*3380*/  BRA `(.L_x_12742) ;  /* 0x00000000001c7947 */ /* 0x000fec0003800000 */
.L_x_12766:
[----:B------:R-:W3:Y:S01]  /*3390*/  LDG.E.64 R24, desc[UR36][R2.64] ;  /* 0x0000002402187981 */ /* 0x000ee2000c1e1b00 */
[----:B------:R-:W-:Y:S01]  /*33a0*/  CS2R R26, SRZ ;  /* 0x00000000001a7805 */ /* 0x000fe2000001ff00 */
[----:B---3--:R-:W0:Y:S01]  /*33b0*/  I2F.F64.U64 R24, R24 ;  /* 0x0000001800187312 */ /* 0x008e220000301800 */
[----:B------:R-:W-:Y:S05]  /*33c0*/  BRA `(.L_x_12742) ;  /* 0x00000000000c7947 */ /* 0x000fea0003800000 */
.L_x_12765:
[----:B------:R-:W3:Y:S01]  /*33d0*/  LDG.E R2, desc[UR36][R2.64] ;  /* 0x0000002402027981 */ /* 0x000ee2000c1e1900 */
[----:B------:R-:W-:Y:S01]  /*33e0*/  CS2R R26, SRZ ;  /* 0x00000000001a7805 */ /* 0x000fe2000001ff00 */
[----:B---3--:R0:W1:Y:S06]  /*33f0*/  I2F.F64.U32 R24, R2 ;  /* 0x0000000200187312 */ /* 0x00806c0000201800 */
.L_x_12742:
[----:B------:R-:W-:-:S07]  /*3400*/  VIADD R33, R33, 0x80 ;  /* 0x0000008021217836 */ /* 0x000fce0000000000 */
.L_x_12736:
[----:B------:R-:W-:Y:S05]  /*3410*/  BSYNC B6 ;  /* 0x0000000000067941 */ /* 0x000fea0003800000 */
.L_x_12735:
[----:B------:R-:W-:Y:S01]  /*3420*/  ISETP.GE.AND P0, PT, R33, R52, PT ;  /* 0x000000342100720c */ /* 0x000fe20003f06270 */
[----:B------:R-:W-:Y:S01]  /*3430*/  BSSY B6, `(.L_x_12770) ;  /* 0x000010e000067945 */ /* 0x000fe20003800000 */
[----:B------:R-:W-:-:S11]  /*3440*/  CS2R R20, SRZ ;  /* 0x0000000000147805 */ /* 0x000fd6000001ff00 */
[----:B------:R-:W-:Y:S05]  /*3450*/  @P0 BRA `(.L_x_12771) ;  /* 0x00000010002c0947 */ /* 0x000fea0003800000 */
[----:B01-3--:R-:W0:Y:S01]  /*3460*/  LDC.64 R2, c[0x0][0x220] ;  /* 0x00008800ff027b82 */ /* 0x00be220000000a00 */
        /* <DEDUP_REMOVED lines=20> */
.L_x_12775:
[----:B------:R-:W3:Y:S01]  /*35b0*/  LDG.E.U8 R2, desc[UR36][R2.64] ;  /* 0x0000002402027981 */ /* 0x000ee2000c1e1100 */
[----:B------:R-:W-:Y:S01]  /*35c0*/  CS2R R22, SRZ ;  /* 0x0000000000167805 */ /* 0x000fe2000001ff00 */
[----:B---3--:R0:W1:Y:S01]  /*35d0*/  I2F.F64.U16 R20, R2 ;  /* 0x0000000200147312 */ /* 0x0080620000101800 */
[----:B------:R-:W-:Y:S05]  /*35e0*/  BRA `(.L_x_12771) ;  /* 0x0000000c00c87947 */ /* 0x000fea0003800000 */
.L_x_12774:
        /* <DEDUP_REMOVED lines=10> */
.L_x_12778:
[----:B------:R-:W3:Y:S01]  /*3690*/  LDG.E R2, desc[UR36][R2.64] ;  /* 0x0000002402027981 */ /* 0x000ee2000c1e1900 */
[----:B------:R-:W-:Y:S01]  /*36a0*/  CS2R R22, SRZ ;  /* 0x0000000000167805 */ /* 0x000fe2000001ff00 */
[----:B---3--:R0:W1:Y:S01]  /*36b0*/  I2F.F64 R20, R2 ;  /* 0x0000000200147312 */ /* 0x0080620000201c00 */
[----:B------:R-:W-:Y:S05]  /*36c0*/  BRA `(.L_x_12771) ;  /* 0x0000000c00907947 */ /* 0x000fea0003800000 */
.L_x_12777:
[----:B------:R-:W3:Y:S01]  /*36d0*/  LDG.E.U16 R2, desc[UR36][R2.64] ;  /* 0x0000002402027981 */ /* 0x000ee2000c1e1500 */
[----:B------:R-:W-:Y:S01]  /*36e0*/  CS2R R22, SRZ ;  /* 0x0000000000167805 */ /* 0x000fe2000001ff00 */
[----:B---3--:R0:W1:Y:S01]  /*36f0*/  I2F.F64.S16 R20, R2 ;  /* 0x0000000200147312 */ /* 0x0080620000101c00 */
[----:B------:R-:W-:Y:S05]  /*3700*/  BRA `(.L_x_12771) ;  /* 0x0000000c00807947 */ /* 0x000fea0003800000 */
.L_x_12773:
        /* <DEDUP_REMOVED lines=11> */
.L_x_12780:
[----:B------:R-:W3:Y:S01]  /*37c0*/  LDG.E.U16 R0, desc[UR36][R2.64] ;  /* 0x0000002402007981 */ /* 0x000ee2000c1e1500 */
[----:B------:R-:W-:Y:S01]  /*37d0*/  CS2R R22, SRZ ;  /* 0x0000000000167805 */ /* 0x000fe2000001ff00 */
[----:B---3--:R-:W-:-:S05]  /*37e0*/  HADD2.F32 R0, -RZ, R0.H0_H0 ;  /* 0x20000000ff007230 */ /* 0x008fca0000004100 */
[----:B------:R-:W-:-:S04]  /*37f0*/  FMUL.FTZ R0, R0, 1 ;  /* 0x3f80000000007820 */ /* 0x000fc80000410000 */
[----:B------:R0:W1:Y:S01]  /*3800*/  F2F.F64.F32 R20, R0 ;  /* 0x0000000000147310 */ /* 0x0000620000201800 */
[----:B------:R-:W-:Y:S05]  /*3810*/  BRA `(.L_x_12771) ;  /* 0x0000000c003c7947 */ /* 0x000fea0003800000 */
.L_x_12779:
        /* <DEDUP_REMOVED lines=12> */
.L_x_12782:
        /* <DEDUP_REMOVED lines=8> */
.L_x_12781:
[----:B------:R0:W5:Y:S01]  /*3960*/  LDG.E.64 R20, desc[UR36][R2.64] ;  /* 0x0000002402147981 */ /* 0x000162000c1e1b00 */
[----:B------:R-:W-:Y:S01]  /*3970*/  CS2R R22, SRZ ;  /* 0x0000000000167805 */ /* 0x000fe2000001ff00 */
[----:B------:R-:W-:Y:S06]  /*3980*/  BRA `(.L_x_12771) ;  /* 0x0000000800e07947 */ /* 0x000fec0003800000 */
.L_x_12772:
        /* <DEDUP_REMOVED lines=14> */
.L_x_12785:
[----:B------:R0:W5:Y:S01]  /*3a70*/  LDG.E.128 R20, desc[UR36][R2.64] ;  /* 0x0000002402147981 */ /* 0x000162000c1e1d00 */
[----:B------:R-:W-:Y:S05]  /*3a80*/  BRA `(.L_x_12771) ;  /* 0x0000000800a07947 */ /* 0x000fea0003800000 */
.L_x_12784:
        /* <DEDUP_REMOVED lines=29> */
.L_x_12787:
        /* <DEDUP_REMOVED lines=16> */
.L_x_12786:
[----:B------:R-:W3:Y:S01]  /*3d60*/  LDG.E.U16 R0, desc[UR36][R2.64] ;  /* 0x0000002402007981 */ /* 0x000ee2000c1e1500 */
[----:B------:R-:W-:Y:S01]  /*3d70*/  CS2R R22, SRZ ;  /* 0x0000000000167805 */ /* 0x000fe2000001ff00 */
[----:B---3--:R-:W-:-:S04]  /*3d80*/  IMAD.U32 R0, R0, 0x10000, RZ ;  /* 0x0001000000007824 */ /* 0x008fc800078e00ff */
[----:B------:R-:W-:-:S04]  /*3d90*/  FMUL.FTZ R0, R0, 1 ;  /* 0x3f80000000007820 */ /* 0x000fc80000410000 */
[----:B------:R0:W1:Y:S01]  /*3da0*/  F2F.F64.F32 R20, R0 ;  /* 0x0000000000147310 */ /* 0x0000620000201800 */
[----:B------:R-:W-:Y:S05]  /*3db0*/  BRA `(.L_x_12771) ;  /* 0x0000000400d47947 */ /* 0x000fea0003800000 */
.L_x_12783:
        /* <DEDUP_REMOVED lines=12> */
.L_x_12790:
        /* <DEDUP_REMOVED lines=21> */
.L_x_12794:
[----:B------:R-:W-:Y:S05]  /*3fd0*/  BSYNC B1 ;  /* 0x0000000000017941 */ /* 0x000fea0003800000 */
.L_x_12793:
[----:B------:R-:W-:Y:S01]  /*3fe0*/  LEA R3, R0, 0x3b800000, 0x17 ;  /* 0x3b80000000037811 */ /* 0x000fe200078eb8ff */
[----:B------:R-:W-:-:S05]  /*3ff0*/  IMAD.SHL.U32 R0, R2, 0x100000, RZ ;  /* 0x0010000002007824 */ /* 0x000fca00078e00ff */
[----:B------:R-:W-:-:S07]  /*4000*/  LOP3.LUT R0, R3, R0, R4, 0xfe, !PT ;  /* 0x0000000003007212 */ /* 0x000fce00078efe04 */
.L_x_12792:
[----:B------:R-:W-:Y:S05]  /*4010*/  BSYNC B0 ;  /* 0x0000000000007941 */ /* 0x000fea0003800000 */
.L_x_12791:
[----:B------:R-:W-:Y:S01]  /*4020*/  FMUL.FTZ R0, R0, 1 ;  /* 0x3f80000000007820 */ /* 0x000fe20000410000 */
[----:B------:R-:W-:-:S03]  /*4030*/  CS2R R22, SRZ ;  /* 0x0000000000167805 */ /* 0x000fc6000001ff00 */
[----:B------:R0:W1:Y:S01]  /*4040*/  F2F.F64.F32 R20, R0 ;  /* 0x0000000000147310 */ /* 0x0000620000201800 */
[----:B------:R-:W-:Y:S05]  /*4050*/  BRA `(.L_x_12771) ;  /* 0x00000004002c7947 */ /* 0x000fea0003800000 */
.L_x_12789:
        /* <DEDUP_REMOVED lines=21> */
.L_x_12798:
[----:B------:R-:W-:Y:S05]  /*41b0*/  BSYNC B1 ;  /* 0x0000000000017941 */ /* 0x000fea0003800000 */
.L_x_12797:
[----:B------:R-:W-:Y:S01]  /*41c0*/  LEA R3, R0, 0x37800000, 0x17 ;  /* 0x3780000000037811 */ /* 0x000fe200078eb8ff */
[----:B------:R-:W-:-:S05]  /*41d0*/  IMAD.SHL.U32 R0, R2, 0x200000, RZ ;  /* 0x0020000002007824 */ /* 0x000fca00078e00ff */
[----:B------:R-:W-:-:S07]  /*41e0*/  LOP3.LUT R0, R3, R0, R4, 0xfe, !PT ;  /* 0x0000000003007212 */ /* 0x000fce00078efe04 */
.L_x_12796:
[----:B------:R-:W-:Y:S05]  /*41f0*/  BSYNC B0 ;  /* 0x0000000000007941 */ /* 0x000fea0003800000 */
.L_x_12795:
[----:B------:R-:W-:Y:S01]  /*4200*/  FMUL.FTZ R0, R0, 1 ;  /* 0x3f80000000007820 */ /* 0x000fe20000410000 */
[----:B------:R-:W-:-:S03]  /*4210*/  CS2R R22, SRZ ;  /* 0x0000000000167805 */ /* 0x000fc6000001ff00 */
[----:B------:R0:W1:Y:S01]  /*4220*/  F2F.F64.F32 R20, R0 ;  /* 0x0000000000147310 */ /* 0x0000620000201800 */
[----:B------:R-:W-:Y:S05]  /*4230*/  BRA `(.L_x_12771) ;  /* 0x0000000000b47947 */ /* 0x000fea0003800000 */
.L_x_12788:
        /* <DEDUP_REMOVED lines=14> */
.L_x_12802:
[----:B------:R-:W-:Y:S05]  /*4320*/  BSYNC B0 ;  /* 0x0000000000007941 */ /* 0x000fea0003800000 */
.L_x_12801:
[----:B------:R-:W-:Y:S01]  /*4330*/  FMUL.FTZ R0, R0, 1 ;  /* 0x3f80000000007820 */ /* 0x000fe20000410000 */
[----:B------:R-:W-:-:S03]  /*4340*/  CS2R R22, SRZ ;  /* 0x0000000000167805 */ /* 0x000fc6000001ff00 */
[----:B------:R0:W1:Y:S01]  /*4350*/  F2F.F64.F32 R20, R0 ;  /* 0x0000000000147310 */ /* 0x0000620000201800 */
[----:B------:R-:W-:Y:S05]  /*4360*/  BRA `(.L_x_12771) ;  /* 0x0000000000687947 */ /* 0x000fea0003800000 */
.L_x_12776:
        /* <DEDUP_REMOVED lines=16> */
.L_x_12803:
[----:B------:R-:W-:Y:S02]  /*4470*/  CS2R R20, SRZ ;  /* 0x0000000000147805 */ /* 0x000fe4000001ff00 */
[----:B------:R-:W-:Y:S01]  /*4480*/  CS2R R22, SRZ ;  /* 0x0000000000167805 */ /* 0x000fe2000001ff00 */
[----:B------:R-:W-:Y:S06]  /*4490*/  BRA `(.L_x_12771) ;  /* 0x00000000001c7947 */ /* 0x000fec0003800000 */
.L_x_12800:
[----:B------:R-:W3:Y:S01]  /*44a0*/  LDG.E.64 R20, desc[UR36][R2.64] ;  /* 0x0000002402147981 */ /* 0x000ee2000c1e1b00 */
[----:B------:R-:W-:Y:S01]  /*44b0*/  CS2R R22, SRZ ;  /* 0x0000000000167805 */ /* 0x000fe2000001ff00 */
[----:B---3--:R-:W0:Y:S01]  /*44c0*/  I2F.F64.U64 R20, R20 ;  /* 0x0000001400147312 */ /* 0x008e220000301800 */
[----:B------:R-:W-:Y:S05]  /*44d0*/  BRA `(.L_x_12771) ;  /* 0x00000000000c7947 */ /* 0x000fea0003800000 */
.L_x_12799:
[----:B------:R-:W3:Y:S01]  /*44e0*/  LDG.E R2, desc[UR36][R2.64] ;  /* 0x0000002402027981 */ /* 0x000ee2000c1e1900 */
[----:B------:R-:W-:Y:S01]  /*44f0*/  CS2R R22, SRZ ;  /* 0x0000000000167805 */ /* 0x000fe2000001ff00 */
[----:B---3--:R0:W1:Y:S06]  /*4500*/  I2F.F64.U32 R20, R2 ;  /* 0x0000000200147312 */ /* 0x00806c0000201800 */
.L_x_12771:
[----:B------:R-:W-:Y:S05]  /*4510*/  BSYNC B6 ;  /* 0x0000000000067941 */ /* 0x000fea0003800000 */
.L_x_12770:
[----:B------:R-:W-:Y:S01]  /*4520*/  ISETP.NE.AND P0, PT, R34, RZ, PT ;  /* 0x000000ff2200720c */ /* 0x000fe20003f05270 */
[----:B------:R-:W-:Y:S01]  /*4530*/  BSSY B1, `(.L_x_12804) ;  /* 0x0000ac7000017945 */ /* 0x000fe20003800000 */
[----:B------:R-:W-:Y:S02]  /*4540*/  CS2R R6, SRZ ;  /* 0x0000000000067805 */ /* 0x000fe4000001ff00 */
[----:B0--3--:R-:W-:-:S09]  /*4550*/  CS2R R4, SRZ ;  /* 0x0000000000047805 */ /* 0x009fd2000001ff00 */
[----:B------:R-:W-:Y:S05]  /*4560*/  @P0 BRA `(.L_x_12805) ;  /* 0x000000ac000c0947 */ /* 0x000fea0003800000 */
[----:B-12-45:R-:W-:Y:S02]  /*4570*/  DSETP.GTU.AND P0, PT, |R16|, +INF , PT ;  /* 0x7ff000001000742a */ /* 0x036fe40003f0c200 */
[----:B------:R-:W-:Y:S02]  /*4580*/  DADD R14, -RZ, |R18| ;  /* 0x00000000ff0e7229 */ /* 0x000fe40000000512 */
[----:B------:R-:W-:Y:S02]  /*4590*/  DADD R12, -RZ, |R16| ;  /* 0x00000000ff0c7229 */ /* 0x000fe40000000510 */
[----:B------:R-:W-:-:S14]  /*45a0*/  DSETP.GTU.OR P0, PT, |R18|, +INF , P0 ;  /* 0x7ff000001200742a */ /* 0x000fdc000070c600 */
[----:B------:R-:W-:Y:S05]  /*45b0*/  @P0 BRA `(.L_x_12806) ;  /* 0x000000a800ac0947 */ /* 0x000fea0003800000 */
[----:B------:R-:W-:-:S06]  /*45c0*/  DSETP.GT.AND P0, PT, R12, 4.50359962737049600000e+15, PT ;  /* 0x433000000c00742a */ /* 0x000fcc0003f04000 */
[----:B------:R-:W-:-:S14]  /*45d0*/  DSETP.GT.OR P0, PT, R14, 4.50359962737049600000e+15, P0 ;  /* 0x433000000e00742a */ /* 0x000fdc0000704400 */
[----:B------:R-:W-:Y:S05]  /*45e0*/  @P0 BRA `(.L_x_12807) ;  /* 0x0000004c00a40947 */ /* 0x000fea0003800000 */
[----:B------:R-:W-:Y:S01]  /*45f0*/  DSETP.NEU.AND P0, PT, R16, RZ, PT ;  /* 0x000000ff1000722a */ /* 0x000fe20003f0d000 */
[----:B------:R-:W-:Y:S01]  /*4600*/  IMAD.MOV.U32 R6, RZ, RZ, R18 ;  /* 0x000000ffff067224 */ /* 0x000fe200078e0012 */
[----:B------:R-:W-:Y:S01]  /*4610*/  DSETP.EQ.AND P1, PT, R18, RZ, PT ;  /* 0x000000ff1200722a */ /* 0x000fe20003f22000 */
[----:B------:R-:W-:Y:S02]  /*4620*/  IMAD.MOV.U32 R7, RZ, RZ, R19 ;  /* 0x000000ffff077224 */ /* 0x000fe400078e0013 */
[----:B------:R-:W-:Y:S02]  /*4630*/  IMAD.MOV.U32 R4, RZ, RZ, R16 ;  /* 0x000000ffff047224 */ /* 0x000fe400078e0010 */
[----:B------:R-:W-:-:S09]  /*4640*/  IMAD.MOV.U32 R5, RZ, RZ, R17 ;  /* 0x000000ffff057224 */ /* 0x000fd200078e0011 */
[----:B------:R-:W-:Y:S05]  /*4650*/  @!P0 BRA P1, `(.L_x_12805) ;  /* 0x000000a800d08947 */ /* 0x000fea0000800000 */
[----:B------:R-:W-:Y:S01]  /*4660*/  UMOV UR4, 0x1409212f ;  /* 0x1409212f00047882 */ /* 0x000fe20000000000 */
[----:B------:R-:W-:Y:S01]  /*4670*/  UMOV UR5, 0x3e43988e ;  /* 0x3e43988e00057882 */ /* 0x000fe20000000000 */
[----:B------:R-:W-:Y:S01]  /*4680*/  IMAD.MOV.U32 R6, RZ, RZ, R18 ;  /* 0x000000ffff067224 */ /* 0x000fe200078e0012 */
[----:B------:R-:W-:Y:S01]  /*4690*/  DSETP.GEU.AND P0, PT, R12, UR4, PT ;  /* 0x000000040c007e2a */ /* 0x000fe2000bf0e000 */
[----:B------:R-:W-:Y:S01]  /*46a0*/  IMAD.MOV.U32 R7, RZ, RZ, R19 ;  /* 0x000000ffff077224 */ /* 0x000fe200078e0013 */
[----:B------:R-:W-:Y:S01]  /*46b0*/  DSETP.LT.AND P1, PT, R14, UR4, PT ;  /* 0x000000040e007e2a */ /* 0x000fe2000bf21000 */
[----:B------:R-:W-:Y:S01]  /*46c0*/  IMAD.MOV.U32 R4, RZ, RZ, R16 ;  /* 0x000000ffff047224 */ /* 0x000fe200078e0010 */
[----:B------:R-:W-:-:S12]  /*46d0*/  MOV R5, R17 ;  /* 0x0000001100057202 */ /* 0x000fd80000000f00 */
[----:B------:R-:W-:Y:S05]  /*46e0*/  @!P0 BRA P1, `(.L_x_12805) ;  /* 0x000000a800ac8947 */ /* 0x000fea0000800000 */
[C---:B------:R-:W-:Y:S01]  /*46f0*/  DADD R40, R12.reuse, 1 ;  /* 0x3ff000000c287429 */ /* 0x040fe20000000000 */
[----:B------:R-:W-:Y:S01]  /*4700*/  IMAD.MOV.U32 R6, RZ, RZ, RZ ;  /* 0x000000ffff067224 */ /* 0x000fe200078e00ff */
[----:B------:R-:W-:Y:S01]  /*4710*/  DADD R32, -RZ, |R14| ;  /* 0x00000000ff207229 */ /* 0x000fe2000000050e */
[----:B------:R-:W-:Y:S01]  /*4720*/  UMOV UR4, 0xffffffff ;  /* 0xffffffff00047882 */ /* 0x000fe20000000000 */
[----:B------:R-:W-:Y:S01]  /*4730*/  UMOV UR5, 0x7fefffff ;  /* 0x7fefffff00057882 */ /* 0x000fe20000000000 */
[----:B------:R-:W-:Y:S01]  /*4740*/  DADD R44, R12, -1 ;  /* 0xbff000000c2c7429 */ /* 0x000fe20000000000 */
[----:B------:R-:W-:Y:S01]  /*4750*/  UMOV UR6, UR5 ;  /* 0x0000000500067c82 */ /* 0x000fe20008000000 */
[----:B------:R-:W-:Y:S01]  /*4760*/  IMAD.MOV.U32 R42, RZ, RZ, 0x0 ;  /* 0x00000000ff2a7424 */ /* 0x000fe200078e00ff */
[----:B------:R-:W-:Y:S01]  /*4770*/  DADD R10, -RZ, |R40| ;  /* 0x00000000ff0a7229 */ /* 0x000fe20000000528 */
[----:B------:R-:W-:Y:S01]  /*4780*/  IMAD.MOV.U32 R43, RZ, RZ, 0x3fd80000 ;  /* 0x3fd80000ff2b7424 */ /* 0x000fe200078e00ff */
[----:B------:R-:W-:Y:S03]  /*4790*/  BSSY B2, `(.L_x_12808) ;  /* 0x00002b6000027945 */ /* 0x000fe60003800000 */
[----:B------:R-:W-:-:S05]  /*47a0*/  DADD R34, -RZ, |R44| ;  /* 0x00000000ff227229 */ /* 0x000fca000000052c */
[CC--:B------:R-:W-:Y:S02]  /*47b0*/  ISETP.GT.U32.AND P1, PT, R10.reuse, R32.reuse, PT ;  /* 0x000000200a00720c */ /* 0x0c0fe40003f24070 */
[CC--:B------:R-:W-:Y:S02]  /*47c0*/  ISETP.LT.U32.AND P0, PT, R10.reuse, R32.reuse, PT ;  /* 0x000000200a00720c */ /* 0x0c0fe40003f01070 */
[CC--:B------:R-:W-:Y:S02]  /*47d0*/  ISETP.GT.U32.AND.EX P1, PT, R11.reuse, R33.reuse, PT, P1 ;  /* 0x000000210b00720c */ /* 0x0c0fe40003f24110 */
[CC--:B------:R-:W-:Y:S02]  /*47e0*/  ISETP.LT.U32.AND.EX P0, PT, R11.reuse, R33.reuse, PT, P0 ;  /* 0x000000210b00720c */ /* 0x0c0fe40003f01100 */
[----:B------:R-:W-:Y:S02]  /*47f0*/  SEL R3, R11, R33, P1 ;  /* 0x000000210b037207 */ /* 0x000fe40000800000 */
[----:B------:R-:W-:-:S02]  /*4800*/  SEL R48, R10, R32, P0 ;  /* 0x000000200a307207 */ /* 0x000fc40000000000 */
[----:B------:R-:W-:Y:S02]  /*4810*/  SEL R49, R11, R33, P0 ;  /* 0x000000210b317207 */ /* 0x000fe40000000000 */
[----:B------:R-:W-:Y:S01]  /*4820*/  LOP3.LUT R38, R3, 0xffc00000, RZ, 0xc0, !PT ;  /* 0xffc0000003267812 */ /* 0x000fe200078ec0ff */
[----:B------:R-:W-:Y:S01]  /*4830*/  IMAD.MOV.U32 R4, RZ, RZ, R48 ;  /* 0x000000ffff047224 */ /* 0x000fe200078e0030 */
[----:B------:R-:W-:Y:S01]  /*4840*/  SEL R2, R10, R32, P1 ;  /* 0x000000200a027207 */ /* 0x000fe20000800000 */
[----:B------:R-:W-:Y:S01]  /*4850*/  IMAD.MOV.U32 R5, RZ, RZ, R49 ;  /* 0x000000ffff057224 */ /* 0x000fe200078e0031 */
[----:B------:R-:W-:Y:S01]  /*4860*/  IADD3 R7, -R38, 0x7fd00000, RZ ;  /* 0x7fd0000026077810 */ /* 0x000fe20007ffe1ff */
[----:B------:R-:W-:-:S05]  /*4870*/  IMAD.U32 R10, RZ, RZ, UR6 ;  /* 0x00000006ff0a7e24 */ /* 0x000fca000f8e00ff */
[C---:B------:R-:W-:Y:S02]  /*4880*/  DMUL R8, R6.reuse, R4 ;  /* 0x0000000406087228 */ /* 0x040fe40000000000 */
[----:B------:R-:W-:-:S06]  /*4890*/  DMUL R6, R6, R2 ;  /* 0x0000000206067228 */ /* 0x000fcc0000000000 */
[----:B------:R-:W-:-:S08]  /*48a0*/  DMUL R8, R8, R8 ;  /* 0x0000000808087228 */ /* 0x000fd00000000000 */
[----:B------:R-:W-:-:S08]  /*48b0*/  DFMA R6, R6, R6, R8 ;  /* 0x000000060606722b */ /* 0x000fd00000000008 */
[----:B------:R-:W-:Y:S02]  /*48c0*/  DSETP.MIN.AND P0, P1, R6, UR4, PT ;  /* 0x0000000406007e2a */ /* 0x000fe4000b900000 */
[----:B------:R-:W-:-:S05]  /*48d0*/  IMAD.MOV.U32 R0, RZ, RZ, R7 ;  /* 0x000000ffff007224 */ /* 0x000fca00078e0007 */
[----:B------:R-:W-:Y:S01]  /*48e0*/  FSEL R9, R0, UR6, P0 ;  /* 0x0000000600097c08 */ /* 0x000fe20008000000 */
[----:B------:R-:W-:Y:S01]  /*48f0*/  IMAD.MOV.U32 R0, RZ, RZ, R6 ;  /* 0x000000ffff007224 */ /* 0x000fe200078e0006 */
[----:B------:R-:W-:-:S04]  /*4900*/  UMOV UR6, UR4 ;  /* 0x0000000400067c82 */ /* 0x000fc80008000000 */
[----:B------:R-:W-:Y:S01]  /*4910*/  SEL R8, R0, UR6, P0 ;  /* 0x0000000600087c07 */ /* 0x000fe20008000000 */
[----:B------:R-:W-:Y:S01]  /*4920*/  UMOV UR6, UR5 ;  /* 0x0000000500067c82 */ /* 0x000fe20008000000 */
[----:B------:R-:W-:Y:S01]  /*4930*/  @P1 LOP3.LUT R9, R10, 0x80000, RZ, 0xfc, !PT ;  /* 0x000800000a091812 */ /* 0x000fe200078efcff */
[----:B------:R-:W-:Y:S01]  /*4940*/  IMAD.MOV.U32 R10, RZ, RZ, RZ ;  /* 0x000000ffff0a7224 */ /* 0x000fe200078e00ff */
[CC--:B------:R-:W-:Y:S02]  /*4950*/  ISETP.GT.U32.AND P1, PT, R34.reuse, R32.reuse, PT ;  /* 0x000000202200720c */ /* 0x0c0fe40003f24070 */
[----:B------:R-:W0:Y:S01]  /*4960*/  MUFU.RSQ64H R11, R9 ;  /* 0x00000009000b7308 */ /* 0x000e220000001c00 */
[----:B------:R-:W-:Y:S02]  /*4970*/  ISETP.LT.U32.AND P0, PT, R34, R32, PT ;  /* 0x000000202200720c */ /* 0x000fe40003f01070 */
[CC--:B------:R-:W-:Y:S02]  /*4980*/  ISETP.GT.U32.AND.EX P1, PT, R35.reuse, R33.reuse, PT, P1 ;  /* 0x000000212300720c */ /* 0x0c0fe40003f24110 */
[----:B------:R-:W-:-:S04]  /*4990*/  ISETP.LT.U32.AND.EX P0, PT, R35, R33, PT, P0 ;  /* 0x000000212300720c */ /* 0x000fc80003f01100 */
[----:B------:R-:W-:Y:S02]  /*49a0*/  SEL R51, R34, R32, P0 ;  /* 0x0000002022337207 */ /* 0x000fe40000000000 */
[----:B------:R-:W-:-:S04]  /*49b0*/  SEL R50, R35, R33, P0 ;  /* 0x0000002123327207 */ /* 0x000fc80000000000 */
[----:B------:R-:W-:Y:S01]  /*49c0*/  ISETP.GE.U32.AND P3, PT, R50, 0x7ff00000, PT ;  /* 0x7ff000003200780c */ /* 0x000fe20003f66070 */
[----:B0-----:R-:W-:-:S08]  /*49d0*/  DMUL R36, R10, R10 ;  /* 0x0000000a0a247228 */ /* 0x001fd00000000000 */
[----:B------:R-:W-:Y:S01]  /*49e0*/  DFMA R46, R8, -R36, 1 ;  /* 0x3ff00000082e742b */ /* 0x000fe20000000824 */
[----:B------:R-:W-:Y:S01]  /*49f0*/  SEL R9, R35, R33, P1 ;  /* 0x0000002123097207 */ /* 0x000fe20000800000 */
[----:B------:R-:W-:Y:S01]  /*4a00*/  IMAD.MOV.U32 R33, RZ, RZ, R50 ;  /* 0x000000ffff217224 */ /* 0x000fe200078e0032 */
[----:B------:R-:W-:Y:S01]  /*4a10*/  SEL R8, R34, R32, P1 ;  /* 0x0000002022087207 */ /* 0x000fe20000800000 */
[----:B------:R-:W-:Y:S01]  /*4a20*/  IMAD.MOV.U32 R32, RZ, RZ, R51 ;  /* 0x000000ffff207224 */ /* 0x000fe200078e0033 */
[----:B------:R-:W-:-:S03]  /*4a30*/  LOP3.LUT R0, R9, 0xffc00000, RZ, 0xc0, !PT ;  /* 0xffc0000009007812 */ /* 0x000fc600078ec0ff */
[----:B------:R-:W-:Y:S02]  /*4a40*/  DMUL R36, R10, R46 ;  /* 0x0000002e0a247228 */ /* 0x000fe40000000000 */
[----:B------:R-:W-:Y:S02]  /*4a50*/  DFMA R46, R46, R42, 0.5 ;  /* 0x3fe000002e2e742b */ /* 0x000fe4000000002a */
[----:B------:R-:W-:-:S06]  /*4a60*/  DSETP.NEU.AND P2, PT, R32, RZ, PT ;  /* 0x000000ff2000722a */ /* 0x000fcc0003f4d000 */
[----:B------:R-:W-:Y:S01]  /*4a70*/  DFMA R10, R46, R36, R10 ;  /* 0x000000242e0a722b */ /* 0x000fe2000000000a */
[----:B------:R-:W-:Y:S01]  /*4a80*/  IADD3 R37, -R0, 0x7fd00000, RZ ;  /* 0x7fd0000000257810 */ /* 0x000fe20007ffe1ff */
[----:B------:R-:W-:-:S06]  /*4a90*/  IMAD.MOV.U32 R36, RZ, RZ, RZ ;  /* 0x000000ffff247224 */ /* 0x000fcc00078e00ff */
[----:B------:R-:W-:Y:S02]  /*4aa0*/  DMUL R10, R6, R10 ;  /* 0x0000000a060a7228 */ /* 0x000fe40000000000 */
[C---:B------:R-:W-:Y:S01]  /*4ab0*/  DMUL R34, R36.reuse, R8 ;  /* 0x0000000824227228 */ /* 0x040fe20000000000 */
[----:B------:R-:W-:Y:S01]  /*4ac0*/  LOP3.LUT R7, R38, 0x100000, RZ, 0xfc, !PT ;  /* 0x0010000026077812 */ /* 0x000fe200078efcff */
[----:B------:R-:W-:Y:S01]  /*4ad0*/  DMUL R36, R36, R32 ;  /* 0x0000002024247228 */ /* 0x000fe20000000000 */
[----:B------:R-:W-:Y:S02]  /*4ae0*/  IMAD.MOV.U32 R6, RZ, RZ, RZ ;  /* 0x000000ffff067224 */ /* 0x000fe400078e00ff */
[----:B------:R-:W-:-:S04]  /*4af0*/  IMAD.MOV.U32 R38, RZ, RZ, RZ ;  /* 0x000000ffff267224 */ /* 0x000fc800078e00ff */
[----:B------:R-:W-:Y:S02]  /*4b00*/  DMUL R10, R10, R6 ;  /* 0x000000060a0a7228 */ /* 0x000fe40000000000 */
[----:B------:R-:W-:-:S08]  /*4b10*/  DMUL R36, R36, R36 ;  /* 0x0000002424247228 */ /* 0x000fd00000000000 */
[----:B------:R-:W-:-:S08]  /*4b20*/  DFMA R34, R34, R34, R36 ;  /* 0x000000222222722b */ /* 0x000fd00000000024 */
[----:B------:R-:W-:Y:S02]  /*4b30*/  DSETP.MIN.AND P0, P1, R34, UR4, PT ;  /* 0x0000000422007e2a */ /* 0x000fe4000b900000 */
[----:B------:R-:W-:-:S05]  /*4b40*/  IMAD.MOV.U32 R36, RZ, RZ, R35 ;  /* 0x000000ffff247224 */ /* 0x000fca00078e0023 */
[----:B------:R-:W-:Y:S01]  /*4b50*/  FSEL R37, R36, UR6, P0 ;  /* 0x0000000624257c08 */ /* 0x000fe20008000000 */
[----:B------:R-:W-:-:S06]  /*4b60*/  IMAD.U32 R36, RZ, RZ, UR6 ;  /* 0x00000006ff247e24 */ /* 0x000fcc000f8e00ff */
[----:B------:R-:W-:Y:S01]  /*4b70*/  @P1 LOP3.LUT R37, R36, 0x80000, RZ, 0xfc, !PT ;  /* 0x0008000024251812 */ /* 0x000fe200078efcff */
[----:B------:R-:W-:Y:S01]  /*4b80*/  IMAD.MOV.U32 R36, RZ, RZ, R34 ;  /* 0x000000ffff247224 */ /* 0x000fe200078e0022 */
[----:B------:R-:W-:Y:S02]  /*4b90*/  ISETP.GE.U32.AND P1, PT, R49, 0x7ff00000, PT ;  /* 0x7ff000003100780c */ /* 0x000fe40003f26070 */
[----:B------:R-:W0:Y:S02]  /*4ba0*/  MUFU.RSQ64H R39, R37 ;  /* 0x0000002500277308 */ /* 0x000e240000001c00 */
[----:B------:R-:W-:Y:S01]  /*4bb0*/  SEL R36, R36, UR4, P0 ;  /* 0x0000000424247c07 */ /* 0x000fe20008000000 */
[----:B------:R-:W-:-:S08]  /*4bc0*/  DSETP.NEU.AND P0, PT, R4, RZ, PT ;  /* 0x000000ff0400722a */ /* 0x000fd00003f0d000 */
[----:B------:R-:W-:Y:S02]  /*4bd0*/  @!P1 FSEL R48, R2, R10, !P0 ;  /* 0x0000000a02309208 */ /* 0x000fe40004000000 */
[----:B------:R-:W-:Y:S01]  /*4be0*/  @!P1 FSEL R49, R3, R11, !P0 ;  /* 0x0000000b03319208 */ /* 0x000fe20004000000 */
[----:B0-----:R-:W-:-:S08]  /*4bf0*/  DMUL R6, R38, R38 ;  /* 0x0000002626067228 */ /* 0x001fd00000000000 */
[----:B------:R-:W-:-:S08]  /*4c00*/  DFMA R36, R36, -R6, 1 ;  /* 0x3ff000002424742b */ /* 0x000fd00000000806 */
[----:B------:R-:W-:Y:S02]  /*4c10*/  DFMA R6, R36, R42, 0.5 ;  /* 0x3fe000002406742b */ /* 0x000fe4000000002a */
[----:B------:R-:W-:-:S08]  /*4c20*/  DMUL R36, R38, R36 ;  /* 0x0000002426247228 */ /* 0x000fd00000000000 */
[----:B------:R-:W-:-:S08]  /*4c30*/  DFMA R6, R6, R36, R38 ;  /* 0x000000240606722b */ /* 0x000fd00000000026 */
[----:B------:R-:W-:Y:S01]  /*4c40*/  DMUL R6, R34, R6 ;  /* 0x0000000622067228 */ /* 0x000fe20000000000 */
[----:B------:R-:W-:Y:S01]  /*4c50*/  LOP3.LUT R35, R0, 0x100000, RZ, 0xfc, !PT ;  /* 0x0010000000237812 */ /* 0x000fe200078efcff */
[----:B------:R-:W-:-:S06]  /*4c60*/  IMAD.MOV.U32 R34, RZ, RZ, RZ ;  /* 0x000000ffff227224 */ /* 0x000fcc00078e00ff */
[----:B------:R-:W-:-:S10]  /*4c70*/  DMUL R6, R6, R34 ;  /* 0x0000002206067228 */ /* 0x000fd40000000000 */
[----:B------:R-:W-:Y:S02]  /*4c80*/  @!P3 FSEL R51, R8, R6, !P2 ;  /* 0x000000060833b208 */ /* 0x000fe40005000000 */
[----:B------:R-:W-:-:S04]  /*4c90*/  @!P3 FSEL R50, R9, R7, !P2 ;  /* 0x000000070932b208 */ /* 0x000fc80005000000 */
[----:B------:R-:W-:-:S04]  /*4ca0*/  LOP3.LUT R51, R51, R50, RZ, 0x3c, !PT ;  /* 0x0000003233337212 */ /* 0x000fc800078e3cff */
[----:B------:R-:W-:-:S04]  /*4cb0*/  LOP3.LUT R50, R51, R50, RZ, 0x3c, !PT ;  /* 0x0000003233327212 */ /* 0x000fc800078e3cff */
[----:B------:R-:W-:-:S06]  /*4cc0*/  LOP3.LUT R51, R51, R50, RZ, 0x3c, !PT ;  /* 0x0000003233337212 */ /* 0x000fcc00078e3cff */
        /* <DEDUP_REMOVED lines=30> */
[----:B------:R-:W-:Y:S05]  /*4eb0*/  CALL.REL.NOINC `($__internal_17_$__cuda_sm20_dsqrt_rn_f64_mediumpath_v1) ;  /* 0x000002f400387944 */ /* 0x000fea0003c00000 */
[----:B------:R-:W-:Y:S02]  /*4ec0*/  IMAD.MOV.U32 R8, RZ, RZ, R0 ;  /* 0x000000ffff087224 */ /* 0x000fe400078e0000 */
[----:B------:R-:W-:-:S07]  /*4ed0*/  IMAD.MOV.U32 R9, RZ, RZ, R3 ;  /* 0x000000ffff097224 */ /* 0x000fce00078e0003 */
.L_x_12811:
[----:B------:R-:W-:Y:S05]  /*4ee0*/  BSYNC B3 ;  /* 0x0000000000037941 */ /* 0x000fea0003800000 */
.L_x_12810:
[----:B------:R-:W-:-:S10]  /*4ef0*/  DADD R2, R6, R8 ;  /* 0x0000000006027229 */ /* 0x000fd40000000008 */
[----:B------:R-:W-:Y:S01]  /*4f00*/  ISETP.GT.AND P0, PT, R3, 0xfffff, PT ;  /* 0x000fffff0300780c */ /* 0x000fe20003f04270 */
[----:B------:R-:W-:Y:S02]  /*4f10*/  IMAD.MOV.U32 R4, RZ, RZ, R2 ;  /* 0x000000ffff047224 */ /* 0x000fe400078e0002 */
        /* <DEDUP_REMOVED lines=33> */
[----:B------:R-:W-:-:S04]  /*5130*/  DADD R4, R4, -1 ;  /* 0xbff0000004047429 */ /* 0x000fc80000000000 */
[----:B------:R-:W0:Y:S02]  /*5140*/  MUFU.RCP64H R9, R35 ;  /* 0x0000002300097308 */ /* 0x000e240000001800 */
[----:B0-----:R-:W-:-:S08]  /*5150*/  DFMA R10, -R34, R8, 1 ;  /* 0x3ff00000220a742b */ /* 0x001fd00000000108 */
[----:B------:R-:W-:-:S08]  /*5160*/  DFMA R10, R10, R10, R10 ;  /* 0x0000000a0a0a722b */ /* 0x000fd0000000000a */
[----:B------:R-:W-:-:S08]  /*5170*/  DFMA R8, R8, R10, R8 ;  /* 0x0000000a0808722b */ /* 0x000fd00000000008 */
[----:B------:R-:W-:-:S08]  /*5180*/  DMUL R10, R8, R4 ;  /* 0x00000004080a7228 */ /* 0x000fd00000000000 */
[----:B------:R-:W-:-:S08]  /*5190*/  DFMA R10, R8, R4, R10 ;  /* 0x00000004080a722b */ /* 0x000fd0000000000a */
[----:B------:R-:W-:Y:S02]  /*51a0*/  DMUL R32, R10, R10 ;  /* 0x0000000a0a207228 */ /* 0x000fe40000000000 */
[----:B------:R-:W-:-:S06]  /*51b0*/  DADD R2, R4, -R10 ;  /* 0x0000000004027229 */ /* 0x000fcc000000080a */
[----:B------:R-:W-:Y:S01]  /*51c0*/  DFMA R34, R32, UR4, R36 ;  /* 0x0000000420227c2b */ /* 0x000fe20008000024 */
[----:B------:R-:W-:Y:S01]  /*51d0*/  UMOV UR4, 0x9f02676f ;  /* 0x9f02676f00047882 */ /* 0x000fe20000000000 */
[----:B------:R-:W-:Y:S01]  /*51e0*/  UMOV UR5, 0x3ef3b266 ;  /* 0x3ef3b26600057882 */ /* 0x000fe20000000000 */
[----:B------:R-:W-:Y:S02]  /*51f0*/  DADD R36, R2, R2 ;  /* 0x0000000002247229 */ /* 0x000fe40000000002 */
[----:B------:R-:W-:Y:S01]  /*5200*/  DADD R2, R38, -UR6 ;  /* 0x8000000626027e29 */ /* 0x000fe20008000000 */
[----:B------:R-:W-:Y:S01]  /*5210*/  UMOV UR6, 0xfefa39ef ;  /* 0xfefa39ef00067882 */ /* 0x000fe20000000000 */
[----:B------:R-:W-:Y:S01]  /*5220*/  UMOV UR7, 0x3fe62e42 ;  /* 0x3fe62e4200077882 */ /* 0x000fe20000000000 */
[----:B------:R-:W-:Y:S01]  /*5230*/  DFMA R34, R32, R34, UR4 ;  /* 0x0000000420227e2b */ /* 0x000fe20008000022 */
[----:B------:R-:W-:Y:S01]  /*5240*/  UMOV UR4, 0xa9ab0956 ;  /* 0xa9ab095600047882 */ /* 0x000fe20000000000 */
[----:B------:R-:W-:Y:S01]  /*5250*/  UMOV UR5, 0x3f1745cb ;  /* 0x3f1745cb00057882 */ /* 0x000fe20000000000 */
[----:B------:R-:W-:-:S02]  /*5260*/  DFMA R36, R4, -R10, R36 ;  /* 0x8000000a0424722b */ /* 0x000fc40000000024 */
        /* <DEDUP_REMOVED lines=25> */
.L_x_12809:
        /* <DEDUP_REMOVED lines=35> */
[----:B------:R-:W-:Y:S05]  /*5630*/  CALL.REL.NOINC `($__internal_16_$__cuda_sm20_div_rn_f64_full) ;  /* 0x000002e400cc7944 */ /* 0x000fea0003c00000 */
.L_x_12819:
[----:B------:R-:W-:Y:S05]  /*5640*/  BSYNC B4 ;  /* 0x0000000000047941 */ /* 0x000fea0003800000 */
.L_x_12818:
[----:B------:R-:W-:Y:S02]  /*5650*/  IMAD.MOV.U32 R4, RZ, RZ, R2 ;  /* 0x000000ffff047224 */ /* 0x000fe400078e0002 */
[----:B------:R-:W-:Y:S01]  /*5660*/  IMAD.MOV.U32 R5, RZ, RZ, R3 ;  /* 0x000000ffff057224 */ /* 0x000fe200078e0003 */
[----:B------:R-:W-:Y:S06]  /*5670*/  BRA `(.L_x_12817) ;  /* 0x0000000000047947 */ /* 0x000fec0003800000 */
.L_x_12816:
[----:B------:R-:W-:-:S11]  /*5680*/  DADD R4, -R40, R48 ;  /* 0x0000000028047229 */ /* 0x000fd60000000130 */
.L_x_12817:
[----:B------:R-:W-:Y:S05]  /*5690*/  BSYNC B3 ;  /* 0x0000000000037941 */ /* 0x000fea0003800000 */
.L_x_12815:
        /* <DEDUP_REMOVED lines=10> */
[----:B------:R-:W-:Y:S04]  /*5740*/  BSSY B4, `(.L_x_12823) ;  /* 0x0000013000047945 */ /* 0x000fe80003800000 */
[----:B------:R-:W0:Y:S02]  /*5750*/  MUFU.RCP64H R3, R9 ;  /* 0x0000000900037308 */ /* 0x000e240000001800 */
[----:B0-----:R-:W-:-:S08]  /*5760*/  DFMA R10, -R8, R2, 1 ;  /* 0x3ff00000080a742b */ /* 0x001fd00000000102 */
[----:B------:R-:W-:-:S08]  /*5770*/  DFMA R10, R10, R10, R10 ;  /* 0x0000000a0a0a722b */ /* 0x000fd0000000000a */
[----:B------:R-:W-:Y:S02]  /*5780*/  DFMA R2, R2, R10, R2 ;  /* 0x0000000a0202722b */ /* 0x000fe40000000002 */
[----:B------:R-:W-:-:S06]  /*5790*/  DMUL R10, R14, R14 ;  /* 0x0000000e0e0a7228 */ /* 0x000fcc0000000000 */
[----:B------:R-:W-:-:S04]  /*57a0*/  DFMA R32, -R8, R2, 1 ;  /* 0x3ff000000820742b */ /* 0x000fc80000000102 */
[----:B------:R-:W-:-:S04]  /*57b0*/  FSETP.GEU.AND P1, PT, |R11|, 6.5827683646048100446e-37, PT ;  /* 0x036000000b00780b */ /* 0x000fc80003f2e200 */
        /* <DEDUP_REMOVED lines=10> */
[----:B------:R-:W-:Y:S05]  /*5860*/  CALL.REL.NOINC `($__internal_16_$__cuda_sm20_div_rn_f64_full) ;  /* 0x000002e400407944 */ /* 0x000fea0003c00000 */
.L_x_12824:
[----:B------:R-:W-:Y:S05]  /*5870*/  BSYNC B4 ;  /* 0x0000000000047941 */ /* 0x000fea0003800000 */
.L_x_12823:
[----:B------:R-:W-:Y:S05]  /*5880*/  BRA `(.L_x_12822) ;  /* 0x0000000000047947 */ /* 0x000fea0003800000 */
.L_x_12821:
[----:B------:R-:W-:-:S11]  /*5890*/  DADD R2, R50, -R8 ;  /* 0x0000000032027229 */ /* 0x000fd60000000808 */
.L_x_12822:
[----:B------:R-:W-:Y:S05]  /*58a0*/  BSYNC B3 ;  /* 0x0000000000037941 */ /* 0x000fea0003800000 */
.L_x_12820:
[----:B------:R-:W-:Y:S01]  /*58b0*/  DMUL R2, R2, 0.5 ;  /* 0x3fe0000002027828 */ /* 0x000fe20000000000 */
[----:B------:R-:W-:Y:S01]  /*58c0*/  IMAD.MOV.U32 R8, RZ, RZ, 0x0 ;  /* 0x00000000ff087424 */ /* 0x000fe200078e00ff */
[----:B------:R-:W-:Y:S01]  /*58d0*/  DADD R34, R6, 1 ;  /* 0x3ff0000006227429 */ /* 0x000fe20000000000 */
        /* <DEDUP_REMOVED lines=20> */
[----:B------:R-:W-:Y:S02]  /*5a20*/  IMAD.MOV.U32 R8, RZ, RZ, R3 ;  /* 0x000000ffff087224 */ /* 0x000fe400078e0003 */
        /* <DEDUP_REMOVED lines=8> */
.L_x_12826:
[----:B------:R-:W-:Y:S05]  /*5ab0*/  BSYNC B3 ;  /* 0x0000000000037941 */ /* 0x000fea0003800000 */
.L_x_12825:
[----:B------:R-:W-:-:S10]  /*5ac0*/  DADD R4, R4, R8 ;  /* 0x0000000004047229 */ /* 0x000fd40000000008 */
[C---:B------:R-:W-:Y:S02]  /*5ad0*/  FSETP.GEU.FTZ.AND P1, PT, R5.reuse, 1.7916666269302368164, PT ;  /* 0x3fe555550500780b */ /* 0x040fe40003f3e000 */
[----:B------:R-:W-:-:S13]  /*5ae0*/  FSETP.GT.FTZ.AND P0, PT, R5, -1.6999999284744262695, PT ;  /* 0xbfd999990500780b */ /* 0x000fda0003f14000 */
[----:B------:R-:W-:Y:S05]  /*5af0*/  @P0 BRA !P1, `(.L_x_12827) ;  /* 0x0000000400440947 */ /* 0x000fea0004800000 */
[----:B------:R-:W-:-:S10]  /*5b00*/  DADD R2, R4, 1 ;  /* 0x3ff0000004027429 */ /* 0x000fd40000000000 */
        /* <DEDUP_REMOVED lines=80> */
.L_x_12827:
        /* <DEDUP_REMOVED lines=22> */
.L_x_12829:
[----:B------:R-:W-:Y:S05]  /*6170*/  BSYNC B3 ;  /* 0x0000000000037941 */ /* 0x000fea0003800000 */
.L_x_12828:
        /* <DEDUP_REMOVED lines=30> */
.L_x_12814:
        /* <DEDUP_REMOVED lines=23> */
[----:B------:R-:W-:Y:S02]  /*64d0*/  IMAD.MOV.U32 R2, RZ, RZ, R37 ;  /* 0x000000ffff027224 */ /* 0x000fe400078e0025 */
[----:B------:R-:W-:-:S07]  /*64e0*/  IMAD.MOV.U32 R0, RZ, RZ, R5 ;  /* 0x000000ffff007224 */ /* 0x000fce00078e0005 */
[----:B------:R-:W-:Y:S05]  /*64f0*/  CALL.REL.NOINC `($__internal_17_$__cuda_sm20_dsqrt_rn_f64_mediumpath_v1) ;  /* 0x000002dc00a87944 */ /* 0x000fea0003c00000 */
[----:B------:R-:W-:Y:S02]  /*6500*/  IMAD.MOV.U32 R8, RZ, RZ, R0 ;  /* 0x000000ffff087224 */ /* 0x000fe400078e0000 */
[----:B------:R-:W-:-:S07]  /*6510*/  IMAD.MOV.U32 R9, RZ, RZ, R3 ;  /* 0x000000ffff097224 */ /* 0x000fce00078e0003 */
.L_x_12832:
[----:B------:R-:W-:Y:S05]  /*6520*/  BSYNC B3 ;  /* 0x0000000000037941 */ /* 0x000fea0003800000 */
.L_x_12831:
[----:B------:R-:W-:-:S10]  /*6530*/  DADD R4, R44, R8 ;  /* 0x000000002c047229 */ /* 0x000fd40000000008 */
[C---:B------:R-:W-:Y:S02]  /*6540*/  FSETP.GEU.FTZ.AND P1, PT, R5.reuse, 1.7916666269302368164, PT ;  /* 0x3fe555550500780b */ /* 0x040fe40003f3e000 */
[----:B------:R-:W-:-:S04]  /*6550*/  FSETP.GT.FTZ.AND P0, PT, R5, -1.6999999284744262695, PT ;  /* 0xbfd999990500780b */ /* 0x000fc80003f14000 */
[----:B------:R-:W-:-:S13]  /*6560*/  PLOP3.LUT P0, PT, P1, P0, PT, 0x8, 0x0 ;  /* 0x000000000000781c */ /* 0x000fda0000f00170 */
[----:B------:R-:W-:Y:S05]  /*6570*/  @!P0 BRA `(.L_x_12833) ;  /* 0x0000000000d48947 */ /* 0x000fea0003800000 */
        /* <DEDUP_REMOVED lines=22> */
.L_x_12835:
[----:B------:R-:W-:Y:S05]  /*66e0*/  BSYNC B3 ;  /* 0x0000000000037941 */ /* 0x000fea0003800000 */
.L_x_12834:
        /* <DEDUP_REMOVED lines=30> */
.L_x_12833:
        /* <DEDUP_REMOVED lines=75> */
.L_x_12836:
[----:B------:R-:W-:Y:S01]  /*6d80*/  MOV R2, 0x0 ;  /* 0x0000000000027802 */ /* 0x000fe20000000f00 */
[----:B------:R-:W-:Y:S01]  /*6d90*/  IMAD.MOV.U32 R3, RZ, RZ, 0x7ff00000 ;  /* 0x7ff00000ff037424 */ /* 0x000fe200078e00ff */
[----:B------:R-:W-:-:S05]  /*6da0*/  FSETP.NEU.FTZ.AND P0, PT, R5, RZ, PT ;  /* 0x000000ff0500720b */ /* 0x000fca0003f1d000 */
[----:B------:R-:W-:-:S10]  /*6db0*/  DFMA R2, R4, R2, +INF ;  /* 0x7ff000000402742b */ /* 0x000fd40000000002 */
[----:B------:R-:W-:Y:S02]  /*6dc0*/  FSEL R42, R2, RZ, P0 ;  /* 0x000000ff022a7208 */ /* 0x000fe40000000000 */
[----:B------:R-:W-:Y:S01]  /*6dd0*/  FSEL R43, R3, -QNAN , P0 ;  /* 0xfff00000032b7808 */ /* 0x000fe20000000000 */
[----:B------:R-:W-:Y:S06]  /*6de0*/  BRA `(.L_x_12812) ;  /* 0x0000000400407947 */ /* 0x000fec0003800000 */
.L_x_12830:
        /* <DEDUP_REMOVED lines=27> */
.L_x_12838:
[----:B------:R-:W-:Y:S05]  /*6fa0*/  BSYNC B3 ;  /* 0x0000000000037941 */ /* 0x000fea0003800000 */
.L_x_12837:
        /* <DEDUP_REMOVED lines=21> */
.L_x_12840:
[----:B------:R-:W-:Y:S05]  /*7100*/  BSYNC B3 ;  /* 0x0000000000037941 */ /* 0x000fea0003800000 */
.L_x_12839:
[----:B------:R-:W-:Y:S02]  /*7110*/  IMAD.MOV.U32 R42, RZ, RZ, R2 ;  /* 0x000000ffff2a7224 */ /* 0x000fe400078e0002 */
[----:B------:R-:W-:Y:S01]  /*7120*/  IMAD.MOV.U32 R43, RZ, RZ, R3 ;  /* 0x000000ffff2b7224 */ /* 0x000fe200078e0003 */
[----:B------:R-:W-:Y:S06]  /*7130*/  BRA `(.L_x_12812) ;  /* 0x00000000006c7947 */ /* 0x000fec0003800000 */
.L_x_12813:
        /* <DEDUP_REMOVED lines=21> */
[----:B------:R-:W-:-:S02]  /*7290*/  IMAD.MOV.U32 R34, RZ, RZ, R14 ;  /* 0x000000ffff227224 */ /* 0x000fc400078e000e */
[----:B------:R-:W-:-:S07]  /*72a0*/  IMAD.MOV.U32 R11, RZ, RZ, R15 ;  /* 0x000000ffff0b7224 */ /* 0x000fce00078e000f */
[----:B------:R-:W-:Y:S05]  /*72b0*/  CALL.REL.NOINC `($__internal_17_$__cuda_sm20_dsqrt_rn_f64_mediumpath_v1) ;  /* 0x000002d000387944 */ /* 0x000fea0003c00000 */
[----:B------:R-:W-:Y:S02]  /*72c0*/  IMAD.MOV.U32 R42, RZ, RZ, R0 ;  /* 0x000000ffff2a7224 */ /* 0x000fe400078e0000 */
[----:B------:R-:W-:-:S07]  /*72d0*/  IMAD.MOV.U32 R43, RZ, RZ, R3 ;  /* 0x000000ffff2b7224 */ /* 0x000fce00078e0003 */
.L_x_12841:
[----:B------:R-:W-:Y:S05]  /*72e0*/  BSYNC B3 ;  /* 0x0000000000037941 */ /* 0x000fea0003800000 */
.L_x_12812:
[----:B------:R-:W-:Y:S05]  /*72f0*/  BSYNC B2 ;  /* 0x0000000000027941 */ /* 0x000fea0003800000 */
.L_x_12808:
        /* <DEDUP_REMOVED lines=25> */
.L_x_12846:
[----:B------:R-:W-:Y:S05]  /*7490*/  BSYNC B4 ;  /* 0x0000000000047941 */ /* 0x000fea0003800000 */
.L_x_12845:
        /* <DEDUP_REMOVED lines=49> */
.L_x_12848:
        /* <DEDUP_REMOVED lines=71> */
.L_x_12847:
        /* <DEDUP_REMOVED lines=36> */
.L_x_12857:
[----:B------:R-:W-:Y:S05]  /*7e60*/  BSYNC B6 ;  /* 0x0000000000067941 */ /* 0x000fea0003800000 */
.L_x_12856:
[----:B------:R-:W-:Y:S02]  /*7e70*/  IMAD.MOV.U32 R4, RZ, RZ, R2 ;  /* 0x000000ffff047224 */ /* 0x000fe400078e0002 */
[----:B------:R-:W-:Y:S01]  /*7e80*/  IMAD.MOV.U32 R5, RZ, RZ, R3 ;  /* 0x000000ffff057224 */ /* 0x000fe200078e0003 */
[----:B------:R-:W-:Y:S06]  /*7e90*/  BRA `(.L_x_12855) ;  /* 0x0000000000047947 */ /* 0x000fec0003800000 */
.L_x_12854:
[----:B------:R-:W-:-:S11]  /*7ea0*/  DADD R4, -R40, R48 ;  /* 0x0000000028047229 */ /* 0x000fd60000000130 */
.L_x_12855:
[----:B------:R-:W-:Y:S05]  /*7eb0*/  BSYNC B5 ;  /* 0x0000000000057941 */ /* 0x000fea0003800000 */
.L_x_12853:
        /* <DEDUP_REMOVED lines=28> */
.L_x_12862:
[----:B------:R-:W-:Y:S05]  /*8080*/  BSYNC B6 ;  /* 0x0000000000067941 */ /* 0x000fea0003800000 */
.L_x_12861:
[----:B------:R-:W-:Y:S02]  /*8090*/  IMAD.MOV.U32 R14, RZ, RZ, R2 ;  /* 0x000000ffff0e7224 */ /* 0x000fe400078e0002 */
[----:B------:R-:W-:Y:S01]  /*80a0*/  IMAD.MOV.U32 R15, RZ, RZ, R3 ;  /* 0x000000ffff0f7224 */ /* 0x000fe200078e0003 */
[----:B------:R-:W-:Y:S06]  /*80b0*/  BRA `(.L_x_12860) ;  /* 0x0000000000047947 */ /* 0x000fec0003800000 */
.L_x_12859:
[----:B------:R-:W-:-:S11]  /*80c0*/  DADD R14, -R44, R50 ;  /* 0x000000002c0e7229 */ /* 0x000fd60000000132 */
.L_x_12860:
[----:B------:R-:W-:Y:S05]  /*80d0*/  BSYNC B5 ;  /* 0x0000000000057941 */ /* 0x000fea0003800000 */
.L_x_12858:
[----:B------:R-:W-:Y:S01]  /*80e0*/  DMUL R2, R14, 0.5 ;  /* 0x3fe000000e027828 */ /* 0x000fe20000000000 */
[----:B------:R-:W-:Y:S01]  /*80f0*/  BSSY B5, `(.L_x_12863) ;  /* 0x000001e000057945 */ /* 0x000fe20003800000 */
[----:B------:R-:W-:-:S06]  /*8100*/  DADD R6, R12, R6 ;  /* 0x000000000c067229 */ /* 0x000fcc0000000006 */
[----:B------:R-:W-:Y:S01]  /*8110*/  DFMA R2, R4, 0.5, R2 ;  /* 0x3fe000000402782b */ /* 0x000fe20000000002 */
[----:B------:R-:W-:Y:S02]  /*8120*/  IMAD.MOV.U32 R4, RZ, RZ, 0x0 ;  /* 0x00000000ff047424 */ /* 0x000fe400078e00ff */
        /* <DEDUP_REMOVED lines=26> */
.L_x_12864:
[----:B------:R-:W-:Y:S05]  /*82d0*/  BSYNC B5 ;  /* 0x0000000000057941 */ /* 0x000fea0003800000 */
.L_x_12863:
[----:B------:R-:W-:Y:S05]  /*82e0*/  BRA `(.L_x_12865) ;  /* 0x00000008005c7947 */ /* 0x000fea0003800000 */
.L_x_12852:
        /* <DEDUP_REMOVED lines=31> */
.L_x_12868:
[----:B------:R-:W-:Y:S05]  /*84e0*/  BSYNC B5 ;  /* 0x0000000000057941 */ /* 0x000fea0003800000 */
.L_x_12867:
[----:B------:R-:W-:Y:S05]  /*84f0*/  BRA `(.L_x_12865) ;  /* 0x0000000400d87947 */ /* 0x000fea0003800000 */
.L_x_12866:
[----:B------:R-:W-:Y:S01]  /*8500*/  DMUL R34, R40, R44 ;  /* 0x0000002c28227228 */ /* 0x000fe20000000000 */
[----:B------:R-:W-:Y:S01]  /*8510*/  MOV R4, 0x0 ;  /* 0x0000000000047802 */ /* 0x000fe20000000f00 */
[----:B------:R-:W-:Y:S01]  /*8520*/  IMAD.MOV.U32 R5, RZ, RZ, 0x3fd80000 ;  /* 0x3fd80000ff057424 */ /* 0x000fe200078e00ff */
[----:B------:R-:W-:Y:S03]  /*8530*/  BSSY B5, `(.L_x_12869) ;  /* 0x000001b000057945 */ /* 0x000fe60003800000 */
[----:B------:R-:W0:Y:S04]  /*8540*/  MUFU.RSQ64H R11, R35 ;  /* 0x00000023000b7308 */ /* 0x000e280000001c00 */
[----:B------:R-:W-:-:S05]  /*8550*/  VIADD R10, R35, 0xfcb00000 ;  /* 0xfcb00000230a7836 */ /* 0x000fca0000000000 */
[----:B------:R-:W-:Y:S01]  /*8560*/  ISETP.GE.U32.AND P0, PT, R10, 0x7ca00000, PT ;  /* 0x7ca000000a00780c */ /* 0x000fe20003f06070 */
[----:B0-----:R-:W-:-:S08]  /*8570*/  DMUL R2, R10, R10 ;  /* 0x0000000a0a027228 */ /* 0x001fd00000000000 */
[----:B------:R-:W-:-:S08]  /*8580*/  DFMA R2, R34, -R2, 1 ;  /* 0x3ff000002202742b */ /* 0x000fd00000000802 */
[----:B------:R-:W-:Y:S02]  /*8590*/  DFMA R4, R2, R4, 0.5 ;  /* 0x3fe000000204742b */ /* 0x000fe40000000004 */
[----:B------:R-:W-:-:S08]  /*85a0*/  DMUL R2, R10, R2 ;  /* 0x000000020a027228 */ /* 0x000fd00000000000 */
[----:B------:R-:W-:Y:S02]  /*85b0*/  DFMA R32, R4, R2, R10 ;  /* 0x000000020420722b */ /* 0x000fe4000000000a */
[----:B------:R-:W-:-:S06]  /*85c0*/  DMUL R4, R14, 8.11296384146066816958e+31 ;  /* 0x469000000e047828 */ /* 0x000fcc0000000000 */
[----:B------:R-:W-:Y:S02]  /*85d0*/  DMUL R36, R34, R32 ;  /* 0x0000002022247228 */ /* 0x000fe40000000000 */
[----:B------:R-:W-:Y:S01]  /*85e0*/  VIADD R15, R33, 0xfff00000 ;  /* 0xfff00000210f7836 */ /* 0x000fe20000000000 */
[----:B------:R-:W-:Y:S01]  /*85f0*/  DMUL R4, R12, R4 ;  /* 0x000000040c047228 */ /* 0x000fe20000000000 */
        /* <DEDUP_REMOVED lines=14> */
.L_x_12870:
[----:B------:R-:W-:Y:S05]  /*86e0*/  BSYNC B5 ;  /* 0x0000000000057941 */ /* 0x000fea0003800000 */
.L_x_12869:
        /* <DEDUP_REMOVED lines=21> */
.L_x_12872:
[----:B------:R-:W-:Y:S05]  /*8840*/  BSYNC B5 ;  /* 0x0000000000057941 */ /* 0x000fea0003800000 */
.L_x_12871:
[----:B------:R-:W-:Y:S01]  /*8850*/  DMUL R12, R12, 8.11296384146066816958e+31 ;  /* 0x469000000c0c7828 */ /* 0x000fe20000000000 */
[----:B------:R-:W-:Y:S02]  /*8860*/  IMAD.MOV.U32 R6, RZ, RZ, R2 ;  /* 0x000000ffff067224 */ /* 0x000fe400078e0002 */
[----:B------:R-:W-:Y:S01]  /*8870*/  IMAD.MOV.U32 R7, RZ, RZ, R3 ;  /* 0x000000ffff077224 */ /* 0x000fe200078e0003 */
[----:B------:R-:W-:Y:S07]  /*8880*/  BRA `(.L_x_12865) ;  /* 0x0000000000f47947 */ /* 0x000fee0003800000 */
.L_x_12851:
        /* <DEDUP_REMOVED lines=28> */
.L_x_12874:
[----:B------:R-:W-:Y:S05]  /*8a50*/  BSYNC B5 ;  /* 0x0000000000057941 */ /* 0x000fea0003800000 */
.L_x_12873:
[----:B------:R-:W-:Y:S01]  /*8a60*/  DADD R34, R6, 1 ;  /* 0x3ff0000006227429 */ /* 0x000fe20000000000 */
[----:B------:R-:W-:Y:S01]  /*8a70*/  BSSY B5, `(.L_x_12875) ;  /* 0x000001d000057945 */ /* 0x000fe20003800000 */
[----:B------:R-:W-:Y:S02]  /*8a80*/  IMAD.MOV.U32 R6, RZ, RZ, 0x0 ;  /* 0x00000000ff067424 */ /* 0x000fe400078e00ff */
[----:B------:R-:W-:Y:S02]  /*8a90*/  IMAD.MOV.U32 R7, RZ, RZ, 0x3fd80000 ;  /* 0x3fd80000ff077424 */ /* 0x000fe400078e00ff */
[----:B------:R-:W-:Y:S02]  /*8aa0*/  IMAD.MOV.U32 R12, RZ, RZ, 0x0 ;  /* 0x00000000ff0c7424 */ /* 0x000fe400078e00ff */
[----:B------:R-:W-:Y:S01]  /*8ab0*/  DMUL R34, R34, 0.5 ;  /* 0x3fe0000022227828 */ /* 0x000fe20000000000 */
[----:B------:R-:W-:-:S05]  /*8ac0*/  IMAD.MOV.U32 R13, RZ, RZ, 0x3ff00000 ;  /* 0x3ff00000ff0d7424 */ /* 0x000fca00078e00ff */
        /* <DEDUP_REMOVED lines=22> */
[----:B------:R-:W-:-:S07]  /*8c30*/  IMAD.MOV.U32 R2, RZ, RZ, R0 ;  /* 0x000000ffff027224 */ /* 0x000fce00078e0000 */
.L_x_12876:
[----:B------:R-:W-:Y:S05]  /*8c40*/  BSYNC B5 ;  /* 0x0000000000057941 */ /* 0x000fea0003800000 */
.L_x_12875:
[----:B------:R-:W-:-:S11]  /*8c50*/  DMUL R6, R2, R4 ;  /* 0x0000000402067228 */ /* 0x000fd60000000000 */
.L_x_12865:
[----:B------:R-:W-:Y:S05]  /*8c60*/  BSYNC B4 ;  /* 0x0000000000047941 */ /* 0x000fea0003800000 */
.L_x_12850:
[----:B------:R-:W-:Y:S05]  /*8c70*/  BRA `(.L_x_12877) ;  /* 0x0000000000087947 */ /* 0x000fea0003800000 */
.L_x_12844:
[----:B------:R-:W-:Y:S02]  /*8c80*/  DMUL R6, R6, 9.00719925474099200000e+15 ;  /* 0x4340000006067828 */ /* 0x000fe40000000000 */
[----:B------:R-:W-:-:S11]  /*8c90*/  DMUL R12, R12, 9.00719925474099200000e+15 ;  /* 0x434000000c0c7828 */ /* 0x000fd60000000000 */
.L_x_12877:
[----:B------:R-:W-:Y:S05]  /*8ca0*/  BSYNC B2 ;  /* 0x0000000000027941 */ /* 0x000fea0003800000 */
.L_x_12843:
        /* <DEDUP_REMOVED lines=28> */
.L_x_12879:
[----:B------:R-:W-:Y:S05]  /*8e70*/  BSYNC B2 ;  /* 0x0000000000027941 */ /* 0x000fea0003800000 */
.L_x_12878:
        /* <DEDUP_REMOVED lines=82> */
.L_x_12881:
[----:B------:R-:W-:Y:S02]  /*93a0*/  FSEL R2, RZ, 3.37028055040000000000e+12, P0 ;  /* 0x54442d18ff027808 */ /* 0x000fe40000000000 */
[----:B------:R-:W-:-:S07]  /*93b0*/  FSEL R3, RZ, 2.1426990032196044922, P0 ;  /* 0x400921fbff037808 */ /* 0x000fce0000000000 */
.L_x_12882:
[----:B------:R-:W-:Y:S05]  /*93c0*/  BSYNC B0 ;  /* 0x0000000000007941 */ /* 0x000fea0003800000 */
.L_x_12880:
[----:B------:R-:W-:Y:S01]  /*93d0*/  DADD R6, |R6|, |R12| ;  /* 0x0000000006067229 */ /* 0x000fe2000000060c */
[----:B------:R-:W-:-:S07]  /*93e0*/  LOP3.LUT R13, R3, 0x80000000, R13, 0xb8, !PT ;  /* 0x80000000030d7812 */ /* 0x000fce00078eb80d */
[----:B------:R-:W-:-:S06]  /*93f0*/  DSETP.GTU.AND P0, PT, |R6|, +INF , PT ;  /* 0x7ff000000600742a */ /* 0x000fcc0003f0c200 */
[----:B------:R-:W-:Y:S02]  /*9400*/  FSEL R2, R6, R2, P0 ;  /* 0x0000000206027208 */ /* 0x000fe40000000000 */
[----:B------:R-:W-:-:S07]  /*9410*/  FSEL R3, R7, R13, P0 ;  /* 0x0000000d07037208 */ /* 0x000fce0000000000 */
.L_x_12849:
[----:B------:R-:W-:Y:S05]  /*9420*/  BSYNC B3 ;  /* 0x0000000000037941 */ /* 0x000fea0003800000 */
.L_x_12842:
[----:B------:R-:W-:Y:S01]  /*9430*/  LOP3.LUT R5, R3, 0x80000000, R17, 0xb8, !PT ;  /* 0x8000000003057812 */ /* 0x000fe200078eb811 */
[----:B------:R-:W-:Y:S01]  /*9440*/  IMAD.MOV.U32 R4, RZ, RZ, R2 ;  /* 0x000000ffff047224 */ /* 0x000fe200078e0002 */
[----:B------:R-:W-:Y:S01]  /*9450*/  LOP3.LUT R7, R43, 0x80000000, R19, 0xb8, !PT ;  /* 0x800000002b077812 */ /* 0x000fe200078eb813 */
[----:B------:R-:W-:Y:S01]  /*9460*/  IMAD.MOV.U32 R6, RZ, RZ, R42 ;  /* 0x000000ffff067224 */ /* 0x000fe200078e002a */
[----:B------:R-:W-:Y:S06]  /*9470*/  BRA `(.L_x_12805) ;  /* 0x0000005c00487947 */ /* 0x000fec0003800000 */
.L_x_12807:
        /* <DEDUP_REMOVED lines=23> */
[----:B------:R-:W-:Y:S02]  /*95f0*/  IMAD.MOV.U32 R14, RZ, RZ, R8 ;  /* 0x000000ffff0e7224 */ /* 0x000fe400078e0008 */
[----:B------:R-:W-:Y:S01]  /*9600*/  IMAD.MOV.U32 R15, RZ, RZ, R9 ;  /* 0x000000ffff0f7224 */ /* 0x000fe200078e0009 */
[----:B------:R-:W-:-:S09]  /*9610*/  DFMA R6, R6, R6, R6 ;  /* 0x000000060606722b */ /* 0x000fd20000000006 */
[----:B------:R-:W-:Y:S02]  /*9620*/  @!P0 DMUL R14, R14, 1.80143985094819840000e+16 ;  /* 0x435000000e0e8828 */ /* 0x000fe40000000000 */
[----:B------:R-:W-:-:S08]  /*9630*/  DFMA R6, R2, R6, R2 ;  /* 0x000000060206722b */ /* 0x000fd00000000002 */
[----:B------:R-:W-:Y:S01]  /*9640*/  DFMA R2, -R4, R6, 1 ;  /* 0x3ff000000402742b */ /* 0x000fe20000000106 */
[----:B------:R-:W-:Y:S01]  /*9650*/  @!P0 IMAD.MOV.U32 R9, RZ, RZ, R15 ;  /* 0x000000ffff098224 */ /* 0x000fe200078e000f */
[----:B------:R-:W-:-:S03]  /*9660*/  @!P0 MOV R8, R14 ;  /* 0x0000000e00088202 */ /* 0x000fc60000000f00 */
        /* <DEDUP_REMOVED lines=9> */
[----:B------:R-:W-:Y:S02]  /*9700*/  @P1 DFMA R6, R14, R32, +INF ;  /* 0x7ff000000e06142b */ /* 0x000fe40000000020 */
[----:B------:R-:W-:-:S06]  /*9710*/  DADD R12, -RZ, -R18 ;  /* 0x00000000ff0c7229 */ /* 0x000fcc0000000912 */
[----:B------:R-:W-:Y:S02]  /*9720*/  FFMA R0, RZ, R5, R3 ;  /* 0x00000005ff007223 */ /* 0x000fe40000000003 */
[----:B------:R-:W-:Y:S02]  /*9730*/  @P1 FSEL R6, R6, RZ, P2 ;  /* 0x000000ff06061208 */ /* 0x000fe40001000000 */
[----:B------:R-:W-:Y:S02]  /*9740*/  @P1 FSEL R7, R7, -QNAN , P2 ;  /* 0xfff0000007071808 */ /* 0x000fe40001000000 */
[----:B------:R-:W-:Y:S01]  /*9750*/  FSETP.GT.AND P2, PT, |R0|, 1.469367938527859385e-39, PT ;  /* 0x001000000000780b */ /* 0x000fe20003f44200 */
[----:B------:R-:W-:Y:S02]  /*9760*/  IMAD.MOV.U32 R0, RZ, RZ, -0x3ff ;  /* 0xfffffc01ff007424 */ /* 0x000fe400078e00ff */
[----:B------:R-:W-:Y:S01]  /*9770*/  @!P0 IMAD.MOV.U32 R0, RZ, RZ, -0x435 ;  /* 0xfffffbcbff008424 */ /* 0x000fe200078e00ff */
[----:B------:R-:W-:Y:S09]  /*9780*/  @P1 BRA `(.L_x_12888) ;  /* 0x0000000000f81947 */ /* 0x000ff20003800000 */
        /* <DEDUP_REMOVED lines=62> */
.L_x_12888:
[----:B------:R-:W-:Y:S05]  /*9b70*/  BSYNC B0 ;  /* 0x0000000000007941 */ /* 0x000fea0003800000 */
.L_x_12887:
[----:B------:R-:W-:Y:S01]  /*9b80*/  BSSY B3, `(.L_x_12889) ;  /* 0x0000007000037945 */ /* 0x000fe20003800000 */
[----:B------:R-:W-:-:S03]  /*9b90*/  IMAD.MOV.U32 R12, RZ, RZ, R13 ;  /* 0x000000ffff0c7224 */ /* 0x000fc600078e000d */
[----:B------:R-:W-:Y:S05]  /*9ba0*/  @P2 BRA P3, `(.L_x_12890) ;  /* 0x0000000000102947 */ /* 0x000fea0001800000 */
[----:B------:R-:W-:Y:S01]  /*9bb0*/  IMAD.MOV.U32 R2, RZ, RZ, R4 ;  /* 0x000000ffff027224 */ /* 0x000fe200078e0004 */
[----:B------:R-:W-:Y:S01]  /*9bc0*/  MOV R0, 0x9bf0 ;  /* 0x00009bf000007802 */ /* 0x000fe20000000f00 */
[----:B------:R-:W-:-:S07]  /*9bd0*/  IMAD.MOV.U32 R3, RZ, RZ, R5 ;  /* 0x000000ffff037224 */ /* 0x000fce00078e0005 */
[----:B------:R-:W-:Y:S05]  /*9be0*/  CALL.REL.NOINC `($__internal_16_$__cuda_sm20_div_rn_f64_full) ;  /* 0x000002a000607944 */ /* 0x000fea0003c00000 */
.L_x_12890:
[----:B------:R-:W-:Y:S05]  /*9bf0*/  BSYNC B3 ;  /* 0x0000000000037941 */ /* 0x000fea0003800000 */
.L_x_12889:
        /* <DEDUP_REMOVED lines=82> */
.L_x_12892:
[----:B------:R-:W-:-:S04]  /*a120*/  ISETP.GE.AND P0, PT, R12, RZ, PT ;  /* 0x000000ff0c00720c */ /* 0x000fc80003f06270 */
[----:B------:R-:W-:Y:S02]  /*a130*/  FSEL R2, RZ, 3.37028055040000000000e+12, P0 ;  /* 0x54442d18ff027808 */ /* 0x000fe40000000000 */
[----:B------:R-:W-:-:S07]  /*a140*/  FSEL R3, RZ, 2.1426990032196044922, P0 ;  /* 0x400921fbff037808 */ /* 0x000fce0000000000 */
.L_x_12893:
[----:B------:R-:W-:Y:S05]  /*a150*/  BSYNC B0 ;  /* 0x0000000000007941 */ /* 0x000fea0003800000 */
.L_x_12891:
[----:B------:R-:W-:Y:S02]  /*a160*/  DADD R8, |R16|, |R18| ;  /* 0x0000000010087229 */ /* 0x000fe40000000612 */
[----:B------:R-:W-:-:S06]  /*a170*/  DADD R4, -RZ, -R16 ;  /* 0x00000000ff047229 */ /* 0x000fcc0000000910 */
[----:B------:R-:W-:-:S04]  /*a180*/  DSETP.GTU.AND P0, PT, |R8|, +INF , PT ;  /* 0x7ff000000800742a */ /* 0x000fc80003f0c200 */
[----:B------:R-:W-:Y:S01]  /*a190*/  LOP3.LUT R3, R3, 0x80000000, R5, 0xb8, !PT ;  /* 0x8000000003037812 */ /* 0x000fe200078eb805 */
[----:B------:R-:W-:Y:S01]  /*a1a0*/  DMUL R4, R6, 0.5 ;  /* 0x3fe0000006047828 */ /* 0x000fe20000000000 */
[----:B------:R-:W-:Y:S02]  /*a1b0*/  FSEL R6, R8, R2, P0 ;  /* 0x0000000208067208 */ /* 0x000fe40000000000 */
[----:B------:R-:W-:Y:S01]  /*a1c0*/  FSEL R7, R9, R3, P0 ;  /* 0x0000000309077208 */ /* 0x000fe20000000000 */
[----:B------:R-:W-:Y:S07]  /*a1d0*/  BRA `(.L_x_12894) ;  /* 0x0000004c00807947 */ /* 0x000fee0003800000 */
.L_x_12886:
        /* <DEDUP_REMOVED lines=9> */
[----:B------:R-:W-:Y:S01]  /*a270*/  IMAD.MOV.U32 R34, RZ, RZ, RZ ;  /* 0x000000ffff227224 */ /* 0x000fe200078e00ff */
[----:B------:R-:W-:Y:S01]  /*a280*/  SEL R8, R12, R14, P0 ;  /* 0x0000000e0c087207 */ /* 0x000fe20000000000 */
[----:B------:R-:W-:Y:S01]  /*a290*/  IMAD.MOV.U32 R37, RZ, RZ, 0x3fd80000 ;  /* 0x3fd80000ff257424 */ /* 0x000fe200078e00ff */
[----:B------:R-:W-:Y:S01]  /*a2a0*/  LOP3.LUT R0, R3, 0xffc00000, RZ, 0xc0, !PT ;  /* 0xffc0000003007812 */ /* 0x000fe200078ec0ff */
[----:B------:R-:W-:Y:S01]  /*a2b0*/  BSSY B0, `(.L_x_12895) ;  /* 0x000007f000007945 */ /* 0x000fe20003800000 */
[----:B------:R-:W-:-:S02]  /*a2c0*/  SEL R9, R13, R15, P0 ;  /* 0x0000000f0d097207 */ /* 0x000fc40000000000 */
[----:B------:R-:W-:Y:S02]  /*a2d0*/  IADD3 R5, -R0, 0x7fd00000, RZ ;  /* 0x7fd0000000057810 */ /* 0x000fe40007ffe1ff */
[----:B------:R-:W-:Y:S02]  /*a2e0*/  SEL R2, R12, R14, P1 ;  /* 0x0000000e0c027207 */ /* 0x000fe40000800000 */
[----:B------:R-:W-:Y:S02]  /*a2f0*/  MOV R36, 0x0 ;  /* 0x0000000000247802 */ /* 0x000fe40000000f00 */
[C---:B------:R-:W-:Y:S01]  /*a300*/  DMUL R6, R4.reuse, R8 ;  /* 0x0000000804067228 */ /* 0x040fe20000000000 */
[----:B------:R-:W-:Y:S01]  /*a310*/  ISETP.GE.U32.AND P2, PT, R9, 0x7ff00000, PT ;  /* 0x7ff000000900780c */ /* 0x000fe20003f46070 */
[----:B------:R-:W-:-:S06]  /*a320*/  DMUL R4, R4, R2 ;  /* 0x0000000204047228 */ /* 0x000fcc0000000000 */
[----:B------:R-:W-:Y:S01]  /*a330*/  DMUL R10, R6, R6 ;  /* 0x00000006060a7228 */ /* 0x000fe20000000000 */
[----:B------:R-:W-:Y:S02]  /*a340*/  FSEL R7, R13, R15, !P4 ;  /* 0x0000000f0d077208 */ /* 0x000fe40006000000 */
[----:B------:R-:W-:-:S05]  /*a350*/  FSEL R6, R12, R14, !P4 ;  /* 0x0000000e0c067208 */ /* 0x000fca0006000000 */
[----:B------:R-:W-:Y:S01]  /*a360*/  DFMA R10, R4, R4, R10 ;  /* 0x00000004040a722b */ /* 0x000fe2000000000a */
[----:B------:R-:W-:-:S07]  /*a370*/  IMAD.U32 R5, RZ, RZ, UR6 ;  /* 0x00000006ff057e24 */ /* 0x000fce000f8e00ff */
[----:B------:R-:W-:Y:S02]  /*a380*/  DSETP.MIN.AND P0, P1, R10, UR4, PT ;  /* 0x000000040a007e2a */ /* 0x000fe4000b900000 */
[----:B------:R-:W-:-:S05]  /*a390*/  IMAD.MOV.U32 R4, RZ, RZ, R11 ;  /* 0x000000ffff047224 */ /* 0x000fca00078e000b */
[----:B------:R-:W-:Y:S01]  /*a3a0*/  FSEL R33, R4, UR6, P0 ;  /* 0x0000000604217c08 */ /* 0x000fe20008000000 */
[----:B------:R-:W-:-:S05]  /*a3b0*/  IMAD.MOV.U32 R4, RZ, RZ, R10 ;  /* 0x000000ffff047224 */ /* 0x000fca00078e000a */
[----:B------:R-:W-:Y:S02]  /*a3c0*/  SEL R32, R4, UR4, P0 ;  /* 0x0000000404207c07 */ /* 0x000fe40008000000 */
[----:B------:R-:W-:Y:S01]  /*a3d0*/  @P1 LOP3.LUT R33, R5, 0x80000, RZ, 0xfc, !PT ;  /* 0x0008000005211812 */ /* 0x000fe200078efcff */
[----:B------:R-:W-:-:S03]  /*a3e0*/  DSETP.NEU.AND P1, PT, R8, RZ, PT ;  /* 0x000000ff0800722a */ /* 0x000fc60003f2d000 */
[----:B------:R-:W0:Y:S02]  /*a3f0*/  MUFU.RSQ64H R35, R33 ;  /* 0x0000002100237308 */ /* 0x000e240000001c00 */
[----:B0-----:R-:W-:-:S08]  /*a400*/  DMUL R4, R34, R34 ;  /* 0x0000002222047228 */ /* 0x001fd00000000000 */
[----:B------:R-:W-:-:S08]  /*a410*/  DFMA R4, R32, -R4, 1 ;  /* 0x3ff000002004742b */ /* 0x000fd00000000804 */
[----:B------:R-:W-:Y:S02]  /*a420*/  DFMA R36, R4, R36, 0.5 ;  /* 0x3fe000000424742b */ /* 0x000fe40000000024 */
[----:B------:R-:W-:Y:S01]  /*a430*/  DMUL R38, R34, R4 ;  /* 0x0000000422267228 */ /* 0x000fe20000000000 */
[----:B------:R-:W0:Y:S01]  /*a440*/  MUFU.RCP64H R5, R7 ;  /* 0x0000000700057308 */ /* 0x000e220000001800 */
[----:B------:R-:W-:-:S06]  /*a450*/  IMAD.MOV.U32 R4, RZ, RZ, 0x1 ;  /* 0x00000001ff047424 */ /* 0x000fcc00078e00ff */
[----:B------:R-:W-:-:S08]  /*a460*/  DFMA R36, R36, R38, R34 ;  /* 0x000000262424722b */ /* 0x000fd00000000022 */
[----:B------:R-:W-:Y:S01]  /*a470*/  DMUL R36, R10, R36 ;  /* 0x000000240a247228 */ /* 0x000fe20000000000 */
[----:B------:R-:W-:Y:S01]  /*a480*/  LOP3.LUT R11, R0, 0x100000, RZ, 0xfc, !PT ;  /* 0x00100000000b7812 */ /* 0x000fe200078efcff */
[----:B------:R-:W-:Y:S01]  /*a490*/  IMAD.MOV.U32 R10, RZ, RZ, RZ ;  /* 0x000000ffff0a7224 */ /* 0x000fe200078e00ff */
[----:B0-----:R-:W-:-:S05]  /*a4a0*/  DFMA R32, -R6, R4, 1 ;  /* 0x3ff000000620742b */ /* 0x001fca0000000104 */
[----:B------:R-:W-:Y:S01]  /*a4b0*/  DMUL R36, R36, R10 ;  /* 0x0000000a24247228 */ /* 0x000fe20000000000 */
[----:B------:R-:W-:Y:S02]  /*a4c0*/  FSEL R10, R14, R12, !P4 ;  /* 0x0000000c0e0a7208 */ /* 0x000fe40006000000 */
[----:B------:R-:W-:Y:S01]  /*a4d0*/  DFMA R32, R32, R32, R32 ;  /* 0x000000202020722b */ /* 0x000fe20000000020 */
[----:B------:R-:W-:-:S06]  /*a4e0*/  FSEL R11, R15, R13, !P4 ;  /* 0x0000000d0f0b7208 */ /* 0x000fcc0006000000 */
        /* <DEDUP_REMOVED lines=11> */
[----:B------:R-:W-:Y:S02]  /*a5a0*/  @!P0 IMAD.MOV.U32 R8, RZ, RZ, R32 ;  /* 0x000000ffff088224 */ /* 0x000fe400078e0020 */
[----:B------:R-:W-:-:S05]  /*a5b0*/  VIADD R0, R9, 0xffffffff ;  /* 0xffffffff09007836 */ /* 0x000fca0000000000 */
[----:B------:R-:W-:Y:S01]  /*a5c0*/  ISETP.GE.U32.AND P1, PT, R0, 0x7fefffff, PT ;  /* 0x7fefffff0000780c */ /* 0x000fe20003f26070 */
[----:B------:R-:W-:-:S08]  /*a5d0*/  DFMA R12, -R6, R4, R10 ;  /* 0x00000004060c722b */ /* 0x000fd0000000010a */
[----:B------:R-:W-:Y:S02]  /*a5e0*/  DFMA R2, R2, R12, R4 ;  /* 0x0000000c0202722b */ /* 0x000fe40000000004 */
[----:B------:R-:W-:Y:S02]  /*a5f0*/  DADD R12, -RZ, -R18 ;  /* 0x00000000ff0c7229 */ /* 0x000fe40000000912 */
        /* <DEDUP_REMOVED lines=74> */
.L_x_12896:
[----:B------:R-:W-:Y:S05]  /*aaa0*/  BSYNC B0 ;  /* 0x0000000000007941 */ /* 0x000fea0003800000 */
.L_x_12895:
[----:B------:R-:W-:Y:S01]  /*aab0*/  BSSY B3, `(.L_x_12897) ;  /* 0x0000007000037945 */ /* 0x000fe20003800000 */
[----:B------:R-:W-:-:S03]  /*aac0*/  IMAD.MOV.U32 R12, RZ, RZ, R13 ;  /* 0x000000ffff0c7224 */ /* 0x000fc600078e000d */
[----:B------:R-:W-:Y:S05]  /*aad0*/  @P3 BRA P2, `(.L_x_12898) ;  /* 0x0000000000103947 */ /* 0x000fea0001000000 */
[----:B------:R-:W-:Y:S01]  /*aae0*/  MOV R2, R6 ;  /* 0x0000000600027202 */ /* 0x000fe20000000f00 */
[----:B------:R-:W-:Y:S01]  /*aaf0*/  IMAD.MOV.U32 R3, RZ, RZ, R7 ;  /* 0x000000ffff037224 */ /* 0x000fe200078e0007 */
[----:B------:R-:W-:-:S07]  /*ab00*/  MOV R0, 0xab20 ;  /* 0x0000ab2000007802 */ /* 0x000fce0000000f00 */
[----:B------:R-:W-:Y:S05]  /*ab10*/  CALL.REL.NOINC `($__internal_16_$__cuda_sm20_div_rn_f64_full) ;  /* 0x0000029000947944 */ /* 0x000fea0003c00000 */
.L_x_12898:
[----:B------:R-:W-:Y:S05]  /*ab20*/  BSYNC B3 ;  /* 0x0000000000037941 */ /* 0x000fea0003800000 */
.L_x_12897:
        /* <DEDUP_REMOVED lines=83> */
.L_x_12900:
[----:B------:R-:W-:-:S04]  /*b060*/  ISETP.GE.AND P0, PT, R12, RZ, PT ;  /* 0x000000ff0c00720c */ /* 0x000fc80003f06270 */
[----:B------:R-:W-:Y:S02]  /*b070*/  FSEL R6, RZ, 3.37028055040000000000e+12, P0 ;  /* 0x54442d18ff067808 */ /* 0x000fe40000000000 */
[----:B------:R-:W-:-:S07]  /*b080*/  FSEL R7, RZ, 2.1426990032196044922, P0 ;  /* 0x400921fbff077808 */ /* 0x000fce0000000000 */
.L_x_12901:
[----:B------:R-:W-:Y:S05]  /*b090*/  BSYNC B0 ;  /* 0x0000000000007941 */ /* 0x000fea0003800000 */
.L_x_12899:
[----:B------:R-:W-:Y:S02]  /*b0a0*/  DADD R2, |R16|, |R18| ;  /* 0x0000000010027229 */ /* 0x000fe40000000612 */
[----:B------:R-:W-:-:S06]  /*b0b0*/  DADD R8, -RZ, -R16 ;  /* 0x00000000ff087229 */ /* 0x000fcc0000000910 */
[----:B------:R-:W-:-:S04]  /*b0c0*/  DSETP.GTU.AND P0, PT, |R2|, +INF , PT ;  /* 0x7ff000000200742a */ /* 0x000fc80003f0c200 */
[----:B------:R-:W-:Y:S02]  /*b0d0*/  LOP3.LUT R9, R7, 0x80000000, R9, 0xb8, !PT ;  /* 0x8000000007097812 */ /* 0x000fe400078eb809 */
[----:B------:R-:W-:Y:S02]  /*b0e0*/  FSEL R6, R2, R6, P0 ;  /* 0x0000000602067208 */ /* 0x000fe40000000000 */
[----:B------:R-:W-:Y:S01]  /*b0f0*/  FSEL R7, R3, R9, P0 ;  /* 0x0000000903077208 */ /* 0x000fe20000000000 */
[----:B------:R-:W-:Y:S06]  /*b100*/  BRA `(.L_x_12894) ;  /* 0x0000003c00b47947 */ /* 0x000fec0003800000 */
.L_x_12885:
        /* <DEDUP_REMOVED lines=22> */
[----:B------:R-:W-:Y:S05]  /*b270*/  CALL.REL.NOINC `($__internal_16_$__cuda_sm20_div_rn_f64_full) ;  /* 0x0000028800bc7944 */ /* 0x000fea0003c00000 */
.L_x_12903:
[----:B------:R-:W-:Y:S05]  /*b280*/  BSYNC B3 ;  /* 0x0000000000037941 */ /* 0x000fea0003800000 */
.L_x_12902:
        /* <DEDUP_REMOVED lines=13> */
[----:B------:R-:W-:Y:S02]  /*b360*/  DFMA R6, R10, R4, R6 ;  /* 0x000000040a06722b */ /* 0x000fe40000000006 */
[----:B------:R-:W-:-:S08]  /*b370*/  DADD R4, -RZ, |R2| ;  /* 0x00000000ff047229 */ /* 0x000fd00000000502 */
        /* <DEDUP_REMOVED lines=9> */
[----:B------:R-:W-:Y:S02]  /*b410*/  IMAD.MOV.U32 R6, RZ, RZ, R2 ;  /* 0x000000ffff067224 */ /* 0x000fe400078e0002 */
[----:B------:R-:W-:-:S07]  /*b420*/  IMAD.MOV.U32 R7, RZ, RZ, R3 ;  /* 0x000000ffff077224 */ /* 0x000fce00078e0003 */
.L_x_12905:
[----:B------:R-:W-:Y:S05]  /*b430*/  BSYNC B3 ;  /* 0x0000000000037941 */ /* 0x000fea0003800000 */
.L_x_12904:
[----:B------:R-:W-:Y:S01]  /*b440*/  DADD R12, -RZ, |R6| ;  /* 0x00000000ff0c7229 */ /* 0x000fe20000000506 */
[----:B------:R-:W-:Y:S01]  /*b450*/  UMOV UR4, 0xffffffff ;  /* 0xffffffff00047882 */ /* 0x000fe20000000000 */
[----:B------:R-:W-:Y:S01]  /*b460*/  MOV R6, RZ ;  /* 0x000000ff00067202 */ /* 0x000fe20000000f00 */
[----:B------:R-:W-:Y:S01]  /*b470*/  UMOV UR5, 0x7fefffff ;  /* 0x7fefffff00057882 */ /* 0x000fe20000000000 */
[----:B------:R-:W-:Y:S01]  /*b480*/  IMAD.MOV.U32 R32, RZ, RZ, RZ ;  /* 0x000000ffff207224 */ /* 0x000fe200078e00ff */
[----:B------:R-:W-:Y:S01]  /*b490*/  UMOV UR6, UR5 ;  /* 0x0000000500067c82 */ /* 0x000fe20008000000 */
[----:B------:R-:W-:Y:S01]  /*b4a0*/  IMAD.MOV.U32 R36, RZ, RZ, 0x0 ;  /* 0x00000000ff247424 */ /* 0x000fe200078e00ff */
[----:B------:R-:W-:Y:S01]  /*b4b0*/  DSETP.GEU.AND P3, PT, |R18|, |R16|, PT ;  /* 0x400000101200722a */ /* 0x000fe20003f6e200 */
[----:B------:R-:W-:Y:S01]  /*b4c0*/  IMAD.MOV.U32 R37, RZ, RZ, 0x3fd80000 ;  /* 0x3fd80000ff257424 */ /* 0x000fe200078e00ff */
[----:B------:R-:W-:Y:S01]  /*b4d0*/  BSSY B0, `(.L_x_12906) ;  /* 0x0000087000007945 */ /* 0x000fe20003800000 */
        /* <DEDUP_REMOVED lines=8> */
[----:B------:R-:W-:Y:S01]  /*b560*/  IMAD.U32 R5, RZ, RZ, UR6 ;  /* 0x00000006ff057e24 */ /* 0x000fe2000f8e00ff */
[----:B------:R-:W-:Y:S02]  /*b570*/  IADD3 R7, -R0, 0x7fd00000, RZ ;  /* 0x7fd0000000077810 */ /* 0x000fe40007ffe1ff */
[----:B------:R-:W-:Y:S02]  /*b580*/  SEL R2, R12, R4, P1 ;  /* 0x000000040c027207 */ /* 0x000fe40000800000 */
[----:B------:R-:W-:Y:S02]  /*b590*/  ISETP.GE.U32.AND P2, PT, R9, 0x7ff00000, PT ;  /* 0x7ff000000900780c */ /* 0x000fe40003f46070 */
[C---:B------:R-:W-:Y:S02]  /*b5a0*/  DMUL R10, R6.reuse, R8 ;  /* 0x00000008060a7228 */ /* 0x040fe40000000000 */
[----:B------:R-:W-:-:S06]  /*b5b0*/  DMUL R6, R6, R2 ;  /* 0x0000000206067228 */ /* 0x000fcc0000000000 */
[----:B------:R-:W-:Y:S02]  /*b5c0*/  DMUL R14, R10, R10 ;  /* 0x0000000a0a0e7228 */ /* 0x000fe40000000000 */
[----:B------:R-:W-:-:S06]  /*b5d0*/  DADD R10, -RZ, |R18| ;  /* 0x00000000ff0a7229 */ /* 0x000fcc0000000512 */
[----:B------:R-:W-:Y:S02]  /*b5e0*/  DFMA R14, R6, R6, R14 ;  /* 0x00000006060e722b */ /* 0x000fe4000000000e */
[----:B------:R-:W-:-:S06]  /*b5f0*/  DADD R6, -RZ, |R16| ;  /* 0x00000000ff067229 */ /* 0x000fcc0000000510 */
        /* <DEDUP_REMOVED lines=9> */
[----:B------:R-:W-:Y:S01]  /*b690*/  DFMA R34, R12, -R4, 1 ;  /* 0x3ff000000c22742b */ /* 0x000fe20000000804 */
[----:B------:R-:W-:Y:S01]  /*b6a0*/  FSEL R5, R7, R11, !P3 ;  /* 0x0000000b07057208 */ /* 0x000fe20005800000 */
[----:B------:R-:W-:Y:S01]  /*b6b0*/  IMAD.MOV.U32 R12, RZ, RZ, 0x1 ;  /* 0x00000001ff0c7424 */ /* 0x000fe200078e00ff */
[----:B------:R-:W-:Y:S02]  /*b6c0*/  FSEL R4, R6, R10, !P3 ;  /* 0x0000000a06047208 */ /* 0x000fe40005800000 */
[----:B------:R-:W0:Y:S01]  /*b6d0*/  MUFU.RCP64H R13, R5 ;  /* 0x00000005000d7308 */ /* 0x000e220000001800 */
[----:B------:R-:W-:Y:S02]  /*b6e0*/  FSEL R11, R11, R7, !P3 ;  /* 0x000000070b0b7208 */ /* 0x000fe40005800000 */
[----:B------:R-:W-:Y:S01]  /*b6f0*/  DFMA R36, R34, R36, 0.5 ;  /* 0x3fe000002224742b */ /* 0x000fe20000000024 */
[----:B------:R-:W-:Y:S01]  /*b700*/  FSEL R10, R10, R6, !P3 ;  /* 0x000000060a0a7208 */ /* 0x000fe20005800000 */
[----:B------:R-:W-:-:S08]  /*b710*/  DMUL R34, R32, R34 ;  /* 0x0000002220227228 */ /* 0x000fd00000000000 */
[----:B------:R-:W-:Y:S02]  /*b720*/  DFMA R34, R36, R34, R32 ;  /* 0x000000222422722b */ /* 0x000fe40000000020 */
[----:B0-----:R-:W-:-:S06]  /*b730*/  DFMA R32, -R4, R12, 1 ;  /* 0x3ff000000420742b */ /* 0x001fcc000000010c */
[----:B------:R-:W-:Y:S01]  /*b740*/  DMUL R34, R14, R34 ;  /* 0x000000220e227228 */ /* 0x000fe20000000000 */
[----:B------:R-:W-:Y:S01]  /*b750*/  LOP3.LUT R15, R0, 0x100000, RZ, 0xfc, !PT ;  /* 0x00100000000f7812 */ /* 0x000fe200078efcff */
[----:B------:R-:W-:Y:S01]  /*b760*/  IMAD.MOV.U32 R14, RZ, RZ, RZ ;  /* 0x000000ffff0e7224 */ /* 0x000fe200078e00ff */
[----:B------:R-:W-:-:S05]  /*b770*/  DFMA R32, R32, R32, R32 ;  /* 0x000000202020722b */ /* 0x000fca0000000020 */
[----:B------:R-:W-:-:S03]  /*b780*/  DMUL R34, R34, R14 ;  /* 0x0000000e22227228 */ /* 0x000fc60000000000 */
[----:B------:R-:W-:-:S07]  /*b790*/  DFMA R32, R12, R32, R12 ;  /* 0x000000200c20722b */ /* 0x000fce000000000c */
[----:B------:R-:W-:Y:S02]  /*b7a0*/  @!P2 FSEL R9, R3, R35, !P1 ;  /* 0x000000230309a208 */ /* 0x000fe40004800000 */
[----:B------:R-:W-:Y:S01]  /*b7b0*/  @!P2 FSEL R8, R2, R34, !P1 ;  /* 0x000000220208a208 */ /* 0x000fe20004800000 */
[----:B------:R-:W-:Y:S01]  /*b7c0*/  DFMA R2, -R4, R32, 1 ;  /* 0x3ff000000402742b */ /* 0x000fe20000000120 */
[----:B------:R-:W-:Y:S01]  /*b7d0*/  ISETP.GT.AND P0, PT, R9, 0xfffff, PT ;  /* 0x000fffff0900780c */ /* 0x000fe20003f04270 */
[----:B------:R-:W-:Y:S02]  /*b7e0*/  IMAD.MOV.U32 R15, RZ, RZ, R9 ;  /* 0x000000ffff0f7224 */ /* 0x000fe400078e0009 */
[----:B------:R-:W-:-:S04]  /*b7f0*/  IMAD.MOV.U32 R14, RZ, RZ, R8 ;  /* 0x000000ffff0e7224 */ /* 0x000fc800078e0008 */
[----:B------:R-:W-:-:S06]  /*b800*/  DFMA R2, R32, R2, R32 ;  /* 0x000000022002722b */ /* 0x000fcc0000000020 */
[----:B------:R-:W-:Y:S02]  /*b810*/  @!P0 DMUL R14, R14, 1.80143985094819840000e+16 ;  /* 0x435000000e0e8828 */ /* 0x000fe40000000000 */
[----:B------:R-:W-:-:S08]  /*b820*/  DMUL R6, R2, R10 ;  /* 0x0000000a02067228 */ /* 0x000fd00000000000 */
[----:B------:R-:W-:Y:S01]  /*b830*/  @!P0 IMAD.MOV.U32 R9, RZ, RZ, R15 ;  /* 0x000000ffff098224 */ /* 0x000fe200078e000f */
[----:B------:R-:W-:Y:S01]  /*b840*/  DFMA R12, -R4, R6, R10 ;  /* 0x00000006040c722b */ /* 0x000fe2000000010a */
[----:B------:R-:W-:Y:S02]  /*b850*/  @!P0 IMAD.MOV.U32 R8, RZ, RZ, R14 ;  /* 0x000000ffff088224 */ /* 0x000fe400078e000e */
[----:B------:R-:W-:-:S05]  /*b860*/  VIADD R0, R9, 0xffffffff ;  /* 0xffffffff09007836 */ /* 0x000fca0000000000 */
[----:B------:R-:W-:Y:S01]  /*b870*/  ISETP.GE.U32.AND P1, PT, R0, 0x7fefffff, PT ;  /* 0x7fefffff0000780c */ /* 0x000fe20003f26070 */
[----:B------:R-:W-:Y:S02]  /*b880*/  DFMA R2, R2, R12, R6 ;  /* 0x0000000c0202722b */ /* 0x000fe40000000006 */
[----:B------:R-:W-:-:S08]  /*b890*/  DADD R12, -RZ, -R18 ;  /* 0x00000000ff0c7229 */ /* 0x000fd00000000912 */
[----:B------:R-:W-:Y:S02]  /*b8a0*/  FFMA R0, RZ, R5, R3 ;  /* 0x00000005ff007223 */ /* 0x000fe40000000003 */
[----:B------:R-:W-:Y:S01]  /*b8b0*/  @P1 IMAD.MOV.U32 R6, RZ, RZ, 0x0 ;  /* 0x00000000ff061424 */ /* 0x000fe200078e00ff */
[----:B------:R-:W-:Y:S01]  /*b8c0*/  @P1 FSETP.NEU.FTZ.AND P2, PT, R15, RZ, PT ;  /* 0x000000ff0f00120b */ /* 0x000fe20003f5d000 */
[----:B------:R-:W-:Y:S01]  /*b8d0*/  @P1 IMAD.MOV.U32 R7, RZ, RZ, 0x7ff00000 ;  /* 0x7ff00000ff071424 */ /* 0x000fe200078e00ff */
[----:B------:R-:W-:Y:S01]  /*b8e0*/  FSETP.GT.AND P3, PT, |R0|, 1.469367938527859385e-39, PT ;  /* 0x001000000000780b */ /* 0x000fe20003f64200 */
[----:B------:R-:W-:Y:S02]  /*b8f0*/  IMAD.MOV.U32 R0, RZ, RZ, -0x3ff ;  /* 0xfffffc01ff007424 */ /* 0x000fe400078e00ff */
[----:B------:R-:W-:Y:S02]  /*b900*/  @!P0 IMAD.MOV.U32 R0, RZ, RZ, -0x435 ;  /* 0xfffffbcbff008424 */ /* 0x000fe400078e00ff */
[----:B------:R-:W-:-:S10]  /*b910*/  @P1 DFMA R6, R14, R6, +INF ;  /* 0x7ff000000e06142b */ /* 0x000fd40000000006 */
[----:B------:R-:W-:Y:S02]  /*b920*/  @P1 FSEL R6, R6, RZ, P2 ;  /* 0x000000ff06061208 */ /* 0x000fe40001000000 */
[----:B------:R-:W-:Y:S02]  /*b930*/  @P1 FSEL R7, R7, -QNAN , P2 ;  /* 0xfff0000007071808 */ /* 0x000fe40001000000 */
[----:B------:R-:W-:Y:S01]  /*b940*/  FSETP.GEU.AND P2, PT, |R11|, 6.5827683646048100446e-37, PT ;  /* 0x036000000b00780b */ /* 0x000fe20003f4e200 */
[----:B------:R-:W-:-:S12]  /*b950*/  @P1 BRA `(.L_x_12907) ;  /* 0x0000000000f81947 */ /* 0x000fd80003800000 */
        /* <DEDUP_REMOVED lines=62> */
.L_x_12907:
[----:B------:R-:W-:Y:S05]  /*bd40*/  BSYNC B0 ;  /* 0x0000000000007941 */ /* 0x000fea0003800000 */
.L_x_12906:
[----:B------:R-:W-:Y:S01]  /*bd50*/  BSSY B3, `(.L_x_12908) ;  /* 0x0000007000037945 */ /* 0x000fe20003800000 */
[----:B------:R-:W-:-:S03]  /*bd60*/  IMAD.MOV.U32 R12, RZ, RZ, R13 ;  /* 0x000000ffff0c7224 */ /* 0x000fc600078e000d */
[----:B------:R-:W-:Y:S05]  /*bd70*/  @P3 BRA P2, `(.L_x_12909) ;  /* 0x0000000000103947 */ /* 0x000fea0001000000 */
[----:B------:R-:W-:Y:S01]  /*bd80*/  IMAD.MOV.U32 R2, RZ, RZ, R4 ;  /* 0x000000ffff027224 */ /* 0x000fe200078e0004 */
[----:B------:R-:W-:Y:S01]  /*bd90*/  MOV R0, 0xbdc0 ;  /* 0x0000bdc000007802 */ /* 0x000fe20000000f00 */
[----:B------:R-:W-:-:S07]  /*bda0*/  IMAD.MOV.U32 R3, RZ, RZ, R5 ;  /* 0x000000ffff037224 */ /* 0x000fce00078e0005 */
[----:B------:R-:W-:Y:S05]  /*bdb0*/  CALL.REL.NOINC `($__internal_16_$__cuda_sm20_div_rn_f64_full) ;  /* 0x0000027c00ec7944 */ /* 0x000fea0003c00000 */
.L_x_12909:
[----:B------:R-:W-:Y:S05]  /*bdc0*/  BSYNC B3 ;  /* 0x0000000000037941 */ /* 0x000fea0003800000 */
.L_x_12908:
        /* <DEDUP_REMOVED lines=83> */
.L_x_12911:
[----:B------:R-:W-:-:S04]  /*c300*/  ISETP.GE.AND P0, PT, R12, RZ, PT ;  /* 0x000000ff0c00720c */ /* 0x000fc80003f06270 */
[----:B------:R-:W-:Y:S02]  /*c310*/  FSEL R2, RZ, 3.37028055040000000000e+12, P0 ;  /* 0x54442d18ff027808 */ /* 0x000fe40000000000 */
[----:B------:R-:W-:-:S07]  /*c320*/  FSEL R3, RZ, 2.1426990032196044922, P0 ;  /* 0x400921fbff037808 */ /* 0x000fce0000000000 */
.L_x_12912:
[----:B------:R-:W-:Y:S05]  /*c330*/  BSYNC B0 ;  /* 0x0000000000007941 */ /* 0x000fea0003800000 */
.L_x_12910:
[----:B------:R-:W-:Y:S02]  /*c340*/  DADD R8, |R16|, |R18| ;  /* 0x0000000010087229 */ /* 0x000fe40000000612 */
[----:B------:R-:W-:-:S06]  /*c350*/  DADD R4, -RZ, -R16 ;  /* 0x00000000ff047229 */ /* 0x000fcc0000000910 */
[----:B------:R-:W-:-:S04]  /*c360*/  DSETP.GTU.AND P0, PT, |R8|, +INF , PT ;  /* 0x7ff000000800742a */ /* 0x000fc80003f0c200 */
[----:B------:R-:W-:Y:S01]  /*c370*/  LOP3.LUT R3, R3, 0x80000000, R5, 0xb8, !PT ;  /* 0x8000000003037812 */ /* 0x000fe200078eb805 */
[----:B------:R-:W-:Y:S01]  /*c380*/  DADD R4, R6, 1 ;  /* 0x3ff0000006047429 */ /* 0x000fe20000000000 */
[----:B------:R-:W-:Y:S02]  /*c390*/  FSEL R6, R8, R2, P0 ;  /* 0x0000000208067208 */ /* 0x000fe40000000000 */
[----:B------:R-:W-:Y:S01]  /*c3a0*/  FSEL R7, R9, R3, P0 ;  /* 0x0000000309077208 */ /* 0x000fe20000000000 */
[----:B------:R-:W-:Y:S07]  /*c3b0*/  BRA `(.L_x_12894) ;  /* 0x0000002c00087947 */ /* 0x000fee0003800000 */
.L_x_12884:
        /* <DEDUP_REMOVED lines=15> */
[----:B------:R-:W-:Y:S01]  /*c4b0*/  DSETP.GEU.AND P1, PT, |R18|, |R16|, PT ;  /* 0x400000101200722a */ /* 0x000fe20003f2e200 */
[----:B------:R-:W-:Y:S05]  /*c4c0*/  BSSY B0, `(.L_x_12915) ;  /* 0x000005e000007945 */ /* 0x000fea0003800000 */
[----:B------:R-:W-:Y:S01]  /*c4d0*/  DFMA R8, R4, R4, R8 ;  /* 0x000000040408722b */ /* 0x000fe20000000008 */
[----:B------:R-:W-:-:S02]  /*c4e0*/  FSEL R10, R14, R12, !P1 ;  /* 0x0000000c0e0a7208 */ /* 0x000fc40004800000 */
[----:B------:R-:W-:-:S04]  /*c4f0*/  FSEL R11, R15, R13, !P1 ;  /* 0x0000000d0f0b7208 */ /* 0x000fc80004800000 */
[----:B------:R-:W-:Y:S01]  /*c500*/  FSETP.GEU.AND P4, PT, |R11|, 6.5827683646048100446e-37, PT ;  /* 0x036000000b00780b */ /* 0x000fe20003f8e200 */
[----:B0-----:R-:W-:Y:S02]  /*c510*/  DFMA R6, -R4, R2, 1 ;  /* 0x3ff000000406742b */ /* 0x001fe40000000102 */
[----:B------:R-:W-:Y:S01]  /*c520*/  ISETP.GT.AND P0, PT, R9, 0xfffff, PT ;  /* 0x000fffff0900780c */ /* 0x000fe20003f04270 */
[----:B------:R-:W-:Y:S02]  /*c530*/  IMAD.MOV.U32 R32, RZ, RZ, R8 ;  /* 0x000000ffff207224 */ /* 0x000fe400078e0008 */
[----:B------:R-:W-:-:S03]  /*c540*/  IMAD.MOV.U32 R33, RZ, RZ, R9 ;  /* 0x000000ffff217224 */ /* 0x000fc600078e0009 */
[----:B------:R-:W-:-:S07]  /*c550*/  DFMA R6, R6, R6, R6 ;  /* 0x000000060606722b */ /* 0x000fce0000000006 */
[----:B------:R-:W-:Y:S02]  /*c560*/  @!P0 DMUL R32, R32, 1.80143985094819840000e+16 ;  /* 0x4350000020208828 */ /* 0x000fe40000000000 */
        /* <DEDUP_REMOVED lines=8> */
[----:B------:R-:W-:Y:S01]  /*c5f0*/  @P1 FSETP.NEU.FTZ.AND P2, PT, R33, RZ, PT ;  /* 0x000000ff2100120b */ /* 0x000fe20003f5d000 */
[----:B------:R-:W-:-:S08]  /*c600*/  DFMA R12, -R4, R6, R10 ;  /* 0x00000006040c722b */ /* 0x000fd0000000010a */
[----:B------:R-:W-:Y:S01]  /*c610*/  DFMA R2, R2, R12, R6 ;  /* 0x0000000c0202722b */ /* 0x000fe20000000006 */
        /* <DEDUP_REMOVED lines=23> */
[----:B------:R-:W-:Y:S01]  /*c790*/  @P0 IADD3 R13, R7, -0x100000, RZ ;  /* 0xfff00000070d0810 */ /* 0x000fe20007ffe0ff */
[----:B------:R-:W-:-:S04]  /*c7a0*/  @P0 VIADD R0, R0, 0x1 ;  /* 0x0000000100000836 */ /* 0x000fc80000000000 */
[----:B------:R-:W-:Y:S01]  /*c7b0*/  @P0 IMAD.MOV.U32 R7, RZ, RZ, R13 ;  /* 0x000000ffff070224 */ /* 0x000fe200078e000d */
[----:B------:R-:W-:-:S05]  /*c7c0*/  LOP3.LUT R38, R0, 0x80000000, RZ, 0x3c, !PT ;  /* 0x8000000000267812 */ /* 0x000fca00078e3cff */
        /* <DEDUP_REMOVED lines=45> */
.L_x_12916:
[----:B------:R-:W-:Y:S05]  /*caa0*/  BSYNC B0 ;  /* 0x0000000000007941 */ /* 0x000fea0003800000 */
.L_x_12915:
[----:B------:R-:W-:Y:S04]  /*cab0*/  BSSY B3, `(.L_x_12917) ;  /* 0x0000006000037945 */ /* 0x000fe80003800000 */
[----:B------:R-:W-:Y:S05]  /*cac0*/  @P3 BRA P4, `(.L_x_12918) ;  /* 0x0000000000103947 */ /* 0x000fea0002000000 */
[----:B------:R-:W-:Y:S01]  /*cad0*/  IMAD.MOV.U32 R2, RZ, RZ, R4 ;  /* 0x000000ffff027224 */ /* 0x000fe200078e0004 */
[----:B------:R-:W-:Y:S01]  /*cae0*/  MOV R0, 0xcb10 ;  /* 0x0000cb1000007802 */ /* 0x000fe20000000f00 */
[----:B------:R-:W-:-:S07]  /*caf0*/  IMAD.MOV.U32 R3, RZ, RZ, R5 ;  /* 0x000000ffff037224 */ /* 0x000fce00078e0005 */
[----:B------:R-:W-:Y:S05]  /*cb00*/  CALL.REL.NOINC `($__internal_16_$__cuda_sm20_div_rn_f64_full) ;  /* 0x0000027000987944 */ /* 0x000fea0003c00000 */
.L_x_12918:
[----:B------:R-:W-:Y:S05]  /*cb10*/  BSYNC B3 ;  /* 0x0000000000037941 */ /* 0x000fea0003800000 */
.L_x_12917:
        /* <DEDUP_REMOVED lines=74> */
.L_x_12920:
[----:B------:R-:W-:Y:S05]  /*cfc0*/  BSYNC B0 ;  /* 0x0000000000007941 */ /* 0x000fea0003800000 */
.L_x_12919:
[----:B------:R-:W-:Y:S01]  /*cfd0*/  LOP3.LUT R3, R11, 0x80000000, R17, 0xb8, !PT ;  /* 0x800000000b037812 */ /* 0x000fe200078eb811 */
[----:B------:R-:W-:Y:S01]  /*cfe0*/  DMUL R4, R6, 0.5 ;  /* 0x3fe0000006047828 */ /* 0x000fe20000000000 */
[----:B------:R-:W-:Y:S02]  /*cff0*/  FSEL R6, R8, R10, P2 ;  /* 0x0000000a08067208 */ /* 0x000fe40001000000 */
[----:B------:R-:W-:Y:S01]  /*d000*/  FSEL R7, R9, R3, P2 ;  /* 0x0000000309077208 */ /* 0x000fe20001000000 */
[----:B------:R-:W-:Y:S07]  /*d010*/  BRA `(.L_x_12894) ;  /* 0x0000001c00f07947 */ /* 0x000fee0003800000 */
.L_x_12914:
        /* <DEDUP_REMOVED lines=10> */
[-C--:B------:R-:W-:Y:S01]  /*d0c0*/  SEL R8, R12, R14.reuse, P0 ;  /* 0x0000000e0c087207 */ /* 0x080fe20000000000 */
[----:B------:R-:W-:Y:S01]  /*d0d0*/  IMAD.MOV.U32 R36, RZ, RZ, 0x0 ;  /* 0x00000000ff247424 */ /* 0x000fe200078e00ff */
[----:B------:R-:W-:Y:S01]  /*d0e0*/  LOP3.LUT R0, R3, 0xffc00000, RZ, 0xc0, !PT ;  /* 0xffc0000003007812 */ /* 0x000fe200078ec0ff */
[----:B------:R-:W-:Y:S01]  /*d0f0*/  IMAD.MOV.U32 R37, RZ, RZ, 0x3fd80000 ;  /* 0x3fd80000ff257424 */ /* 0x000fe200078e00ff */
[----:B------:R-:W-:Y:S01]  /*d100*/  SEL R9, R13, R15, P0 ;  /* 0x0000000f0d097207 */ /* 0x000fe20000000000 */
[----:B------:R-:W-:Y:S01]  /*d110*/  DSETP.GEU.AND P3, PT, |R18|, |R16|, PT ;  /* 0x400000101200722a */ /* 0x000fe20003f6e200 */
[----:B------:R-:W-:Y:S01]  /*d120*/  IADD3 R5, -R0, 0x7fd00000, RZ ;  /* 0x7fd0000000057810 */ /* 0x000fe20007ffe1ff */
[----:B------:R-:W-:Y:S01]  /*d130*/  BSSY B0, `(.L_x_12921) ;  /* 0x000007b000007945 */ /* 0x000fe20003800000 */
[----:B------:R-:W-:-:S02]  /*d140*/  SEL R2, R12, R14, P1 ;  /* 0x0000000e0c027207 */ /* 0x000fc40000800000 */
[----:B------:R-:W-:Y:S02]  /*d150*/  ISETP.GE.U32.AND P2, PT, R9, 0x7ff00000, PT ;  /* 0x7ff000000900780c */ /* 0x000fe40003f46070 */
[C---:B------:R-:W-:Y:S02]  /*d160*/  DMUL R6, R4.reuse, R8 ;  /* 0x0000000804067228 */ /* 0x040fe40000000000 */
        /* <DEDUP_REMOVED lines=28> */
[----:B------:R-:W-:-:S04]  /*d330*/  FSEL R11, R15, R13, !P3 ;  /* 0x0000000d0f0b7208 */ /* 0x000fc80005800000 */
[----:B------:R-:W-:Y:S02]  /*d340*/  FSETP.GEU.AND P4, PT, |R11|, 6.5827683646048100446e-37, PT ;  /* 0x036000000b00780b */ /* 0x000fe40003f8e200 */
[----:B------:R-:W-:Y:S01]  /*d350*/  @!P2 FSEL R9, R3, R37, !P1 ;  /* 0x000000250309a208 */ /* 0x000fe20004800000 */
[----:B------:R-:W-:Y:S01]  /*d360*/  DFMA R4, R4, R32, R4 ;  /* 0x000000200404722b */ /* 0x000fe20000000004 */
[----:B------:R-:W-:Y:S02]  /*d370*/  @!P2 FSEL R8, R2, R36, !P1 ;  /* 0x000000240208a208 */ /* 0x000fe40004800000 */
[----:B------:R-:W-:Y:S01]  /*d380*/  ISETP.GT.AND P0, PT, R9, 0xfffff, PT ;  /* 0x000fffff0900780c */ /* 0x000fe20003f04270 */
[----:B------:R-:W-:Y:S01]  /*d390*/  IMAD.MOV.U32 R33, RZ, RZ, R9 ;  /* 0x000000ffff217224 */ /* 0x000fe200078e0009 */
[----:B------:R-:W-:-:S03]  /*d3a0*/  MOV R32, R8 ;  /* 0x0000000800207202 */ /* 0x000fc60000000f00 */
        /* <DEDUP_REMOVED lines=83> */
.L_x_12922:
[----:B------:R-:W-:Y:S05]  /*d8e0*/  BSYNC B0 ;  /* 0x0000000000007941 */ /* 0x000fea0003800000 */
.L_x_12921:
[----:B------:R-:W-:Y:S04]  /*d8f0*/  BSSY B3, `(.L_x_12923) ;  /* 0x0000006000037945 */ /* 0x000fe80003800000 */
[----:B------:R-:W-:Y:S05]  /*d900*/  @P3 BRA P4, `(.L_x_12924) ;  /* 0x0000000000103947 */ /* 0x000fea0002000000 */
[----:B------:R-:W-:Y:S01]  /*d910*/  IMAD.MOV.U32 R2, RZ, RZ, R6 ;  /* 0x000000ffff027224 */ /* 0x000fe200078e0006 */
[----:B------:R-:W-:Y:S01]  /*d920*/  MOV R0, 0xd950 ;  /* 0x0000d95000007802 */ /* 0x000fe20000000f00 */
[----:B------:R-:W-:-:S07]  /*d930*/  IMAD.MOV.U32 R3, RZ, RZ, R7 ;  /* 0x000000ffff037224 */ /* 0x000fce00078e0007 */
[----:B------:R-:W-:Y:S05]  /*d940*/  CALL.REL.NOINC `($__internal_16_$__cuda_sm20_div_rn_f64_full) ;  /* 0x0000026400087944 */ /* 0x000fea0003c00000 */
.L_x_12924:
[----:B------:R-:W-:Y:S05]  /*d950*/  BSYNC B3 ;  /* 0x0000000000037941 */ /* 0x000fea0003800000 */
.L_x_12923:
        /* <DEDUP_REMOVED lines=72> */
[----:B------:R-:W-:Y:S02]  /*dde0*/  FSEL R7, R3, R11, !P0 ;  /* 0x0000000b03077208 */ /* 0x000fe40004000000 */
[----:B------:R-:W-:-:S07]  /*ddf0*/  @!P1 MOV R7, 0x3fe921fb ;  /* 0x3fe921fb00079802 */ /* 0x000fce0000000f00 */
.L_x_12926:
[----:B------:R-:W-:Y:S05]  /*de00*/  BSYNC B0 ;  /* 0x0000000000007941 */ /* 0x000fea0003800000 */
.L_x_12925:
[----:B------:R-:W-:Y:S02]  /*de10*/  LOP3.LUT R3, R7, 0x80000000, R17, 0xb8, !PT ;  /* 0x8000000007037812 */ /* 0x000fe400078eb811 */
[----:B------:R-:W-:Y:S02]  /*de20*/  FSEL R6, R8, R6, P2 ;  /* 0x0000000608067208 */ /* 0x000fe40001000000 */
[----:B------:R-:W-:Y:S01]  /*de30*/  FSEL R7, R9, R3, P2 ;  /* 0x0000000309077208 */ /* 0x000fe20001000000 */
[----:B------:R-:W-:Y:S06]  /*de40*/  BRA `(.L_x_12894) ;  /* 0x0000001000647947 */ /* 0x000fec0003800000 */
.L_x_12913:
        /* <DEDUP_REMOVED lines=22> */
[----:B------:R-:W-:Y:S05]  /*dfb0*/  CALL.REL.NOINC `($__internal_16_$__cuda_sm20_div_rn_f64_full) ;  /* 0x0000025c006c7944 */ /* 0x000fea0003c00000 */
.L_x_12928:
[----:B------:R-:W-:Y:S05]  /*dfc0*/  BSYNC B3 ;  /* 0x0000000000037941 */ /* 0x000fea0003800000 */
.L_x_12927:
        /* <DEDUP_REMOVED lines=13> */
[----:B------:R-:W-:Y:S02]  /*e0a0*/  DFMA R6, R10, R4, R6 ;  /* 0x000000040a06722b */ /* 0x000fe40000000006 */
[----:B------:R-:W-:-:S08]  /*e0b0*/  DADD R4, -RZ, |R2| ;  /* 0x00000000ff047229 */ /* 0x000fd00000000502 */
        /* <DEDUP_REMOVED lines=9> */
[----:B------:R-:W-:Y:S02]  /*e150*/  IMAD.MOV.U32 R6, RZ, RZ, R2 ;  /* 0x000000ffff067224 */ /* 0x000fe400078e0002 */
[----:B------:R-:W-:-:S07]  /*e160*/  IMAD.MOV.U32 R7, RZ, RZ, R3 ;  /* 0x000000ffff077224 */ /* 0x000fce00078e0003 */
.L_x_12930:
[----:B------:R-:W-:Y:S05]  /*e170*/  BSYNC B3 ;  /* 0x0000000000037941 */ /* 0x000fea0003800000 */
.L_x_12929:
[----:B------:R-:W-:Y:S01]  /*e180*/  DADD R12, -RZ, |R6| ;  /* 0x00000000ff0c7229 */ /* 0x000fe20000000506 */
[----:B------:R-:W-:Y:S01]  /*e190*/  UMOV UR4, 0xffffffff ;  /* 0xffffffff00047882 */ /* 0x000fe20000000000 */
[----:B------:R-:W-:Y:S01]  /*e1a0*/  IMAD.MOV.U32 R6, RZ, RZ, RZ ;  /* 0x000000ffff067224 */ /* 0x000fe200078e00ff */
[----:B------:R-:W-:Y:S01]  /*e1b0*/  UMOV UR5, 0x7fefffff ;  /* 0x7fefffff00057882 */ /* 0x000fe20000000000 */
[----:B------:R-:W-:Y:S01]  /*e1c0*/  IMAD.MOV.U32 R32, RZ, RZ, RZ ;  /* 0x000000ffff207224 */ /* 0x000fe200078e00ff */
[----:B------:R-:W-:Y:S01]  /*e1d0*/  UMOV UR6, UR5 ;  /* 0x0000000500067c82 */ /* 0x000fe20008000000 */
[----:B------:R-:W-:Y:S01]  /*e1e0*/  MOV R36, 0x0 ;  /* 0x0000000000247802 */ /* 0x000fe20000000f00 */
[----:B------:R-:W-:Y:S01]  /*e1f0*/  IMAD.MOV.U32 R37, RZ, RZ, 0x3fd80000 ;  /* 0x3fd80000ff257424 */ /* 0x000fe200078e00ff */
[----:B------:R-:W-:Y:S01]  /*e200*/  DSETP.GEU.AND P3, PT, |R18|, |R16|, PT ;  /* 0x400000101200722a */ /* 0x000fe20003f6e200 */
        /* <DEDUP_REMOVED lines=36> */
[----:B------:R-:W-:-:S03]  /*e450*/  DMUL R34, R32, R34 ;  /* 0x0000002220227228 */ /* 0x000fc60000000000 */
[----:B------:R-:W-:-:S05]  /*e460*/  FSETP.GEU.AND P4, PT, |R11|, 6.5827683646048100446e-37, PT ;  /* 0x036000000b00780b */ /* 0x000fca0003f8e200 */
        /* <DEDUP_REMOVED lines=22> */
[----:B------:R-:W-:-:S10]  /*e5d0*/  DFMA R2, R2, R14, R6 ;  /* 0x0000000e0202722b */ /* 0x000fd40000000006 */
        /* <DEDUP_REMOVED lines=73> */
.L_x_12932:
[----:B------:R-:W-:Y:S05]  /*ea70*/  BSYNC B0 ;  /* 0x0000000000007941 */ /* 0x000fea0003800000 */
.L_x_12931:
[----:B------:R-:W-:Y:S04]  /*ea80*/  BSSY B3, `(.L_x_12933) ;  /* 0x0000006000037945 */ /* 0x000fe80003800000 */
[----:B------:R-:W-:Y:S05]  /*ea90*/  @P3 BRA P4, `(.L_x_12934) ;  /* 0x0000000000103947 */ /* 0x000fea0002000000 */
[----:B------:R-:W-:Y:S01]  /*eaa0*/  IMAD.MOV.U32 R2, RZ, RZ, R4 ;  /* 0x000000ffff027224 */ /* 0x000fe200078e0004 */
[----:B------:R-:W-:Y:S02]  /*eab0*/  MOV R3, R5 ;  /* 0x0000000500037202 */ /* 0x000fe40000000f00 */
[----:B------:R-:W-:-:S07]  /*eac0*/  MOV R0, 0xeae0 ;  /* 0x0000eae000007802 */ /* 0x000fce0000000f00 */
[----:B------:R-:W-:Y:S05]  /*ead0*/  CALL.REL.NOINC `($__internal_16_$__cuda_sm20_div_rn_f64_full) ;  /* 0x0000025000a47944 */ /* 0x000fea0003c00000 */
.L_x_12934:
[----:B------:R-:W-:Y:S05]  /*eae0*/  BSYNC B3 ;  /* 0x0000000000037941 */ /* 0x000fea0003800000 */
.L_x_12933:
[----:B------:R-:W-:Y:S01]  /*eaf0*/  DSETP.NEU.AND P0, PT, R4, RZ, PT ;  /* 0x000000ff0400722a */ /* 0x000fe20003f0d000 */
[----:B------:R-:W-:Y:S01]  /*eb00*/  BSSY B0, `(.L_x_12935) ;  /* 0x000004a000007945 */ /* 0x000fe20003800000 */
[----:B------:R-:W-:Y:S02]  /*eb10*/  DADD R8, |R16|, |R18| ;  /* 0x0000000010087229 */ /* 0x000fe40000000612 */
[----:B------:R-:W-:Y:S01]  /*eb20*/  DADD R4, R6, 1 ;  /* 0x3ff0000006047429 */ /* 0x000fe20000000000 */
[----:B------:R-:W-:-:S05]  /*eb30*/  CS2R R6, SRZ ;  /* 0x0000000000067805 */ /* 0x000fca000001ff00 */
        /* <DEDUP_REMOVED lines=70> */
.L_x_12936:
[----:B------:R-:W-:Y:S05]  /*efa0*/  BSYNC B0 ;  /* 0x0000000000007941 */ /* 0x000fea0003800000 */
.L_x_12935:
[----:B------:R-:W-:Y:S02]  /*efb0*/  LOP3.LUT R3, R7, 0x80000000, R17, 0xb8, !PT ;  /* 0x8000000007037812 */ /* 0x000fe400078eb811 */
[----:B------:R-:W-:Y:S02]  /*efc0*/  FSEL R6, R8, R6, P2 ;  /* 0x0000000608067208 */ /* 0x000fe40001000000 */
[----:B------:R-:W-:-:S07]  /*efd0*/  FSEL R7, R9, R3, P2 ;  /* 0x0000000309077208 */ /* 0x000fce0001000000 */
.L_x_12894:
[----:B------:R-:W-:Y:S05]  /*efe0*/  BSYNC B2 ;  /* 0x0000000000027941 */ /* 0x000fea0003800000 */
.L_x_12883:
[----:B------:R-:W-:Y:S01]  /*eff0*/  UMOV UR4, 0xfefa39ef ;  /* 0xfefa39ef00047882 */ /* 0x000fe20000000000 */
[----:B------:R-:W-:Y:S02]  /*f000*/  UMOV UR5, 0x3fe62e42 ;  /* 0x3fe62e4200057882 */ /* 0x000fe40000000000 */
[----:B------:R-:W-:Y:S01]  /*f010*/  DADD R2, R4, UR4 ;  /* 0x0000000404027e29 */ /* 0x000fe20008000000 */
[----:B------:R-:W-:Y:S01]  /*f020*/  LOP3.LUT R5, R7, 0x80000000, R17, 0xb8, !PT ;  /* 0x8000000007057812 */ /* 0x000fe200078eb811 */
[----:B------:R-:W-:-:S08]  /*f030*/  IMAD.MOV.U32 R4, RZ, RZ, R6 ;  /* 0x000000ffff047224 */ /* 0x000fd000078e0006 */
[----:B------:R-:W-:Y:S01]  /*f040*/  LOP3.LUT R7, R3, 0x80000000, R19, 0xb8, !PT ;  /* 0x8000000003077812 */ /* 0x000fe200078eb813 */
[----:B------:R-:W-:Y:S01]  /*f050*/  IMAD.MOV.U32 R6, RZ, RZ, R2 ;  /* 0x000000ffff067224 */ /* 0x000fe200078e0002 */
[----:B------:R-:W-:Y:S06]  /*f060*/  BRA `(.L_x_12805) ;  /* 0x00000000004c7947 */ /* 0x000fec0003800000 */
.L_x_12806:
[----:B------:R-:W-:-:S14]  /*f070*/  DSETP.NEU.AND P0, PT, R14, +INF , PT ;  /* 0x7ff000000e00742a */ /* 0x000fdc0003f0d000 */
[----:B------:R-:W-:Y:S01]  /*f080*/  @!P0 DADD R4, R16, R16 ;  /* 0x0000000010048229 */ /* 0x000fe20000000010 */
[----:B------:R-:W-:Y:S02]  /*f090*/  @!P0 IMAD.MOV.U32 R6, RZ, RZ, R18 ;  /* 0x000000ffff068224 */ /* 0x000fe400078e0012 */
[----:B------:R-:W-:Y:S01]  /*f0a0*/  @!P0 IMAD.MOV.U32 R7, RZ, RZ, R19 ;  /* 0x000000ffff078224 */ /* 0x000fe200078e0013 */
[----:B------:R-:W-:Y:S07]  /*f0b0*/  @!P0 BRA `(.L_x_12805) ;  /* 0x0000000000388947 */ /* 0x000fee0003800000 */
[----:B------:R-:W-:-:S14]  /*f0c0*/  DSETP.NEU.AND P0, PT, R12, +INF , PT ;  /* 0x7ff000000c00742a */ /* 0x000fdc0003f0d000 */
[----:B------:R-:W-:Y:S01]  /*f0d0*/  @!P0 DADD R4, R18, R18 ;  /* 0x0000000012048229 */ /* 0x000fe20000000012 */
[----:B------:R-:W-:Y:S02]  /*f0e0*/  @!P0 IMAD.MOV.U32 R6, RZ, RZ, R16 ;  /* 0x000000ffff068224 */ /* 0x000fe400078e0010 */
[----:B------:R-:W-:Y:S01]  /*f0f0*/  @!P0 IMAD.MOV.U32 R7, RZ, RZ, R17 ;  /* 0x000000ffff078224 */ /* 0x000fe200078e0011 */
[----:B------:R-:W-:Y:S07]  /*f100*/  @!P0 BRA `(.L_x_12805) ;  /* 0x0000000000248947 */ /* 0x000fee0003800000 */
[----:B------:R-:W-:-:S14]  /*f110*/  DSETP.NEU.AND P0, PT, R16, RZ, PT ;  /* 0x000000ff1000722a */ /* 0x000fdc0003f0d000 */
[----:B------:R-:W-:Y:S02]  /*f120*/  @P0 DADD R4, RZ, R18 ;  /* 0x00000000ff040229 */ /* 0x000fe40000000012 */
[----:B------:R-:W-:-:S08]  /*f130*/  @P0 DADD R2, RZ, R16 ;  /* 0x00000000ff020229 */ /* 0x000fd00000000010 */
[----:B------:R-:W-:-:S10]  /*f140*/  @P0 DADD R4, R4, R2 ;  /* 0x0000000004040229 */ /* 0x000fd40000000002 */
[----:B------:R-:W-:Y:S02]  /*f150*/  @P0 IMAD.MOV.U32 R6, RZ, RZ, R4 ;  /* 0x000000ffff060224 */ /* 0x000fe400078e0004 */
[----:B------:R-:W-:Y:S01]  /*f160*/  @P0 IMAD.MOV.U32 R7, RZ, RZ, R5 ;  /* 0x000000ffff070224 */ /* 0x000fe200078e0005 */
[----:B------:R-:W-:Y:S01]  /*f170*/  @!P0 DADD R6, R18, R18 ;  /* 0x0000000012068229 */ /* 0x000fe20000000012 */
[----:B------:R-:W-:Y:S02]  /*f180*/  @!P0 IMAD.MOV.U32 R4, RZ, RZ, R16 ;  /* 0x000000ffff048224 */ /* 0x000fe400078e0010 */
[----:B------:R-:W-:-:S08]  /*f190*/  @!P0 IMAD.MOV.U32 R5, RZ, RZ, R17 ;  /* 0x000000ffff058224 */ /* 0x000fd000078e0011 */
.L_x_12805:
[----:B------:R-:W-:Y:S05]  /*f1a0*/  BSYNC B1 ;  /* 0x0000000000017941 */ /* 0x000fea0003800000 */
.L_x_12804:
[----:B------:R-:W0:Y:S01]  /*f1b0*/  S2R R3, SR_TID.X ;  /* 0x0000000000037919 */ /* 0x000e220000002100 */
[----:B------:R-:W-:Y:S01]  /*f1c0*/  BSSY B1, `(.L_x_12937) ;  /* 0x0000ab5000017945 */ /* 0x000fe20003800000 */
[----:B------:R-:W-:Y:S02]  /*f1d0*/  CS2R R42, SRZ ;  /* 0x00000000002a7805 */ /* 0x000fe4000001ff00 */
[----:B------:R-:W-:Y:S01]  /*f1e0*/  CS2R R40, SRZ ;  /* 0x0000000000287805 */ /* 0x000fe2000001ff00 */
[----:B0-----:R-:W-:-:S05]  /*f1f0*/  VIADD R3, R3, 0x80 ;  /* 0x0000008003037836 */ /* 0x001fca0000000000 */
[----:B------:R-:W-:-:S13]  /*f200*/  ISETP.GE.AND P0, PT, R3, R52, PT ;  /* 0x000000340300720c */ /* 0x000fda0003f06270 */
[----:B------:R-:W-:Y:S05]  /*f210*/  @P0 BRA `(.L_x_12938) ;  /* 0x000000a800bc0947 */ /* 0x000fea0003800000 */
[----:B-1---5:R-:W-:Y:S02]  /*f220*/  DSETP.GTU.AND P0, PT, |R28|, +INF , PT ;  /* 0x7ff000001c00742a */ /* 0x022fe40003f0c200 */
        /* <DEDUP_REMOVED lines=11> */
[----:B------:R-:W-:Y:S01]  /*f2e0*/  DSETP.NEU.AND P0, PT, R28, RZ, PT ;  /* 0x000000ff1c00722a */ /* 0x000fe20003f0d000 */
[----:B------:R-:W-:Y:S01]  /*f2f0*/  IMAD.MOV.U32 R42, RZ, RZ, R30 ;  /* 0x000000ffff2a7224 */ /* 0x000fe200078e001e */
[----:B------:R-:W-:Y:S01]  /*f300*/  DSETP.EQ.AND P1, PT, R30, RZ, PT ;  /* 0x000000ff1e00722a */ /* 0x000fe20003f22000 */
[----:B------:R-:W-:Y:S01]  /*f310*/  IMAD.MOV.U32 R43, RZ, RZ, R31 ;  /* 0x000000ffff2b7224 */ /* 0x000fe200078e001f */
[----:B------:R-:W-:Y:S01]  /*f320*/  MOV R40, R28 ;  /* 0x0000001c00287202 */ /* 0x000fe20000000f00 */
[----:B------:R-:W-:-:S11]  /*f330*/  IMAD.MOV.U32 R41, RZ, RZ, R29 ;  /* 0x000000ffff297224 */ /* 0x000fd600078e001d */
[----:B------:R-:W-:Y:S05]  /*f340*/  @!P0 BRA P1, `(.L_x_12938) ;  /* 0x000000a800708947 */ /* 0x000fea0000800000 */
[----:B------:R-:W-:Y:S01]  /*f350*/  UMOV UR4, 0x1409212f ;  /* 0x1409212f00047882 */ /* 0x000fe20000000000 */
[----:B------:R-:W-:Y:S01]  /*f360*/  UMOV UR5, 0x3e43988e ;  /* 0x3e43988e00057882 */ /* 0x000fe20000000000 */
[----:B------:R-:W-:Y:S01]  /*f370*/  IMAD.MOV.U32 R42, RZ, RZ, R30 ;  /* 0x000000ffff2a7224 */ /* 0x000fe200078e001e */
[----:B------:R-:W-:Y:S01]  /*f380*/  DSETP.GEU.AND P0, PT, R14, UR4, PT ;  /* 0x000000040e007e2a */ /* 0x000fe2000bf0e000 */
[----:B------:R-:W-:Y:S01]  /*f390*/  IMAD.MOV.U32 R43, RZ, RZ, R31 ;  /* 0x000000ffff2b7224 */ /* 0x000fe200078e001f */
[----:B------:R-:W-:Y:S01]  /*f3a0*/  DSETP.LT.AND P1, PT, R12, UR4, PT ;  /* 0x000000040c007e2a */ /* 0x000fe2000bf21000 */
[----:B------:R-:W-:Y:S02]  /*f3b0*/  IMAD.MOV.U32 R40, RZ, RZ, R28 ;  /* 0x000000ffff287224 */ /* 0x000fe400078e001c */
[----:B------:R-:W-:-:S11]  /*f3c0*/  IMAD.MOV.U32 R41, RZ, RZ, R29 ;  /* 0x000000ffff297224 */ /* 0x000fd600078e001d */
        /* <DEDUP_REMOVED lines=26> */
[C---:B--2-4-:R-:W-:Y:S02]  /*f570*/  DMUL R16, R10.reuse, R8 ;  /* 0x000000080a107228 */ /* 0x054fe40000000000 */
        /* <DEDUP_REMOVED lines=37> */
[----:B------:R-:W-:Y:S01]  /*f7d0*/  IMAD.MOV.U32 R10, RZ, RZ, RZ ;  /* 0x000000ffff0a7224 */ /* 0x000fe200078e00ff */
[----:B------:R-:W-:-:S05]  /*f7e0*/  MOV R38, RZ ;  /* 0x000000ff00267202 */ /* 0x000fca0000000f00 */
        /* <DEDUP_REMOVED lines=62> */
.L_x_12944:
[----:B------:R-:W-:Y:S05]  /*fbd0*/  BSYNC B3 ;  /* 0x0000000000037941 */ /* 0x000fea0003800000 */
.L_x_12943:
        /* <DEDUP_REMOVED lines=81> */
.L_x_12942:
        /* <DEDUP_REMOVED lines=36> */
.L_x_12952:
[----:B------:R-:W-:Y:S05]  /*10330*/  BSYNC B4 ;  /* 0x0000000000047941 */ /* 0x000fea0003800000 */
.L_x_12951:
[----:B------:R-:W-:Y:S02]  /*10340*/  IMAD.MOV.U32 R16, RZ, RZ, R2 ;  /* 0x000000ffff107224 */ /* 0x000fe400078e0002 */
[----:B------:R-:W-:Y:S01]  /*10350*/  IMAD.MOV.U32 R17, RZ, RZ, R3 ;  /* 0x000000ffff117224 */ /* 0x000fe200078e0003 */
[----:B------:R-:W-:Y:S06]  /*10360*/  BRA `(.L_x_12950) ;  /* 0x0000000000047947 */ /* 0x000fec0003800000 */
.L_x_12949:
[----:B------:R-:W-:-:S11]  /*10370*/  DADD R16, -R40, R48 ;  /* 0x0000000028107229 */ /* 0x000fd60000000130 */
.L_x_12950:
[----:B------:R-:W-:Y:S05]  /*10380*/  BSYNC B3 ;  /* 0x0000000000037941 */ /* 0x000fea0003800000 */
.L_x_12948:
        /* <DEDUP_REMOVED lines=29> */
.L_x_12957:
[----:B------:R-:W-:Y:S05]  /*10560*/  BSYNC B4 ;  /* 0x0000000000047941 */ /* 0x000fea0003800000 */
.L_x_12956:
[----:B------:R-:W-:Y:S05]  /*10570*/  BRA `(.L_x_12955) ;  /* 0x0000000000047947 */ /* 0x000fea0003800000 */
.L_x_12954:
[----:B------:R-:W-:-:S11]  /*10580*/  DADD R2, R50, -R8 ;  /* 0x0000000032027229 */ /* 0x000fd60000000808 */
.L_x_12955:
[----:B------:R-:W-:Y:S05]  /*10590*/  BSYNC B3 ;  /* 0x0000000000037941 */ /* 0x000fea0003800000 */
.L_x_12953:
        /* <DEDUP_REMOVED lines=21> */
[----:B------:R-:W-:Y:S02]  /*106f0*/  IMAD.MOV.U32 R9, RZ, RZ, R2 ;  /* 0x000000ffff097224 */ /* 0x000fe400078e0002 */
[----:B------:R-:W-:Y:S02]  /*10700*/  IMAD.MOV.U32 R8, RZ, RZ, R3 ;  /* 0x000000ffff087224 */ /* 0x000fe400078e0003 */
[----:B------:R-:W-:Y:S01]  /*10710*/  IMAD.MOV.U32 R0, RZ, RZ, R33 ;  /* 0x000000ffff007224 */ /* 0x000fe200078e0021 */
[----:B------:R-:W-:Y:S01]  /*10720*/  MOV R33, 0x10780 ;  /* 0x0001078000217802 */ /* 0x000fe20000000f00 */
[----:B------:R-:W-:Y:S02]  /*10730*/  IMAD.MOV.U32 R32, RZ, RZ, R38 ;  /* 0x000000ffff207224 */ /* 0x000fe400078e0026 */
[----:B------:R-:W-:Y:S02]  /*10740*/  IMAD.MOV.U32 R11, RZ, RZ, R35 ;  /* 0x000000ffff0b7224 */ /* 0x000fe400078e0023 */
[----:B------:R-:W-:-:S02]  /*10750*/  IMAD.MOV.U32 R3, RZ, RZ, R36 ;  /* 0x000000ffff037224 */ /* 0x000fc400078e0024 */
[----:B------:R-:W-:-:S07]  /*10760*/  IMAD.MOV.U32 R2, RZ, RZ, R37 ;  /* 0x000000ffff027224 */ /* 0x000fce00078e0025 */
[----:B------:R-:W-:Y:S05]  /*10770*/  CALL.REL.NOINC `($__internal_17_$__cuda_sm20_dsqrt_rn_f64_mediumpath_v1) ;  /* 0x0000023c00087944 */ /* 0x000fea0003c00000 */
[----:B------:R-:W-:Y:S02]  /*10780*/  IMAD.MOV.U32 R8, RZ, RZ, R0 ;  /* 0x000000ffff087224 */ /* 0x000fe400078e0000 */
[----:B------:R-:W-:-:S07]  /*10790*/  IMAD.MOV.U32 R9, RZ, RZ, R3 ;  /* 0x000000ffff097224 */ /* 0x000fce00078e0003 */
.L_x_12959:
[----:B------:R-:W-:Y:S05]  /*107a0*/  BSYNC B3 ;  /* 0x0000000000037941 */ /* 0x000fea0003800000 */
.L_x_12958:
        /* <DEDUP_REMOVED lines=13> */
[----:B------:R-:W-:Y:S01]  /*10880*/  IMAD.MOV.U32 R0, RZ, RZ, -0x3ff ;  /* 0xfffffc01ff007424 */ /* 0x000fe200078e00ff */
[----:B------:R-:W-:-:S11]  /*10890*/  @!P0 MOV R0, 0xfffffbcb ;  /* 0xfffffbcb00008802 */ /* 0x000fd60000000f00 */
        /* <DEDUP_REMOVED lines=70> */
.L_x_12960:
        /* <DEDUP_REMOVED lines=22> */
.L_x_12962:
[----:B------:R-:W-:Y:S05]  /*10e60*/  BSYNC B3 ;  /* 0x0000000000037941 */ /* 0x000fea0003800000 */
.L_x_12961:
        /* <DEDUP_REMOVED lines=30> */
.L_x_12947:
        /* <DEDUP_REMOVED lines=20> */
[----:B------:R-:W-:Y:S01]  /*11190*/  IMAD.MOV.U32 R8, RZ, RZ, R3 ;  /* 0x000000ffff087224 */ /* 0x000fe200078e0003 */
[----:B------:R-:W-:Y:S01]  /*111a0*/  MOV R3, R36 ;  /* 0x0000002400037202 */ /* 0x000fe20000000f00 */
[----:B------:R-:W-:Y:S02]  /*111b0*/  IMAD.MOV.U32 R11, RZ, RZ, R35 ;  /* 0x000000ffff0b7224 */ /* 0x000fe400078e0023 */
[----:B------:R-:W-:Y:S02]  /*111c0*/  IMAD.MOV.U32 R2, RZ, RZ, R37 ;  /* 0x000000ffff027224 */ /* 0x000fe400078e0025 */
[----:B------:R-:W-:-:S07]  /*111d0*/  IMAD.MOV.U32 R0, RZ, RZ, R17 ;  /* 0x000000ffff007224 */ /* 0x000fce00078e0011 */
[----:B------:R-:W-:Y:S05]  /*111e0*/  CALL.REL.NOINC `($__internal_17_$__cuda_sm20_dsqrt_rn_f64_mediumpath_v1) ;  /* 0x00000230006c7944 */ /* 0x000fea0003c00000 */
[----:B------:R-:W-:Y:S02]  /*111f0*/  IMAD.MOV.U32 R8, RZ, RZ, R0 ;  /* 0x000000ffff087224 */ /* 0x000fe400078e0000 */
[----:B------:R-:W-:-:S07]  /*11200*/  IMAD.MOV.U32 R9, RZ, RZ, R3 ;  /* 0x000000ffff097224 */ /* 0x000fce00078e0003 */
.L_x_12965:
[----:B------:R-:W-:Y:S05]  /*11210*/  BSYNC B3 ;  /* 0x0000000000037941 */ /* 0x000fea0003800000 */
.L_x_12964:
        /* <DEDUP_REMOVED lines=27> */
.L_x_12968:
[----:B------:R-:W-:Y:S05]  /*113d0*/  BSYNC B3 ;  /* 0x0000000000037941 */ /* 0x000fea0003800000 */
.L_x_12967:
        /* <DEDUP_REMOVED lines=30> */
.L_x_12966:
        /* <DEDUP_REMOVED lines=75> */
.L_x_12969:
[----:B------:R-:W-:Y:S01]  /*11a70*/  IMAD.MOV.U32 R2, RZ, RZ, 0x0 ;  /* 0x00000000ff027424 */ /* 0x000fe200078e00ff */
[----:B------:R-:W-:Y:S01]  /*11a80*/  FSETP.NEU.FTZ.AND P0, PT, R9, RZ, PT ;  /* 0x000000ff0900720b */ /* 0x000fe20003f1d000 */
[----:B------:R-:W-:-:S06]  /*11a90*/  IMAD.MOV.U32 R3, RZ, RZ, 0x7ff00000 ;  /* 0x7ff00000ff037424 */ /* 0x000fcc00078e00ff */
[----:B------:R-:W-:-:S10]  /*11aa0*/  DFMA R2, R8, R2, +INF ;  /* 0x7ff000000802742b */ /* 0x000fd40000000002 */
[----:B------:R-:W-:Y:S02]  /*11ab0*/  FSEL R42, R2, RZ, P0 ;  /* 0x000000ff022a7208 */ /* 0x000fe40000000000 */
[----:B------:R-:W-:Y:S01]  /*11ac0*/  FSEL R43, R3, -QNAN , P0 ;  /* 0xfff00000032b7808 */ /* 0x000fe20000000000 */
[----:B------:R-:W-:Y:S06]  /*11ad0*/  BRA `(.L_x_12945) ;  /* 0x0000000400407947 */ /* 0x000fec0003800000 */
.L_x_12963:
        /* <DEDUP_REMOVED lines=27> */
.L_x_12971:
[----:B------:R-:W-:Y:S05]  /*11c90*/  BSYNC B3 ;  /* 0x0000000000037941 */ /* 0x000fea0003800000 */
.L_x_12970:
        /* <DEDUP_REMOVED lines=20> */
[----:B------:R-:W-:Y:S05]  /*11de0*/  CALL.REL.NOINC `($__internal_16_$__cuda_sm20_div_rn_f64_full) ;  /* 0x0000021c00e07944 */ /* 0x000fea0003c00000 */
.L_x_12973:
[----:B------:R-:W-:Y:S05]  /*11df0*/  BSYNC B3 ;  /* 0x0000000000037941 */ /* 0x000fea0003800000 */
.L_x_12972:
[----:B------:R-:W-:Y:S02]  /*11e00*/  IMAD.MOV.U32 R42, RZ, RZ, R2 ;  /* 0x000000ffff2a7224 */ /* 0x000fe400078e0002 */
[----:B------:R-:W-:Y:S01]  /*11e10*/  IMAD.MOV.U32 R43, RZ, RZ, R3 ;  /* 0x000000ffff2b7224 */ /* 0x000fe200078e0003 */
[----:B------:R-:W-:Y:S06]  /*11e20*/  BRA `(.L_x_12945) ;  /* 0x00000000006c7947 */ /* 0x000fec0003800000 */
.L_x_12946:
        /* <DEDUP_REMOVED lines=26> */
.L_x_12974:
[----:B------:R-:W-:Y:S05]  /*11fd0*/  BSYNC B3 ;  /* 0x0000000000037941 */ /* 0x000fea0003800000 */
.L_x_12945:
[----:B------:R-:W-:Y:S05]  /*11fe0*/  BSYNC B2 ;  /* 0x0000000000027941 */ /* 0x000fea0003800000 */
.L_x_12941:
        /* <DEDUP_REMOVED lines=25> */
.L_x_12979:
[----:B------:R-:W-:Y:S05]  /*12180*/  BSYNC B4 ;  /* 0x0000000000047941 */ /* 0x000fea0003800000 */
.L_x_12978:
        /* <DEDUP_REMOVED lines=49> */
.L_x_12981:
        /* <DEDUP_REMOVED lines=71> */
.L_x_12980:
        /* <DEDUP_REMOVED lines=38> */
.L_x_12990:
[----:B------:R-:W-:Y:S05]  /*12b70*/  BSYNC B6 ;  /* 0x0000000000067941 */ /* 0x000fea0003800000 */
.L_x_12989:
[----:B------:R-:W-:Y:S02]  /*12b80*/  IMAD.MOV.U32 R16, RZ, RZ, R2 ;  /* 0x000000ffff107224 */ /* 0x000fe400078e0002 */
[----:B------:R-:W-:Y:S01]  /*12b90*/  IMAD.MOV.U32 R17, RZ, RZ, R3 ;  /* 0x000000ffff117224 */ /* 0x000fe200078e0003 */
[----:B------:R-:W-:Y:S06]  /*12ba0*/  BRA `(.L_x_12988) ;  /* 0x0000000000047947 */ /* 0x000fec0003800000 */
.L_x_12987:
[----:B------:R-:W-:-:S11]  /*12bb0*/  DADD R16, -R40, R48 ;  /* 0x0000000028107229 */ /* 0x000fd60000000130 */
.L_x_12988:
[----:B------:R-:W-:Y:S05]  /*12bc0*/  BSYNC B5 ;  /* 0x0000000000057941 */ /* 0x000fea0003800000 */
.L_x_12986:
        /* <DEDUP_REMOVED lines=28> */
.L_x_12995:
[----:B------:R-:W-:Y:S05]  /*12d90*/  BSYNC B6 ;  /* 0x0000000000067941 */ /* 0x000fea0003800000 */
.L_x_12994:
[----:B------:R-:W-:Y:S01]  /*12da0*/  MOV R12, R2 ;  /* 0x00000002000c7202 */ /* 0x000fe20000000f00 */
[----:B------:R-:W-:Y:S01]  /*12db0*/  IMAD.MOV.U32 R13, RZ, RZ, R3 ;  /* 0x000000ffff0d7224 */ /* 0x000fe200078e0003 */
[----:B------:R-:W-:Y:S06]  /*12dc0*/  BRA `(.L_x_12993) ;  /* 0x0000000000047947 */ /* 0x000fec0003800000 */
.L_x_12992:
[----:B------:R-:W-:-:S11]  /*12dd0*/  DADD R12, -R44, R50 ;  /* 0x000000002c0c7229 */ /* 0x000fd60000000132 */
.L_x_12993:
[----:B------:R-:W-:Y:S05]  /*12de0*/  BSYNC B5 ;  /* 0x0000000000057941 */ /* 0x000fea0003800000 */
.L_x_12991:
        /* <DEDUP_REMOVED lines=31> */
.L_x_12997:
[----:B------:R-:W-:Y:S05]  /*12fe0*/  BSYNC B5 ;  /* 0x0000000000057941 */ /* 0x000fea0003800000 */
.L_x_12996:
[----:B------:R-:W-:Y:S05]  /*12ff0*/  BRA `(.L_x_12998) ;  /* 0x00000008005c7947 */ /* 0x000fea0003800000 */
.L_x_12985:
        /* <DEDUP_REMOVED lines=31> */
.L_x_13001:
[----:B------:R-:W-:Y:S05]  /*131f0*/  BSYNC B5 ;  /* 0x0000000000057941 */ /* 0x000fea0003800000 */
.L_x_13000:
[----:B------:R-:W-:Y:S05]  /*13200*/  BRA `(.L_x_12998) ;  /* 0x0000000400d87947 */ /* 0x000fea0003800000 */
.L_x_12999:
        /* <DEDUP_REMOVED lines=30> */
.L_x_13003:
[----:B------:R-:W-:Y:S05]  /*133f0*/  BSYNC B5 ;  /* 0x0000000000057941 */ /* 0x000fea0003800000 */
.L_x_13002:
        /* <DEDUP_REMOVED lines=21> */
.L_x_13005:
[----:B------:R-:W-:Y:S05]  /*13550*/  BSYNC B5 ;  /* 0x0000000000057941 */ /* 0x000fea0003800000 */
.L_x_13004:
[----:B------:R-:W-:Y:S01]  /*13560*/  DMUL R14, R14, 8.11296384146066816958e+31 ;  /* 0x469000000e0e7828 */ /* 0x000fe20000000000 */
[----:B------:R-:W-:Y:S02]  /*13570*/  IMAD.MOV.U32 R16, RZ, RZ, R2 ;  /* 0x000000ffff107224 */ /* 0x000fe400078e0002 */
[----:B------:R-:W-:Y:S01]  /*13580*/  IMAD.MOV.U32 R17, RZ, RZ, R3 ;  /* 0x000000ffff117224 */ /* 0x000fe200078e0003 */
[----:B------:R-:W-:Y:S07]  /*13590*/  BRA `(.L_x_12998) ;  /* 0x0000000000f47947 */ /* 0x000fee0003800000 */
.L_x_12984:
        /* <DEDUP_REMOVED lines=28> */
.L_x_13007:
[----:B------:R-:W-:Y:S05]  /*13760*/  BSYNC B5 ;  /* 0x0000000000057941 */ /* 0x000fea0003800000 */
.L_x_13006:
        /* <DEDUP_REMOVED lines=29> */
[----:B------:R-:W-:-:S07]  /*13940*/  IMAD.MOV.U32 R2, RZ, RZ, R0 ;  /* 0x000000ffff027224 */ /* 0x000fce00078e0000 */
.L_x_13009:
[----:B------:R-:W-:Y:S05]  /*13950*/  BSYNC B5 ;  /* 0x0000000000057941 */ /* 0x000fea0003800000 */
.L_x_13008:
[----:B------:R-:W-:-:S11]  /*13960*/  DMUL R16, R2, R16 ;  /* 0x0000001002107228 */ /* 0x000fd60000000000 */
.L_x_12998:
[----:B------:R-:W-:Y:S05]  /*13970*/  BSYNC B4 ;  /* 0x0000000000047941 */ /* 0x000fea0003800000 */
.L_x_12983:
[----:B------:R-:W-:Y:S05]  /*13980*/  BRA `(.L_x_13010) ;  /* 0x0000000000087947 */ /* 0x000fea0003800000 */
.L_x_12977:
[----:B------:R-:W-:Y:S02]  /*13990*/  DMUL R16, R18, 9.00719925474099200000e+15 ;  /* 0x4340000012107828 */ /* 0x000fe40000000000 */
[----:B------:R-:W-:-:S11]  /*139a0*/  DMUL R14, R14, 9.00719925474099200000e+15 ;  /* 0x434000000e0e7828 */ /* 0x000fd60000000000 */
.L_x_13010:
[----:B------:R-:W-:Y:S05]  /*139b0*/  BSYNC B2 ;  /* 0x0000000000027941 */ /* 0x000fea0003800000 */
.L_x_12976:
        /* <DEDUP_REMOVED lines=28> */
.L_x_13012:
[----:B------:R-:W-:Y:S05]  /*13b80*/  BSYNC B2 ;  /* 0x0000000000027941 */ /* 0x000fea0003800000 */
.L_x_13011:
        /* <DEDUP_REMOVED lines=82> */
.L_x_13014:
[----:B------:R-:W-:Y:S02]  /*140b0*/  FSEL R2, RZ, 3.37028055040000000000e+12, P0 ;  /* 0x54442d18ff027808 */ /* 0x000fe40000000000 */
[----:B------:R-:W-:-:S07]  /*140c0*/  FSEL R3, RZ, 2.1426990032196044922, P0 ;  /* 0x400921fbff037808 */ /* 0x000fce0000000000 */
.L_x_13015:
[----:B------:R-:W-:Y:S05]  /*140d0*/  BSYNC B0 ;  /* 0x0000000000007941 */ /* 0x000fea0003800000 */
.L_x_13013:
[----:B------:R-:W-:Y:S01]  /*140e0*/  DADD R16, |R16|, |R14| ;  /* 0x0000000010107229 */ /* 0x000fe2000000060e */
[----:B------:R-:W-:-:S07]  /*140f0*/  LOP3.LUT R15, R3, 0x80000000, R15, 0xb8, !PT ;  /* 0x80000000030f7812 */ /* 0x000fce00078eb80f */
[----:B------:R-:W-:-:S06]  /*14100*/  DSETP.GTU.AND P0, PT, |R16|, +INF , PT ;  /* 0x7ff000001000742a */ /* 0x000fcc0003f0c200 */
[----:B------:R-:W-:Y:S02]  /*14110*/  FSEL R2, R16, R2, P0 ;  /* 0x0000000210027208 */ /* 0x000fe40000000000 */
[----:B------:R-:W-:-:S07]  /*14120*/  FSEL R3, R17, R15, P0 ;  /* 0x0000000f11037208 */ /* 0x000fce0000000000 */
.L_x_12982:
[----:B------:R-:W-:Y:S05]  /*14130*/  BSYNC B3 ;  /* 0x0000000000037941 */ /* 0x000fea0003800000 */
.L_x_12975:
[----:B------:R-:W-:Y:S01]  /*14140*/  LOP3.LUT R41, R3, 0x80000000, R29, 0xb8, !PT ;  /* 0x8000000003297812 */ /* 0x000fe200078eb81d */
[----:B------:R-:W-:Y:S01]  /*14150*/  IMAD.MOV.U32 R40, RZ, RZ, R2 ;  /* 0x000000ffff287224 */ /* 0x000fe200078e0002 */
[----:B------:R-:W-:Y:S01]  /*14160*/  LOP3.LUT R43, R43, 0x80000000, R31, 0xb8, !PT ;  /* 0x800000002b2b7812 */ /* 0x000fe200078eb81f */
[----:B------:R-:W-:Y:S06]  /*14170*/  BRA `(.L_x_12938) ;  /* 0x0000005800e47947 */ /* 0x000fec0003800000 */
.L_x_12940:
        /* <DEDUP_REMOVED lines=11> */
[----:B------:R-:W-:Y:S01]  /*14230*/  FSEL R15, R33, R35, !P4 ;  /* 0x00000023210f7208 */ /* 0x000fe20006000000 */
[----:B------:R-:W-:Y:S01]  /*14240*/  IMAD.MOV.U32 R18, RZ, RZ, R19 ;  /* 0x000000ffff127224 */ /* 0x000fe200078e0013 */
[----:B------:R-:W-:Y:S01]  /*14250*/  DSETP.GT.AND P0, PT, R12, UR4, PT ;  /* 0x000000040c007e2a */ /* 0x000fe2000bf04000 */
[----:B------:R-:W-:-:S13]  /*14260*/  IMAD.MOV.U32 R19, RZ, RZ, R3 ;  /* 0x000000ffff137224 */ /* 0x000fda00078e0003 */
        /* <DEDUP_REMOVED lines=12> */
[----:B------:R-:W-:-:S08]  /*14330*/  DFMA R10, R10, R10, R10 ;  /* 0x0000000a0a0a722b */ /* 0x000fd0000000000a */
[----:B------:R-:W-:Y:S01]  /*14340*/  DFMA R2, R2, R10, R2 ;  /* 0x0000000a0202722b */ /* 0x000fe20000000002 */
[----:B------:R-:W-:Y:S02]  /*14350*/  IMAD.MOV.U32 R10, RZ, RZ, R8 ;  /* 0x000000ffff0a7224 */ /* 0x000fe400078e0008 */
[----:B------:R-:W-:-:S05]  /*14360*/  IMAD.MOV.U32 R11, RZ, RZ, R9 ;  /* 0x000000ffff0b7224 */ /* 0x000fca00078e0009 */
[----:B--2-4-:R-:W-:Y:S02]  /*14370*/  DFMA R16, -R12, R2, 1 ;  /* 0x3ff000000c10742b */ /* 0x014fe40000000102 */
        /* <DEDUP_REMOVED lines=82> */
.L_x_13021:
[----:B------:R-:W-:Y:S05]  /*148a0*/  BSYNC B0 ;  /* 0x0000000000007941 */ /* 0x000fea0003800000 */
.L_x_13020:
[----:B------:R-:W-:Y:S04]  /*148b0*/  BSSY B3, `(.L_x_13022) ;  /* 0x0000008000037945 */ /* 0x000fe80003800000 */
[----:B------:R-:W-:Y:S05]  /*148c0*/  @P3 BRA P5, `(.L_x_13023) ;  /* 0x0000000000183947 */ /* 0x000fea0002800000 */
[----:B------:R-:W-:Y:S01]  /*148d0*/  IMAD.MOV.U32 R10, RZ, RZ, R14 ;  /* 0x000000ffff0a7224 */ /* 0x000fe200078e000e */
[----:B------:R-:W-:Y:S01]  /*148e0*/  MOV R0, 0x14930 ;  /* 0x0001493000007802 */ /* 0x000fe20000000f00 */
[----:B------:R-:W-:Y:S02]  /*148f0*/  IMAD.MOV.U32 R11, RZ, RZ, R15 ;  /* 0x000000ffff0b7224 */ /* 0x000fe400078e000f */
[----:B------:R-:W-:Y:S02]  /*14900*/  IMAD.MOV.U32 R2, RZ, RZ, R12 ;  /* 0x000000ffff027224 */ /* 0x000fe400078e000c */
[----:B------:R-:W-:-:S07]  /*14910*/  IMAD.MOV.U32 R3, RZ, RZ, R13 ;  /* 0x000000ffff037224 */ /* 0x000fce00078e000d */
[----:B------:R-:W-:Y:S05]  /*14920*/  CALL.REL.NOINC `($__internal_16_$__cuda_sm20_div_rn_f64_full) ;  /* 0x000001f400107944 */ /* 0x000fea0003c00000 */
.L_x_13023:
[----:B------:R-:W-:Y:S05]  /*14930*/  BSYNC B3 ;  /* 0x0000000000037941 */ /* 0x000fea0003800000 */
.L_x_13022:
[----:B------:R-:W-:Y:S01]  /*14940*/  DSETP.NEU.AND P0, PT, R12, RZ, PT ;  /* 0x000000ff0c00722a */ /* 0x000fe20003f0d000 */
[----:B------:R-:W-:-:S13]  /*14950*/  BSSY B0, `(.L_x_13024) ;  /* 0x0000054000007945 */ /* 0x000fda0003800000 */
[----:B------:R-:W-:Y:S05]  /*14960*/  @!P0 BRA `(.L_x_13025) ;  /* 0x00000004003c8947 */ /* 0x000fea0003800000 */
[----:B------:R-:W-:Y:S01]  /*14970*/  DMUL R8, R2, R2 ;  /* 0x0000000202087228 */ /* 0x000fe20000000000 */
[----:B------:R-:W-:Y:S01]  /*14980*/  MOV R10, 0xdbb65b49 ;  /* 0xdbb65b49000a7802 */ /* 0x000fe20000000f00 */
[----:B------:R-:W-:Y:S01]  /*14990*/  IMAD.MOV.U32 R11, RZ, RZ, 0x3f2d3b63 ;  /* 0x3f2d3b63ff0b7424 */ /* 0x000fe200078e00ff */
[----:B------:R-:W-:Y:S01]  /*149a0*/  UMOV UR4, 0x2a25ff7e ;  /* 0x2a25ff7e00047882 */ /* 0x000fe20000000000 */
[----:B------:R-:W-:Y:S01]  /*149b0*/  UMOV UR5, 0x3ef53e1d ;  /* 0x3ef53e1d00057882 */ /* 0x000fe20000000000 */
[----:B------:R-:W-:Y:S01]  /*149c0*/  ISETP.GE.AND P1, PT, R18, RZ, PT ;  /* 0x000000ff1200720c */ /* 0x000fe20003f26270 */
[----:B------:R-:W-:Y:S02]  /*149d0*/  DSETP.NEU.AND P0, PT, |R30|, |R28|, PT ;  /* 0x4000001c1e00722a */ /* 0x000fe40003f0d200 */
        /* <DEDUP_REMOVED lines=72> */
.L_x_13025:
[----:B------:R-:W-:-:S04]  /*14e60*/  ISETP.GE.AND P0, PT, R18, RZ, PT ;  /* 0x000000ff1200720c */ /* 0x000fc80003f06270 */
[----:B------:R-:W-:Y:S02]  /*14e70*/  FSEL R10, RZ, 3.37028055040000000000e+12, P0 ;  /* 0x54442d18ff0a7808 */ /* 0x000fe40000000000 */
[----:B------:R-:W-:-:S07]  /*14e80*/  FSEL R11, RZ, 2.1426990032196044922, P0 ;  /* 0x400921fbff0b7808 */ /* 0x000fce0000000000 */
.L_x_13026:
[----:B------:R-:W-:Y:S05]  /*14e90*/  BSYNC B0 ;  /* 0x0000000000007941 */ /* 0x000fea0003800000 */
.L_x_13024:
[----:B------:R-:W-:Y:S01]  /*14ea0*/  DADD R2, |R28|, |R30| ;  /* 0x000000001c027229 */ /* 0x000fe2000000061e */
[----:B------:R-:W-:Y:S01]  /*14eb0*/  LOP3.LUT R19, R11, 0x80000000, R19, 0xb8, !PT ;  /* 0x800000000b137812 */ /* 0x000fe200078eb813 */
[----:B------:R-:W-:-:S06]  /*14ec0*/  DMUL R40, R40, 0.5 ;  /* 0x3fe0000028287828 */ /* 0x000fcc0000000000 */
[----:B------:R-:W-:-:S06]  /*14ed0*/  DSETP.GTU.AND P0, PT, |R2|, +INF , PT ;  /* 0x7ff000000200742a */ /* 0x000fcc0003f0c200 */
[----:B------:R-:W-:Y:S02]  /*14ee0*/  FSEL R10, R2, R10, P0 ;  /* 0x0000000a020a7208 */ /* 0x000fe40000000000 */
[----:B------:R-:W-:Y:S01]  /*14ef0*/  FSEL R11, R3, R19, P0 ;  /* 0x00000013030b7208 */ /* 0x000fe20000000000 */
[----:B------:R-:W-:Y:S06]  /*14f00*/  BRA `(.L_x_13027) ;  /* 0x0000004c00147947 */ /* 0x000fec0003800000 */
.L_x_13019:
        /* <DEDUP_REMOVED lines=9> */
[----:B------:R-:W-:Y:S01]  /*14fa0*/  IMAD.MOV.U32 R36, RZ, RZ, 0x0 ;  /* 0x00000000ff247424 */ /* 0x000fe200078e00ff */
[----:B------:R-:W-:Y:S01]  /*14fb0*/  SEL R8, R34, R32, P0 ;  /* 0x0000002022087207 */ /* 0x000fe20000000000 */
[----:B------:R-:W-:Y:S01]  /*14fc0*/  IMAD.MOV.U32 R37, RZ, RZ, 0x3fd80000 ;  /* 0x3fd80000ff257424 */ /* 0x000fe200078e00ff */
[----:B------:R-:W-:Y:S01]  /*14fd0*/  LOP3.LUT R0, R3, 0xffc00000, RZ, 0xc0, !PT ;  /* 0xffc0000003007812 */ /* 0x000fe200078ec0ff */
[----:B------:R-:W-:Y:S01]  /*14fe0*/  BSSY B0, `(.L_x_13028) ;  /* 0x000007a000007945 */ /* 0x000fe20003800000 */
[----:B------:R-:W-:-:S02]  /*14ff0*/  SEL R9, R35, R33, P0 ;  /* 0x0000002123097207 */ /* 0x000fc40000000000 */
[----:B------:R-:W-:Y:S02]  /*15000*/  IADD3 R11, -R0, 0x7fd00000, RZ ;  /* 0x7fd00000000b7810 */ /* 0x000fe40007ffe1ff */
[----:B------:R-:W-:Y:S01]  /*15010*/  SEL R2, R34, R32, P1 ;  /* 0x0000002022027207 */ /* 0x000fe20000800000 */
[----:B------:R-:W-:Y:S01]  /*15020*/  IMAD.MOV.U32 R32, RZ, RZ, RZ ;  /* 0x000000ffff207224 */ /* 0x000fe200078e00ff */
[----:B------:R-:W-:Y:S02]  /*15030*/  ISETP.GE.U32.AND P2, PT, R9, 0x7ff00000, PT ;  /* 0x7ff000000900780c */ /* 0x000fe40003f46070 */
[C---:B--2-4-:R-:W-:Y:S01]  /*15040*/  DMUL R16, R10.reuse, R8 ;  /* 0x000000080a107228 */ /* 0x054fe20000000000 */
[----:B------:R-:W-:Y:S01]  /*15050*/  FSETP.GEU.AND P5, PT, |R15|, 6.5827683646048100446e-37, PT ;  /* 0x036000000f00780b */ /* 0x000fe20003fae200 */
[----:B------:R-:W-:-:S06]  /*15060*/  DMUL R10, R10, R2 ;  /* 0x000000020a0a7228 */ /* 0x000fcc0000000000 */
[----:B------:R-:W-:-:S08]  /*15070*/  DMUL R16, R16, R16 ;  /* 0x0000001010107228 */ /* 0x000fd00000000000 */
        /* <DEDUP_REMOVED lines=21> */
[----:B------:R-:W-:-:S03]  /*151d0*/  DMUL R36, R36, R10 ;  /* 0x0000000a24247228 */ /* 0x000fc60000000000 */
[----:B------:R-:W-:-:S07]  /*151e0*/  DFMA R32, R32, R32, R32 ;  /* 0x000000202020722b */ /* 0x000fce0000000020 */
        /* <DEDUP_REMOVED lines=89> */
.L_x_13029:
[----:B------:R-:W-:Y:S05]  /*15780*/  BSYNC B0 ;  /* 0x0000000000007941 */ /* 0x000fea0003800000 */
.L_x_13028:
        /* <DEDUP_REMOVED lines=8> */
.L_x_13031:
[----:B------:R-:W-:Y:S05]  /*15810*/  BSYNC B3 ;  /* 0x0000000000037941 */ /* 0x000fea0003800000 */
.L_x_13030:
        /* <DEDUP_REMOVED lines=82> */
.L_x_13033:
[----:B------:R-:W-:-:S04]  /*15d40*/  ISETP.GE.AND P0, PT, R18, RZ, PT ;  /* 0x000000ff1200720c */ /* 0x000fc80003f06270 */
[----:B------:R-:W-:Y:S02]  /*15d50*/  FSEL R10, RZ, 3.37028055040000000000e+12, P0 ;  /* 0x54442d18ff0a7808 */ /* 0x000fe40000000000 */
[----:B------:R-:W-:-:S07]  /*15d60*/  FSEL R11, RZ, 2.1426990032196044922, P0 ;  /* 0x400921fbff0b7808 */ /* 0x000fce0000000000 */
.L_x_13034:
[----:B------:R-:W-:Y:S05]  /*15d70*/  BSYNC B0 ;  /* 0x0000000000007941 */ /* 0x000fea0003800000 */
.L_x_13032:
[----:B------:R-:W-:Y:S01]  /*15d80*/  DADD R2, |R28|, |R30| ;  /* 0x000000001c027229 */ /* 0x000fe2000000061e */
[----:B------:R-:W-:-:S07]  /*15d90*/  LOP3.LUT R19, R11, 0x80000000, R19, 0xb8, !PT ;  /* 0x800000000b137812 */ /* 0x000fce00078eb813 */
[----:B------:R-:W-:-:S06]  /*15da0*/  DSETP.GTU.AND P0, PT, |R2|, +INF , PT ;  /* 0x7ff000000200742a */ /* 0x000fcc0003f0c200 */
[----:B------:R-:W-:Y:S02]  /*15db0*/  FSEL R10, R2, R10, P0 ;  /* 0x0000000a020a7208 */ /* 0x000fe40000000000 */
[----:B------:R-:W-:Y:S01]  /*15dc0*/  FSEL R11, R3, R19, P0 ;  /* 0x00000013030b7208 */ /* 0x000fe20000000000 */
[----:B------:R-:W-:Y:S06]  /*15dd0*/  BRA `(.L_x_13027) ;  /* 0x0000003c00607947 */ /* 0x000fec0003800000 */
.L_x_13018:
        /* <DEDUP_REMOVED lines=19> */
[----:B------:R-:W-:Y:S01]  /*15f10*/  IMAD.MOV.U32 R11, RZ, RZ, R31 ;  /* 0x000000ffff0b7224 */ /* 0x000fe200078e001f */
[----:B------:R-:W-:Y:S01]  /*15f20*/  MOV R0, 0x15f50 ;  /* 0x00015f5000007802 */ /* 0x000fe20000000f00 */
[----:B------:R-:W-:-:S07]  /*15f30*/  IMAD.MOV.U32 R2, RZ, RZ, -0x74eba897 ;  /* 0x8b145769ff027424 */ /* 0x000fce00078e00ff */
[----:B--2-4-:R-:W-:Y:S05]  /*15f40*/  CALL.REL.NOINC `($__internal_16_$__cuda_sm20_div_rn_f64_full) ;  /* 0x000001dc00887944 */ /* 0x014fea0003c00000 */
.L_x_13036:
[----:B------:R-:W-:Y:S05]  /*15f50*/  BSYNC B3 ;  /* 0x0000000000037941 */ /* 0x000fea0003800000 */
.L_x_13035:
[----:B------:R-:W2:Y:S01]  /*15f60*/  MUFU.RCP64H R9, -2.718280792236328125 ;  /* 0xc005bf0a00097908 */ /* 0x000ea20000001800 */
[----:B------:R-:W-:Y:S01]  /*15f70*/  IMAD.MOV.U32 R10, RZ, RZ, -0x74eba897 ;  /* 0x8b145769ff0a7424 */ /* 0x000fe200078e00ff */
[----:B------:R-:W-:Y:S01]  /*15f80*/  FSETP.GEU.AND P1, PT, |R29|, 6.5827683646048100446e-37, PT ;  /* 0x036000001d00780b */ /* 0x000fe20003f2e200 */
[----:B------:R-:W-:Y:S01]  /*15f90*/  IMAD.MOV.U32 R11, RZ, RZ, 0x4005bf0a ;  /* 0x4005bf0aff0b7424 */ /* 0x000fe200078e00ff */
[----:B------:R-:W-:Y:S01]  /*15fa0*/  BSSY B3, `(.L_x_13037) ;  /* 0x0000016000037945 */ /* 0x000fe20003800000 */
[----:B------:R-:W-:-:S06]  /*15fb0*/  IMAD.MOV.U32 R8, RZ, RZ, 0x1 ;  /* 0x00000001ff087424 */ /* 0x000fcc00078e00ff */
[----:B--2-4-:R-:W-:-:S08]  /*15fc0*/  DFMA R16, R8, R10, 1 ;  /* 0x3ff000000810742b */ /* 0x014fd0000000000a */
        /* <DEDUP_REMOVED lines=19> */
.L_x_13038:
[----:B------:R-:W-:Y:S05]  /*16100*/  BSYNC B3 ;  /* 0x0000000000037941 */ /* 0x000fea0003800000 */
.L_x_13037:
[----:B------:R-:W-:Y:S01]  /*16110*/  DADD R34, -RZ, |R8| ;  /* 0x00000000ff227229 */ /* 0x000fe20000000508 */
[----:B------:R-:W-:Y:S01]  /*16120*/  IMAD.MOV.U32 R10, RZ, RZ, RZ ;  /* 0x000000ffff0a7224 */ /* 0x000fe200078e00ff */
[----:B------:R-:W-:Y:S01]  /*16130*/  UMOV UR4, 0xffffffff ;  /* 0xffffffff00047882 */ /* 0x000fe20000000000 */
        /* <DEDUP_REMOVED lines=20> */
[----:B------:R-:W-:-:S08]  /*16280*/  DMUL R32, R32, R32 ;  /* 0x0000002020207228 */ /* 0x000fd00000000000 */
[----:B------:R-:W-:Y:S01]  /*16290*/  DFMA R10, R10, R10, R32 ;  /* 0x0000000a0a0a722b */ /* 0x000fe20000000020 */
[----:B------:R-:W-:-:S07]  /*162a0*/  IMAD.MOV.U32 R32, RZ, RZ, RZ ;  /* 0x000000ffff207224 */ /* 0x000fce00078e00ff */
        /* <DEDUP_REMOVED lines=110> */
.L_x_13040:
[----:B------:R-:W-:Y:S05]  /*16990*/  BSYNC B0 ;  /* 0x0000000000007941 */ /* 0x000fea0003800000 */
.L_x_13039:
        /* <DEDUP_REMOVED lines=8> */
.L_x_13042:
[----:B------:R-:W-:Y:S05]  /*16a20*/  BSYNC B3 ;  /* 0x0000000000037941 */ /* 0x000fea0003800000 */
.L_x_13041:
        /* <DEDUP_REMOVED lines=82> */
.L_x_13044:
[----:B------:R-:W-:-:S04]  /*16f50*/  ISETP.GE.AND P0, PT, R18, RZ, PT ;  /* 0x000000ff1200720c */ /* 0x000fc80003f06270 */
[----:B------:R-:W-:Y:S02]  /*16f60*/  FSEL R10, RZ, 3.37028055040000000000e+12, P0 ;  /* 0x54442d18ff0a7808 */ /* 0x000fe40000000000 */
[----:B------:R-:W-:-:S07]  /*16f70*/  FSEL R11, RZ, 2.1426990032196044922, P0 ;  /* 0x400921fbff0b7808 */ /* 0x000fce0000000000 */
.L_x_13045:
[----:B------:R-:W-:Y:S05]  /*16f80*/  BSYNC B0 ;  /* 0x0000000000007941 */ /* 0x000fea0003800000 */
.L_x_13043:
[----:B------:R-:W-:Y:S01]  /*16f90*/  DADD R2, |R28|, |R30| ;  /* 0x000000001c027229 */ /* 0x000fe2000000061e */
[----:B------:R-:W-:Y:S01]  /*16fa0*/  LOP3.LUT R19, R11, 0x80000000, R19, 0xb8, !PT ;  /* 0x800000000b137812 */ /* 0x000fe200078eb813 */
[----:B------:R-:W-:-:S06]  /*16fb0*/  DADD R40, R40, 1 ;  /* 0x3ff0000028287429 */ /* 0x000fcc0000000000 */
[----:B------:R-:W-:-:S06]  /*16fc0*/  DSETP.GTU.AND P0, PT, |R2|, +INF , PT ;  /* 0x7ff000000200742a */ /* 0x000fcc0003f0c200 */
[----:B------:R-:W-:Y:S02]  /*16fd0*/  FSEL R10, R2, R10, P0 ;  /* 0x0000000a020a7208 */ /* 0x000fe40000000000 */
[----:B------:R-:W-:Y:S01]  /*16fe0*/  FSEL R11, R3, R19, P0 ;  /* 0x00000013030b7208 */ /* 0x000fe20000000000 */
[----:B------:R-:W-:Y:S06]  /*16ff0*/  BRA `(.L_x_13027) ;  /* 0x0000002800d87947 */ /* 0x000fec0003800000 */
.L_x_13017:
[----:B------:R-:W-:Y:S01]  /*17000*/  DSETP.GEU.AND P4, PT, R12, R14, PT ;  /* 0x0000000e0c00722a */ /* 0x000fe20003f8e000 */
[----:B------:R-:W-:Y:S01]  /*17010*/  UMOV UR4, 0xffffffff ;  /* 0xffffffff00047882 */ /* 0x000fe20000000000 */
[----:B------:R-:W-:-:S04]  /*17020*/  UMOV UR5, 0x7fdfffff ;  /* 0x7fdfffff00057882 */ /* 0x000fc80000000000 */
[----:B--2-4-:R-:W-:Y:S02]  /*17030*/  FSEL R16, R14, R12, !P4 ;  /* 0x0000000c0e107208 */ /* 0x014fe40006000000 */
        /* <DEDUP_REMOVED lines=103> */
.L_x_13049:
[----:B------:R-:W-:Y:S05]  /*176b0*/  BSYNC B0 ;  /* 0x0000000000007941 */ /* 0x000fea0003800000 */
.L_x_13048:
        /* <DEDUP_REMOVED lines=8> */
.L_x_13051:
[----:B------:R-:W-:Y:S05]  /*17740*/  BSYNC B3 ;  /* 0x0000000000037941 */ /* 0x000fea0003800000 */
.L_x_13050:
[----:B------:R-:W-:Y:S01]  /*17750*/  DSETP.NEU.AND P1, PT, R16, RZ, PT ;  /* 0x000000ff1000722a */ /* 0x000fe20003f2d000 */
[----:B------:R-:W-:Y:S01]  /*17760*/  BSSY B0, `(.L_x_13052) ;  /* 0x0000048000007945 */ /* 0x000fe20003800000 */
[----:B------:R-:W-:Y:S01]  /*17770*/  DADD R8, R12, R14 ;  /* 0x000000000c087229 */ /* 0x000fe2000000000e */
[----:B------:R-:W-:-:S07]  /*17780*/  CS2R R10, SRZ ;  /* 0x00000000000a7805 */ /* 0x000fce000001ff00 */
        /* <DEDUP_REMOVED lines=69> */
.L_x_13053:
[----:B------:R-:W-:Y:S05]  /*17be0*/  BSYNC B0 ;  /* 0x0000000000007941 */ /* 0x000fea0003800000 */
.L_x_13052:
[----:B------:R-:W-:Y:S01]  /*17bf0*/  LOP3.LUT R3, R11, 0x80000000, R29, 0xb8, !PT ;  /* 0x800000000b037812 */ /* 0x000fe200078eb81d */
[----:B------:R-:W-:Y:S01]  /*17c00*/  DMUL R40, R40, 0.5 ;  /* 0x3fe0000028287828 */ /* 0x000fe20000000000 */
[----:B------:R-:W-:Y:S02]  /*17c10*/  FSEL R10, R8, R10, P0 ;  /* 0x0000000a080a7208 */ /* 0x000fe40000000000 */
[----:B------:R-:W-:Y:S01]  /*17c20*/  FSEL R11, R9, R3, P0 ;  /* 0x00000003090b7208 */ /* 0x000fe20000000000 */
[----:B------:R-:W-:Y:S07]  /*17c30*/  BRA `(.L_x_13027) ;  /* 0x0000001c00c87947 */ /* 0x000fee0003800000 */
.L_x_13047:
        /* <DEDUP_REMOVED lines=13> */
[----:B------:R-:W-:Y:S01]  /*17d10*/  IMAD.MOV.U32 R39, RZ, RZ, 0x3fd80000 ;  /* 0x3fd80000ff277424 */ /* 0x000fe200078e00ff */
[----:B------:R-:W-:Y:S01]  /*17d20*/  SEL R9, R15, R13, P0 ;  /* 0x0000000d0f097207 */ /* 0x000fe20000000000 */
[----:B------:R-:W-:Y:S01]  /*17d30*/  BSSY B0, `(.L_x_13054) ;  /* 0x0000078000007945 */ /* 0x000fe20003800000 */
[----:B------:R-:W-:-:S02]  /*17d40*/  IADD3 R11, -R0, 0x7fd00000, RZ ;  /* 0x7fd00000000b7810 */ /* 0x000fc40007ffe1ff */
[----:B------:R-:W-:Y:S02]  /*17d50*/  SEL R2, R14, R12, P1 ;  /* 0x0000000c0e027207 */ /* 0x000fe40000800000 */
[----:B------:R-:W-:Y:S02]  /*17d60*/  ISETP.GE.U32.AND P2, PT, R9, 0x7ff00000, PT ;  /* 0x7ff000000900780c */ /* 0x000fe40003f46070 */
[C---:B------:R-:W-:Y:S01]  /*17d70*/  DMUL R32, R10.reuse, R8 ;  /* 0x000000080a207228 */ /* 0x040fe20000000000 */
        /* <DEDUP_REMOVED lines=115> */
.L_x_13055:
[----:B------:R-:W-:Y:S05]  /*184b0*/  BSYNC B0 ;  /* 0x0000000000007941 */ /* 0x000fea0003800000 */
.L_x_13054:
        /* <DEDUP_REMOVED lines=8> */
.L_x_13057:
[----:B------:R-:W-:Y:S05]  /*18540*/  BSYNC B3 ;  /* 0x0000000000037941 */ /* 0x000fea0003800000 */
.L_x_13056:
        /* <DEDUP_REMOVED lines=73> */
.L_x_13059:
[----:B------:R-:W-:Y:S05]  /*189e0*/  BSYNC B0 ;  /* 0x0000000000007941 */ /* 0x000fea0003800000 */
.L_x_13058:
[----:B------:R-:W-:Y:S02]  /*189f0*/  LOP3.LUT R3, R11, 0x80000000, R29, 0xb8, !PT ;  /* 0x800000000b037812 */ /* 0x000fe400078eb81d */
[----:B------:R-:W-:Y:S02]  /*18a00*/  FSEL R10, R8, R10, P1 ;  /* 0x0000000a080a7208 */ /* 0x000fe40000800000 */
[----:B------:R-:W-:Y:S01]  /*18a10*/  FSEL R11, R9, R3, P1 ;  /* 0x00000003090b7208 */ /* 0x000fe20000800000 */
[----:B------:R-:W-:Y:S06]  /*18a20*/  BRA `(.L_x_13027) ;  /* 0x00000010004c7947 */ /* 0x000fec0003800000 */
.L_x_13046:
        /* <DEDUP_REMOVED lines=22> */
[----:B------:R-:W-:Y:S05]  /*18b90*/  CALL.REL.NOINC `($__internal_16_$__cuda_sm20_div_rn_f64_full) ;  /* 0x000001b000747944 */ /* 0x000fea0003c00000 */
.L_x_13061:
[----:B------:R-:W-:Y:S05]  /*18ba0*/  BSYNC B3 ;  /* 0x0000000000037941 */ /* 0x000fea0003800000 */
.L_x_13060:
        /* <DEDUP_REMOVED lines=26> */
.L_x_13063:
[----:B------:R-:W-:Y:S05]  /*18d50*/  BSYNC B3 ;  /* 0x0000000000037941 */ /* 0x000fea0003800000 */
.L_x_13062:
        /* <DEDUP_REMOVED lines=16> */
[----:B------:R-:W-:Y:S02]  /*18e60*/  SEL R9, R35, R41, P0 ;  /* 0x0000002923097207 */ /* 0x000fe40000000000 */
[----:B------:R-:W-:Y:S02]  /*18e70*/  IADD3 R11, -R0, 0x7fd00000, RZ ;  /* 0x7fd00000000b7810 */ /* 0x000fe40007ffe1ff */
[----:B------:R-:W-:Y:S01]  /*18e80*/  SEL R2, R34, R40, P1 ;  /* 0x0000002822027207 */ /* 0x000fe20000800000 */
[----:B------:R-:W-:Y:S01]  /*18e90*/  IMAD.MOV.U32 R34, RZ, RZ, RZ ;  /* 0x000000ffff227224 */ /* 0x000fe200078e00ff */
[----:B------:R-:W-:Y:S02]  /*18ea0*/  ISETP.GE.U32.AND P2, PT, R9, 0x7ff00000, PT ;  /* 0x7ff000000900780c */ /* 0x000fe40003f46070 */
[C---:B------:R-:W-:Y:S02]  /*18eb0*/  DMUL R32, R10.reuse, R8 ;  /* 0x000000080a207228 */ /* 0x040fe40000000000 */
        /* <DEDUP_REMOVED lines=114> */
.L_x_13065:
[----:B------:R-:W-:Y:S05]  /*195e0*/  BSYNC B0 ;  /* 0x0000000000007941 */ /* 0x000fea0003800000 */
.L_x_13064:
        /* <DEDUP_REMOVED lines=8> */
.L_x_13067:
[----:B------:R-:W-:Y:S05]  /*19670*/  BSYNC B3 ;  /* 0x0000000000037941 */ /* 0x000fea0003800000 */
.L_x_13066:
        /* <DEDUP_REMOVED lines=74> */
.L_x_13069:
[----:B------:R-:W-:Y:S05]  /*19b20*/  BSYNC B0 ;  /* 0x0000000000007941 */ /* 0x000fea0003800000 */
.L_x_13068:
[----:B------:R-:W-:Y:S02]  /*19b30*/  LOP3.LUT R3, R11, 0x80000000, R29, 0xb8, !PT ;  /* 0x800000000b037812 */ /* 0x000fe400078eb81d */
[----:B------:R-:W-:Y:S02]  /*19b40*/  FSEL R10, R8, R10, P1 ;  /* 0x0000000a080a7208 */ /* 0x000fe40000800000 */
[----:B------:R-:W-:-:S07]  /*19b50*/  FSEL R11, R9, R3, P1 ;  /* 0x00000003090b7208 */ /* 0x000fce0000800000 */
.L_x_13027:
[----:B------:R-:W-:Y:S05]  /*19b60*/  BSYNC B2 ;  /* 0x0000000000027941 */ /* 0x000fea0003800000 */
.L_x_13016:
[----:B------:R-:W-:Y:S01]  /*19b70*/  UMOV UR4, 0xfefa39ef ;  /* 0xfefa39ef00047882 */ /* 0x000fe20000000000 */
[----:B------:R-:W-:Y:S02]  /*19b80*/  UMOV UR5, 0x3fe62e42 ;  /* 0x3fe62e4200057882 */ /* 0x000fe40000000000 */
[----:B------:R-:W-:Y:S01]  /*19b90*/  DADD R42, R40, UR4 ;  /* 0x00000004282a7e29 */ /* 0x000fe20008000000 */
[----:B------:R-:W-:Y:S02]  /*19ba0*/  LOP3.LUT R41, R11, 0x80000000, R29, 0xb8, !PT ;  /* 0x800000000b297812 */ /* 0x000fe400078eb81d */
[----:B------:R-:W-:-:S07]  /*19bb0*/  MOV R40, R10 ;  /* 0x0000000a00287202 */ /* 0x000fce0000000f00 */
[----:B------:R-:W-:Y:S01]  /*19bc0*/  LOP3.LUT R43, R43, 0x80000000, R31, 0xb8, !PT ;  /* 0x800000002b2b7812 */ /* 0x000fe200078eb81f */
[----:B------:R-:W-:Y:S06]  /*19bd0*/  BRA `(.L_x_12938) ;  /* 0x00000000004c7947 */ /* 0x000fec0003800000 */
.L_x_12939:
        /* <DEDUP_REMOVED lines=19> */
.L_x_12938:
[----:B------:R-:W-:Y:S05]  /*19d10*/  BSYNC B1 ;  /* 0x0000000000017941 */ /* 0x000fea0003800000 */
.L_x_12937:
[----:B------:R-:W0:Y:S01]  /*19d20*/  S2R R3, SR_TID.X ;  /* 0x0000000000037919 */ /* 0x000e220000002100 */
[----:B------:R-:W-:Y:S01]  /*19d30*/  BSSY B1, `(.L_x_13070) ;  /* 0x0000ab6000017945 */ /* 0x000fe20003800000 */
[----:B-1---5:R-:W-:Y:S02]  /*19d40*/  CS2R R18, SRZ ;  /* 0x0000000000127805 */ /* 0x022fe4000001ff00 */
[----:B--2-4-:R-:W-:Y:S01]  /*19d50*/  CS2R R16, SRZ ;  /* 0x0000000000107805 */ /* 0x014fe2000001ff00 */
[----:B0-----:R-:W-:-:S05]  /*19d60*/  VIADD R3, R3, 0x100 ;  /* 0x0000010003037836 */ /* 0x001fca0000000000 */
[----:B------:R-:W-:-:S13]  /*19d70*/  ISETP.GE.AND P0, PT, R3, R52, PT ;  /* 0x000000340300720c */ /* 0x000fda0003f06270 */
[----:B------:R-:W-:Y:S05]  /*19d80*/  @P0 BRA `(.L_x_13071) ;  /* 0x000000a800c00947 */ /* 0x000fea0003800000 */
[----:B------:R-:W-:Y:S02]  /*19d90*/  DSETP.GTU.AND P0, PT, |R24|, +INF , PT ;  /* 0x7ff000001800742a */ /* 0x000fe40003f0c200 */
        /* <DEDUP_REMOVED lines=40> */
[----:B------:R-:W-:Y:S02]  /*1a020*/  ISETP.LT.U32.AND P0, PT, R18, R30, PT ;  /* 0x0000001e1200720c */ /* 0x000fe40003f01070 */
[CC--:B------:R-:W-:Y:S02]  /*1a030*/  ISETP.GT.U32.AND.EX P1, PT, R19.reuse, R31.reuse, PT, P1 ;  /* 0x0000001f1300720c */ /* 0x0c0fe40003f24110 */
[CC--:B------:R-:W-:Y:S02]  /*1a040*/  ISETP.LT.U32.AND.EX P0, PT, R19.reuse, R31.reuse, PT, P0 ;  /* 0x0000001f1300720c */ /* 0x0c0fe40003f01100 */
[CC--:B------:R-:W-:Y:S02]  /*1a050*/  SEL R3, R19.reuse, R31.reuse, P1 ;  /* 0x0000001f13037207 */ /* 0x0c0fe40000800000 */
[----:B------:R-:W-:-:S02]  /*1a060*/  SEL R49, R19, R31, P0 ;  /* 0x0000001f13317207 */ /* 0x000fc40000000000 */
[----:B------:R-:W-:Y:S02]  /*1a070*/  LOP3.LUT R36, R3, 0xffc00000, RZ, 0xc0, !PT ;  /* 0xffc0000003247812 */ /* 0x000fe400078ec0ff */
[----:B------:R-:W-:Y:S01]  /*1a080*/  SEL R48, R18, R30, P0 ;  /* 0x0000001e12307207 */ /* 0x000fe20000000000 */
[----:B------:R-:W-:Y:S01]  /*1a090*/  IMAD.MOV.U32 R9, RZ, RZ, R49 ;  /* 0x000000ffff097224 */ /* 0x000fe200078e0031 */
[----:B------:R-:W-:Y:S02]  /*1a0a0*/  IADD3 R11, -R36, 0x7fd00000, RZ ;  /* 0x7fd00000240b7810 */ /* 0x000fe40007ffe1ff */
[----:B------:R-:W-:Y:S02]  /*1a0b0*/  MOV R8, R48 ;  /* 0x0000003000087202 */ /* 0x000fe40000000f00 */
[----:B------:R-:W-:Y:S01]  /*1a0c0*/  SEL R2, R18, R30, P1 ;  /* 0x0000001e12027207 */ /* 0x000fe20000800000 */
[----:B------:R-:W-:-:S03]  /*1a0d0*/  IMAD.U32 R18, RZ, RZ, UR6 ;  /* 0x00000006ff127e24 */ /* 0x000fc6000f8e00ff */
        /* <DEDUP_REMOVED lines=97> */
[----:B------:R-:W-:Y:S02]  /*1a6f0*/  IMAD.MOV.U32 R2, RZ, RZ, R31 ;  /* 0x000000ffff027224 */ /* 0x000fe400078e001f */
[----:B------:R-:W-:-:S07]  /*1a700*/  IMAD.MOV.U32 R0, RZ, RZ, R17 ;  /* 0x000000ffff007224 */ /* 0x000fce00078e0011 */
[----:B------:R-:W-:Y:S05]  /*1a710*/  CALL.REL.NOINC `($__internal_17_$__cuda_sm20_dsqrt_rn_f64_mediumpath_v1) ;  /* 0x0000019c00207944 */ /* 0x000fea0003c00000 */
[----:B------:R-:W-:Y:S02]  /*1a720*/  IMAD.MOV.U32 R8, RZ, RZ, R0 ;  /* 0x000000ffff087224 */ /* 0x000fe400078e0000 */
[----:B------:R-:W-:-:S07]  /*1a730*/  IMAD.MOV.U32 R9, RZ, RZ, R3 ;  /* 0x000000ffff097224 */ /* 0x000fce00078e0003 */
.L_x_13077:
[----:B------:R-:W-:Y:S05]  /*1a740*/  BSYNC B3 ;  /* 0x0000000000037941 */ /* 0x000fea0003800000 */
.L_x_13076:
        /* <DEDUP_REMOVED lines=31> */
[----:B------:R-:W-:Y:S01]  /*1a940*/  @P0 VIADD R11, R9, 0xfff00000 ;  /* 0xfff00000090b0836 */ /* 0x000fe20000000000 */
[----:B------:R-:W-:-:S03]  /*1a950*/  @P0 IADD3 R0, R0, 0x1, RZ ;  /* 0x0000000100000810 */ /* 0x000fc60007ffe0ff */
        /* <DEDUP_REMOVED lines=48> */
.L_x_13075:
        /* <DEDUP_REMOVED lines=36> */
.L_x_13085:
[----:B------:R-:W-:Y:S05]  /*1aea0*/  BSYNC B4 ;  /* 0x0000000000047941 */ /* 0x000fea0003800000 */
.L_x_13084:
[----:B------:R-:W-:Y:S02]  /*1aeb0*/  IMAD.MOV.U32 R16, RZ, RZ, R2 ;  /* 0x000000ffff107224 */ /* 0x000fe400078e0002 */
[----:B------:R-:W-:Y:S01]  /*1aec0*/  IMAD.MOV.U32 R17, RZ, RZ, R3 ;  /* 0x000000ffff117224 */ /* 0x000fe200078e0003 */
[----:B------:R-:W-:Y:S06]  /*1aed0*/  BRA `(.L_x_13083) ;  /* 0x0000000000047947 */ /* 0x000fec0003800000 */
.L_x_13082:
[----:B------:R-:W-:-:S11]  /*1aee0*/  DADD R16, -R28, R48 ;  /* 0x000000001c107229 */ /* 0x000fd60000000130 */
.L_x_13083:
[----:B------:R-:W-:Y:S05]  /*1aef0*/  BSYNC B3 ;  /* 0x0000000000037941 */ /* 0x000fea0003800000 */
.L_x_13081:
        /* <DEDUP_REMOVED lines=29> */
.L_x_13090:
[----:B------:R-:W-:Y:S05]  /*1b0d0*/  BSYNC B4 ;  /* 0x0000000000047941 */ /* 0x000fea0003800000 */
.L_x_13089:
[----:B------:R-:W-:Y:S05]  /*1b0e0*/  BRA `(.L_x_13088) ;  /* 0x0000000000047947 */ /* 0x000fea0003800000 */
.L_x_13087:
[----:B------:R-:W-:-:S11]  /*1b0f0*/  DADD R2, R50, -R8 ;  /* 0x0000000032027229 */ /* 0x000fd60000000808 */
.L_x_13088:
[----:B------:R-:W-:Y:S05]  /*1b100*/  BSYNC B3 ;  /* 0x0000000000037941 */ /* 0x000fea0003800000 */
.L_x_13086:
        /* <DEDUP_REMOVED lines=31> */
.L_x_13092:
[----:B------:R-:W-:Y:S05]  /*1b300*/  BSYNC B3 ;  /* 0x0000000000037941 */ /* 0x000fea0003800000 */
.L_x_13091:
        /* <DEDUP_REMOVED lines=85> */
.L_x_13093:
        /* <DEDUP_REMOVED lines=22> */
.L_x_13095:
[----:B------:R-:W-:Y:S05]  /*1b9c0*/  BSYNC B3 ;  /* 0x0000000000037941 */ /* 0x000fea0003800000 */
.L_x_13094:
        /* <DEDUP_REMOVED lines=30> */
.L_x_13080:
        /* <DEDUP_REMOVED lines=28> */
.L_x_13098:
[----:B------:R-:W-:Y:S05]  /*1bd70*/  BSYNC B3 ;  /* 0x0000000000037941 */ /* 0x000fea0003800000 */
.L_x_13097:
        /* <DEDUP_REMOVED lines=27> */
.L_x_13101:
[----:B------:R-:W-:Y:S05]  /*1bf30*/  BSYNC B3 ;  /* 0x0000000000037941 */ /* 0x000fea0003800000 */
.L_x_13100:
        /* <DEDUP_REMOVED lines=30> */
.L_x_13099:
        /* <DEDUP_REMOVED lines=75> */
.L_x_13102:
[----:B------:R-:W-:Y:S01]  /*1c5d0*/  IMAD.MOV.U32 R2, RZ, RZ, 0x0 ;  /* 0x00000000ff027424 */ /* 0x000fe200078e00ff */
[----:B------:R-:W-:Y:S01]  /*1c5e0*/  FSETP.NEU.FTZ.AND P0, PT, R9, RZ, PT ;  /* 0x000000ff0900720b */ /* 0x000fe20003f1d000 */
[----:B------:R-:W-:-:S06]  /*1c5f0*/  IMAD.MOV.U32 R3, RZ, RZ, 0x7ff00000 ;  /* 0x7ff00000ff037424 */ /* 0x000fcc00078e00ff */
[----:B------:R-:W-:-:S10]  /*1c600*/  DFMA R2, R8, R2, +INF ;  /* 0x7ff000000802742b */ /* 0x000fd40000000002 */
[----:B------:R-:W-:Y:S02]  /*1c610*/  FSEL R30, R2, RZ, P0 ;  /* 0x000000ff021e7208 */ /* 0x000fe40000000000 */
[----:B------:R-:W-:Y:S01]  /*1c620*/  FSEL R31, R3, -QNAN , P0 ;  /* 0xfff00000031f7808 */ /* 0x000fe20000000000 */
[----:B------:R-:W-:Y:S06]  /*1c630*/  BRA `(.L_x_13078) ;  /* 0x0000000400407947 */ /* 0x000fec0003800000 */
.L_x_13096:
[----:B------:R-:W-:Y:S01]  /*1c640*/  DADD R34, -R14, 1 ;  /* 0x3ff000000e227429 */ /* 0x000fe20000000100 */
[----:B------:R-:W-:Y:S07]  /*1c650*/  BSSY B3, `(.L_x_13103) ;  /* 0x000001a000037945 */ /* 0x000fee0003800000 */
        /* <DEDUP_REMOVED lines=25> */
.L_x_13104:
[----:B------:R-:W-:Y:S05]  /*1c7f0*/  BSYNC B3 ;  /* 0x0000000000037941 */ /* 0x000fea0003800000 */
.L_x_13103:
        /* <DEDUP_REMOVED lines=21> */
.L_x_13106:
[----:B------:R-:W-:Y:S05]  /*1c950*/  BSYNC B3 ;  /* 0x0000000000037941 */ /* 0x000fea0003800000 */
.L_x_13105:
[----:B------:R-:W-:Y:S02]  /*1c960*/  IMAD.MOV.U32 R30, RZ, RZ, R2 ;  /* 0x000000ffff1e7224 */ /* 0x000fe400078e0002 */
[----:B------:R-:W-:Y:S01]  /*1c970*/  IMAD.MOV.U32 R31, RZ, RZ, R3 ;  /* 0x000000ffff1f7224 */ /* 0x000fe200078e0003 */
[----:B------:R-:W-:Y:S06]  /*1c980*/  BRA `(.L_x_13078) ;  /* 0x00000000006c7947 */ /* 0x000fec0003800000 */
.L_x_13079:
        /* <DEDUP_REMOVED lines=26> */
.L_x_13107:
[----:B------:R-:W-:Y:S05]  /*1cb30*/  BSYNC B3 ;  /* 0x0000000000037941 */ /* 0x000fea0003800000 */
.L_x_13078:
[----:B------:R-:W-:Y:S05]  /*1cb40*/  BSYNC B2 ;  /* 0x0000000000027941 */ /* 0x000fea0003800000 */
.L_x_13074:
        /* <DEDUP_REMOVED lines=25> */
.L_x_13112:
[----:B------:R-:W-:Y:S05]  /*1cce0*/  BSYNC B4 ;  /* 0x0000000000047941 */ /* 0x000fea0003800000 */
.L_x_13111:
        /* <DEDUP_REMOVED lines=49> */
.L_x_13114:
        /* <DEDUP_REMOVED lines=71> */
.L_x_13113:
        /* <DEDUP_REMOVED lines=38> */
.L_x_13123:
[----:B------:R-:W-:Y:S05]  /*1d6d0*/  BSYNC B6 ;  /* 0x0000000000067941 */ /* 0x000fea0003800000 */
.L_x_13122:
[----:B------:R-:W-:Y:S02]  /*1d6e0*/  IMAD.MOV.U32 R16, RZ, RZ, R2 ;  /* 0x000000ffff107224 */ /* 0x000fe400078e0002 */
[----:B------:R-:W-:Y:S01]  /*1d6f0*/  IMAD.MOV.U32 R17, RZ, RZ, R3 ;  /* 0x000000ffff117224 */ /* 0x000fe200078e0003 */
[----:B------:R-:W-:Y:S06]  /*1d700*/  BRA `(.L_x_13121) ;  /* 0x0000000000047947 */ /* 0x000fec0003800000 */
.L_x_13120:
[----:B------:R-:W-:-:S11]  /*1d710*/  DADD R16, -R28, R48 ;  /* 0x000000001c107229 */ /* 0x000fd60000000130 */
.L_x_13121:
[----:B------:R-:W-:Y:S05]  /*1d720*/  BSYNC B5 ;  /* 0x0000000000057941 */ /* 0x000fea0003800000 */
.L_x_13119:
        /* <DEDUP_REMOVED lines=28> */
.L_x_13128:
[----:B------:R-:W-:Y:S05]  /*1d8f0*/  BSYNC B6 ;  /* 0x0000000000067941 */ /* 0x000fea0003800000 */
.L_x_13127:
[----:B------:R-:W-:Y:S02]  /*1d900*/  IMAD.MOV.U32 R12, RZ, RZ, R2 ;  /* 0x000000ffff0c7224 */ /* 0x000fe400078e0002 */
[----:B------:R-:W-:Y:S01]  /*1d910*/  IMAD.MOV.U32 R13, RZ, RZ, R3 ;  /* 0x000000ffff0d7224 */ /* 0x000fe200078e0003 */
[----:B------:R-:W-:Y:S06]  /*1d920*/  BRA `(.L_x_13126) ;  /* 0x0000000000047947 */ /* 0x000fec0003800000 */
.L_x_13125:
[----:B------:R-:W-:-:S11]  /*1d930*/  DADD R12, -R44, R50 ;  /* 0x000000002c0c7229 */ /* 0x000fd60000000132 */
.L_x_13126:
[----:B------:R-:W-:Y:S05]  /*1d940*/  BSYNC B5 ;  /* 0x0000000000057941 */ /* 0x000fea0003800000 */
.L_x_13124:
        /* <DEDUP_REMOVED lines=31> */
.L_x_13130:
[----:B------:R-:W-:Y:S05]  /*1db40*/  BSYNC B5 ;  /* 0x0000000000057941 */ /* 0x000fea0003800000 */
.L_x_13129:
[----:B------:R-:W-:Y:S05]  /*1db50*/  BRA `(.L_x_13131) ;  /* 0x00000008005c7947 */ /* 0x000fea0003800000 */
.L_x_13118:
        /* <DEDUP_REMOVED lines=31> */
.L_x_13134:
[----:B------:R-:W-:Y:S05]  /*1dd50*/  BSYNC B5 ;  /* 0x0000000000057941 */ /* 0x000fea0003800000 */
.L_x_13133:
[----:B------:R-:W-:Y:S05]  /*1dd60*/  BRA `(.L_x_13131) ;  /* 0x0000000400d87947 */ /* 0x000fea0003800000 */
.L_x_13132:
        /* <DEDUP_REMOVED lines=30> */
.L_x_13136:
[----:B------:R-:W-:Y:S05]  /*1df50*/  BSYNC B5 ;  /* 0x0000000000057941 */ /* 0x000fea0003800000 */
.L_x_13135:
        /* <DEDUP_REMOVED lines=21> */
.L_x_13138:
[----:B------:R-:W-:Y:S05]  /*1e0b0*/  BSYNC B5 ;  /* 0x0000000000057941 */ /* 0x000fea0003800000 */
.L_x_13137:
[----:B------:R-:W-:Y:S01]  /*1e0c0*/  DMUL R14, R14, 8.11296384146066816958e+31 ;  /* 0x469000000e0e7828 */ /* 0x000fe20000000000 */
[----:B------:R-:W-:Y:S02]  /*1e0d0*/  IMAD.MOV.U32 R16, RZ, RZ, R2 ;  /* 0x000000ffff107224 */ /* 0x000fe400078e0002 */
[----:B------:R-:W-:Y:S01]  /*1e0e0*/  IMAD.MOV.U32 R17, RZ, RZ, R3 ;  /* 0x000000ffff117224 */ /* 0x000fe200078e0003 */
[----:B------:R-:W-:Y:S07]  /*1e0f0*/  BRA `(.L_x_13131) ;  /* 0x0000000000f47947 */ /* 0x000fee0003800000 */
.L_x_13117:
        /* <DEDUP_REMOVED lines=28> */
.L_x_13140:
[----:B------:R-:W-:Y:S05]  /*1e2c0*/  BSYNC B5 ;  /* 0x0000000000057941 */ /* 0x000fea0003800000 */
.L_x_13139:
        /* <DEDUP_REMOVED lines=30> */
.L_x_13142:
[----:B------:R-:W-:Y:S05]  /*1e4b0*/  BSYNC B5 ;  /* 0x0000000000057941 */ /* 0x000fea0003800000 */
.L_x_13141:
[----:B------:R-:W-:-:S11]  /*1e4c0*/  DMUL R16, R2, R16 ;  /* 0x0000001002107228 */ /* 0x000fd60000000000 */
.L_x_13131:
[----:B------:R-:W-:Y:S05]  /*1e4d0*/  BSYNC B4 ;  /* 0x0000000000047941 */ /* 0x000fea0003800000 */
.L_x_13116:
[----:B------:R-:W-:Y:S05]  /*1e4e0*/  BRA `(.L_x_13143) ;  /* 0x0000000000087947 */ /* 0x000fea0003800000 */
.L_x_13110:
[----:B------:R-:W-:Y:S02]  /*1e4f0*/  DMUL R16, R18, 9.00719925474099200000e+15 ;  /* 0x4340000012107828 */ /* 0x000fe40000000000 */
[----:B------:R-:W-:-:S11]  /*1e500*/  DMUL R14, R14, 9.00719925474099200000e+15 ;  /* 0x434000000e0e7828 */ /* 0x000fd60000000000 */
.L_x_13143:
[----:B------:R-:W-:Y:S05]  /*1e510*/  BSYNC B2 ;  /* 0x0000000000027941 */ /* 0x000fea0003800000 */
.L_x_13109:
        /* <DEDUP_REMOVED lines=28> */
.L_x_13145:
[----:B------:R-:W-:Y:S05]  /*1e6e0*/  BSYNC B2 ;  /* 0x0000000000027941 */ /* 0x000fea0003800000 */
.L_x_13144:
        /* <DEDUP_REMOVED lines=82> */
.L_x_13147:
[----:B------:R-:W-:Y:S02]  /*1ec10*/  FSEL R2, RZ, 3.37028055040000000000e+12, P0 ;  /* 0x54442d18ff027808 */ /* 0x000fe40000000000 */
[----:B------:R-:W-:-:S07]  /*1ec20*/  FSEL R3, RZ, 2.1426990032196044922, P0 ;  /* 0x400921fbff037808 */ /* 0x000fce0000000000 */
.L_x_13148:
[----:B------:R-:W-:Y:S05]  /*1ec30*/  BSYNC B0 ;  /* 0x0000000000007941 */ /* 0x000fea0003800000 */
.L_x_13146:
[----:B------:R-:W-:Y:S01]  /*1ec40*/  DADD R16, |R16|, |R14| ;  /* 0x0000000010107229 */ /* 0x000fe2000000060e */
[----:B------:R-:W-:-:S07]  /*1ec50*/  LOP3.LUT R15, R3, 0x80000000, R15, 0xb8, !PT ;  /* 0x80000000030f7812 */ /* 0x000fce00078eb80f */
[----:B------:R-:W-:-:S06]  /*1ec60*/  DSETP.GTU.AND P0, PT, |R16|, +INF , PT ;  /* 0x7ff000001000742a */ /* 0x000fcc0003f0c200 */
[----:B------:R-:W-:Y:S02]  /*1ec70*/  FSEL R2, R16, R2, P0 ;  /* 0x0000000210027208 */ /* 0x000fe40000000000 */
[----:B------:R-:W-:-:S07]  /*1ec80*/  FSEL R3, R17, R15, P0 ;  /* 0x0000000f11037208 */ /* 0x000fce0000000000 */
.L_x_13115:
[----:B------:R-:W-:Y:S05]  /*1ec90*/  BSYNC B3 ;  /* 0x0000000000037941 */ /* 0x000fea0003800000 */
.L_x_13108:
[----:B------:R-:W-:Y:S01]  /*1eca0*/  LOP3.LUT R17, R3, 0x80000000, R25, 0xb8, !PT ;  /* 0x8000000003117812 */ /* 0x000fe200078eb819 */
[----:B------:R-:W-:Y:S01]  /*1ecb0*/  IMAD.MOV.U32 R16, RZ, RZ, R2 ;  /* 0x000000ffff107224 */ /* 0x000fe200078e0002 */
[----:B------:R-:W-:Y:S01]  /*1ecc0*/  LOP3.LUT R19, R31, 0x80000000, R27, 0xb8, !PT ;  /* 0x800000001f137812 */ /* 0x000fe200078eb81b */
[----:B------:R-:W-:Y:S01]  /*1ecd0*/  IMAD.MOV.U32 R18, RZ, RZ, R30 ;  /* 0x000000ffff127224 */ /* 0x000fe200078e001e */
[----:B------:R-:W-:Y:S06]  /*1ece0*/  BRA `(.L_x_13071) ;  /* 0x0000005800e87947 */ /* 0x000fec0003800000 */
.L_x_13073:
        /* <DEDUP_REMOVED lines=114> */
.L_x_13154:
[----:B------:R-:W-:Y:S05]  /*1f410*/  BSYNC B0 ;  /* 0x0000000000007941 */ /* 0x000fea0003800000 */
.L_x_13153:
        /* <DEDUP_REMOVED lines=8> */
.L_x_13156:
[----:B------:R-:W-:Y:S05]  /*1f4a0*/  BSYNC B3 ;  /* 0x0000000000037941 */ /* 0x000fea0003800000 */
.L_x_13155:
        /* <DEDUP_REMOVED lines=82> */
.L_x_13158:
[----:B------:R-:W-:-:S04]  /*1f9d0*/  ISETP.GE.AND P0, PT, R18, RZ, PT ;  /* 0x000000ff1200720c */ /* 0x000fc80003f06270 */
[----:B------:R-:W-:Y:S02]  /*1f9e0*/  FSEL R10, RZ, 3.37028055040000000000e+12, P0 ;  /* 0x54442d18ff0a7808 */ /* 0x000fe40000000000 */
[----:B------:R-:W-:-:S07]  /*1f9f0*/  FSEL R11, RZ, 2.1426990032196044922, P0 ;  /* 0x400921fbff0b7808 */ /* 0x000fce0000000000 */
.L_x_13159:
[----:B------:R-:W-:Y:S05]  /*1fa00*/  BSYNC B0 ;  /* 0x0000000000007941 */ /* 0x000fea0003800000 */
.L_x_13157:
[----:B------:R-:W-:Y:S01]  /*1fa10*/  DADD R2, |R24|, |R26| ;  /* 0x0000000018027229 */ /* 0x000fe2000000061a */
[----:B------:R-:W-:Y:S01]  /*1fa20*/  LOP3.LUT R19, R11, 0x80000000, R19, 0xb8, !PT ;  /* 0x800000000b137812 */ /* 0x000fe200078eb813 */
[----:B------:R-:W-:-:S06]  /*1fa30*/  DMUL R28, R28, 0.5 ;  /* 0x3fe000001c1c7828 */ /* 0x000fcc0000000000 */
[----:B------:R-:W-:-:S06]  /*1fa40*/  DSETP.GTU.AND P0, PT, |R2|, +INF , PT ;  /* 0x7ff000000200742a */ /* 0x000fcc0003f0c200 */
[----:B------:R-:W-:Y:S02]  /*1fa50*/  FSEL R10, R2, R10, P0 ;  /* 0x0000000a020a7208 */ /* 0x000fe40000000000 */
[----:B------:R-:W-:Y:S01]  /*1fa60*/  FSEL R11, R3, R19, P0 ;  /* 0x00000013030b7208 */ /* 0x000fe20000000000 */
[----:B------:R-:W-:Y:S06]  /*1fa70*/  BRA `(.L_x_13160) ;  /* 0x0000004c00147947 */ /* 0x000fec0003800000 */
.L_x_13152:
        /* <DEDUP_REMOVED lines=26> */
[----:B------:R-:W-:-:S04]  /*1fc20*/  MOV R16, R11 ;  /* 0x0000000b00107202 */ /* 0x000fc80000000f00 */
        /* <DEDUP_REMOVED lines=108> */
.L_x_13162:
[----:B------:R-:W-:Y:S05]  /*202f0*/  BSYNC B0 ;  /* 0x0000000000007941 */ /* 0x000fea0003800000 */
.L_x_13161:
        /* <DEDUP_REMOVED lines=8> */
.L_x_13164:
[----:B------:R-:W-:Y:S05]  /*20380*/  BSYNC B3 ;  /* 0x0000000000037941 */ /* 0x000fea0003800000 */
.L_x_13163:
        /* <DEDUP_REMOVED lines=82> */
.L_x_13166:
[----:B------:R-:W-:-:S04]  /*208b0*/  ISETP.GE.AND P0, PT, R18, RZ, PT ;  /* 0x000000ff1200720c */ /* 0x000fc80003f06270 */
[----:B------:R-:W-:Y:S02]  /*208c0*/  FSEL R10, RZ, 3.37028055040000000000e+12, P0 ;  /* 0x54442d18ff0a7808 */ /* 0x000fe40000000000 */
[----:B------:R-:W-:-:S07]  /*208d0*/  FSEL R11, RZ, 2.1426990032196044922, P0 ;  /* 0x400921fbff0b7808 */ /* 0x000fce0000000000 */
.L_x_13167:
[----:B------:R-:W-:Y:S05]  /*208e0*/  BSYNC B0 ;  /* 0x0000000000007941 */ /* 0x000fea0003800000 */
.L_x_13165:
[----:B------:R-:W-:Y:S01]  /*208f0*/  DADD R2, |R24|, |R26| ;  /* 0x0000000018027229 */ /* 0x000fe2000000061a */
[----:B------:R-:W-:-:S07]  /*20900*/  LOP3.LUT R19, R11, 0x80000000, R19, 0xb8, !PT ;  /* 0x800000000b137812 */ /* 0x000fce00078eb813 */
[----:B------:R-:W-:-:S06]  /*20910*/  DSETP.GTU.AND P0, PT, |R2|, +INF , PT ;  /* 0x7ff000000200742a */ /* 0x000fcc0003f0c200 */
[----:B------:R-:W-:Y:S02]  /*20920*/  FSEL R10, R2, R10, P0 ;  /* 0x0000000a020a7208 */ /* 0x000fe40000000000 */
[----:B------:R-:W-:Y:S01]  /*20930*/  FSEL R11, R3, R19, P0 ;  /* 0x00000013030b7208 */ /* 0x000fe20000000000 */
[----:B------:R-:W-:Y:S06]  /*20940*/  BRA `(.L_x_13160) ;  /* 0x0000003c00607947 */ /* 0x000fec0003800000 */
.L_x_13151:
        /* <DEDUP_REMOVED lines=23> */
.L_x_13169:
[----:B------:R-:W-:Y:S05]  /*20ac0*/  BSYNC B3 ;  /* 0x0000000000037941 */ /* 0x000fea0003800000 */
.L_x_13168:
        /* <DEDUP_REMOVED lines=24> */
[----:B------:R-:W-:Y:S02]  /*20c50*/  IMAD.MOV.U32 R8, RZ, RZ, R2 ;  /* 0x000000ffff087224 */ /* 0x000fe400078e0002 */
[----:B------:R-:W-:-:S07]  /*20c60*/  IMAD.MOV.U32 R9, RZ, RZ, R3 ;  /* 0x000000ffff097224 */ /* 0x000fce00078e0003 */
.L_x_13171:
[----:B------:R-:W-:Y:S05]  /*20c70*/  BSYNC B3 ;  /* 0x0000000000037941 */ /* 0x000fea0003800000 */
.L_x_13170:
        /* <DEDUP_REMOVED lines=136> */
.L_x_13173:
[----:B------:R-:W-:Y:S05]  /*21500*/  BSYNC B0 ;  /* 0x0000000000007941 */ /* 0x000fea0003800000 */
.L_x_13172:
        /* <DEDUP_REMOVED lines=8> */
.L_x_13175:
[----:B------:R-:W-:Y:S05]  /*21590*/  BSYNC B3 ;  /* 0x0000000000037941 */ /* 0x000fea0003800000 */
.L_x_13174:
        /* <DEDUP_REMOVED lines=82> */
.L_x_13177:
[----:B------:R-:W-:-:S04]  /*21ac0*/  ISETP.GE.AND P0, PT, R18, RZ, PT ;  /* 0x000000ff1200720c */ /* 0x000fc80003f06270 */
[----:B------:R-:W-:Y:S02]  /*21ad0*/  FSEL R10, RZ, 3.37028055040000000000e+12, P0 ;  /* 0x54442d18ff0a7808 */ /* 0x000fe40000000000 */
[----:B------:R-:W-:-:S07]  /*21ae0*/  FSEL R11, RZ, 2.1426990032196044922, P0 ;  /* 0x400921fbff0b7808 */ /* 0x000fce0000000000 */
.L_x_13178:
[----:B------:R-:W-:Y:S05]  /*21af0*/  BSYNC B0 ;  /* 0x0000000000007941 */ /* 0x000fea0003800000 */
.L_x_13176:
[----:B------:R-:W-:Y:S01]  /*21b00*/  DADD R2, |R24|, |R26| ;  /* 0x0000000018027229 */ /* 0x000fe2000000061a */
[----:B------:R-:W-:Y:S01]  /*21b10*/  LOP3.LUT R19, R11, 0x80000000, R19, 0xb8, !PT ;  /* 0x800000000b137812 */ /* 0x000fe200078eb813 */
[----:B------:R-:W-:-:S06]  /*21b20*/  DADD R28, R28, 1 ;  /* 0x3ff000001c1c7429 */ /* 0x000fcc0000000000 */
[----:B------:R-:W-:-:S06]  /*21b30*/  DSETP.GTU.AND P0, PT, |R2|, +INF , PT ;  /* 0x7ff000000200742a */ /* 0x000fcc0003f0c200 */
[----:B------:R-:W-:Y:S02]  /*21b40*/  FSEL R10, R2, R10, P0 ;  /* 0x0000000a020a7208 */ /* 0x000fe40000000000 */
[----:B------:R-:W-:Y:S01]  /*21b50*/  FSEL R11, R3, R19, P0 ;  /* 0x00000013030b7208 */ /* 0x000fe20000000000 */
[----:B------:R-:W-:Y:S06]  /*21b60*/  BRA `(.L_x_13160) ;  /* 0x0000002800d87947 */ /* 0x000fec0003800000 */
.L_x_13150:
        /* <DEDUP_REMOVED lines=107> */
.L_x_13182:
[----:B------:R-:W-:Y:S05]  /*22220*/  BSYNC B0 ;  /* 0x0000000000007941 */ /* 0x000fea0003800000 */
.L_x_13181:
        /* <DEDUP_REMOVED lines=8> */
.L_x_13184:
[----:B------:R-:W-:Y:S05]  /*222b0*/  BSYNC B3 ;  /* 0x0000000000037941 */ /* 0x000fea0003800000 */
.L_x_13183:
        /* <DEDUP_REMOVED lines=73> */
.L_x_13186:
[----:B------:R-:W-:Y:S05]  /*22750*/  BSYNC B0 ;  /* 0x0000000000007941 */ /* 0x000fea0003800000 */
.L_x_13185:
[----:B------:R-:W-:Y:S01]  /*22760*/  LOP3.LUT R3, R11, 0x80000000, R25, 0xb8, !PT ;  /* 0x800000000b037812 */ /* 0x000fe200078eb819 */
[----:B------:R-:W-:Y:S01]  /*22770*/  DMUL R28, R28, 0.5 ;  /* 0x3fe000001c1c7828 */ /* 0x000fe20000000000 */
[----:B------:R-:W-:Y:S02]  /*22780*/  FSEL R10, R8, R10, P0 ;  /* 0x0000000a080a7208 */ /* 0x000fe40000000000 */
[----:B------:R-:W-:Y:S01]  /*22790*/  FSEL R11, R9, R3, P0 ;  /* 0x00000003090b7208 */ /* 0x000fe20000000000 */
[----:B------:R-:W-:Y:S07]  /*227a0*/  BRA `(.L_x_13160) ;  /* 0x0000001c00c87947 */ /* 0x000fee0003800000 */
.L_x_13180:
        /* <DEDUP_REMOVED lines=135> */
.L_x_13188:
[----:B------:R-:W-:Y:S05]  /*23020*/  BSYNC B0 ;  /* 0x0000000000007941 */ /* 0x000fea0003800000 */
.L_x_13187:
        /* <DEDUP_REMOVED lines=8> */
.L_x_13190:
[----:B------:R-:W-:Y:S05]  /*230b0*/  BSYNC B3 ;  /* 0x0000000000037941 */ /* 0x000fea0003800000 */
.L_x_13189:
        /* <DEDUP_REMOVED lines=73> */
.L_x_13192:
[----:B------:R-:W-:Y:S05]  /*23550*/  BSYNC B0 ;  /* 0x0000000000007941 */ /* 0x000fea0003800000 */
.L_x_13191:
[----:B------:R-:W-:Y:S02]  /*23560*/  LOP3.LUT R3, R11, 0x80000000, R25, 0xb8, !PT ;  /* 0x800000000b037812 */ /* 0x000fe400078eb819 */
[----:B------:R-:W-:Y:S02]  /*23570*/  FSEL R10, R8, R10, P1 ;  /* 0x0000000a080a7208 */ /* 0x000fe40000800000 */
[----:B------:R-:W-:Y:S01]  /*23580*/  FSEL R11, R9, R3, P1 ;  /* 0x00000003090b7208 */ /* 0x000fe20000800000 */
[----:B------:R-:W-:Y:S06]  /*23590*/  BRA `(.L_x_13160) ;  /* 0x00000010004c7947 */ /* 0x000fec0003800000 */
.L_x_13179:
        /* <DEDUP_REMOVED lines=23> */
.L_x_13194:
[----:B------:R-:W-:Y:S05]  /*23710*/  BSYNC B3 ;  /* 0x0000000000037941 */ /* 0x000fea0003800000 */
.L_x_13193:
        /* <DEDUP_REMOVED lines=23> */
[----:B------:R-:W-:Y:S05]  /*23890*/  CALL.REL.NOINC `($__internal_16_$__cuda_sm20_div_rn_f64_full) ;  /* 0x0000010400347944 */ /* 0x000fea0003c00000 */
[----:B------:R-:W-:Y:S02]  /*238a0*/  IMAD.MOV.U32 R8, RZ, RZ, R2 ;  /* 0x000000ffff087224 */ /* 0x000fe400078e0002 */
[----:B------:R-:W-:-:S07]  /*238b0*/  IMAD.MOV.U32 R9, RZ, RZ, R3 ;  /* 0x000000ffff097224 */ /* 0x000fce00078e0003 */
.L_x_13196:
[----:B------:R-:W-:Y:S05]  /*238c0*/  BSYNC B3 ;  /* 0x0000000000037941 */ /* 0x000fea0003800000 */
.L_x_13195:
        /* <DEDUP_REMOVED lines=58> */
[----:B------:R-:W-:Y:S02]  /*23c70*/  @!P0 MOV R8, R10 ;  /* 0x0000000a00088202 */ /* 0x000fe40000000f00 */
        /* <DEDUP_REMOVED lines=77> */
.L_x_13198:
[----:B------:R-:W-:Y:S05]  /*24150*/  BSYNC B0 ;  /* 0x0000000000007941 */ /* 0x000fea0003800000 */
.L_x_13197:
        /* <DEDUP_REMOVED lines=8> */
.L_x_13200:
[----:B------:R-:W-:Y:S05]  /*241e0*/  BSYNC B3 ;  /* 0x0000000000037941 */ /* 0x000fea0003800000 */
.L_x_13199:
        /* <DEDUP_REMOVED lines=74> */
.L_x_13202:
[----:B------:R-:W-:Y:S05]  /*24690*/  BSYNC B0 ;  /* 0x0000000000007941 */ /* 0x000fea0003800000 */
.L_x_13201:
[----:B------:R-:W-:Y:S02]  /*246a0*/  LOP3.LUT R3, R11, 0x80000000, R25, 0xb8, !PT ;  /* 0x800000000b037812 */ /* 0x000fe400078eb819 */
[----:B------:R-:W-:Y:S02]  /*246b0*/  FSEL R10, R8, R10, P1 ;  /* 0x0000000a080a7208 */ /* 0x000fe40000800000 */
[----:B------:R-:W-:-:S07]  /*246c0*/  FSEL R11, R9, R3, P1 ;  /* 0x00000003090b7208 */ /* 0x000fce0000800000 */
.L_x_13160:
[----:B------:R-:W-:Y:S05]  /*246d0*/  BSYNC B2 ;  /* 0x0000000000027941 */ /* 0x000fea0003800000 */
.L_x_13149:
        /* <DEDUP_REMOVED lines=8> */
.L_x_13072:
[----:B------:R-:W-:-:S14]  /*24760*/  DSETP.NEU.AND P0, PT, R12, +INF , PT ;  /* 0x7ff000000c00742a */ /* 0x000fdc0003f0d000 */
[----:B------:R-:W-:Y:S01]  /*24770*/  @!P0 DADD R16, R24, R24 ;  /* 0x0000000018108229 */ /* 0x000fe20000000018 */
[----:B------:R-:W-:Y:S01]  /*24780*/  @!P0 IMAD.MOV.U32 R18, RZ, RZ, R26 ;  /* 0x000000ffff128224 */ /* 0x000fe200078e001a */
[----:B------:R-:W-:Y:S01]  /*24790*/  @!P0 MOV R19, R27 ;  /* 0x0000001b00138202 */ /* 0x000fe20000000f00 */
[----:B------:R-:W-:Y:S08]  /*247a0*/  @!P0 BRA `(.L_x_13071) ;  /* 0x0000000000388947 */ /* 0x000ff00003800000 */
        /* <DEDUP_REMOVED lines=14> */
.L_x_13071:
[----:B------:R-:W-:Y:S05]  /*24890*/  BSYNC B1 ;  /* 0x0000000000017941 */ /* 0x000fea0003800000 */
.L_x_13070:
[----:B------:R-:W0:Y:S01]  /*248a0*/  S2R R3, SR_TID.X ;  /* 0x0000000000037919 */ /* 0x000e220000002100 */
[----:B------:R-:W-:Y:S01]  /*248b0*/  BSSY B1, `(.L_x_13203) ;  /* 0x0000ab5000017945 */ /* 0x000fe20003800000 */
[----:B------:R-:W-:Y:S02]  /*248c0*/  CS2R R26, SRZ ;  /* 0x00000000001a7805 */ /* 0x000fe4000001ff00 */
[----:B------:R-:W-:Y:S01]  /*248d0*/  CS2R R24, SRZ ;  /* 0x0000000000187805 */ /* 0x000fe2000001ff00 */
        /* <DEDUP_REMOVED lines=158> */
.L_x_13210:
[----:B------:R-:W-:Y:S05]  /*252c0*/  BSYNC B3 ;  /* 0x0000000000037941 */ /* 0x000fea0003800000 */
.L_x_13209:
        /* <DEDUP_REMOVED lines=81> */
.L_x_13208:
        /* <DEDUP_REMOVED lines=36> */
.L_x_13218:
[----:B------:R-:W-:Y:S05]  /*25a20*/  BSYNC B4 ;  /* 0x0000000000047941 */ /* 0x000fea0003800000 */
.L_x_13217:
[----:B------:R-:W-:Y:S02]  /*25a30*/  IMAD.MOV.U32 R24, RZ, RZ, R2 ;  /* 0x000000ffff187224 */ /* 0x000fe400078e0002 */
[----:B------:R-:W-:Y:S01]  /*25a40*/  IMAD.MOV.U32 R25, RZ, RZ, R3 ;  /* 0x000000ffff197224 */ /* 0x000fe200078e0003 */
[----:B------:R-:W-:Y:S06]  /*25a50*/  BRA `(.L_x_13216) ;  /* 0x0000000000047947 */ /* 0x000fec0003800000 */
.L_x_13215:
[----:B------:R-:W-:-:S11]  /*25a60*/  DADD R24, -R28, R48 ;  /* 0x000000001c187229 */ /* 0x000fd60000000130 */
.L_x_13216:
[----:B------:R-:W-:Y:S05]  /*25a70*/  BSYNC B3 ;  /* 0x0000000000037941 */ /* 0x000fea0003800000 */
.L_x_13214:
        /* <DEDUP_REMOVED lines=29> */
.L_x_13223:
[----:B------:R-:W-:Y:S05]  /*25c50*/  BSYNC B4 ;  /* 0x0000000000047941 */ /* 0x000fea0003800000 */
.L_x_13222:
[----:B------:R-:W-:Y:S05]  /*25c60*/  BRA `(.L_x_13221) ;  /* 0x0000000000047947 */ /* 0x000fea0003800000 */
.L_x_13220:
[----:B------:R-:W-:-:S11]  /*25c70*/  DADD R2, R50, -R8 ;  /* 0x0000000032027229 */ /* 0x000fd60000000808 */
.L_x_13221:
[----:B------:R-:W-:Y:S05]  /*25c80*/  BSYNC B3 ;  /* 0x0000000000037941 */ /* 0x000fea0003800000 */
.L_x_13219:
        /* <DEDUP_REMOVED lines=31> */
.L_x_13225:
[----:B------:R-:W-:Y:S05]  /*25e80*/  BSYNC B3 ;  /* 0x0000000000037941 */ /* 0x000fea0003800000 */
.L_x_13224:
        /* <DEDUP_REMOVED lines=85> */
.L_x_13226:
        /* <DEDUP_REMOVED lines=22> */
.L_x_13228:
[----:B------:R-:W-:Y:S05]  /*26540*/  BSYNC B3 ;  /* 0x0000000000037941 */ /* 0x000fea0003800000 */
.L_x_13227:
        /* <DEDUP_REMOVED lines=30> */
.L_x_13213:
        /* <DEDUP_REMOVED lines=26> */
[----:B------:R-:W-:Y:S01]  /*268d0*/  MOV R8, R0 ;  /* 0x0000000000087202 */ /* 0x000fe20000000f00 */
[----:B------:R-:W-:-:S07]  /*268e0*/  IMAD.MOV.U32 R9, RZ, RZ, R3 ;  /* 0x000000ffff097224 */ /* 0x000fce00078e0003 */
.L_x_13231:
[----:B------:R-:W-:Y:S05]  /*268f0*/  BSYNC B3 ;  /* 0x0000000000037941 */ /* 0x000fea0003800000 */
.L_x_13230:
        /* <DEDUP_REMOVED lines=27> */
.L_x_13234:
[----:B------:R-:W-:Y:S05]  /*26ab0*/  BSYNC B3 ;  /* 0x0000000000037941 */ /* 0x000fea0003800000 */
.L_x_13233:
        /* <DEDUP_REMOVED lines=30> */
.L_x_13232:
        /* <DEDUP_REMOVED lines=75> */
.L_x_13235:
[----:B------:R-:W-:Y:S01]  /*27150*/  IMAD.MOV.U32 R2, RZ, RZ, 0x0 ;  /* 0x00000000ff027424 */ /* 0x000fe200078e00ff */
[----:B------:R-:W-:Y:S01]  /*27160*/  FSETP.NEU.FTZ.AND P0, PT, R9, RZ, PT ;  /* 0x000000ff0900720b */ /* 0x000fe20003f1d000 */
[----:B------:R-:W-:-:S06]  /*27170*/  IMAD.MOV.U32 R3, RZ, RZ, 0x7ff00000 ;  /* 0x7ff00000ff037424 */ /* 0x000fcc00078e00ff */
[----:B------:R-:W-:-:S10]  /*27180*/  DFMA R2, R8, R2, +INF ;  /* 0x7ff000000802742b */ /* 0x000fd40000000002 */
[----:B------:R-:W-:Y:S02]  /*27190*/  FSEL R30, R2, RZ, P0 ;  /* 0x000000ff021e7208 */ /* 0x000fe40000000000 */
[----:B------:R-:W-:Y:S01]  /*271a0*/  FSEL R31, R3, -QNAN , P0 ;  /* 0xfff00000031f7808 */ /* 0x000fe20000000000 */
[----:B------:R-:W-:Y:S06]  /*271b0*/  BRA `(.L_x_13211) ;  /* 0x0000000400407947 */ /* 0x000fec0003800000 */
.L_x_13229:
        /* <DEDUP_REMOVED lines=27> */
.L_x_13237:
[----:B------:R-:W-:Y:S05]  /*27370*/  BSYNC B3 ;  /* 0x0000000000037941 */ /* 0x000fea0003800000 */
.L_x_13236:
        /* <DEDUP_REMOVED lines=21> */
.L_x_13239:
[----:B------:R-:W-:Y:S05]  /*274d0*/  BSYNC B3 ;  /* 0x0000000000037941 */ /* 0x000fea0003800000 */
.L_x_13238:
[----:B------:R-:W-:Y:S01]  /*274e0*/  MOV R30, R2 ;  /* 0x00000002001e7202 */ /* 0x000fe20000000f00 */
[----:B------:R-:W-:Y:S01]  /*274f0*/  IMAD.MOV.U32 R31, RZ, RZ, R3 ;  /* 0x000000ffff1f7224 */ /* 0x000fe200078e0003 */
[----:B------:R-:W-:Y:S06]  /*27500*/  BRA `(.L_x_13211) ;  /* 0x00000000006c7947 */ /* 0x000fec0003800000 */
.L_x_13212:
        /* <DEDUP_REMOVED lines=26> */
.L_x_13240:
[----:B------:R-:W-:Y:S05]  /*276b0*/  BSYNC B3 ;  /* 0x0000000000037941 */ /* 0x000fea0003800000 */
.L_x_13211:
[----:B------:R-:W-:Y:S05]  /*276c0*/  BSYNC B2 ;  /* 0x0000000000027941 */ /* 0x000fea0003800000 */
.L_x_13207:
        /* <DEDUP_REMOVED lines=25> */
.L_x_13245:
[----:B------:R-:W-:Y:S05]  /*27860*/  BSYNC B4 ;  /* 0x0000000000047941 */ /* 0x000fea0003800000 */
.L_x_13244:
        /* <DEDUP_REMOVED lines=49> */
.L_x_13247:
        /* <DEDUP_REMOVED lines=71> */
.L_x_13246:
[----:B------:R-:W-:Y:S01]  /*27ff0*/  DSETP.NEU.AND P0, PT, R14, 1, PT ;  /* 0x3ff000000e00742a */ /* 0x000fe20003f0d000 */
[----:B------:R-:W-:Y:S01]  /*28000*/  BSSY B4, `(.L_x_13249) ;  /* 0x0000104000047945 */ /* 0x000fe20003800000 */
[----:B------:R-:W-:-:S14]  /*28010*/  DSETP.LT.AND P1, PT, R12, 1.7347234759768070944e-18, PT ;  /* 0x3c4000000c00742a */ /* 0x000fdc0003f21000 */
        /* <DEDUP_REMOVED lines=34> */
.L_x_13256:
[----:B------:R-:W-:Y:S05]  /*28240*/  BSYNC B6 ;  /* 0x0000000000067941 */ /* 0x000fea0003800000 */
.L_x_13255:
[----:B------:R-:W-:Y:S02]  /*28250*/  IMAD.MOV.U32 R24, RZ, RZ, R2 ;  /* 0x000000ffff187224 */ /* 0x000fe400078e0002 */
[----:B------:R-:W-:Y:S01]  /*28260*/  IMAD.MOV.U32 R25, RZ, RZ, R3 ;  /* 0x000000ffff197224 */ /* 0x000fe200078e0003 */
[----:B------:R-:W-:Y:S06]  /*28270*/  BRA `(.L_x_13254) ;  /* 0x0000000000047947 */ /* 0x000fec0003800000 */
.L_x_13253:
[----:B------:R-:W-:-:S11]  /*28280*/  DADD R24, -R28, R48 ;  /* 0x000000001c187229 */ /* 0x000fd60000000130 */
.L_x_13254:
[----:B------:R-:W-:Y:S05]  /*28290*/  BSYNC B5 ;  /* 0x0000000000057941 */ /* 0x000fea0003800000 */
.L_x_13252:
        /* <DEDUP_REMOVED lines=28> */
.L_x_13261:
[----:B------:R-:W-:Y:S05]  /*28460*/  BSYNC B6 ;  /* 0x0000000000067941 */ /* 0x000fea0003800000 */
.L_x_13260:
[----:B------:R-:W-:Y:S02]  /*28470*/  IMAD.MOV.U32 R12, RZ, RZ, R2 ;  /* 0x000000ffff0c7224 */ /* 0x000fe400078e0002 */
[----:B------:R-:W-:Y:S01]  /*28480*/  IMAD.MOV.U32 R13, RZ, RZ, R3 ;  /* 0x000000ffff0d7224 */ /* 0x000fe200078e0003 */
[----:B------:R-:W-:Y:S06]  /*28490*/  BRA `(.L_x_13259) ;  /* 0x0000000000047947 */ /* 0x000fec0003800000 */
.L_x_13258:
[----:B------:R-:W-:-:S11]  /*284a0*/  DADD R12, -R44, R50 ;  /* 0x000000002c0c7229 */ /* 0x000fd60000000132 */
.L_x_13259:
[----:B------:R-:W-:Y:S05]  /*284b0*/  BSYNC B5 ;  /* 0x0000000000057941 */ /* 0x000fea0003800000 */
.L_x_13257:
        /* <DEDUP_REMOVED lines=31> */
.L_x_13263:
[----:B------:R-:W-:Y:S05]  /*286b0*/  BSYNC B5 ;  /* 0x0000000000057941 */ /* 0x000fea0003800000 */
.L_x_13262:
[----:B------:R-:W-:Y:S05]  /*286c0*/  BRA `(.L_x_13264) ;  /* 0x00000008005c7947 */ /* 0x000fea0003800000 */
.L_x_13251:
        /* <DEDUP_REMOVED lines=31> */
.L_x_13267:
[----:B------:R-:W-:Y:S05]  /*288c0*/  BSYNC B5 ;  /* 0x0000000000057941 */ /* 0x000fea0003800000 */
.L_x_13266:
[----:B------:R-:W-:Y:S05]  /*288d0*/  BRA `(.L_x_13264) ;  /* 0x0000000400d87947 */ /* 0x000fea0003800000 */
.L_x_13265:
        /* <DEDUP_REMOVED lines=30> */
.L_x_13269:
[----:B------:R-:W-:Y:S05]  /*28ac0*/  BSYNC B5 ;  /* 0x0000000000057941 */ /* 0x000fea0003800000 */
.L_x_13268:
[----:B------:R-:W0:Y:S01]  /*28ad0*/  MUFU.RCP64H R3, R9 ;  /* 0x0000000900037308 */ /* 0x000e220000001800 */
[----:B------:R-:W-:Y:S01]  /*28ae0*/  MOV R2, 0x1 ;  /* 0x0000000100027802 */ /* 0x000fe20000000f00 */
[----:B------:R-:W-:Y:S01]  /*28af0*/  BSSY B5, `(.L_x_13270) ;  /* 0x0000013000057945 */ /* 0x000fe20003800000 */
[----:B------:R-:W-:-:S04]  /*28b00*/  FSETP.GEU.AND P1, PT, |R13|, 6.5827683646048100446e-37, PT ;  /* 0x036000000d00780b */ /* 0x000fc80003f2e200 */
        /* <DEDUP_REMOVED lines=17> */
.L_x_13271:
[----:B------:R-:W-:Y:S05]  /*28c20*/  BSYNC B5 ;  /* 0x0000000000057941 */ /* 0x000fea0003800000 */
.L_x_13270:
[----:B------:R-:W-:Y:S01]  /*28c30*/  DMUL R14, R14, 8.11296384146066816958e+31 ;  /* 0x469000000e0e7828 */ /* 0x000fe20000000000 */
[----:B------:R-:W-:Y:S02]  /*28c40*/  IMAD.MOV.U32 R24, RZ, RZ, R2 ;  /* 0x000000ffff187224 */ /* 0x000fe400078e0002 */
[----:B------:R-:W-:Y:S01]  /*28c50*/  IMAD.MOV.U32 R25, RZ, RZ, R3 ;  /* 0x000000ffff197224 */ /* 0x000fe200078e0003 */
[----:B------:R-:W-:Y:S07]  /*28c60*/  BRA `(.L_x_13264) ;  /* 0x0000000000f47947 */ /* 0x000fee0003800000 */
.L_x_13250:
        /* <DEDUP_REMOVED lines=28> */
.L_x_13273:
[----:B------:R-:W-:Y:S05]  /*28e30*/  BSYNC B5 ;  /* 0x0000000000057941 */ /* 0x000fea0003800000 */
.L_x_13272:
        /* <DEDUP_REMOVED lines=30> */
.L_x_13275:
[----:B------:R-:W-:Y:S05]  /*29020*/  BSYNC B5 ;  /* 0x0000000000057941 */ /* 0x000fea0003800000 */
.L_x_13274:
[----:B------:R-:W-:-:S11]  /*29030*/  DMUL R24, R2, R24 ;  /* 0x0000001802187228 */ /* 0x000fd60000000000 */
.L_x_13264:
[----:B------:R-:W-:Y:S05]  /*29040*/  BSYNC B4 ;  /* 0x0000000000047941 */ /* 0x000fea0003800000 */
.L_x_13249:
[----:B------:R-:W-:Y:S05]  /*29050*/  BRA `(.L_x_13276) ;  /* 0x0000000000087947 */ /* 0x000fea0003800000 */
.L_x_13243:
[----:B------:R-:W-:Y:S02]  /*29060*/  DMUL R24, R26, 9.00719925474099200000e+15 ;  /* 0x434000001a187828 */ /* 0x000fe40000000000 */
[----:B------:R-:W-:-:S11]  /*29070*/  DMUL R14, R14, 9.00719925474099200000e+15 ;  /* 0x434000000e0e7828 */ /* 0x000fd60000000000 */
.L_x_13276:
[----:B------:R-:W-:Y:S05]  /*29080*/  BSYNC B2 ;  /* 0x0000000000027941 */ /* 0x000fea0003800000 */
.L_x_13242:
        /* <DEDUP_REMOVED lines=28> */
.L_x_13278:
[----:B------:R-:W-:Y:S05]  /*29250*/  BSYNC B2 ;  /* 0x0000000000027941 */ /* 0x000fea0003800000 */
.L_x_13277:
        /* <DEDUP_REMOVED lines=82> */
.L_x_13280:
[----:B------:R-:W-:Y:S02]  /*29780*/  FSEL R2, RZ, 3.37028055040000000000e+12, P1 ;  /* 0x54442d18ff027808 */ /* 0x000fe40000800000 */
[----:B------:R-:W-:-:S07]  /*29790*/  FSEL R3, RZ, 2.1426990032196044922, P1 ;  /* 0x400921fbff037808 */ /* 0x000fce0000800000 */
.L_x_13281:
[----:B------:R-:W-:Y:S05]  /*297a0*/  BSYNC B0 ;  /* 0x0000000000007941 */ /* 0x000fea0003800000 */
.L_x_13279:
[----:B------:R-:W-:Y:S01]  /*297b0*/  DADD R24, |R24|, |R14| ;  /* 0x0000000018187229 */ /* 0x000fe2000000060e */
[----:B------:R-:W-:-:S07]  /*297c0*/  LOP3.LUT R15, R3, 0x80000000, R15, 0xb8, !PT ;  /* 0x80000000030f7812 */ /* 0x000fce00078eb80f */
[----:B------:R-:W-:-:S06]  /*297d0*/  DSETP.GTU.AND P0, PT, |R24|, +INF , PT ;  /* 0x7ff000001800742a */ /* 0x000fcc0003f0c200 */
[----:B------:R-:W-:Y:S02]  /*297e0*/  FSEL R2, R24, R2, P0 ;  /* 0x0000000218027208 */ /* 0x000fe40000000000 */
[----:B------:R-:W-:-:S07]  /*297f0*/  FSEL R3, R25, R15, P0 ;  /* 0x0000000f19037208 */ /* 0x000fce0000000000 */
.L_x_13248:
[----:B------:R-:W-:Y:S05]  /*29800*/  BSYNC B3 ;  /* 0x0000000000037941 */ /* 0x000fea0003800000 */
.L_x_13241:
[----:B------:R-:W-:Y:S01]  /*29810*/  LOP3.LUT R25, R3, 0x80000000, R21, 0xb8, !PT ;  /* 0x8000000003197812 */ /* 0x000fe200078eb815 */
[----:B------:R-:W-:Y:S01]  /*29820*/  IMAD.MOV.U32 R24, RZ, RZ, R2 ;  /* 0x000000ffff187224 */ /* 0x000fe200078e0002 */
[----:B------:R-:W-:Y:S01]  /*29830*/  LOP3.LUT R27, R31, 0x80000000, R23, 0xb8, !PT ;  /* 0x800000001f1b7812 */ /* 0x000fe200078eb817 */
[----:B------:R-:W-:Y:S01]  /*29840*/  IMAD.MOV.U32 R26, RZ, RZ, R30 ;  /* 0x000000ffff1a7224 */ /* 0x000fe200078e001e */
[----:B------:R-:W-:Y:S06]  /*29850*/  BRA `(.L_x_13204) ;  /* 0x0000005800e87947 */ /* 0x000fec0003800000 */
.L_x_13206:
        /* <DEDUP_REMOVED lines=114> */
.L_x_13287:
[----:B------:R-:W-:Y:S05]  /*29f80*/  BSYNC B0 ;  /* 0x0000000000007941 */ /* 0x000fea0003800000 */
.L_x_13286:
        /* <DEDUP_REMOVED lines=8> */
.L_x_13289:
[----:B------:R-:W-:Y:S05]  /*2a010*/  BSYNC B3 ;  /* 0x0000000000037941 */ /* 0x000fea0003800000 */
.L_x_13288:
        /* <DEDUP_REMOVED lines=82> */
.L_x_13291:
[----:B------:R-:W-:-:S04]  /*2a540*/  ISETP.GE.AND P0, PT, R26, RZ, PT ;  /* 0x000000ff1a00720c */ /* 0x000fc80003f06270 */
[----:B------:R-:W-:Y:S02]  /*2a550*/  FSEL R10, RZ, 3.37028055040000000000e+12, P0 ;  /* 0x54442d18ff0a7808 */ /* 0x000fe40000000000 */
[----:B------:R-:W-:-:S07]  /*2a560*/  FSEL R11, RZ, 2.1426990032196044922, P0 ;  /* 0x400921fbff0b7808 */ /* 0x000fce0000000000 */
.L_x_13292:
[----:B------:R-:W-:Y:S05]  /*2a570*/  BSYNC B0 ;  /* 0x0000000000007941 */ /* 0x000fea0003800000 */
.L_x_13290:
[----:B------:R-:W-:Y:S01]  /*2a580*/  DADD R2, |R20|, |R22| ;  /* 0x0000000014027229 */ /* 0x000fe20000000616 */
[----:B------:R-:W-:Y:S01]  /*2a590*/  LOP3.LUT R27, R11, 0x80000000, R27, 0xb8, !PT ;  /* 0x800000000b1b7812 */ /* 0x000fe200078eb81b */
[----:B------:R-:W-:-:S06]  /*2a5a0*/  DMUL R28, R28, 0.5 ;  /* 0x3fe000001c1c7828 */ /* 0x000fcc0000000000 */
[----:B------:R-:W-:-:S06]  /*2a5b0*/  DSETP.GTU.AND P0, PT, |R2|, +INF , PT ;  /* 0x7ff000000200742a */ /* 0x000fcc0003f0c200 */
[----:B------:R-:W-:Y:S02]  /*2a5c0*/  FSEL R10, R2, R10, P0 ;  /* 0x0000000a020a7208 */ /* 0x000fe40000000000 */
[----:B------:R-:W-:Y:S01]  /*2a5d0*/  FSEL R11, R3, R27, P0 ;  /* 0x0000001b030b7208 */ /* 0x000fe20000000000 */
[----:B------:R-:W-:Y:S06]  /*2a5e0*/  BRA `(.L_x_13293) ;  /* 0x0000004c00147947 */ /* 0x000fec0003800000 */
.L_x_13285:
        /* <DEDUP_REMOVED lines=49> */
[----:B------:R-:W-:Y:S02]  /*2a900*/  ISETP.GT.AND P0, PT, R9, 0xfffff, PT ;  /* 0x000fffff0900780c */ /* 0x000fe40003f04270 */
[----:B------:R-:W-:Y:S01]  /*2a910*/  MOV R11, R9 ;  /* 0x00000009000b7202 */ /* 0x000fe20000000f00 */
        /* <DEDUP_REMOVED lines=84> */
.L_x_13295:
[----:B------:R-:W-:Y:S05]  /*2ae60*/  BSYNC B0 ;  /* 0x0000000000007941 */ /* 0x000fea0003800000 */
.L_x_13294:
        /* <DEDUP_REMOVED lines=8> */
.L_x_13297:
[----:B------:R-:W-:Y:S05]  /*2aef0*/  BSYNC B3 ;  /* 0x0000000000037941 */ /* 0x000fea0003800000 */
.L_x_13296:
[----:B------:R-:W-:Y:S01]  /*2af00*/  DSETP.NEU.AND P0, PT, R12, RZ, PT ;  /* 0x000000ff0c00722a */ /* 0x000fe20003f0d000 */
[----:B------:R-:W-:-:S13]  /*2af10*/  BSSY B0, `(.L_x_13298) ;  /* 0x0000054000007945 */ /* 0x000fda0003800000 */
[----:B------:R-:W-:Y:S05]  /*2af20*/  @!P0 BRA `(.L_x_13299) ;  /* 0x00000004003c8947 */ /* 0x000fea0003800000 */
[----:B------:R-:W-:Y:S01]  /*2af30*/  DMUL R8, R2, R2 ;  /* 0x0000000202087228 */ /* 0x000fe20000000000 */
[----:B------:R-:W-:Y:S01]  /*2af40*/  IMAD.MOV.U32 R10, RZ, RZ, -0x2449a4b7 ;  /* 0xdbb65b49ff0a7424 */ /* 0x000fe200078e00ff */
[----:B------:R-:W-:Y:S01]  /*2af50*/  MOV R11, 0x3f2d3b63 ;  /* 0x3f2d3b63000b7802 */ /* 0x000fe20000000f00 */
        /* <DEDUP_REMOVED lines=76> */
.L_x_13299:
[----:B------:R-:W-:-:S04]  /*2b420*/  ISETP.GE.AND P0, PT, R26, RZ, PT ;  /* 0x000000ff1a00720c */ /* 0x000fc80003f06270 */
[----:B------:R-:W-:Y:S02]  /*2b430*/  FSEL R10, RZ, 3.37028055040000000000e+12, P0 ;  /* 0x54442d18ff0a7808 */ /* 0x000fe40000000000 */
[----:B------:R-:W-:-:S07]  /*2b440*/  FSEL R11, RZ, 2.1426990032196044922, P0 ;  /* 0x400921fbff0b7808 */ /* 0x000fce0000000000 */
.L_x_13300:
[----:B------:R-:W-:Y:S05]  /*2b450*/  BSYNC B0 ;  /* 0x0000000000007941 */ /* 0x000fea0003800000 */
.L_x_13298:
[----:B------:R-:W-:Y:S01]  /*2b460*/  DADD R2, |R20|, |R22| ;  /* 0x0000000014027229 */ /* 0x000fe20000000616 */
[----:B------:R-:W-:-:S07]  /*2b470*/  LOP3.LUT R27, R11, 0x80000000, R27, 0xb8, !PT ;  /* 0x800000000b1b7812 */ /* 0x000fce00078eb81b */
[----:B------:R-:W-:-:S06]  /*2b480*/  DSETP.GTU.AND P0, PT, |R2|, +INF , PT ;  /* 0x7ff000000200742a */ /* 0x000fcc0003f0c200 */
[----:B------:R-:W-:Y:S02]  /*2b490*/  FSEL R10, R2, R10, P0 ;  /* 0x0000000a020a7208 */ /* 0x000fe40000000000 */
[----:B------:R-:W-:Y:S01]  /*2b4a0*/  FSEL R11, R3, R27, P0 ;  /* 0x0000001b030b7208 */ /* 0x000fe20000000000 */
[----:B------:R-:W-:Y:S06]  /*2b4b0*/  BRA `(.L_x_13293) ;  /* 0x0000003c00607947 */ /* 0x000fec0003800000 */
.L_x_13284:
        /* <DEDUP_REMOVED lines=23> */
.L_x_13302:
[----:B------:R-:W-:Y:S05]  /*2b630*/  BSYNC B3 ;  /* 0x0000000000037941 */ /* 0x000fea0003800000 */
.L_x_13301:
        /* <DEDUP_REMOVED lines=26> */
.L_x_13304:
[----:B------:R-:W-:Y:S05]  /*2b7e0*/  BSYNC B3 ;  /* 0x0000000000037941 */ /* 0x000fea0003800000 */
.L_x_13303:
        /* <DEDUP_REMOVED lines=136> */
.L_x_13306:
[----:B------:R-:W-:Y:S05]  /*2c070*/  BSYNC B0 ;  /* 0x0000000000007941 */ /* 0x000fea0003800000 */
.L_x_13305:
        /* <DEDUP_REMOVED lines=8> */
.L_x_13308:
[----:B------:R-:W-:Y:S05]  /*2c100*/  BSYNC B3 ;  /* 0x0000000000037941 */ /* 0x000fea0003800000 */
.L_x_13307:
        /* <DEDUP_REMOVED lines=82> */
.L_x_13310:
[----:B------:R-:W-:-:S04]  /*2c630*/  ISETP.GE.AND P0, PT, R26, RZ, PT ;  /* 0x000000ff1a00720c */ /* 0x000fc80003f06270 */
[----:B------:R-:W-:Y:S02]  /*2c640*/  FSEL R10, RZ, 3.37028055040000000000e+12, P0 ;  /* 0x54442d18ff0a7808 */ /* 0x000fe40000000000 */
[----:B------:R-:W-:-:S07]  /*2c650*/  FSEL R11, RZ, 2.1426990032196044922, P0 ;  /* 0x400921fbff0b7808 */ /* 0x000fce0000000000 */
.L_x_13311:
[----:B------:R-:W-:Y:S05]  /*2c660*/  BSYNC B0 ;  /* 0x0000000000007941 */ /* 0x000fea0003800000 */
.L_x_13309:
[----:B------:R-:W-:Y:S01]  /*2c670*/  DADD R2, |R20|, |R22| ;  /* 0x0000000014027229 */ /* 0x000fe20000000616 */
[----:B------:R-:W-:Y:S01]  /*2c680*/  LOP3.LUT R27, R11, 0x80000000, R27, 0xb8, !PT ;  /* 0x800000000b1b7812 */ /* 0x000fe200078eb81b */
[----:B------:R-:W-:-:S06]  /*2c690*/  DADD R28, R28, 1 ;  /* 0x3ff000001c1c7429 */ /* 0x000fcc0000000000 */
[----:B------:R-:W-:-:S06]  /*2c6a0*/  DSETP.GTU.AND P0, PT, |R2|, +INF , PT ;  /* 0x7ff000000200742a */ /* 0x000fcc0003f0c200 */
[----:B------:R-:W-:Y:S02]  /*2c6b0*/  FSEL R10, R2, R10, P0 ;  /* 0x0000000a020a7208 */ /* 0x000fe40000000000 */
[----:B------:R-:W-:Y:S01]  /*2c6c0*/  FSEL R11, R3, R27, P0 ;  /* 0x0000001b030b7208 */ /* 0x000fe20000000000 */
[----:B------:R-:W-:Y:S06]  /*2c6d0*/  BRA `(.L_x_13293) ;  /* 0x0000002800d87947 */ /* 0x000fec0003800000 */
.L_x_13283:
        /* <DEDUP_REMOVED lines=107> */
.L_x_13315:
[----:B------:R-:W-:Y:S05]  /*2cd90*/  BSYNC B0 ;  /* 0x0000000000007941 */ /* 0x000fea0003800000 */
.L_x_13314:
        /* <DEDUP_REMOVED lines=8> */
.L_x_13317:
[----:B------:R-:W-:Y:S05]  /*2ce20*/  BSYNC B3 ;  /* 0x0000000000037941 */ /* 0x000fea0003800000 */
.L_x_13316:
        /* <DEDUP_REMOVED lines=73> */
.L_x_13319:
[----:B------:R-:W-:Y:S05]  /*2d2c0*/  BSYNC B0 ;  /* 0x0000000000007941 */ /* 0x000fea0003800000 */
.L_x_13318:
[----:B------:R-:W-:Y:S01]  /*2d2d0*/  LOP3.LUT R3, R11, 0x80000000, R21, 0xb8, !PT ;  /* 0x800000000b037812 */ /* 0x000fe200078eb815 */
[----:B------:R-:W-:Y:S01]  /*2d2e0*/  DMUL R28, R28, 0.5 ;  /* 0x3fe000001c1c7828 */ /* 0x000fe20000000000 */
[----:B------:R-:W-:Y:S02]  /*2d2f0*/  FSEL R10, R8, R10, P0 ;  /* 0x0000000a080a7208 */ /* 0x000fe40000000000 */
[----:B------:R-:W-:Y:S01]  /*2d300*/  FSEL R11, R9, R3, P0 ;  /* 0x00000003090b7208 */ /* 0x000fe20000000000 */
[----:B------:R-:W-:Y:S07]  /*2d310*/  BRA `(.L_x_13293) ;  /* 0x0000001c00c87947 */ /* 0x000fee0003800000 */
.L_x_13313:
        /* <DEDUP_REMOVED lines=20> */
[----:B------:R-:W-:Y:S01]  /*2d460*/  DMUL R10, R10, R2 ;  /* 0x000000020a0a7228 */ /* 0x000fe20000000000 */
[----:B------:R-:W-:-:S05]  /*2d470*/  FSETP.GEU.AND P5, PT, |R27|, 6.5827683646048100446e-37, PT ;  /* 0x036000001b00780b */ /* 0x000fca0003fae200 */
        /* <DEDUP_REMOVED lines=113> */
.L_x_13321:
[----:B------:R-:W-:Y:S05]  /*2db90*/  BSYNC B0 ;  /* 0x0000000000007941 */ /* 0x000fea0003800000 */
.L_x_13320:
[----:B------:R-:W-:Y:S04]  /*2dba0*/  BSSY B3, `(.L_x_13322) ;  /* 0x0000008000037945 */ /* 0x000fe80003800000 */
[----:B------:R-:W-:Y:S05]  /*2dbb0*/  @P3 BRA P5, `(.L_x_13323) ;  /* 0x0000000000183947 */ /* 0x000fea0002800000 */
[----:B------:R-:W-:Y:S01]  /*2dbc0*/  MOV R10, R26 ;  /* 0x0000001a000a7202 */ /* 0x000fe20000000f00 */
[----:B------:R-:W-:Y:S01]  /*2dbd0*/  IMAD.MOV.U32 R11, RZ, RZ, R27 ;  /* 0x000000ffff0b7224 */ /* 0x000fe200078e001b */
[----:B------:R-:W-:Y:S01]  /*2dbe0*/  MOV R0, 0x2dc20 ;  /* 0x0002dc2000007802 */ /* 0x000fe20000000f00 */
[----:B------:R-:W-:Y:S02]  /*2dbf0*/  IMAD.MOV.U32 R2, RZ, RZ, R24 ;  /* 0x000000ffff027224 */ /* 0x000fe400078e0018 */
[----:B------:R-:W-:-:S07]  /*2dc00*/  IMAD.MOV.U32 R3, RZ, RZ, R25 ;  /* 0x000000ffff037224 */ /* 0x000fce00078e0019 */
[----:B------:R-:W-:Y:S05]  /*2dc10*/  CALL.REL.NOINC `($__internal_16_$__cuda_sm20_div_rn_f64_full) ;  /* 0x0000006000547944 */ /* 0x000fea0003c00000 */
.L_x_13323:
[----:B------:R-:W-:Y:S05]  /*2dc20*/  BSYNC B3 ;  /* 0x0000000000037941 */ /* 0x000fea0003800000 */
.L_x_13322:
        /* <DEDUP_REMOVED lines=73> */
.L_x_13325:
[----:B------:R-:W-:Y:S05]  /*2e0c0*/  BSYNC B0 ;  /* 0x0000000000007941 */ /* 0x000fea0003800000 */
.L_x_13324:
[----:B------:R-:W-:Y:S02]  /*2e0d0*/  LOP3.LUT R3, R11, 0x80000000, R21, 0xb8, !PT ;  /* 0x800000000b037812 */ /* 0x000fe400078eb815 */
[----:B------:R-:W-:Y:S02]  /*2e0e0*/  FSEL R10, R8, R10, P1 ;  /* 0x0000000a080a7208 */ /* 0x000fe40000800000 */
[----:B------:R-:W-:Y:S01]  /*2e0f0*/  FSEL R11, R9, R3, P1 ;  /* 0x00000003090b7208 */ /* 0x000fe20000800000 */
[----:B------:R-:W-:Y:S06]  /*2e100*/  BRA `(.L_x_13293) ;  /* 0x00000010004c7947 */ /* 0x000fec0003800000 */
.L_x_13312:
        /* <DEDUP_REMOVED lines=23> */
.L_x_13327:
[----:B------:R-:W-:Y:S05]  /*2e280*/  BSYNC B3 ;  /* 0x0000000000037941 */ /* 0x000fea0003800000 */
.L_x_13326:
        /* <DEDUP_REMOVED lines=26> */
.L_x_13329:
[----:B------:R-:W-:Y:S05]  /*2e430*/  BSYNC B3 ;  /* 0x0000000000037941 */ /* 0x000fea0003800000 */
.L_x_13328:
        /* <DEDUP_REMOVED lines=136> */
.L_x_13331:
[----:B------:R-:W-:Y:S05]  /*2ecc0*/  BSYNC B0 ;  /* 0x0000000000007941 */ /* 0x000fea0003800000 */
.L_x_13330:
        /* <DEDUP_REMOVED lines=8> */
.L_x_13333:
[----:B------:R-:W-:Y:S05]  /*2ed50*/  BSYNC B3 ;  /* 0x0000000000037941 */ /* 0x000fea0003800000 */
.L_x_13332:
        /* <DEDUP_REMOVED lines=74> */
.L_x_13335:
[----:B------:R-:W-:Y:S05]  /*2f200*/  BSYNC B0 ;  /* 0x0000000000007941 */ /* 0x000fea0003800000 */
.L_x_13334:
[----:B------:R-:W-:Y:S02]  /*2f210*/  LOP3.LUT R3, R11, 0x80000000, R21, 0xb8, !PT ;  /* 0x800000000b037812 */ /* 0x000fe400078eb815 */
[----:B------:R-:W-:Y:S02]  /*2f220*/  FSEL R10, R8, R10, P1 ;  /* 0x0000000a080a7208 */ /* 0x000fe40000800000 */
[----:B------:R-:W-:-:S07]  /*2f230*/  FSEL R11, R9, R3, P1 ;  /* 0x00000003090b7208 */ /* 0x000fce0000800000 */
.L_x_13293:
[----:B------:R-:W-:Y:S05]  /*2f240*/  BSYNC B2 ;  /* 0x0000000000027941 */ /* 0x000fea0003800000 */
.L_x_13282:
        /* <DEDUP_REMOVED lines=8> */
.L_x_13205:
[----:B------:R-:W-:-:S14]  /*2f2d0*/  DSETP.NEU.AND P0, PT, R12, +INF , PT ;  /* 0x7ff000000c00742a */ /* 0x000fdc0003f0d000 */
[----:B------:R-:W-:Y:S01]  /*2f2e0*/  @!P0 DADD R24, R20, R20 ;  /* 0x0000000014188229 */ /* 0x000fe20000000014 */
[----:B------:R-:W-:Y:S02]  /*2f2f0*/  @!P0 IMAD.MOV.U32 R26, RZ, RZ, R22 ;  /* 0x000000ffff1a8224 */ /* 0x000fe400078e0016 */
[----:B------:R-:W-:Y:S01]  /*2f300*/  @!P0 IMAD.MOV.U32 R27, RZ, RZ, R23 ;  /* 0x000000ffff1b8224 */ /* 0x000fe200078e0017 */
[----:B------:R-:W-:Y:S07]  /*2f310*/  @!P0 BRA `(.L_x_13204) ;  /* 0x0000000000388947 */ /* 0x000fee0003800000 */
[----:B------:R-:W-:-:S14]  /*2f320*/  DSETP.NEU.AND P0, PT, R14, +INF , PT ;  /* 0x7ff000000e00742a */ /* 0x000fdc0003f0d000 */
[----:B------:R-:W-:Y:S01]  /*2f330*/  @!P0 DADD R24, R22, R22 ;  /* 0x0000000016188229 */ /* 0x000fe20000000016 */
[----:B------:R-:W-:Y:S01]  /*2f340*/  @!P0 IMAD.MOV.U32 R26, RZ, RZ, R20 ;  /* 0x000000ffff1a8224 */ /* 0x000fe200078e0014 */
[----:B------:R-:W-:Y:S01]  /*2f350*/  @!P0 MOV R27, R21 ;  /* 0x00000015001b8202 */ /* 0x000fe20000000f00 */
[----:B------:R-:W-:Y:S08]  /*2f360*/  @!P0 BRA `(.L_x_13204) ;  /* 0x0000000000248947 */ /* 0x000ff00003800000 */
        /* <DEDUP_REMOVED lines=9> */
.L_x_13204:
[----:B------:R-:W-:Y:S05]  /*2f400*/  BSYNC B1 ;  /* 0x0000000000017941 */ /* 0x000fea0003800000 */
.L_x_13203:
[----:B------:R-:W0:Y:S01]  /*2f410*/  S2R R23, SR_TID.X ;  /* 0x0000000000177919 */ /* 0x000e220000002100 */
[----:B------:R-:W1:Y:S01]  /*2f420*/  LDC.U8 R22, c[0x0][0x234] ;  /* 0x00008d00ff167b82 */ /* 0x000e620000000000 */
[----:B------:R-:W-:Y:S01]  /*2f430*/  BSSY B6, `(.L_x_13336) ;  /* 0x0000135000067945 */ /* 0x000fe20003800000 */
[----:B0-----:R-:W-:-:S13]  /*2f440*/  ISETP.GE.AND P0, PT, R23, R52, PT ;  /* 0x000000341700720c */ /* 0x001fda0003f06270 */
[----:B------:R-:W-:Y:S05]  /*2f450*/  @P0 BRA `(.L_x_13337) ;  /* 0x0000001000c80947 */ /* 0x000fea0003800000 */
[----:B------:R-:W0:Y:S01]  /*2f460*/  S2R R0, SR_CTAID.X ;  /* 0x0000000000007919 */ /* 0x000e220000002500 */
[----:B------:R-:W2:Y:S01]  /*2f470*/  LDC.64 R2, c[0x0][0x218] ;  /* 0x00008600ff027b82 */ /* 0x000ea20000000a00 */
[----:B-1----:R-:W-:Y:S01]  /*2f480*/  PRMT R8, R22, 0x9910, RZ ;  /* 0x0000991016087816 */ /* 0x002fe200000000ff */
[----:B------:R-:W-:Y:S01]  /*2f490*/  ULDC UR4, c[0x0][0x238] ;  /* 0x00008e0000047ab9 */ /* 0x000fe20000000800 */
[----:B0-----:R-:W-:-:S04]  /*2f4a0*/  IMAD R0, R0, 0x200, R23 ;  /* 0x0000020000007824 */ /* 0x001fc800078e0217 */
[----:B------:R-:W-:Y:S02]  /*2f4b0*/  IMAD R9, R0, UR4, RZ ;  /* 0x0000000400097c24 */ /* 0x000fe4000f8e02ff */
[----:B------:R-:W-:-:S03]  /*2f4c0*/  IMAD.MOV.U32 R0, RZ, RZ, R8 ;  /* 0x000000ffff007224 */ /* 0x000fc600078e0008 */
[----:B--2---:R-:W-:Y:S02]  /*2f4d0*/  IADD3 R2, P1, R9, R2, RZ ;  /* 0x0000000209027210 */ /* 0x004fe40007f3e0ff */
        /* <DEDUP_REMOVED lines=12> */
[----:B------:R-:W-:Y:S01]  /*2f5a0*/  VIADD R23, R23, 0x80 ;  /* 0x0000008017177836 */ /* 0x000fe20000000000 */
[----:B0-----:R0:W-:Y:S01]  /*2f5b0*/  STG.E.U8 desc[UR36][R2.64], R5 ;  /* 0x0000000502007986 */ /* 0x0011e2000c101124 */
[----:B------:R-:W-:Y:S05]  /*2f5c0*/  BRA `(.L_x_13337) ;  /* 0x00000010006c7947 */ /* 0x000fea0003800000 */
.L_x_13341:
[----:B------:R-:W0:Y:S01]  /*2f5d0*/  F2I.S64.F64.TRUNC R4, R4 ;  /* 0x0000000400047311 */ /* 0x000e22000030d900 */
[----:B------:R-:W-:Y:S02]  /*2f5e0*/  VIADD R23, R23, 0x80 ;  /* 0x0000008017177836 */ /* 0x000fe40000000000 */
[----:B0-----:R-:W-:-:S05]  /*2f5f0*/  IMAD.MOV.U32 R7, RZ, RZ, R4 ;  /* 0x000000ffff077224 */ /* 0x001fca00078e0004 */
[----:B------:R0:W-:Y:S01]  /*2f600*/  STG.E.U8 desc[UR36][R2.64], R7 ;  /* 0x0000000702007986 */ /* 0x0001e2000c101124 */
[----:B------:R-:W-:Y:S05]  /*2f610*/  BRA `(.L_x_13337) ;  /* 0x0000001000587947 */ /* 0x000fea0003800000 */
.L_x_13340:
[----:B------:R-:W-:-:S13]  /*2f620*/  ISETP.NE.AND P0, PT, R0, 0x2, PT ;  /* 0x000000020000780c */ /* 0x000fda0003f05270 */
[----:B------:R-:W-:Y:S05]  /*2f630*/  @!P0 BRA `(.L_x_13343) ;  /* 0x0000000000308947 */ /* 0x000fea0003800000 */
[----:B------:R-:W-:-:S13]  /*2f640*/  ISETP.NE.AND P0, PT, R0, 0x3, PT ;  /* 0x000000030000780c */ /* 0x000fda0003f05270 */
[----:B------:R-:W-:Y:S05]  /*2f650*/  @!P0 BRA `(.L_x_13344) ;  /* 0x0000000000188947 */ /* 0x000fea0003800000 */
[----:B------:R-:W-:-:S13]  /*2f660*/  ISETP.NE.AND P0, PT, R0, 0x4, PT ;  /* 0x000000040000780c */ /* 0x000fda0003f05270 */
[----:B------:R-:W-:Y:S05]  /*2f670*/  @P0 BRA `(.L_x_13342) ;  /* 0x0000000c00dc0947 */ /* 0x000fea0003800000 */
[----:B------:R-:W0:Y:S01]  /*2f680*/  F2I.S64.F64.TRUNC R4, R4 ;  /* 0x0000000400047311 */ /* 0x000e22000030d900 */
[----:B------:R-:W-:Y:S01]  /*2f690*/  VIADD R23, R23, 0x80 ;  /* 0x0000008017177836 */ /* 0x000fe20000000000 */
[----:B0-----:R0:W-:Y:S01]  /*2f6a0*/  STG.E.64 desc[UR36][R2.64], R4 ;  /* 0x0000000402007986 */ /* 0x0011e2000c101b24 */
[----:B------:R-:W-:Y:S05]  /*2f6b0*/  BRA `(.L_x_13337) ;  /* 0x0000001000307947 */ /* 0x000fea0003800000 */
.L_x_13344:
[----:B------:R-:W0:Y:S01]  /*2f6c0*/  F2I.F64.TRUNC R5, R4 ;  /* 0x0000000400057311 */ /* 0x000e22000030d100 */
[----:B------:R-:W-:Y:S01]  /*2f6d0*/  VIADD R23, R23, 0x80 ;  /* 0x0000008017177836 */ /* 0x000fe20000000000 */
[----:B0-----:R0:W-:Y:S01]  /*2f6e0*/  STG.E desc[UR36][R2.64], R5 ;  /* 0x0000000502007986 */ /* 0x0011e2000c101924 */
[----:B------:R-:W-:Y:S05]  /*2f6f0*/  BRA `(.L_x_13337) ;  /* 0x0000001000207947 */ /* 0x000fea0003800000 */
.L_x_13343:
[----:B------:R-:W0:Y:S01]  /*2f700*/  F2I.F64.TRUNC R5, R4 ;  /* 0x0000000400057311 */ /* 0x000e22000030d100 */
[----:B------:R-:W-:Y:S01]  /*2f710*/  VIADD R23, R23, 0x80 ;  /* 0x0000008017177836 */ /* 0x000fe20000000000 */
[----:B0-----:R0:W-:Y:S01]  /*2f720*/  STG.E.U16 desc[UR36][R2.64], R5 ;  /* 0x0000000502007986 */ /* 0x0011e2000c101524 */
[----:B------:R-:W-:Y:S05]  /*2f730*/  BRA `(.L_x_13337) ;  /* 0x0000001000107947 */ /* 0x000fea0003800000 */
.L_x_13339:
        /* <DEDUP_REMOVED lines=10> */
[----:B------:R-:W-:-:S13]  /*2f7e0*/  VIADD R23, R23, 0x80 ;  /* 0x0000008017177836 */ /* 0x000fda0000000000 */
[----:B0-----:R-:W-:-:S05]  /*2f7f0*/  @!P0 FMUL R7, R7, 1.175494350822287508e-38 ;  /* 0x0080000007078820 */ /* 0x001fca0000400000 */
[----:B------:R0:W-:Y:S01]  /*2f800*/  STG.E desc[UR36][R2.64], R7 ;  /* 0x0000000702007986 */ /* 0x0001e2000c101924 */
[----:B------:R-:W-:Y:S05]  /*2f810*/  BRA `(.L_x_13337) ;  /* 0x0000000c00d87947 */ /* 0x000fea0003800000 */
.L_x_13346:
[----:B------:R-:W-:Y:S01]  /*2f820*/  UMOV UR4, 0xf0000000 ;  /* 0xf000000000047882 */ /* 0x000fe20000000000 */
[----:B------:R-:W-:Y:S01]  /*2f830*/  UMOV UR5, 0x380fffff ;  /* 0x380fffff00057882 */ /* 0x000fe20000000000 */
[----:B------:R-:W0:Y:S01]  /*2f840*/  F2F.F32.F64 R0, R4 ;  /* 0x0000000400007310 */ /* 0x000e220000301000 */
[----:B------:R-:W-:Y:S01]  /*2f850*/  DSETP.GEU.AND P0, PT, |R4|, UR4, PT ;  /* 0x0000000404007e2a */ /* 0x000fe2000bf0e200 */
[----:B------:R-:W-:-:S13]  /*2f860*/  VIADD R23, R23, 0x80 ;  /* 0x0000008017177836 */ /* 0x000fda0000000000 */
[----:B0-----:R-:W-:-:S05]  /*2f870*/  @!P0 FMUL R0, R0, 1.175494350822287508e-38 ;  /* 0x0080000000008820 */ /* 0x001fca0000400000 */
[----:B------:R-:W-:-:S05]  /*2f880*/  F2FP.F16.F32.PACK_AB R0, RZ, R0 ;  /* 0x00000000ff00723e */ /* 0x000fca00000000ff */
[----:B------:R0:W-:Y:S01]  /*2f890*/  STG.E.U16 desc[UR36][R2.64], R0 ;  /* 0x0000000002007986 */ /* 0x0001e2000c101524 */
[----:B------:R-:W-:Y:S05]  /*2f8a0*/  BRA `(.L_x_13337) ;  /* 0x0000000c00b47947 */ /* 0x000fea0003800000 */
.L_x_13345:
        /* <DEDUP_REMOVED lines=10> */
[----:B------:R-:W-:Y:S01]  /*2f950*/  VIADD R23, R23, 0x80 ;  /* 0x0000008017177836 */ /* 0x000fe20000000000 */
[----:B------:R-:W-:-:S05]  /*2f960*/  DSETP.GEU.AND P1, PT, |R4|, UR4, PT ;  /* 0x0000000404007e2a */ /* 0x000fca000bf2e200 */
[----:B------:R-:W1:Y:S07]  /*2f970*/  F2F.F32.F64 R8, R4 ;  /* 0x0000000400087310 */ /* 0x000e6e0000301000 */
[----:B0-----:R-:W-:Y:S02]  /*2f980*/  @!P0 FMUL R9, R9, 1.175494350822287508e-38 ;  /* 0x0080000009098820 */ /* 0x001fe40000400000 */
[----:B-1----:R-:W-:-:S05]  /*2f990*/  @!P1 FMUL R8, R8, 1.175494350822287508e-38 ;  /* 0x0080000008089820 */ /* 0x002fca0000400000 */
[----:B------:R0:W-:Y:S01]  /*2f9a0*/  STG.E.64 desc[UR36][R2.64], R8 ;  /* 0x0000000802007986 */ /* 0x0001e2000c101b24 */
[----:B------:R-:W-:Y:S05]  /*2f9b0*/  BRA `(.L_x_13337) ;  /* 0x0000000c00707947 */ /* 0x000fea0003800000 */
.L_x_13348:
        /* <DEDUP_REMOVED lines=9> */
[----:B------:R-:W-:-:S05]  /*2fa50*/  F2FP.F16.F32.PACK_AB R9, R0, R9 ;  /* 0x000000090009723e */ /* 0x000fca00000000ff */
[----:B------:R0:W-:Y:S01]  /*2fa60*/  STG.E desc[UR36][R2.64], R9 ;  /* 0x0000000902007986 */ /* 0x0001e2000c101924 */
[----:B------:R-:W-:Y:S05]  /*2fa70*/  BRA `(.L_x_13337) ;  /* 0x0000000c00407947 */ /* 0x000fea0003800000 */
.L_x_13347:
[----:B------:R0:W-:Y:S01]  /*2fa80*/  STG.E.64 desc[UR36][R2.64], R4 ;  /* 0x0000000402007986 */ /* 0x0001e2000c101b24 */
[----:B------:R-:W-:Y:S01]  /*2fa90*/  VIADD R23, R23, 0x80 ;  /* 0x0000008017177836 */ /* 0x000fe20000000000 */
[----:B------:R-:W-:Y:S06]  /*2faa0*/  BRA `(.L_x_13337) ;  /* 0x0000000c00347947 */ /* 0x000fec0003800000 */
.L_x_13338:
        /* <DEDUP_REMOVED lines=9> */
[----:B------:R-:W-:-:S05]  /*2fb40*/  VIADD R23, R23, 0x80 ;  /* 0x0000008017177836 */ /* 0x000fca0000000000 */
[----:B------:R-:W-:-:S06]  /*2fb50*/  DSETP.NEU.OR P0, PT, R4, RZ, P0 ;  /* 0x000000ff0400722a */ /* 0x000fcc000070d400 */
[----:B------:R-:W-:-:S05]  /*2fb60*/  SEL R5, RZ, 0x1, !P0 ;  /* 0x00000001ff057807 */ /* 0x000fca0004000000 */
[----:B------:R0:W-:Y:S01]  /*2fb70*/  STG.E.U8 desc[UR36][R2.64], R5 ;  /* 0x0000000502007986 */ /* 0x0001e2000c101124 */
[----:B------:R-:W-:Y:S05]  /*2fb80*/  BRA `(.L_x_13337) ;  /* 0x0000000800fc7947 */ /* 0x000fea0003800000 */
.L_x_13351:
[----:B------:R0:W-:Y:S01]  /*2fb90*/  STG.E.128 desc[UR36][R2.64], R4 ;  /* 0x0000000402007986 */ /* 0x0001e2000c101d24 */
[----:B------:R-:W-:Y:S01]  /*2fba0*/  VIADD R23, R23, 0x80 ;  /* 0x0000008017177836 */ /* 0x000fe20000000000 */
[----:B------:R-:W-:Y:S06]  /*2fbb0*/  BRA `(.L_x_13337) ;  /* 0x0000000800f07947 */ /* 0x000fec0003800000 */
.L_x_13350:
        /* <DEDUP_REMOVED lines=25> */
.L_x_13355:
[----:B------:R-:W-:Y:S05]  /*2fd50*/  BSYNC B0 ;  /* 0x0000000000007941 */ /* 0x000fea0003800000 */
.L_x_13354:
[----:B------:R-:W-:Y:S01]  /*2fd60*/  LOP3.LUT R7, R0, R7, RZ, 0xfc, !PT ;  /* 0x0000000700077212 */ /* 0x000fe200078efcff */
[----:B------:R-:W-:-:S04]  /*2fd70*/  VIADD R23, R23, 0x80 ;  /* 0x0000008017177836 */ /* 0x000fc80000000000 */
[----:B------:R0:W-:Y:S01]  /*2fd80*/  STG.E.U8 desc[UR36][R2.64], R7 ;  /* 0x0000000702007986 */ /* 0x0001e2000c101124 */
[----:B------:R-:W-:Y:S05]  /*2fd90*/  BRA `(.L_x_13337) ;  /* 0x0000000800787947 */ /* 0x000fea0003800000 */
.L_x_13353:
        /* <DEDUP_REMOVED lines=17> */
.L_x_13357:
[----:B------:R-:W-:Y:S01]  /*2feb0*/  IMAD.MOV.U32 R0, RZ, RZ, 0x7f ;  /* 0x0000007fff007424 */ /* 0x000fe200078e00ff */
[----:B------:R-:W-:-:S04]  /*2fec0*/  ISETP.GT.U32.AND P0, PT, R6, 0x7f800000, PT ;  /* 0x7f8000000600780c */ /* 0x000fc80003f04070 */
[----:B------:R-:W-:-:S09]  /*2fed0*/  SEL R0, R0, 0x7c, P0 ;  /* 0x0000007c00007807 */ /* 0x000fd20000000000 */
.L_x_13358:
[----:B------:R-:W-:Y:S05]  /*2fee0*/  BSYNC B0 ;  /* 0x0000000000007941 */ /* 0x000fea0003800000 */
.L_x_13356:
[----:B------:R-:W-:Y:S01]  /*2fef0*/  LOP3.LUT R4, R7, 0x80000000, RZ, 0xc0, !PT ;  /* 0x8000000007047812 */ /* 0x000fe200078ec0ff */
[----:B------:R-:W-:-:S03]  /*2ff00*/  VIADD R23, R23, 0x80 ;  /* 0x0000008017177836 */ /* 0x000fc60000000000 */
[----:B------:R-:W-:-:S04]  /*2ff10*/  SHF.R.U32.HI R5, RZ, 0x18, R4 ;  /* 0x00000018ff057819 */ /* 0x000fc80000011604 */
[----:B------:R-:W-:-:S05]  /*2ff20*/  LOP3.LUT R5, R0, R5, RZ, 0xfc, !PT ;  /* 0x0000000500057212 */ /* 0x000fca00078efcff */
[----:B------:R0:W-:Y:S01]  /*2ff30*/  STG.E.U8 desc[UR36][R2.64], R5 ;  /* 0x0000000502007986 */ /* 0x0001e2000c101124 */
[----:B------:R-:W-:Y:S05]  /*2ff40*/  BRA `(.L_x_13337) ;  /* 0x00000008000c7947 */ /* 0x000fea0003800000 */
.L_x_13352:
[----:B------:R-:W-:Y:S01]  /*2ff50*/  UMOV UR4, 0xf0000000 ;  /* 0xf000000000047882 */ /* 0x000fe20000000000 */
[----:B------:R-:W-:Y:S01]  /*2ff60*/  UMOV UR5, 0x380fffff ;  /* 0x380fffff00057882 */ /* 0x000fe20000000000 */
[----:B------:R-:W0:Y:S01]  /*2ff70*/  F2F.F32.F64 R0, R4 ;  /* 0x0000000400007310 */ /* 0x000e220000301000 */
[----:B------:R-:W-:Y:S01]  /*2ff80*/  DSETP.GEU.AND P0, PT, |R4|, UR4, PT ;  /* 0x0000000404007e2a */ /* 0x000fe2000bf0e200 */
[----:B------:R-:W-:-:S13]  /*2ff90*/  VIADD R23, R23, 0x80 ;  /* 0x0000008017177836 */ /* 0x000fda0000000000 */
[----:B0-----:R-:W-:-:S05]  /*2ffa0*/  @!P0 FMUL R0, R0, 1.175494350822287508e-38 ;  /* 0x0080000000008820 */ /* 0x001fca0000400000 */
[----:B------:R-:W-:-:S05]  /*2ffb0*/  F2FP.BF16.F32.PACK_AB R0, RZ, R0 ;  /* 0x00000000ff00723e */ /* 0x000fca00000010ff */
[----:B------:R0:W-:Y:S01]  /*2ffc0*/  STG.E.U16 desc[UR36][R2.64], R0 ;  /* 0x0000000002007986 */ /* 0x0001e2000c101524 */
[----:B------:R-:W-:Y:S05]  /*2ffd0*/  BRA `(.L_x_13337) ;  /* 0x0000000400e87947 */ /* 0x000fea0003800000 */
.L_x_13349:
        /* <DEDUP_REMOVED lines=9> */
[----:B------:R-:W-:Y:S01]  /*30070*/  VIADD R23, R23, 0x80 ;  /* 0x0000008017177836 */ /* 0x000fe20000000000 */
[----:B0-----:R0:W-:Y:S01]  /*30080*/  STG.E.U16 desc[UR36][R2.64], R5 ;  /* 0x0000000502007986 */ /* 0x0011e2000c101524 */
[----:B------:R-:W-:Y:S05]  /*30090*/  BRA `(.L_x_13337) ;  /* 0x0000000400b87947 */ /* 0x000fea0003800000 */
.L_x_13361:
        /* <DEDUP_REMOVED lines=21> */
.L_x_13364:
[----:B------:R-:W-:-:S04]  /*301f0*/  LOP3.LUT R0, R7, 0x80000000, RZ, 0xc0, !PT ;  /* 0x8000000007007812 */ /* 0x000fc800078ec0ff */
[----:B------:R-:W-:-:S04]  /*30200*/  SHF.R.U32.HI R5, RZ, 0x18, R0 ;  /* 0x00000018ff057819 */ /* 0x000fc80000011600 */
[----:B------:R-:W-:-:S04]  /*30210*/  LOP3.LUT R4, R4, R5, RZ, 0xfc, !PT ;  /* 0x0000000504047212 */ /* 0x000fc800078efcff */
[----:B------:R-:W-:-:S07]  /*30220*/  PRMT R0, R4, 0x7610, R0 ;  /* 0x0000761004007816 */ /* 0x000fce0000000000 */
.L_x_13363:
[----:B------:R-:W-:Y:S05]  /*30230*/  BSYNC B0 ;  /* 0x0000000000007941 */ /* 0x000fea0003800000 */
.L_x_13362:
[----:B------:R4:W-:Y:S01]  /*30240*/  STG.E.U8 desc[UR36][R2.64], R0 ;  /* 0x0000000002007986 */ /* 0x0009e2000c101124 */
[----:B------:R-:W-:Y:S01]  /*30250*/  VIADD R23, R23, 0x80 ;  /* 0x0000008017177836 */ /* 0x000fe20000000000 */
[----:B------:R-:W-:Y:S06]  /*30260*/  BRA `(.L_x_13337) ;  /* 0x0000000400447947 */ /* 0x000fec0003800000 */
.L_x_13360:
        /* <DEDUP_REMOVED lines=21> */
.L_x_13367:
[----:B------:R-:W-:-:S04]  /*303c0*/  LOP3.LUT R0, R7, 0x80000000, RZ, 0xc0, !PT ;  /* 0x8000000007007812 */ /* 0x000fc800078ec0ff */
[----:B------:R-:W-:-:S04]  /*303d0*/  SHF.R.U32.HI R5, RZ, 0x18, R0 ;  /* 0x00000018ff057819 */ /* 0x000fc80000011600 */
[----:B------:R-:W-:-:S04]  /*303e0*/  LOP3.LUT R4, R4, R5, RZ, 0xfc, !PT ;  /* 0x0000000504047212 */ /* 0x000fc800078efcff */
[----:B------:R-:W-:-:S07]  /*303f0*/  PRMT R0, R4, 0x7610, R0 ;  /* 0x0000761004007816 */ /* 0x000fce0000000000 */
.L_x_13366:
[----:B------:R-:W-:Y:S05]  /*30400*/  BSYNC B0 ;  /* 0x0000000000007941 */ /* 0x000fea0003800000 */
.L_x_13365:
[----:B------:R0:W-:Y:S01]  /*30410*/  STG.E.U8 desc[UR36][R2.64], R0 ;  /* 0x0000000002007986 */ /* 0x0001e2000c101124 */
[----:B------:R-:W-:Y:S01]  /*30420*/  VIADD R23, R23, 0x80 ;  /* 0x0000008017177836 */ /* 0x000fe20000000000 */
[----:B------:R-:W-:Y:S06]  /*30430*/  BRA `(.L_x_13337) ;  /* 0x0000000000d07947 */ /* 0x000fec0003800000 */
.L_x_13359:
        /* <DEDUP_REMOVED lines=8> */
[----:B------:R0:W1:Y:S01]  /*304c0*/  F2F.F32.F64 R8, R4 ;  /* 0x0000000400087310 */ /* 0x0000620000301000 */
[----:B------:R-:W-:Y:S01]  /*304d0*/  DSETP.GEU.AND P0, PT, |R4|, UR4, PT ;  /* 0x0000000404007e2a */ /* 0x000fe2000bf0e200 */
[----:B------:R-:W-:Y:S02]  /*304e0*/  VIADD R23, R23, 0x80 ;  /* 0x0000008017177836 */ /* 0x000fe40000000000 */
[----:B0-----:R-:W-:-:S11]  /*304f0*/  IMAD.MOV.U32 R5, RZ, RZ, 0xff ;  /* 0x000000ffff057424 */ /* 0x001fd600078e00ff */
[----:B-1----:R-:W-:-:S05]  /*30500*/  @!P0 FMUL R8, R8, 1.175494350822287508e-38 ;  /* 0x0080000008088820 */ /* 0x002fca0000400000 */
        /* <DEDUP_REMOVED lines=14> */
.L_x_13342:
        /* <DEDUP_REMOVED lines=16> */
.L_x_13370:
[----:B------:R-:W-:Y:S01]  /*306f0*/  VIADD R23, R23, 0x80 ;  /* 0x0000008017177836 */ /* 0x000fe20000000000 */
[----:B------:R-:W-:Y:S06]  /*30700*/  BRA `(.L_x_13337) ;  /* 0x00000000001c7947 */ /* 0x000fec0003800000 */
.L_x_13369:
[----:B------:R-:W0:Y:S01]  /*30710*/  F2I.U64.F64.TRUNC R4, R4 ;  /* 0x0000000400047311 */ /* 0x000e22000030d800 */
[----:B------:R-:W-:Y:S01]  /*30720*/  VIADD R23, R23, 0x80 ;  /* 0x0000008017177836 */ /* 0x000fe20000000000 */
[----:B0-----:R3:W-:Y:S01]  /*30730*/  STG.E.64 desc[UR36][R2.64], R4 ;  /* 0x0000000402007986 */ /* 0x0017e2000c101b24 */
[----:B------:R-:W-:Y:S05]  /*30740*/  BRA `(.L_x_13337) ;  /* 0x00000000000c7947 */ /* 0x000fea0003800000 */
.L_x_13368:
[----:B------:R-:W0:Y:S01]  /*30750*/  F2I.U32.F64.TRUNC R5, R4 ;  /* 0x0000000400057311 */ /* 0x000e22000030d000 */
[----:B------:R-:W-:Y:S01]  /*30760*/  VIADD R23, R23, 0x80 ;  /* 0x0000008017177836 */ /* 0x000fe20000000000 */
[----:B0-----:R0:W-:Y:S06]  /*30770*/  STG.E desc[UR36][R2.64], R5 ;  /* 0x0000000502007986 */ /* 0x0011ec000c101924 */
.L_x_13337:
[----:B------:R-:W-:Y:S05]  /*30780*/  BSYNC B6 ;  /* 0x0000000000067941 */ /* 0x000fea0003800000 */
.L_x_13336:
[----:B------:R-:W-:Y:S01]  /*30790*/  ISETP.GE.AND P0, PT, R23, R52, PT ;  /* 0x000000341700720c */ /* 0x000fe20003f06270 */
[----:B------:R-:W-:-:S12]  /*307a0*/  BSSY B6, `(.L_x_13371) ;  /* 0x000023e000067945 */ /* 0x000fd80003800000 */
[----:B------:R-:W-:Y:S05]  /*307b0*/  @P0 BRA `(.L_x_13372) ;  /* 0x0000002000f00947 */ /* 0x000fea0003800000 */
[----:B0---4-:R-:W0:Y:S01]  /*307c0*/  S2R R0, SR_CTAID.X ;  /* 0x0000000000007919 */ /* 0x011e220000002500 */
[----:B--23--:R-:W2:Y:S01]  /*307d0*/  LDC.64 R2, c[0x0][0x218] ;  /* 0x00008600ff027b82 */ /* 0x00cea20000000a00 */
        /* <DEDUP_REMOVED lines=20> */
.L_x_13376:
[----:B------:R-:W0:Y:S02]  /*30920*/  F2I.S64.F64.TRUNC R40, R40 ;  /* 0x0000002800287311 */ /* 0x000e24000030d900 */
[----:B0-----:R-:W-:-:S05]  /*30930*/  IMAD.MOV.U32 R5, RZ, RZ, R40 ;  /* 0x000000ffff057224 */ /* 0x001fca00078e0028 */
[----:B------:R0:W-:Y:S01]  /*30940*/  STG.E.U8 desc[UR36][R2.64], R5 ;  /* 0x0000000502007986 */ /* 0x0001e2000c101124 */
[----:B------:R-:W-:Y:S05]  /*30950*/  BRA `(.L_x_13378) ;  /* 0x0000001000087947 */ /* 0x000fea0003800000 */
.L_x_13375:
        /* <DEDUP_REMOVED lines=9> */
.L_x_13380:
[----:B------:R-:W0:Y:S02]  /*309f0*/  F2I.F64.TRUNC R41, R40 ;  /* 0x0000002800297311 */ /* 0x000e24000030d100 */
[----:B0-----:R0:W-:Y:S01]  /*30a00*/  STG.E desc[UR36][R2.64], R41 ;  /* 0x0000002902007986 */ /* 0x0011e2000c101924 */
[----:B------:R-:W-:Y:S05]  /*30a10*/  BRA `(.L_x_13378) ;  /* 0x0000000c00d87947 */ /* 0x000fea0003800000 */
.L_x_13379:
[----:B------:R-:W0:Y:S02]  /*30a20*/  F2I.F64.TRUNC R41, R40 ;  /* 0x0000002800297311 */ /* 0x000e24000030d100 */
[----:B0-----:R0:W-:Y:S01]  /*30a30*/  STG.E.U16 desc[UR36][R2.64], R41 ;  /* 0x0000002902007986 */ /* 0x0011e2000c101524 */
[----:B------:R-:W-:Y:S05]  /*30a40*/  BRA `(.L_x_13378) ;  /* 0x0000000c00cc7947 */ /* 0x000fea0003800000 */
.L_x_13374:
        /* <DEDUP_REMOVED lines=13> */
.L_x_13382:
        /* <DEDUP_REMOVED lines=8> */
.L_x_13381:
        /* <DEDUP_REMOVED lines=16> */
.L_x_13384:
        /* <DEDUP_REMOVED lines=11> */
.L_x_13383:
[----:B------:R0:W-:Y:S01]  /*30d50*/  STG.E.64 desc[UR36][R2.64], R40 ;  /* 0x0000002802007986 */ /* 0x0001e2000c101b24 */
[----:B------:R-:W-:Y:S05]  /*30d60*/  BRA `(.L_x_13378) ;  /* 0x0000000c00047947 */ /* 0x000fea0003800000 */
.L_x_13373:
        /* <DEDUP_REMOVED lines=13> */
.L_x_13387:
[----:B------:R0:W-:Y:S01]  /*30e40*/  STG.E.128 desc[UR36][R2.64], R40 ;  /* 0x0000002802007986 */ /* 0x0001e2000c101d24 */
[----:B------:R-:W-:Y:S05]  /*30e50*/  BRA `(.L_x_13378) ;  /* 0x0000000800c87947 */ /* 0x000fea0003800000 */
.L_x_13386:
        /* <DEDUP_REMOVED lines=25> */
.L_x_13391:
[----:B------:R-:W-:Y:S05]  /*30ff0*/  BSYNC B0 ;  /* 0x0000000000007941 */ /* 0x000fea0003800000 */
.L_x_13390:
[----:B------:R-:W-:-:S05]  /*31000*/  LOP3.LUT R5, R0, R5, RZ, 0xfc, !PT ;  /* 0x0000000500057212 */ /* 0x000fca00078efcff */
[----:B------:R0:W-:Y:S01]  /*31010*/  STG.E.U8 desc[UR36][R2.64], R5 ;  /* 0x0000000502007986 */ /* 0x0001e2000c101124 */
[----:B------:R-:W-:Y:S05]  /*31020*/  BRA `(.L_x_13378) ;  /* 0x0000000800547947 */ /* 0x000fea0003800000 */
.L_x_13389:
        /* <DEDUP_REMOVED lines=17> */
.L_x_13393:
[----:B------:R-:W-:Y:S01]  /*31140*/  IMAD.MOV.U32 R0, RZ, RZ, 0x7f ;  /* 0x0000007fff007424 */ /* 0x000fe200078e00ff */
[----:B------:R-:W-:-:S04]  /*31150*/  ISETP.GT.U32.AND P0, PT, R4, 0x7f800000, PT ;  /* 0x7f8000000400780c */ /* 0x000fc80003f04070 */
[----:B------:R-:W-:-:S09]  /*31160*/  SEL R0, R0, 0x7c, P0 ;  /* 0x0000007c00007807 */ /* 0x000fd20000000000 */
.L_x_13394:
[----:B------:R-:W-:Y:S05]  /*31170*/  BSYNC B0 ;  /* 0x0000000000007941 */ /* 0x000fea0003800000 */
.L_x_13392:
[----:B------:R-:W-:-:S04]  /*31180*/  LOP3.LUT R4, R5, 0x80000000, RZ, 0xc0, !PT ;  /* 0x8000000005047812 */ /* 0x000fc800078ec0ff */
[----:B------:R-:W-:-:S04]  /*31190*/  SHF.R.U32.HI R5, RZ, 0x18, R4 ;  /* 0x00000018ff057819 */ /* 0x000fc80000011604 */
[----:B------:R-:W-:-:S05]  /*311a0*/  LOP3.LUT R5, R0, R5, RZ, 0xfc, !PT ;  /* 0x0000000500057212 */ /* 0x000fca00078efcff */
[----:B------:R0:W-:Y:S01]  /*311b0*/  STG.E.U8 desc[UR36][R2.64], R5 ;  /* 0x0000000502007986 */ /* 0x0001e2000c101124 */
[----:B------:R-:W-:Y:S05]  /*311c0*/  BRA `(.L_x_13378) ;  /* 0x0000000400ec7947 */ /* 0x000fea0003800000 */
.L_x_13388:
        /* <DEDUP_REMOVED lines=8> */
.L_x_13385:
        /* <DEDUP_REMOVED lines=11> */
.L_x_13397:
        /* <DEDUP_REMOVED lines=21> */
.L_x_13400:
[----:B------:R-:W-:-:S04]  /*31450*/  LOP3.LUT R0, R7, 0x80000000, RZ, 0xc0, !PT ;  /* 0x8000000007007812 */ /* 0x000fc800078ec0ff */
[----:B------:R-:W-:-:S04]  /*31460*/  SHF.R.U32.HI R5, RZ, 0x18, R0 ;  /* 0x00000018ff057819 */ /* 0x000fc80000011600 */
[----:B------:R-:W-:-:S04]  /*31470*/  LOP3.LUT R4, R4, R5, RZ, 0xfc, !PT ;  /* 0x0000000504047212 */ /* 0x000fc800078efcff */
[----:B------:R-:W-:-:S07]  /*31480*/  PRMT R0, R4, 0x7610, R0 ;  /* 0x0000761004007816 */ /* 0x000fce0000000000 */
.L_x_13399:
[----:B------:R-:W-:Y:S05]  /*31490*/  BSYNC B0 ;  /* 0x0000000000007941 */ /* 0x000fea0003800000 */
.L_x_13398:
[----:B------:R3:W-:Y:S01]  /*314a0*/  STG.E.U8 desc[UR36][R2.64], R0 ;  /* 0x0000000002007986 */ /* 0x0007e2000c101124 */
[----:B------:R-:W-:Y:S05]  /*314b0*/  BRA `(.L_x_13378) ;  /* 0x0000000400307947 */ /* 0x000fea0003800000 */
.L_x_13396:
        /* <DEDUP_REMOVED lines=21> */
.L_x_13403:
[----:B------:R-:W-:-:S04]  /*31610*/  LOP3.LUT R0, R7, 0x80000000, RZ, 0xc0, !PT ;  /* 0x8000000007007812 */ /* 0x000fc800078ec0ff */
[----:B------:R-:W-:-:S04]  /*31620*/  SHF.R.U32.HI R5, RZ, 0x18, R0 ;  /* 0x00000018ff057819 */ /* 0x000fc80000011600 */
[----:B------:R-:W-:-:S04]  /*31630*/  LOP3.LUT R4, R4, R5, RZ, 0xfc, !PT ;  /* 0x0000000504047212 */ /* 0x000fc800078efcff */
[----:B------:R-:W-:-:S07]  /*31640*/  PRMT R0, R4, 0x7610, R0 ;  /* 0x0000761004007816 */ /* 0x000fce0000000000 */
.L_x_13402:
[----:B------:R-:W-:Y:S05]  /*31650*/  BSYNC B0 ;  /* 0x0000000000007941 */ /* 0x000fea0003800000 */
.L_x_13401:
[----:B------:R0:W-:Y:S01]  /*31660*/  STG.E.U8 desc[UR36][R2.64], R0 ;  /* 0x0000000002007986 */ /* 0x0001e2000c101124 */
[----:B------:R-:W-:Y:S05]  /*31670*/  BRA `(.L_x_13378) ;  /* 0x0000000000c07947 */ /* 0x000fea0003800000 */
.L_x_13395:
        /* <DEDUP_REMOVED lines=26> */
.L_x_13377:
        /* <DEDUP_REMOVED lines=16> */
.L_x_13406:
[----:B------:R-:W-:Y:S05]  /*31920*/  BRA `(.L_x_13378) ;  /* 0x0000000000147947 */ /* 0x000fea0003800000 */
.L_x_13405:
[----:B------:R-:W0:Y:S02]  /*31930*/  F2I.U64.F64.TRUNC R40, R40 ;  /* 0x0000002800287311 */ /* 0x000e24000030d800 */
[----:B0-----:R2:W-:Y:S01]  /*31940*/  STG.E.64 desc[UR36][R2.64], R40 ;  /* 0x0000002802007986 */ /* 0x0015e2000c101b24 */
[----:B------:R-:W-:Y:S05]  /*31950*/  BRA `(.L_x_13378) ;  /* 0x0000000000087947 */ /* 0x000fea0003800000 */
.L_x_13404:
[----:B------:R-:W0:Y:S02]  /*31960*/  F2I.U32.F64.TRUNC R41, R40 ;  /* 0x0000002800297311 */ /* 0x000e24000030d000 */
[----:B0-----:R0:W-:Y:S02]  /*31970*/  STG.E desc[UR36][R2.64], R41 ;  /* 0x0000002902007986 */ /* 0x0011e4000c101924 */
.L_x_13378:
[----:B------:R-:W-:-:S05]  /*31980*/  VIADD R23, R23, 0x80 ;  /* 0x0000008017177836 */ /* 0x000fca0000000000 */
[----:B------:R-:W-:-:S13]  /*31990*/  ISETP.GE.AND P0, PT, R23, R52, PT ;  /* 0x000000341700720c */ /* 0x000fda0003f06270 */
[----:B------:R-:W-:Y:S05]  /*319a0*/  @P0 BRA `(.L_x_13372) ;  /* 0x0000001000740947 */ /* 0x000fea0003800000 */
[----:B0--3--:R-:W0:Y:S01]  /*319b0*/  S2R R0, SR_CTAID.X ;  /* 0x0000000000007919 */ /* 0x009e220000002500 */
[----:B-12-4-:R-:W1:Y:S01]  /*319c0*/  LDC.64 R2, c[0x0][0x218] ;  /* 0x00008600ff027b82 */ /* 0x016e620000000a00 */
[----:B------:R-:W-:Y:S01]  /*319d0*/  PRMT R4, R22, 0x9910, RZ ;  /* 0x0000991016047816 */ /* 0x000fe200000000ff */
[----:B------:R-:W-:Y:S01]  /*319e0*/  ULDC UR4, c[0x0][0x238] ;  /* 0x00008e0000047ab9 */ /* 0x000fe20000000800 */
[----:B0-----:R-:W-:-:S04]  /*319f0*/  IMAD R0, R0, 0x200, R23 ;  /* 0x0000020000007824 */ /* 0x001fc800078e0217 */
[----:B------:R-:W-:Y:S02]  /*31a00*/  IMAD R5, R0, UR4, RZ ;  /* 0x0000000400057c24 */ /* 0x000fe4000f8e02ff */
[----:B------:R-:W-:-:S03]  /*31a10*/  IMAD.MOV.U32 R0, RZ, RZ, R4 ;  /* 0x000000ffff007224 */ /* 0x000fc600078e0004 */
[----:B-1----:R-:W-:Y:S02]  /*31a20*/  IADD3 R2, P0, R5, R2, RZ ;  /* 0x0000000205027210 */ /* 0x002fe40007f1e0ff */
        /* <DEDUP_REMOVED lines=14> */
.L_x_13410:
[----:B------:R-:W0:Y:S02]  /*31b10*/  F2I.S64.F64.TRUNC R16, R16 ;  /* 0x0000001000107311 */ /* 0x000e24000030d900 */
[----:B0-----:R-:W-:-:S05]  /*31b20*/  IMAD.MOV.U32 R5, RZ, RZ, R16 ;  /* 0x000000ffff057224 */ /* 0x001fca00078e0010 */
[----:B------:R3:W-:Y:S01]  /*31b30*/  STG.E.U8 desc[UR36][R2.64], R5 ;  /* 0x0000000502007986 */ /* 0x0007e2000c101124 */
[----:B------:R-:W-:Y:S05]  /*31b40*/  BRA `(.L_x_13412) ;  /* 0x0000001000087947 */ /* 0x000fea0003800000 */
.L_x_13409:
        /* <DEDUP_REMOVED lines=9> */
.L_x_13414:
[----:B------:R-:W0:Y:S02]  /*31be0*/  F2I.F64.TRUNC R17, R16 ;  /* 0x0000001000117311 */ /* 0x000e24000030d100 */
[----:B0-----:R2:W-:Y:S01]  /*31bf0*/  STG.E desc[UR36][R2.64], R17 ;  /* 0x0000001102007986 */ /* 0x0015e2000c101924 */
[----:B------:R-:W-:Y:S05]  /*31c00*/  BRA `(.L_x_13412) ;  /* 0x0000000c00d87947 */ /* 0x000fea0003800000 */
.L_x_13413:
[----:B------:R-:W0:Y:S02]  /*31c10*/  F2I.F64.TRUNC R17, R16 ;  /* 0x0000001000117311 */ /* 0x000e24000030d100 */
[----:B0-----:R0:W-:Y:S01]  /*31c20*/  STG.E.U16 desc[UR36][R2.64], R17 ;  /* 0x0000001102007986 */ /* 0x0011e2000c101524 */
[----:B------:R-:W-:Y:S05]  /*31c30*/  BRA `(.L_x_13412) ;  /* 0x0000000c00cc7947 */ /* 0x000fea0003800000 */
.L_x_13408:
        /* <DEDUP_REMOVED lines=13> */
.L_x_13416:
        /* <DEDUP_REMOVED lines=8> */
.L_x_13415:
        /* <DEDUP_REMOVED lines=16> */
.L_x_13418:
        /* <DEDUP_REMOVED lines=11> */
.L_x_13417:
[----:B------:R0:W-:Y:S01]  /*31f40*/  STG.E.64 desc[UR36][R2.64], R16 ;  /* 0x0000001002007986 */ /* 0x0001e2000c101b24 */
[----:B------:R-:W-:Y:S05]  /*31f50*/  BRA `(.L_x_13412) ;  /* 0x0000000c00047947 */ /* 0x000fea0003800000 */
.L_x_13407:
        /* <DEDUP_REMOVED lines=13> */
.L_x_13421:
[----:B------:R0:W-:Y:S01]  /*32030*/  STG.E.128 desc[UR36][R2.64], R16 ;  /* 0x0000001002007986 */ /* 0x0001e2000c101d24 */
[----:B------:R-:W-:Y:S05]  /*32040*/  BRA `(.L_x_13412) ;  /* 0x0000000800c87947 */ /* 0x000fea0003800000 */
.L_x_13420:
        /* <DEDUP_REMOVED lines=25> */
.L_x_13425:
[----:B------:R-:W-:Y:S05]  /*321e0*/  BSYNC B0 ;  /* 0x0000000000007941 */ /* 0x000fea0003800000 */
.L_x_13424:
[----:B------:R-:W-:-:S05]  /*321f0*/  LOP3.LUT R5, R0, R5, RZ, 0xfc, !PT ;  /* 0x0000000500057212 */ /* 0x000fca00078efcff */
[----:B------:R0:W-:Y:S01]  /*32200*/  STG.E.U8 desc[UR36][R2.64], R5 ;  /* 0x0000000502007986 */ /* 0x0001e2000c101124 */
[----:B------:R-:W-:Y:S05]  /*32210*/  BRA `(.L_x_13412) ;  /* 0x0000000800547947 */ /* 0x000fea0003800000 */
.L_x_13423:
        /* <DEDUP_REMOVED lines=17> */
.L_x_13427:
[----:B------:R-:W-:Y:S01]  /*32330*/  IMAD.MOV.U32 R0, RZ, RZ, 0x7f ;  /* 0x0000007fff007424 */ /* 0x000fe200078e00ff */
[----:B------:R-:W-:-:S04]  /*32340*/  ISETP.GT.U32.AND P0, PT, R4, 0x7f800000, PT ;  /* 0x7f8000000400780c */ /* 0x000fc80003f04070 */
[----:B------:R-:W-:-:S09]  /*32350*/  SEL R0, R0, 0x7c, P0 ;  /* 0x0000007c00007807 */ /* 0x000fd20000000000 */
.L_x_13428:
[----:B------:R-:W-:Y:S05]  /*32360*/  BSYNC B0 ;  /* 0x0000000000007941 */ /* 0x000fea0003800000 */
.L_x_13426:
[----:B------:R-:W-:-:S04]  /*32370*/  LOP3.LUT R4, R5, 0x80000000, RZ, 0xc0, !PT ;  /* 0x8000000005047812 */ /* 0x000fc800078ec0ff */
[----:B------:R-:W-:-:S04]  /*32380*/  SHF.R.U32.HI R5, RZ, 0x18, R4 ;  /* 0x00000018ff057819 */ /* 0x000fc80000011604 */
[----:B------:R-:W-:-:S05]  /*32390*/  LOP3.LUT R5, R0, R5, RZ, 0xfc, !PT ;  /* 0x0000000500057212 */ /* 0x000fca00078efcff */
[----:B------:R0:W-:Y:S01]  /*323a0*/  STG.E.U8 desc[UR36][R2.64], R5 ;  /* 0x0000000502007986 */ /* 0x0001e2000c101124 */
[----:B------:R-:W-:Y:S05]  /*323b0*/  BRA `(.L_x_13412) ;  /* 0x0000000400ec7947 */ /* 0x000fea0003800000 */
.L_x_13422:
        /* <DEDUP_REMOVED lines=8> */
.L_x_13419:
        /* <DEDUP_REMOVED lines=11> */
.L_x_13431:
        /* <DEDUP_REMOVED lines=21> */
.L_x_13434:
[----:B------:R-:W-:-:S04]  /*32640*/  LOP3.LUT R0, R7, 0x80000000, RZ, 0xc0, !PT ;  /* 0x8000000007007812 */ /* 0x000fc800078ec0ff */
[----:B------:R-:W-:-:S04]  /*32650*/  SHF.R.U32.HI R5, RZ, 0x18, R0 ;  /* 0x00000018ff057819 */ /* 0x000fc80000011600 */
[----:B------:R-:W-:-:S04]  /*32660*/  LOP3.LUT R4, R4, R5, RZ, 0xfc, !PT ;  /* 0x0000000504047212 */ /* 0x000fc800078efcff */
[----:B------:R-:W-:-:S07]  /*32670*/  PRMT R0, R4, 0x7610, R0 ;  /* 0x0000761004007816 */ /* 0x000fce0000000000 */
.L_x_13433:
[----:B------:R-:W-:Y:S05]  /*32680*/  BSYNC B0 ;  /* 0x0000000000007941 */ /* 0x000fea0003800000 */
.L_x_13432:
[----:B------:R0:W-:Y:S01]  /*32690*/  STG.E.U8 desc[UR36][R2.64], R0 ;  /* 0x0000000002007986 */ /* 0x0001e2000c101124 */
[----:B------:R-:W-:Y:S05]  /*326a0*/  BRA `(.L_x_13412) ;  /* 0x0000000400307947 */ /* 0x000fea0003800000 */
.L_x_13430:
        /* <DEDUP_REMOVED lines=21> */
.L_x_13437:
[----:B------:R-:W-:-:S04]  /*32800*/  LOP3.LUT R0, R7, 0x80000000, RZ, 0xc0, !PT ;  /* 0x8000000007007812 */ /* 0x000fc800078ec0ff */
[----:B------:R-:W-:-:S04]  /*32810*/  SHF.R.U32.HI R5, RZ, 0x18, R0 ;  /* 0x00000018ff057819 */ /* 0x000fc80000011600 */
[----:B------:R-:W-:-:S04]  /*32820*/  LOP3.LUT R4, R4, R5, RZ, 0xfc, !PT ;  /* 0x0000000504047212 */ /* 0x000fc800078efcff */
[----:B------:R-:W-:-:S07]  /*32830*/  PRMT R0, R4, 0x7610, R0 ;  /* 0x0000761004007816 */ /* 0x000fce0000000000 */
.L_x_13436:
[----:B------:R-:W-:Y:S05]  /*32840*/  BSYNC B0 ;  /* 0x0000000000007941 */ /* 0x000fea0003800000 */
.L_x_13435:
[----:B------:R0:W-:Y:S01]  /*32850*/  STG.E.U8 desc[UR36][R2.64], R0 ;  /* 0x0000000002007986 */ /* 0x0001e2000c101124 */
[----:B------:R-:W-:Y:S05]  /*32860*/  BRA `(.L_x_13412) ;  /* 0x0000000000c07947 */ /* 0x000fea0003800000 */
.L_x_13429:
        /* <DEDUP_REMOVED lines=26> */
.L_x_13411:
        /* <DEDUP_REMOVED lines=16> */
.L_x_13440:
[----:B------:R-:W-:Y:S05]  /*32b10*/  BRA `(.L_x_13412) ;  /* 0x0000000000147947 */ /* 0x000fea0003800000 */
.L_x_13439:
[----:B------:R-:W0:Y:S02]  /*32b20*/  F2I.U64.F64.TRUNC R16, R16 ;  /* 0x0000001000107311 */ /* 0x000e24000030d800 */
[----:B0-----:R0:W-:Y:S01]  /*32b30*/  STG.E.64 desc[UR36][R2.64], R16 ;  /* 0x0000001002007986 */ /* 0x0011e2000c101b24 */
[----:B------:R-:W-:Y:S05]  /*32b40*/  BRA `(.L_x_13412) ;  /* 0x0000000000087947 */ /* 0x000fea0003800000 */
.L_x_13438:
[----:B------:R-:W0:Y:S02]  /*32b50*/  F2I.U32.F64.TRUNC R17, R16 ;  /* 0x0000001000117311 */ /* 0x000e24000030d000 */
[----:B0-----:R0:W-:Y:S02]  /*32b60*/  STG.E desc[UR36][R2.64], R17 ;  /* 0x0000001102007986 */ /* 0x0011e4000c101924 */
.L_x_13412:
[----:B------:R-:W-:-:S07]  /*32b70*/  VIADD R23, R23, 0x80 ;  /* 0x0000008017177836 */ /* 0x000fce0000000000 */
.L_x_13372:
[----:B------:R-:W-:Y:S05]  /*32b80*/  BSYNC B6 ;  /* 0x0000000000067941 */ /* 0x000fea0003800000 */
.L_x_13371:
[----:B------:R-:W-:-:S13]  /*32b90*/  ISETP.GE.AND P0, PT, R23, R52, PT ;  /* 0x000000341700720c */ /* 0x000fda0003f06270 */
[----:B------:R-:W-:Y:S05]  /*32ba0*/  @P0 EXIT ;  /* 0x000000000000094d */ /* 0x000fea0003800000 */
[----:B0--34-:R-:W0:Y:S01]  /*32bb0*/  S2R R0, SR_CTAID.X ;  /* 0x0000000000007919 */ /* 0x019e220000002500 */
[----:B-12---:R-:W1:Y:S01]  /*32bc0*/  LDC.64 R2, c[0x0][0x218] ;  /* 0x00008600ff027b82 */ /* 0x006e620000000a00 */
[----:B------:R-:W-:Y:S01]  /*32bd0*/  ULDC UR4, c[0x0][0x238] ;  /* 0x00008e0000047ab9 */ /* 0x000fe20000000800 */
[----:B0-----:R-:W-:Y:S01]  /*32be0*/  IMAD R23, R0, 0x200, R23 ;  /* 0x0000020000177824 */ /* 0x001fe200078e0217 */
[----:B------:R-:W-:-:S03]  /*32bf0*/  PRMT R0, R22, 0x9910, RZ ;  /* 0x0000991016007816 */ /* 0x000fc600000000ff */
[----:B------:R-:W-:Y:S01]  /*32c00*/  IMAD R23, R23, UR4, RZ ;  /* 0x0000000417177c24 */ /* 0x000fe2000f8e02ff */
[----:B------:R-:W-:-:S04]  /*32c10*/  ISETP.GT.AND P1, PT, R0, 0x9, PT ;  /* 0x000000090000780c */ /* 0x000fc80003f24270 */
[----:B-1----:R-:W-:-:S05]  /*32c20*/  IADD3 R2, P0, R23, R2, RZ ;  /* 0x0000000217027210 */ /* 0x002fca0007f1e0ff */
[----:B------:R-:W-:-:S04]  /*32c30*/  IMAD.X R3, RZ, RZ, R3, P0 ;  /* 0x000000ffff037224 */ /* 0x000fc800000e0603 */
        /* <DEDUP_REMOVED lines=12> */
.L_x_13444:
[----:B------:R-:W0:Y:S02]  /*32d00*/  F2I.S64.F64.TRUNC R24, R24 ;  /* 0x0000001800187311 */ /* 0x000e24000030d900 */
[----:B0-----:R-:W-:-:S05]  /*32d10*/  IMAD.MOV.U32 R5, RZ, RZ, R24 ;  /* 0x000000ffff057224 */ /* 0x001fca00078e0018 */
[----:B------:R-:W-:Y:S01]  /*32d20*/  STG.E.U8 desc[UR36][R2.64], R5 ;  /* 0x0000000502007986 */ /* 0x000fe2000c101124 */
[----:B------:R-:W-:Y:S05]  /*32d30*/  EXIT ;  /* 0x000000000000794d */ /* 0x000fea0003800000 */
.L_x_13443:
        /* <DEDUP_REMOVED lines=9> */
.L_x_13447:
[----:B------:R-:W0:Y:S02]  /*32dd0*/  F2I.F64.TRUNC R25, R24 ;  /* 0x0000001800197311 */ /* 0x000e24000030d100 */
[----:B0-----:R-:W-:Y:S01]  /*32de0*/  STG.E desc[UR36][R2.64], R25 ;  /* 0x0000001902007986 */ /* 0x001fe2000c101924 */
[----:B------:R-:W-:Y:S05]  /*32df0*/  EXIT ;  /* 0x000000000000794d */ /* 0x000fea0003800000 */
.L_x_13446:
[----:B------:R-:W0:Y:S02]  /*32e00*/  F2I.F64.TRUNC R25, R24 ;  /* 0x0000001800197311 */ /* 0x000e24000030d100 */
[----:B0-----:R-:W-:Y:S01]  /*32e10*/  STG.E.U16 desc[UR36][R2.64], R25 ;  /* 0x0000001902007986 */ /* 0x001fe2000c101524 */
[----:B------:R-:W-:Y:S05]  /*32e20*/  EXIT ;  /* 0x000000000000794d */ /* 0x000fea0003800000 */
.L_x_13442:
        /* <DEDUP_REMOVED lines=13> */
.L_x_13449:
        /* <DEDUP_REMOVED lines=8> */
.L_x_13448:
        /* <DEDUP_REMOVED lines=16> */
.L_x_13451:
        /* <DEDUP_REMOVED lines=11> */
.L_x_13450:
[----:B------:R-:W-:Y:S01]  /*33130*/  STG.E.64 desc[UR36][R2.64], R24 ;  /* 0x0000001802007986 */ /* 0x000fe2000c101b24 */
[----:B------:R-:W-:Y:S05]  /*33140*/  EXIT ;  /* 0x000000000000794d */ /* 0x000fea0003800000 */
.L_x_13441:
        /* <DEDUP_REMOVED lines=13> */
.L_x_13454:
[----:B------:R-:W-:Y:S01]  /*33220*/  STG.E.128 desc[UR36][R2.64], R24 ;  /* 0x0000001802007986 */ /* 0x000fe2000c101d24 */
[----:B------:R-:W-:Y:S05]  /*33230*/  EXIT ;  /* 0x000000000000794d */ /* 0x000fea0003800000 */
.L_x_13453:
        /* <DEDUP_REMOVED lines=25> */
.L_x_13458:
[----:B------:R-:W-:Y:S05]  /*333d0*/  BSYNC B0 ;  /* 0x0000000000007941 */ /* 0x000fea0003800000 */
.L_x_13457:
[----:B------:R-:W-:-:S05]  /*333e0*/  LOP3.LUT R5, R0, R5, RZ, 0xfc, !PT ;  /* 0x0000000500057212 */ /* 0x000fca00078efcff */
[----:B------:R-:W-:Y:S01]  /*333f0*/  STG.E.U8 desc[UR36][R2.64], R5 ;  /* 0x0000000502007986 */ /* 0x000fe2000c101124 */
[----:B------:R-:W-:Y:S05]  /*33400*/  EXIT ;  /* 0x000000000000794d */ /* 0x000fea0003800000 */
.L_x_13456:
        /* <DEDUP_REMOVED lines=17> */
.L_x_13460:
[----:B------:R-:W-:Y:S01]  /*33520*/  IMAD.MOV.U32 R0, RZ, RZ, 0x7f ;  /* 0x0000007fff007424 */ /* 0x000fe200078e00ff */
[----:B------:R-:W-:-:S04]  /*33530*/  ISETP.GT.U32.AND P0, PT, R4, 0x7f800000, PT ;  /* 0x7f8000000400780c */ /* 0x000fc80003f04070 */
[----:B------:R-:W-:-:S09]  /*33540*/  SEL R0, R0, 0x7c, P0 ;  /* 0x0000007c00007807 */ /* 0x000fd20000000000 */
.L_x_13461:
[----:B------:R-:W-:Y:S05]  /*33550*/  BSYNC B0 ;  /* 0x0000000000007941 */ /* 0x000fea0003800000 */
.L_x_13459:
[----:B------:R-:W-:-:S04]  /*33560*/  LOP3.LUT R4, R5, 0x80000000, RZ, 0xc0, !PT ;  /* 0x8000000005047812 */ /* 0x000fc800078ec0ff */
[----:B------:R-:W-:-:S04]  /*33570*/  SHF.R.U32.HI R5, RZ, 0x18, R4 ;  /* 0x00000018ff057819 */ /* 0x000fc80000011604 */
[----:B------:R-:W-:-:S05]  /*33580*/  LOP3.LUT R5, R0, R5, RZ, 0xfc, !PT ;  /* 0x0000000500057212 */ /* 0x000fca00078efcff */
[----:B------:R-:W-:Y:S01]  /*33590*/  STG.E.U8 desc[UR36][R2.64], R5 ;  /* 0x0000000502007986 */ /* 0x000fe2000c101124 */
[----:B------:R-:W-:Y:S05]  /*335a0*/  EXIT ;  /* 0x000000000000794d */ /* 0x000fea0003800000 */
.L_x_13455:
        /* <DEDUP_REMOVED lines=8> */
.L_x_13452:
        /* <DEDUP_REMOVED lines=11> */
.L_x_13464:
        /* <DEDUP_REMOVED lines=21> */
.L_x_13467:
[----:B------:R-:W-:-:S04]  /*33830*/  LOP3.LUT R0, R7, 0x80000000, RZ, 0xc0, !PT ;  /* 0x8000000007007812 */ /* 0x000fc800078ec0ff */
[----:B------:R-:W-:-:S04]  /*33840*/  SHF.R.U32.HI R5, RZ, 0x18, R0 ;  /* 0x00000018ff057819 */ /* 0x000fc80000011600 */
[----:B------:R-:W-:-:S04]  /*33850*/  LOP3.LUT R4, R4, R5, RZ, 0xfc, !PT ;  /* 0x0000000504047212 */ /* 0x000fc800078efcff */
[----:B------:R-:W-:-:S07]  /*33860*/  PRMT R0, R4, 0x7610, R0 ;  /* 0x0000761004007816 */ /* 0x000fce0000000000 */
.L_x_13466:
[----:B------:R-:W-:Y:S05]  /*33870*/  BSYNC B0 ;  /* 0x0000000000007941 */ /* 0x000fea0003800000 */
.L_x_13465:
[----:B------:R-:W-:Y:S01]  /*33880*/  STG.E.U8 desc[UR36][R2.64], R0 ;  /* 0x0000000002007986 */ /* 0x000fe2000c101124 */
[----:B------:R-:W-:Y:S05]  /*33890*/  EXIT ;  /* 0x000000000000794d */ /* 0x000fea0003800000 */
.L_x_13463:
        /* <DEDUP_REMOVED lines=21> */
.L_x_13470:
[----:B------:R-:W-:-:S04]  /*339f0*/  LOP3.LUT R0, R7, 0x80000000, RZ, 0xc0, !PT ;  /* 0x8000000007007812 */ /* 0x000fc800078ec0ff */
[----:B------:R-:W-:-:S04]  /*33a00*/  SHF.R.U32.HI R5, RZ, 0x18, R0 ;  /* 0x00000018ff057819 */ /* 0x000fc80000011600 */
[----:B------:R-:W-:-:S04]  /*33a10*/  LOP3.LUT R4, R4, R5, RZ, 0xfc, !PT ;  /* 0x0000000504047212 */ /* 0x000fc800078efcff */
[----:B------:R-:W-:-:S07]  /*33a20*/  PRMT R0, R4, 0x7610, R0 ;  /* 0x0000761004007816 */ /* 0x000fce0000000000 */
.L_x_13469:
[----:B------:R-:W-:Y:S05]  /*33a30*/  BSYNC B0 ;  /* 0x0000000000007941 */ /* 0x000fea0003800000 */
.L_x_13468:
[----:B------:R-:W-:Y:S01]  /*33a40*/  STG.E.U8 desc[UR36][R2.64], R0 ;  /* 0x0000000002007986 */ /* 0x000fe2000c101124 */
[----:B------:R-:W-:Y:S05]  /*33a50*/  EXIT ;  /* 0x000000000000794d */ /* 0x000fea0003800000 */
.L_x_13462:
        /* <DEDUP_REMOVED lines=26> */
.L_x_13445:
        /* <DEDUP_REMOVED lines=16> */
.L_x_13473:
[----:B------:R-:W-:Y:S05]  /*33d00*/  EXIT ;  /* 0x000000000000794d */ /* 0x000fea0003800000 */
.L_x_13472:
[----:B------:R-:W0:Y:S02]  /*33d10*/  F2I.U64.F64.TRUNC R24, R24 ;  /* 0x0000001800187311 */ /* 0x000e24000030d800 */
[----:B0-----:R-:W-:Y:S01]  /*33d20*/  STG.E.64 desc[UR36][R2.64], R24 ;  /* 0x0000001802007986 */ /* 0x001fe2000c101b24 */
[----:B------:R-:W-:Y:S05]  /*33d30*/  EXIT ;  /* 0x000000000000794d */ /* 0x000fea0003800000 */
.L_x_13471:
[----:B------:R-:W0:Y:S02]  /*33d40*/  F2I.U32.F64.TRUNC R25, R24 ;  /* 0x0000001800197311 */ /* 0x000e24000030d000 */
[----:B0-----:R-:W-:Y:S01]  /*33d50*/  STG.E desc[UR36][R2.64], R25 ;  /* 0x0000001902007986 */ /* 0x001fe2000c101924 */
[----:B------:R-:W-:Y:S05]  /*33d60*/  EXIT ;  /* 0x000000000000794d */ /* 0x000fea0003800000 */
        .weak           $__internal_16_$__cuda_sm20_div_rn_f64_full
        .type           $__internal_16_$__cuda_sm20_div_rn_f64_full,@function
        .size           $__internal_16_$__cuda_sm20_div_rn_f64_full,($__internal_17_$__cuda_sm20_dsqrt_rn_f64_mediumpath_v1 - $__internal_16_$__cuda_sm20_div_rn_f64_full)
$__internal_16_$__cuda_sm20_div_rn_f64_full:
[----:B------:R-:W-:Y:S01]  /*33d70*/  FSETP.GEU.AND P0, PT, |R11|, 1.469367938527859385e-39, PT ;  /* 0x001000000b00780b */ /* 0x000fe20003f0e200 */
[----:B------:R-:W-:Y:S01]  /*33d80*/  IMAD.MOV.U32 R53, RZ, RZ, 0x1ca00000 ;  /* 0x1ca00000ff357424 */ /* 0x000fe200078e00ff */
[C---:B------:R-:W-:Y:S01]  /*33d90*/  FSETP.GEU.AND P1, PT, |R3|.reuse, 1.469367938527859385e-39, PT ;  /* 0x001000000300780b */ /* 0x040fe20003f2e200 */
[----:B------:R-:W-:Y:S01]  /*33da0*/  BSSY B0, `(.L_x_13474) ;  /* 0x000005a000007945 */ /* 0x000fe20003800000 */
[----:B------:R-:W-:Y:S02]  /*33db0*/  LOP3.LUT R8, R3, 0x800fffff, RZ, 0xc0, !PT ;  /* 0x800fffff03087812 */ /* 0x000fe400078ec0ff */
[----:B------:R-:W-:Y:S02]  /*33dc0*/  LOP3.LUT R47, R11, 0x7ff00000, RZ, 0xc0, !PT ;  /* 0x7ff000000b2f7812 */ /* 0x000fe400078ec0ff */
[----:B------:R-:W-:Y:S01]  /*33dd0*/  LOP3.LUT R9, R8, 0x3ff00000, RZ, 0xfc, !PT ;  /* 0x3ff0000008097812 */ /* 0x000fe200078efcff */
[----:B------:R-:W-:Y:S01]  /*33de0*/  IMAD.MOV.U32 R8, RZ, RZ, R2 ;  /* 0x000000ffff087224 */ /* 0x000fe200078e0002 */
[----:B------:R-:W-:-:S03]  /*33df0*/  LOP3.LUT R46, R3, 0x7ff00000, RZ, 0xc0, !PT ;  /* 0x7ff00000032e7812 */ /* 0x000fc600078ec0ff */
[----:B------:R-:W-:Y:S01]  /*33e00*/  @!P0 LOP3.LUT R32, R3, 0x7ff00000, RZ, 0xc0, !PT ;  /* 0x7ff0000003208812 */ /* 0x000fe200078ec0ff */
[----:B------:R-:W-:Y:S01]  /*33e10*/  @!P0 IMAD.MOV.U32 R36, RZ, RZ, RZ ;  /* 0x000000ffff248224 */ /* 0x000fe200078e00ff */
[----:B------:R-:W-:Y:S01]  /*33e20*/  @!P1 DMUL R8, R2, 8.98846567431157953865e+307 ;  /* 0x7fe0000002089828 */ /* 0x000fe20000000000 */
[C---:B------:R-:W-:Y:S02]  /*33e30*/  ISETP.GE.U32.AND P3, PT, R47.reuse, R46, PT ;  /* 0x0000002e2f00720c */ /* 0x040fe40003f66070 */
[----:B------:R-:W-:Y:S02]  /*33e40*/  @!P0 ISETP.GE.U32.AND P2, PT, R47, R32, PT ;  /* 0x000000202f00820c */ /* 0x000fe40003f46070 */
[C---:B------:R-:W-:Y:S01]  /*33e50*/  SEL R34, R53.reuse, 0x63400000, !P3 ;  /* 0x6340000035227807 */ /* 0x040fe20005800000 */
[----:B------:R-:W0:Y:S01]  /*33e60*/  MUFU.RCP64H R33, R9 ;  /* 0x0000000900217308 */ /* 0x000e220000001800 */
[----:B------:R-:W-:Y:S02]  /*33e70*/  @!P0 SEL R32, R53, 0x63400000, !P2 ;  /* 0x6340000035208807 */ /* 0x000fe40005000000 */
[--C-:B------:R-:W-:Y:S01]  /*33e80*/  LOP3.LUT R35, R34, 0x800fffff, R11.reuse, 0xf8, !PT ;  /* 0x800fffff22237812 */ /* 0x100fe200078ef80b */
[----:B------:R-:W-:Y:S01]  /*33e90*/  IMAD.MOV.U32 R34, RZ, RZ, R10 ;  /* 0x000000ffff227224 */ /* 0x000fe200078e000a */
[----:B------:R-:W-:-:S04]  /*33ea0*/  @!P0 LOP3.LUT R32, R32, 0x80000000, R11, 0xf8, !PT ;  /* 0x8000000020208812 */ /* 0x000fc800078ef80b */
[----:B------:R-:W-:Y:S01]  /*33eb0*/  @!P0 LOP3.LUT R37, R32, 0x100000, RZ, 0xfc, !PT ;  /* 0x0010000020258812 */ /* 0x000fe200078efcff */
[----:B------:R-:W-:-:S05]  /*33ec0*/  IMAD.MOV.U32 R32, RZ, RZ, 0x1 ;  /* 0x00000001ff207424 */ /* 0x000fca00078e00ff */
[----:B------:R-:W-:Y:S02]  /*33ed0*/  @!P0 DFMA R34, R34, 2, -R36 ;  /* 0x400000002222882b */ /* 0x000fe40000000824 */
[----:B0-----:R-:W-:-:S08]  /*33ee0*/  DFMA R36, R32, -R8, 1 ;  /* 0x3ff000002024742b */ /* 0x001fd00000000808 */
[----:B------:R-:W-:-:S08]  /*33ef0*/  DFMA R36, R36, R36, R36 ;  /* 0x000000242424722b */ /* 0x000fd00000000024 */
[----:B------:R-:W-:-:S08]  /*33f00*/  DFMA R32, R32, R36, R32 ;  /* 0x000000242020722b */ /* 0x000fd00000000020 */
[----:B------:R-:W-:-:S08]  /*33f10*/  DFMA R36, R32, -R8, 1 ;  /* 0x3ff000002024742b */ /* 0x000fd00000000808 */
[----:B------:R-:W-:-:S08]  /*33f20*/  DFMA R36, R32, R36, R32 ;  /* 0x000000242024722b */ /* 0x000fd00000000020 */
[----:B------:R-:W-:-:S08]  /*33f30*/  DMUL R32, R36, R34 ;  /* 0x0000002224207228 */ /* 0x000fd00000000000 */
[----:B------:R-:W-:-:S08]  /*33f40*/  DFMA R38, R32, -R8, R34 ;  /* 0x800000082026722b */ /* 0x000fd00000000022 */
[----:B------:R-:W-:Y:S01]  /*33f50*/  DFMA R36, R36, R38, R32 ;  /* 0x000000262424722b */ /* 0x000fe20000000020 */
[----:B------:R-:W-:Y:S01]  /*33f60*/  IMAD.MOV.U32 R38, RZ, RZ, R47 ;  /* 0x000000ffff267224 */ /* 0x000fe200078e002f */
[----:B------:R-:W-:Y:S02]  /*33f70*/  @!P0 LOP3.LUT R38, R35, 0x7ff00000, RZ, 0xc0, !PT ;  /* 0x7ff0000023268812 */ /* 0x000fe400078ec0ff */
[----:B------:R-:W-:Y:S02]  /*33f80*/  MOV R39, R46 ;  /* 0x0000002e00277202 */ /* 0x000fe40000000f00 */
[----:B------:R-:W-:Y:S01]  /*33f90*/  @!P1 LOP3.LUT R39, R9, 0x7ff00000, RZ, 0xc0, !PT ;  /* 0x7ff0000009279812 */ /* 0x000fe200078ec0ff */
[----:B------:R-:W-:-:S05]  /*33fa0*/  VIADD R32, R38, 0xffffffff ;  /* 0xffffffff26207836 */ /* 0x000fca0000000000 */
[----:B------:R-:W-:Y:S01]  /*33fb0*/  ISETP.GT.U32.AND P0, PT, R32, 0x7feffffe, PT ;  /* 0x7feffffe2000780c */ /* 0x000fe20003f04070 */
[----:B------:R-:W-:-:S05]  /*33fc0*/  VIADD R32, R39, 0xffffffff ;  /* 0xffffffff27207836 */ /* 0x000fca0000000000 */
[----:B------:R-:W-:-:S13]  /*33fd0*/  ISETP.GT.U32.OR P0, PT, R32, 0x7feffffe, P0 ;  /* 0x7feffffe2000780c */ /* 0x000fda0000704470 */
[----:B------:R-:W-:Y:S05]  /*33fe0*/  @P0 BRA `(.L_x_13475) ;  /* 0x0000000000740947 */ /* 0x000fea0003800000 */
[----:B------:R-:W-:-:S04]  /*33ff0*/  LOP3.LUT R10, R3, 0x7ff00000, RZ, 0xc0, !PT ;  /* 0x7ff00000030a7812 */ /* 0x000fc800078ec0ff */
[CC--:B------:R-:W-:Y:S02]  /*34000*/  ISETP.GE.U32.AND P0, PT, R47.reuse, R10.reuse, PT ;  /* 0x0000000a2f00720c */ /* 0x0c0fe40003f06070 */
[----:B------:R-:W-:Y:S02]  /*34010*/  VIADDMNMX R10, R47, -R10, 0xb9600000, !PT ;  /* 0xb96000002f0a7446 */ /* 0x000fe4000780090a */
[----:B------:R-:W-:Y:S02]  /*34020*/  SEL R38, R53, 0x63400000, !P0 ;  /* 0x6340000035267807 */ /* 0x000fe40004000000 */
[----:B------:R-:W-:-:S05]  /*34030*/  VIMNMX R10, R10, 0x46a00000, PT ;  /* 0x46a000000a0a7848 */ /* 0x000fca0003fe0100 */
[----:B------:R-:W-:Y:S02]  /*34040*/  IMAD.IADD R38, R10, 0x1, -R38 ;  /* 0x000000010a267824 */ /* 0x000fe400078e0a26 */
[----:B------:R-:W-:Y:S02]  /*34050*/  IMAD.MOV.U32 R10, RZ, RZ, RZ ;  /* 0x000000ffff0a7224 */ /* 0x000fe400078e00ff */
[----:B------:R-:W-:-:S06]  /*34060*/  VIADD R11, R38, 0x7fe00000 ;  /* 0x7fe00000260b7836 */ /* 0x000fcc0000000000 */
[----:B------:R-:W-:-:S10]  /*34070*/  DMUL R32, R36, R10 ;  /* 0x0000000a24207228 */ /* 0x000fd40000000000 */
[----:B------:R-:W-:-:S13]  /*34080*/  FSETP.GTU.AND P0, PT, |R33|, 1.469367938527859385e-39, PT ;  /* 0x001000002100780b */ /* 0x000fda0003f0c200 */
[----:B------:R-:W-:Y:S05]  /*34090*/  @P0 BRA `(.L_x_13476) ;  /* 0x0000000000a80947 */ /* 0x000fea0003800000 */
[----:B------:R-:W-:Y:S01]  /*340a0*/  DFMA R8, R36, -R8, R34 ;  /* 0x800000082408722b */ /* 0x000fe20000000022 */
[----:B------:R-:W-:-:S09]  /*340b0*/  IMAD.MOV.U32 R2, RZ, RZ, RZ ;  /* 0x000000ffff027224 */ /* 0x000fd200078e00ff */
[C---:B------:R-:W-:Y:S02]  /*340c0*/  FSETP.NEU.AND P0, PT, R9.reuse, RZ, PT ;  /* 0x000000ff0900720b */ /* 0x040fe40003f0d000 */
[----:B------:R-:W-:-:S04]  /*340d0*/  LOP3.LUT R10, R9, 0x80000000, R3, 0x48, !PT ;  /* 0x80000000090a7812 */ /* 0x000fc800078e4803 */
[----:B------:R-:W-:-:S07]  /*340e0*/  LOP3.LUT R3, R10, R11, RZ, 0xfc, !PT ;  /* 0x0000000b0a037212 */ /* 0x000fce00078efcff */
[----:B------:R-:W-:Y:S05]  /*340f0*/  @!P0 BRA `(.L_x_13476) ;  /* 0x0000000000908947 */ /* 0x000fea0003800000 */
[----:B------:R-:W-:Y:S01]  /*34100*/  IMAD.MOV R9, RZ, RZ, -R38 ;  /* 0x000000ffff097224 */ /* 0x000fe200078e0a26 */
[----:B------:R-:W-:Y:S01]  /*34110*/  DMUL.RP R2, R36, R2 ;  /* 0x0000000224027228 */ /* 0x000fe20000008000 */
[----:B------:R-:W-:Y:S01]  /*34120*/  IMAD.MOV.U32 R8, RZ, RZ, RZ ;  /* 0x000000ffff087224 */ /* 0x000fe200078e00ff */
[----:B------:R-:W-:-:S05]  /*34130*/  IADD3 R38, -R38, -0x43300000, RZ ;  /* 0xbcd0000026267810 */ /* 0x000fca0007ffe1ff */
[----:B------:R-:W-:-:S03]  /*34140*/  DFMA R8, R32, -R8, R36 ;  /* 0x800000082008722b */ /* 0x000fc60000000024 */
[----:B------:R-:W-:-:S07]  /*34150*/  LOP3.LUT R10, R3, R10, RZ, 0x3c, !PT ;  /* 0x0000000a030a7212 */ /* 0x000fce00078e3cff */
[----:B------:R-:W-:-:S04]  /*34160*/  FSETP.NEU.AND P0, PT, |R9|, R38, PT ;  /* 0x000000260900720b */ /* 0x000fc80003f0d200 */
[----:B------:R-:W-:Y:S02]  /*34170*/  FSEL R2, R2, R32, !P0 ;  /* 0x0000002002027208 */ /* 0x000fe40004000000 */
[----:B------:R-:W-:-:S05]  /*34180*/  FSEL R32, R10, R33, !P0 ;  /* 0x000000210a207208 */ /* 0x000fca0004000000 */
[----:B------:R-:W-:Y:S02]  /*34190*/  IMAD.MOV.U32 R33, RZ, RZ, R32 ;  /* 0x000000ffff217224 */ /* 0x000fe400078e0020 */
[----:B------:R-:W-:Y:S01]  /*341a0*/  IMAD.MOV.U32 R32, RZ, RZ, R2 ;  /* 0x000000ffff207224 */ /* 0x000fe200078e0002 */
[----:B------:R-:W-:Y:S06]  /*341b0*/  BRA `(.L_x_13476) ;  /* 0x0000000000607947 */ /* 0x000fec0003800000 */
.L_x_13475:
        /* <DEDUP_REMOVED lines=12> */
[----:B------:R-:W-:Y:S02]  /*34280*/  @!P0 IMAD.MOV.U32 R32, RZ, RZ, RZ ;  /* 0x000000ffff208224 */ /* 0x000fe400078e00ff */
[----:B------:R-:W-:Y:S02]  /*34290*/  @!P0 IMAD.MOV.U32 R33, RZ, RZ, R2 ;  /* 0x000000ffff218224 */ /* 0x000fe400078e0002 */
[----:B------:R-:W-:Y:S02]  /*342a0*/  @P0 IMAD.MOV.U32 R32, RZ, RZ, RZ ;  /* 0x000000ffff200224 */ /* 0x000fe400078e00ff */
[----:B------:R-:W-:Y:S01]  /*342b0*/  @P0 IMAD.MOV.U32 R33, RZ, RZ, R3 ;  /* 0x000000ffff210224 */ /* 0x000fe200078e0003 */
[----:B------:R-:W-:Y:S06]  /*342c0*/  BRA `(.L_x_13476) ;  /* 0x00000000001c7947 */ /* 0x000fec0003800000 */
.L_x_13478:
[----:B------:R-:W-:-:S05]  /*342d0*/  LOP3.LUT R32, R3, 0x80000, RZ, 0xfc, !PT ;  /* 0x0008000003207812 */ /* 0x000fca00078efcff */
[----:B------:R-:W-:Y:S02]  /*342e0*/  IMAD.MOV.U32 R33, RZ, RZ, R32 ;  /* 0x000000ffff217224 */ /* 0x000fe400078e0020 */
[----:B------:R-:W-:Y:S01]  /*342f0*/  IMAD.MOV.U32 R32, RZ, RZ, R2 ;  /* 0x000000ffff207224 */ /* 0x000fe200078e0002 */
[----:B------:R-:W-:Y:S06]  /*34300*/  BRA `(.L_x_13476) ;  /* 0x00000000000c7947 */ /* 0x000fec0003800000 */
.L_x_13477:
[----:B------:R-:W-:-:S05]  /*34310*/  LOP3.LUT R32, R11, 0x80000, RZ, 0xfc, !PT ;  /* 0x000800000b207812 */ /* 0x000fca00078efcff */
[----:B------:R-:W-:Y:S02]  /*34320*/  IMAD.MOV.U32 R33, RZ, RZ, R32 ;  /* 0x000000ffff217224 */ /* 0x000fe400078e0020 */
[----:B------:R-:W-:-:S07]  /*34330*/  IMAD.MOV.U32 R32, RZ, RZ, R10 ;  /* 0x000000ffff207224 */ /* 0x000fce00078e000a */
.L_x_13476:
[----:B------:R-:W-:Y:S05]  /*34340*/  BSYNC B0 ;  /* 0x0000000000007941 */ /* 0x000fea0003800000 */
.L_x_13474:
[----:B------:R-:W-:Y:S01]  /*34350*/  IMAD.MOV.U32 R8, RZ, RZ, R0 ;  /* 0x000000ffff087224 */ /* 0x000fe200078e0000 */
[----:B------:R-:W-:Y:S01]  /*34360*/  MOV R2, R32 ;  /* 0x0000002000027202 */ /* 0x000fe20000000f00 */
[----:B------:R-:W-:Y:S02]  /*34370*/  IMAD.MOV.U32 R9, RZ, RZ, 0x0 ;  /* 0x00000000ff097424 */ /* 0x000fe400078e00ff */
[----:B------:R-:W-:Y:S02]  /*34380*/  IMAD.MOV.U32 R3, RZ, RZ, R33 ;  /* 0x000000ffff037224 */ /* 0x000fe400078e0021 */
[----:B------:R-:W-:Y:S05]  /*34390*/  RET.REL.NODEC R8 `(_ZN2at6native27unrolled_elementwise_kernelIZZZNS0_16asin_kernel_cudaERNS_18TensorIteratorBaseEENKUlvE_clEvENKUlvE_clEvEUlN3c107complexIdEEE_St5arrayIPcLm2EELi4E23TrivialOffsetCalculatorILi1EjESE_NS0_6memory12LoadWithCastILi1EEENSF_13StoreWithCastILi1EEEEEviT_T0_T2_T3_T4_T5_) ;  /* 0xfffffcbc08187950 */ /* 0x000fea0003c3ffff */
        .weak           $__internal_17_$__cuda_sm20_dsqrt_rn_f64_mediumpath_v1
        .type           $__internal_17_$__cuda_sm20_dsqrt_rn_f64_mediumpath_v1,@function
        .size           $__internal_17_$__cuda_sm20_dsqrt_rn_f64_mediumpath_v1,(.L_x_20813 - $__internal_17_$__cuda_sm20_dsqrt_rn_f64_mediumpath_v1)
$__internal_17_$__cuda_sm20_dsqrt_rn_f64_mediumpath_v1:
[----:B------:R-:W-:Y:S01]  /*343a0*/  ISETP.GE.U32.AND P0, PT, R10, -0x3400000, PT ;  /* 0xfcc000000a00780c */ /* 0x000fe20003f06070 */
[----:B------:R-:W-:Y:S01]  /*343b0*/  BSSY B0, `(.L_x_13479) ;  /* 0x000002b000007945 */ /* 0x000fe20003800000 */
[-C--:B------:R-:W-:Y:S01]  /*343c0*/  LOP3.LUT R3, R3, R2.reuse, RZ, 0x3c, !PT ;  /* 0x0000000203037212 */ /* 0x080fe200078e3cff */
[----:B------:R-:W-:Y:S02]  /*343d0*/  IMAD.MOV.U32 R10, RZ, RZ, R34 ;  /* 0x000000ffff0a7224 */ /* 0x000fe400078e0022 */
[----:B------:R-:W-:Y:S01]  /*343e0*/  IMAD.MOV.U32 R34, RZ, RZ, R9 ;  /* 0x000000ffff227224 */ /* 0x000fe200078e0009 */
[C---:B------:R-:W-:Y:S01]  /*343f0*/  LOP3.LUT R2, R3.reuse, R2, RZ, 0x3c, !PT ;  /* 0x0000000203027212 */ /* 0x040fe200078e3cff */
[----:B------:R-:W-:Y:S02]  /*34400*/  IMAD.MOV.U32 R35, RZ, RZ, R8 ;  /* 0x000000ffff237224 */ /* 0x000fe400078e0008 */
[----:B------:R-:W-:Y:S01]  /*34410*/  IMAD.MOV.U32 R8, RZ, RZ, R32 ;  /* 0x000000ffff087224 */ /* 0x000fe200078e0020 */
[----:B------:R-:W-:Y:S01]  /*34420*/  LOP3.LUT R3, R3, R2, RZ, 0x3c, !PT ;  /* 0x0000000203037212 */ /* 0x000fe200078e3cff */
[----:B------:R-:W-:-:S02]  /*34430*/  IMAD.MOV.U32 R9, RZ, RZ, R0 ;  /* 0x000000ffff097224 */ /* 0x000fc400078e0000 */
        /* <DEDUP_REMOVED lines=9> */
.L_x_13480:
        /* <DEDUP_REMOVED lines=9> */
[----:B------:R-:W-:Y:S02]  /*34560*/  IMAD.MOV.U32 R2, RZ, RZ, RZ ;  /* 0x000000ffff027224 */ /* 0x000fe400078e00ff */
[----:B------:R-:W-:Y:S02]  /*34570*/  IMAD.MOV.U32 R34, RZ, RZ, 0x0 ;  /* 0x00000000ff227424 */ /* 0x000fe400078e00ff */
[----:B------:R-:W-:Y:S01]  /*34580*/  IMAD.MOV.U32 R35, RZ, RZ, 0x3fd80000 ;  /* 0x3fd80000ff237424 */ /* 0x000fe200078e00ff */
        /* <DEDUP_REMOVED lines=12> */
.L_x_13482:
[----:B------:R-:W-:-:S11]  /*34650*/  DADD R2, R10, R10 ;  /* 0x000000000a027229 */ /* 0x000fd6000000000a */
.L_x_13481:
[----:B------:R-:W-:Y:S05]  /*34660*/  BSYNC B0 ;  /* 0x0000000000007941 */ /* 0x000fea0003800000 */
.L_x_13479:
[----:B------:R-:W-:Y:S02]  /*34670*/  IMAD.MOV.U32 R8, RZ, RZ, R33 ;  /* 0x000000ffff087224 */ /* 0x000fe400078e0021 */
[----:B------:R-:W-:Y:S02]  /*34680*/  IMAD.MOV.U32 R9, RZ, RZ, 0x0 ;  /* 0x00000000ff097424 */ /* 0x000fe400078e00ff */
[----:B------:R-:W-:Y:S02]  /*34690*/  IMAD.MOV.U32 R0, RZ, RZ, R2 ;  /* 0x000000ffff007224 */ /* 0x000fe400078e0002 */
[----:B------:R-:W-:Y:S05]  /*346a0*/  RET.REL.NODEC R8 `(_ZN2at6native27unrolled_elementwise_kernelIZZZNS0_16asin_kernel_cudaERNS_18TensorIteratorBaseEENKUlvE_clEvENKUlvE_clEvEUlN3c107complexIdEEE_St5arrayIPcLm2EELi4E23TrivialOffsetCalculatorILi1EjESE_NS0_6memory12LoadWithCastILi1EEENSF_13StoreWithCastILi1EEEEEviT_T0_T2_T3_T4_T5_) ;  /* 0xfffffcb808547950 */ /* 0x000fea0003c3ffff */
.L_x_13483:
        /* <DEDUP_REMOVED lines=13> */
.L_x_20813:


//--------------------- .text._ZN2at6native18elementwise_kernelILi128ELi2EZNS0_22gpu_kernel_impl_nocastIZZZNS0_16asin_kernel_cudaERNS_18TensorIteratorBaseEENKUlvE_clEvENKUlvE_clEvEUlN3c107complexIdEEE_EEvS4_RKT_EUliE_EEviT1_ --------------------------
	.section	.text._ZN2at6native18elementwise_kernelILi128ELi2EZNS0_22gpu_kernel_impl_nocastIZZZNS0_16asin_kernel_cudaERNS_18TensorIteratorBaseEENKUlvE_clEvENKUlvE_clEvEUlN3c107complexIdEEE_EEvS4_RKT_EUliE_EEviT1_,"ax",@progbits
	.align	128
        .global         _ZN2at6native18elementwise_kernelILi128ELi2EZNS0_22gpu_kernel_impl_nocastIZZZNS0_16asin_kernel_cudaERNS_18TensorIteratorBaseEENKUlvE_clEvENKUlvE_clEvEUlN3c107complexIdEEE_EEvS4_RKT_EUliE_EEviT1_
        .type           _ZN2at6native18elementwise_kernelILi128ELi2EZNS0_22gpu_kernel_impl_nocastIZZZNS0_16asin_kernel_cudaERNS_18TensorIteratorBaseEENKUlvE_clEvENKUlvE_clEvEUlN3c107complexIdEEE_EEvS4_RKT_EUliE_EEviT1_,@function
        .size           _ZN2at6native18elementwise_kernelILi128ELi2EZNS0_22gpu_kernel_impl_nocastIZZZNS0_16asin_kernel_cudaERNS_18TensorIteratorBaseEENKUlvE_clEvENKUlvE_clEvEUlN3c107complexIdEEE_EEvS4_RKT_EUliE_EEviT1_,(.L_x_20815 - _ZN2at6native18elementwise_kernelILi128ELi2EZNS0_22gpu_kernel_impl_nocastIZZZNS0_16asin_kernel_cudaERNS_18TensorIteratorBaseEENKUlvE_clEvENKUlvE_clEvEUlN3c107complexIdEEE_EEvS4_RKT_EUliE_EEviT1_)
        .other          _ZN2at6native18elementwise_kernelILi128ELi2EZNS0_22gpu_kernel_impl_nocastIZZZNS0_16asin_kernel_cudaERNS_18TensorIteratorBaseEENKUlvE_clEvENKUlvE_clEvEUlN3c107complexIdEEE_EEvS4_RKT_EUliE_EEviT1_,@"STO_CUDA_ENTRY STV_DEFAULT"
_ZN2at6native18elementwise_kernelILi128ELi2EZNS0_22gpu_kernel_impl_nocastIZZZNS0_16asin_kernel_cudaERNS_18TensorIteratorBaseEENKUlvE_clEvENKUlvE_clEvEUlN3c107complexIdEEE_EEvS4_RKT_EUliE_EEviT1_:
.text._ZN2at6native18elementwise_kernelILi128ELi2EZNS0_22gpu_kernel_impl_nocastIZZZNS0_16asin_kernel_cudaERNS_18TensorIteratorBaseEENKUlvE_clEvENKUlvE_clEvEUlN3c107complexIdEEE_EEvS4_RKT_EUliE_EEviT1_:
[----:B------:R-:W-:Y:S01]  /*0000*/  LDC R1, c[0x0][0x28] ;  /* 0x00000a00ff017b82 */ /* 0x000fe20000000800 */
[----:B------:R-:W0:Y:S01]  /*0010*/  S2R R5, SR_CTAID.X ;  /* 0x0000000000057919 */ /* 0x000e220000002500 */
[----:B------:R-:W-:Y:S01]  /*0020*/  ULDC UR4, c[0x0][0x210] ;  /* 0x0000840000047ab9 */ /* 0x000fe20000000800 */
[----:B------:R-:W-:Y:S01]  /*0030*/  ULDC.64 UR8, c[0x0][0x208] ;  /* 0x0000820000087ab9 */ /* 0x000fe20000000a00 */
[----:B------:R-:W-:Y:S01]  /*0040*/  BSSY B2, `(.L_x_13484) ;  /* 0x0000bca000027945 */ /* 0x000fe20003800000 */
[----:B------:R-:W0:Y:S02]  /*0050*/  S2R R0, SR_TID.X ;  /* 0x0000000000007919 */ /* 0x000e240000002100 */
[----:B0-----:R-:W-:-:S05]  /*0060*/  IMAD R5, R5, 0x100, R0 ;  /* 0x0000010005057824 */ /* 0x001fca00078e0200 */
[----:B------:R-:W-:-:S13]  /*0070*/  ISETP.GE.AND P0, PT, R5, UR4, PT ;  /* 0x0000000405007c0c */ /* 0x000fda000bf06270 */
[----:B------:R-:W-:Y:S05]  /*0080*/  @P0 BRA `(.L_x_13485) ;  /* 0x000000bc00140947 */ /* 0x000fea0003800000 */
        /* <DEDUP_REMOVED lines=289> */
[----:B------:R-:W-:Y:S01]  /*12a0*/  @P0 IMAD.MOV.U32 R4, RZ, RZ, RZ ;  /* 0x000000ffff040224 */ /* 0x000fe200078e00ff */
[----:B------:R-:W-:-:S03]  /*12b0*/  ULDC.64 UR4, c[0x0][0x400] ;  /* 0x0001000000047ab9 */ /* 0x000fc60000000a00 */
[----:B------:R-:W1:Y:S01]  /*12c0*/  @P0 LDC R11, c[0x0][0x33c] ;  /* 0x0000cf00ff0b0b82 */ /* 0x000e620000000800 */
[----:B------:R-:W-:-:S07]  /*12d0*/  IMAD.MOV R7, RZ, RZ, -R5 ;  /* 0x000000ffff077224 */ /* 0x000fce00078e0a05 */
[----:B------:R-:W2:Y:S01]  /*12e0*/  @P0 LDC.64 R12, c[0x0][0x408] ;  /* 0x00010200ff0c0b82 */ /* 0x000ea20000000a00 */
[----:B0-----:R-:W-:-:S05]  /*12f0*/  @P0 IMAD.HI.U32 R2, R5, R8, R4 ;  /* 0x0000000805020227 */ /* 0x001fca00078e0004 */
[----:B------:R-:W-:Y:S01]  /*1300*/  @P0 SHF.R.U32.HI R4, RZ, R9, R2 ;  /* 0x00000009ff040219 */ /* 0x000fe20000011602 */
[----:B------:R-:W-:-:S04]  /*1310*/  IMAD R2, R7, UR6, R3 ;  /* 0x0000000607027c24 */ /* 0x000fc8000f8e0203 */
[----:B------:R-:W-:Y:S02]  /*1320*/  @P0 IMAD.MOV R4, RZ, RZ, -R4 ;  /* 0x000000ffff040224 */ /* 0x000fe400078e0a04 */
[----:B------:R-:W-:Y:S02]  /*1330*/  IMAD R29, R2, UR4, R29 ;  /* 0x00000004021d7c24 */ /* 0x000fe4000f8e021d */
[----:B-1----:R-:W-:Y:S02]  /*1340*/  @P0 IMAD R4, R4, R11, R5 ;  /* 0x0000000b04040224 */ /* 0x002fe400078e0205 */
[----:B------:R-:W-:Y:S02]  /*1350*/  IMAD R0, R2, UR5, R0 ;  /* 0x0000000502007c24 */ /* 0x000fe4000f8e0200 */
[C---:B--2---:R-:W-:Y:S02]  /*1360*/  @P0 IMAD R29, R4.reuse, R12, R29 ;  /* 0x0000000c041d0224 */ /* 0x044fe400078e021d */
[----:B------:R-:W-:-:S07]  /*1370*/  @P0 IMAD R0, R4, R13, R0 ;  /* 0x0000000d04000224 */ /* 0x000fce00078e0200 */
.L_x_13486:
[----:B------:R-:W-:Y:S02]  /*1380*/  ULDC.64 UR4, c[0x0][0x418] ;  /* 0x0001060000047ab9 */ /* 0x000fe40000000a00 */
[----:B------:R-:W-:-:S05]  /*1390*/  IADD3 R2, P0, R0, UR4, RZ ;  /* 0x0000000400027c10 */ /* 0x000fca000ff1e0ff */
[----:B------:R-:W-:-:S05]  /*13a0*/  IMAD.X R3, RZ, RZ, UR5, P0 ;  /* 0x00000005ff037e24 */ /* 0x000fca00080e06ff */
[----:B------:R-:W2:Y:S01]  /*13b0*/  LDG.E.128 R8, desc[UR8][R2.64] ;  /* 0x0000000802087981 */ /* 0x000ea2000c1e1d00 */
[----:B------:R-:W-:Y:S01]  /*13c0*/  BSSY B1, `(.L_x_13487) ;  /* 0x0000a89000017945 */ /* 0x000fe20003800000 */
[----:B--2---:R-:W-:Y:S02]  /*13d0*/  DSETP.GTU.AND P0, PT, |R8|, +INF , PT ;  /* 0x7ff000000800742a */ /* 0x004fe40003f0c200 */
[----:B------:R-:W-:Y:S02]  /*13e0*/  DADD R32, -RZ, |R8| ;  /* 0x00000000ff207229 */ /* 0x000fe40000000508 */
[----:B------:R-:W-:Y:S02]  /*13f0*/  DADD R34, -RZ, |R10| ;  /* 0x00000000ff227229 */ /* 0x000fe4000000050a */
[----:B------:R-:W-:-:S14]  /*1400*/  DSETP.GTU.OR P0, PT, |R10|, +INF , P0 ;  /* 0x7ff000000a00742a */ /* 0x000fdc000070c600 */
        /* <DEDUP_REMOVED lines=15> */
[----:B------:R-:W-:Y:S01]  /*1500*/  IMAD.MOV.U32 R16, RZ, RZ, RZ ;  /* 0x000000ffff107224 */ /* 0x000fe200078e00ff */
[----:B------:R-:W-:Y:S01]  /*1510*/  DADD R14, -RZ, |R34| ;  /* 0x00000000ff0e7229 */ /* 0x000fe20000000522 */
[----:B------:R-:W-:Y:S01]  /*1520*/  UMOV UR4, 0xffffffff ;  /* 0xffffffff00047882 */ /* 0x000fe20000000000 */
[----:B------:R-:W-:Y:S01]  /*1530*/  UMOV UR5, 0x7fefffff ;  /* 0x7fefffff00057882 */ /* 0x000fe20000000000 */
[----:B------:R-:W-:Y:S01]  /*1540*/  UMOV UR7, UR4 ;  /* 0x0000000400077c82 */ /* 0x000fe20008000000 */
[----:B------:R-:W-:Y:S01]  /*1550*/  DADD R6, -RZ, |R24| ;  /* 0x00000000ff067229 */ /* 0x000fe20000000518 */
[----:B------:R-:W-:Y:S01]  /*1560*/  UMOV UR6, UR5 ;  /* 0x0000000500067c82 */ /* 0x000fe20008000000 */
[----:B------:R-:W-:Y:S01]  /*1570*/  DADD R2, -RZ, |R22| ;  /* 0x00000000ff027229 */ /* 0x000fe20000000516 */
[----:B------:R-:W-:Y:S07]  /*1580*/  BSSY B3, `(.L_x_13491) ;  /* 0x00002a0000037945 */ /* 0x000fee0003800000 */
[----:B------:R-:W-:-:S02]  /*1590*/  ISETP.GT.U32.AND P1, PT, R6, R14, PT ;  /* 0x0000000e0600720c */ /* 0x000fc40003f24070 */
[-C--:B------:R-:W-:Y:S02]  /*15a0*/  ISETP.LT.U32.AND P0, PT, R6, R14.reuse, PT ;  /* 0x0000000e0600720c */ /* 0x080fe40003f01070 */
[CC--:B------:R-:W-:Y:S02]  /*15b0*/  ISETP.GT.U32.AND.EX P1, PT, R7.reuse, R15.reuse, PT, P1 ;  /* 0x0000000f0700720c */ /* 0x0c0fe40003f24110 */
[----:B------:R-:W-:Y:S02]  /*15c0*/  ISETP.GT.U32.AND P3, PT, R2, R14, PT ;  /* 0x0000000e0200720c */ /* 0x000fe40003f64070 */
[CC--:B------:R-:W-:Y:S02]  /*15d0*/  SEL R5, R7.reuse, R15.reuse, P1 ;  /* 0x0000000f07057207 */ /* 0x0c0fe40000800000 */
[-C--:B------:R-:W-:Y:S02]  /*15e0*/  ISETP.LT.U32.AND.EX P0, PT, R7, R15.reuse, PT, P0 ;  /* 0x0000000f0700720c */ /* 0x080fe40003f01100 */
[----:B------:R-:W-:-:S02]  /*15f0*/  ISETP.GT.U32.AND.EX P3, PT, R3, R15, PT, P3 ;  /* 0x0000000f0300720c */ /* 0x000fc40003f64130 */
[----:B------:R-:W-:Y:S02]  /*1600*/  LOP3.LUT R28, R5, 0xffc00000, RZ, 0xc0, !PT ;  /* 0xffc00000051c7812 */ /* 0x000fe400078ec0ff */
[-C--:B------:R-:W-:Y:S02]  /*1610*/  SEL R13, R7, R15.reuse, P0 ;  /* 0x0000000f070d7207 */ /* 0x080fe40000000000 */
[-C--:B------:R-:W-:Y:S02]  /*1620*/  ISETP.LT.U32.AND P2, PT, R2, R14.reuse, PT ;  /* 0x0000000e0200720c */ /* 0x080fe40003f41070 */
[----:B------:R-:W-:Y:S02]  /*1630*/  SEL R7, R3, R15, P3 ;  /* 0x0000000f03077207 */ /* 0x000fe40001800000 */
[----:B------:R-:W-:Y:S02]  /*1640*/  SEL R12, R6, R14, P0 ;  /* 0x0000000e060c7207 */ /* 0x000fe40000000000 */
[----:B------:R-:W-:-:S02]  /*1650*/  IADD3 R31, -R28, 0x7fd00000, RZ ;  /* 0x7fd000001c1f7810 */ /* 0x000fc40007ffe1ff */
[-C--:B------:R-:W-:Y:S02]  /*1660*/  ISETP.LT.U32.AND.EX P0, PT, R3, R15.reuse, PT, P2 ;  /* 0x0000000f0300720c */ /* 0x080fe40003f01120 */
[----:B------:R-:W-:Y:S02]  /*1670*/  LOP3.LUT R0, R7, 0xffc00000, RZ, 0xc0, !PT ;  /* 0xffc0000007007812 */ /* 0x000fe400078ec0ff */
[-C--:B------:R-:W-:Y:S01]  /*1680*/  SEL R18, R2, R14.reuse, P0 ;  /* 0x0000000e02127207 */ /* 0x080fe20000000000 */
[----:B------:R-:W-:Y:S01]  /*1690*/  DMUL R26, R30, R12 ;  /* 0x0000000c1e1a7228 */ /* 0x000fe20000000000 */
[----:B------:R-:W-:Y:S02]  /*16a0*/  SEL R19, R3, R15, P0 ;  /* 0x0000000f03137207 */ /* 0x000fe40000000000 */
[----:B------:R-:W-:Y:S02]  /*16b0*/  IADD3 R17, -R0, 0x7fd00000, RZ ;  /* 0x7fd0000000117810 */ /* 0x000fe40007ffe1ff */
[----:B------:R-:W-:-:S02]  /*16c0*/  SEL R4, R6, R14, P1 ;  /* 0x0000000e06047207 */ /* 0x000fc40000800000 */
[----:B------:R-:W-:Y:S01]  /*16d0*/  SEL R6, R2, R14, P3 ;  /* 0x0000000e02067207 */ /* 0x000fe20001800000 */
[----:B------:R-:W-:Y:S02]  /*16e0*/  DMUL R26, R26, R26 ;  /* 0x0000001a1a1a7228 */ /* 0x000fe40000000000 */
[----:B------:R-:W-:Y:S02]  /*16f0*/  DMUL R20, R16, R18 ;  /* 0x0000001210147228 */ /* 0x000fe40000000000 */
[----:B------:R-:W-:Y:S02]  /*1700*/  DMUL R30, R30, R4 ;  /* 0x000000041e1e7228 */ /* 0x000fe40000000000 */
[----:B------:R-:W-:-:S04]  /*1710*/  DMUL R16, R16, R6 ;  /* 0x0000000610107228 */ /* 0x000fc80000000000 */
[----:B------:R-:W-:Y:S02]  /*1720*/  DMUL R20, R20, R20 ;  /* 0x0000001414147228 */ /* 0x000fe40000000000 */
[----:B------:R-:W-:Y:S01]  /*1730*/  DFMA R14, R30, R30, R26 ;  /* 0x0000001e1e0e722b */ /* 0x000fe2000000001a */
[----:B------:R-:W-:-:S05]  /*1740*/  MOV R26, UR5 ;  /* 0x00000005001a7c02 */ /* 0x000fca0008000f00 */
[----:B------:R-:W-:Y:S02]  /*1750*/  DFMA R16, R16, R16, R20 ;  /* 0x000000101010722b */ /* 0x000fe40000000014 */
[----:B------:R-:W-:Y:S01]  /*1760*/  DSETP.MIN.AND P0, P1, R14, UR4, PT ;  /* 0x000000040e007e2a */ /* 0x000fe2000b900000 */
[----:B------:R-:W-:Y:S02]  /*1770*/  IMAD.U32 R20, RZ, RZ, UR6 ;  /* 0x00000006ff147e24 */ /* 0x000fe4000f8e00ff */
[----:B------:R-:W-:-:S03]  /*1780*/  IMAD.MOV.U32 R2, RZ, RZ, R15 ;  /* 0x000000ffff027224 */ /* 0x000fc600078e000f */
[----:B------:R-:W-:Y:S02]  /*1790*/  DSETP.MIN.AND P2, P3, R16, UR4, PT ;  /* 0x0000000410007e2a */ /* 0x000fe4000bb40000 */
[----:B------:R-:W-:Y:S01]  /*17a0*/  IMAD.MOV.U32 R21, RZ, RZ, R17 ;  /* 0x000000ffff157224 */ /* 0x000fe200078e0011 */
[----:B------:R-:W-:Y:S01]  /*17b0*/  FSEL R3, R2, UR6, P0 ;  /* 0x0000000602037c08 */ /* 0x000fe20008000000 */
[----:B------:R-:W-:Y:S01]  /*17c0*/  IMAD.MOV.U32 R2, RZ, RZ, R14 ;  /* 0x000000ffff027224 */ /* 0x000fe200078e000e */
[----:B------:R-:W-:Y:S02]  /*17d0*/  UMOV UR6, UR4 ;  /* 0x0000000400067c82 */ /* 0x000fe40008000000 */
[----:B------:R-:W-:Y:S02]  /*17e0*/  FSEL R43, R21, UR5, P2 ;  /* 0x00000005152b7c08 */ /* 0x000fe40009000000 */
[----:B------:R-:W-:Y:S01]  /*17f0*/  @P1 LOP3.LUT R3, R20, 0x80000, RZ, 0xfc, !PT ;  /* 0x0008000014031812 */ /* 0x000fe200078efcff */
[----:B------:R-:W-:Y:S01]  /*1800*/  IMAD.MOV.U32 R20, RZ, RZ, R16 ;  /* 0x000000ffff147224 */ /* 0x000fe200078e0010 */
[----:B------:R-:W-:Y:S01]  /*1810*/  SEL R2, R2, UR6, P0 ;  /* 0x0000000602027c07 */ /* 0x000fe20008000000 */
[----:B------:R-:W-:Y:S01]  /*1820*/  DSETP.NEU.AND P0, PT, R12, RZ, PT ;  /* 0x000000ff0c00722a */ /* 0x000fe20003f0d000 */
[----:B------:R-:W0:Y:S01]  /*1830*/  MUFU.RSQ64H R21, R3 ;  /* 0x0000000300157308 */ /* 0x000e220000001c00 */
[----:B------:R-:W-:Y:S01]  /*1840*/  @P3 LOP3.LUT R43, R26, 0x80000, RZ, 0xfc, !PT ;  /* 0x000800001a2b3812 */ /* 0x000fe200078efcff */
[----:B------:R-:W-:Y:S01]  /*1850*/  IMAD.MOV.U32 R26, RZ, RZ, RZ ;  /* 0x000000ffff1a7224 */ /* 0x000fe200078e00ff */
[----:B------:R-:W-:Y:S01]  /*1860*/  SEL R42, R20, UR7, P2 ;  /* 0x00000007142a7c07 */ /* 0x000fe20009000000 */
[----:B------:R-:W-:Y:S01]  /*1870*/  IMAD.MOV.U32 R20, RZ, RZ, RZ ;  /* 0x000000ffff147224 */ /* 0x000fe200078e00ff */
[----:B------:R-:W-:Y:S01]  /*1880*/  ISETP.GE.U32.AND P1, PT, R13, 0x7ff00000, PT ;  /* 0x7ff000000d00780c */ /* 0x000fe20003f26070 */
[----:B------:R-:W-:Y:S01]  /*1890*/  DSETP.NEU.AND P2, PT, R18, RZ, PT ;  /* 0x000000ff1200722a */ /* 0x000fe20003f4d000 */
[----:B------:R-:W-:Y:S01]  /*18a0*/  ISETP.GE.U32.AND P3, PT, R19, 0x7ff00000, PT ;  /* 0x7ff000001300780c */ /* 0x000fe20003f66070 */
[----:B------:R-:W1:Y:S02]  /*18b0*/  MUFU.RSQ64H R27, R43 ;  /* 0x0000002b001b7308 */ /* 0x000e640000001c00 */
[----:B0-----:R-:W-:-:S02]  /*18c0*/  DMUL R36, R20, R20 ;  /* 0x0000001414247228 */ /* 0x001fc40000000000 */
[----:B-1----:R-:W-:-:S06]  /*18d0*/  DMUL R40, R26, R26 ;  /* 0x0000001a1a287228 */ /* 0x002fcc0000000000 */
[----:B------:R-:W-:Y:S01]  /*18e0*/  DFMA R36, R2, -R36, 1 ;  /* 0x3ff000000224742b */ /* 0x000fe20000000824 */
[----:B------:R-:W-:Y:S01]  /*18f0*/  MOV R2, 0x0 ;  /* 0x0000000000027802 */ /* 0x000fe20000000f00 */
[----:B------:R-:W-:Y:S01]  /*1900*/  IMAD.MOV.U32 R3, RZ, RZ, 0x3fd80000 ;  /* 0x3fd80000ff037424 */ /* 0x000fe200078e00ff */
[----:B------:R-:W-:-:S05]  /*1910*/  DFMA R40, R42, -R40, 1 ;  /* 0x3ff000002a28742b */ /* 0x000fca0000000828 */
[----:B------:R-:W-:Y:S02]  /*1920*/  DMUL R30, R20, R36 ;  /* 0x00000024141e7228 */ /* 0x000fe40000000000 */
[-C--:B------:R-:W-:Y:S02]  /*1930*/  DFMA R36, R36, R2.reuse, 0.5 ;  /* 0x3fe000002424742b */ /* 0x080fe40000000002 */
[----:B------:R-:W-:Y:S02]  /*1940*/  DFMA R38, R40, R2, 0.5 ;  /* 0x3fe000002826742b */ /* 0x000fe40000000002 */
[----:B------:R-:W-:-:S04]  /*1950*/  DMUL R40, R26, R40 ;  /* 0x000000281a287228 */ /* 0x000fc80000000000 */
[----:B------:R-:W-:-:S04]  /*1960*/  DFMA R30, R36, R30, R20 ;  /* 0x0000001e241e722b */ /* 0x000fc80000000014 */
[----:B------:R-:W-:-:S04]  /*1970*/  DFMA R38, R38, R40, R26 ;  /* 0x000000282626722b */ /* 0x000fc8000000001a */
[----:B------:R-:W-:Y:S01]  /*1980*/  DMUL R30, R14, R30 ;  /* 0x0000001e0e1e7228 */ /* 0x000fe20000000000 */
[----:B------:R-:W-:Y:S01]  /*1990*/  LOP3.LUT R15, R28, 0x100000, RZ, 0xfc, !PT ;  /* 0x001000001c0f7812 */ /* 0x000fe200078efcff */
[----:B------:R-:W-:Y:S02]  /*19a0*/  IMAD.MOV.U32 R14, RZ, RZ, RZ ;  /* 0x000000ffff0e7224 */ /* 0x000fe400078e00ff */
[----:B------:R-:W-:Y:S01]  /*19b0*/  DMUL R38, R16, R38 ;  /* 0x0000002610267228 */ /* 0x000fe20000000000 */
[----:B------:R-:W-:Y:S01]  /*19c0*/  LOP3.LUT R17, R0, 0x100000, RZ, 0xfc, !PT ;  /* 0x0010000000117812 */ /* 0x000fe200078efcff */
[----:B------:R-:W-:Y:S02]  /*19d0*/  IMAD.MOV.U32 R16, RZ, RZ, RZ ;  /* 0x000000ffff107224 */ /* 0x000fe400078e00ff */
[----:B------:R-:W-:-:S04]  /*19e0*/  DMUL R30, R30, R14 ;  /* 0x0000000e1e1e7228 */ /* 0x000fc80000000000 */
[----:B------:R-:W-:-:S06]  /*19f0*/  DMUL R38, R38, R16 ;  /* 0x0000001026267228 */ /* 0x000fcc0000000000 */
[----:B------:R-:W-:Y:S02]  /*1a00*/  @!P1 FSEL R12, R4, R30, !P0 ;  /* 0x0000001e040c9208 */ /* 0x000fe40004000000 */
[----:B------:R-:W-:Y:S02]  /*1a10*/  @!P1 FSEL R13, R5, R31, !P0 ;  /* 0x0000001f050d9208 */ /* 0x000fe40004000000 */
[----:B------:R-:W-:Y:S01]  /*1a20*/  @!P3 FSEL R18, R6, R38, !P2 ;  /* 0x000000260612b208 */ /* 0x000fe20005000000 */
[----:B------:R-:W-:Y:S01]  /*1a30*/  IMAD.MOV.U32 R20, RZ, RZ, R12 ;  /* 0x000000ffff147224 */ /* 0x000fe200078e000c */
[----:B------:R-:W-:Y:S02]  /*1a40*/  @!P3 FSEL R19, R7, R39, !P2 ;  /* 0x000000270713b208 */ /* 0x000fe40005000000 */
[----:B------:R-:W-:-:S06]  /*1a50*/  MOV R21, R13 ;  /* 0x0000000d00157202 */ /* 0x000fcc0000000f00 */
        /* <DEDUP_REMOVED lines=28> */
[----:B------:R-:W-:Y:S05]  /*1c20*/  CALL.REL.NOINC `($__internal_19_$__cuda_sm20_dsqrt_rn_f64_mediumpath_v1) ;  /* 0x0000016000cc7944 */ /* 0x000fea0003c00000 */
[----:B------:R-:W-:Y:S02]  /*1c30*/  IMAD.MOV.U32 R6, RZ, RZ, R2 ;  /* 0x000000ffff067224 */ /* 0x000fe400078e0002 */
[----:B------:R-:W-:-:S07]  /*1c40*/  IMAD.MOV.U32 R7, RZ, RZ, R3 ;  /* 0x000000ffff077224 */ /* 0x000fce00078e0003 */
.L_x_13494:
[----:B------:R-:W-:Y:S05]  /*1c50*/  BSYNC B4 ;  /* 0x0000000000047941 */ /* 0x000fea0003800000 */
.L_x_13493:
[----:B------:R-:W-:-:S10]  /*1c60*/  DADD R2, R16, R6 ;  /* 0x0000000010027229 */ /* 0x000fd40000000006 */
[----:B------:R-:W-:Y:S01]  /*1c70*/  ISETP.GT.AND P0, PT, R3, 0xfffff, PT ;  /* 0x000fffff0300780c */ /* 0x000fe20003f04270 */
[----:B------:R-:W-:Y:S01]  /*1c80*/  IMAD.MOV.U32 R5, RZ, RZ, R3 ;  /* 0x000000ffff057224 */ /* 0x000fe200078e0003 */
[----:B------:R-:W-:-:S11]  /*1c90*/  MOV R4, R2 ;  /* 0x0000000200047202 */ /* 0x000fd60000000f00 */
        /* <DEDUP_REMOVED lines=27> */
[----:B------:R-:W-:Y:S02]  /*1e50*/  @P0 IADD3 R7, R5, -0x100000, RZ ;  /* 0xfff0000005070810 */ /* 0x000fe40007ffe0ff */
        /* <DEDUP_REMOVED lines=49> */
.L_x_13492:
        /* <DEDUP_REMOVED lines=32> */
[----:B------:R-:W-:-:S07]  /*2370*/  MOV R0, 0x2390 ;  /* 0x0000239000007802 */ /* 0x000fce0000000f00 */
[----:B------:R-:W-:Y:S05]  /*2380*/  CALL.REL.NOINC `($__internal_18_$__cuda_sm20_div_rn_f64_full) ;  /* 0x0000015400647944 */ /* 0x000fea0003c00000 */
.L_x_13502:
[----:B------:R-:W-:Y:S05]  /*2390*/  BSYNC B5 ;  /* 0x0000000000057941 */ /* 0x000fea0003800000 */
.L_x_13501:
[----:B------:R-:W-:Y:S02]  /*23a0*/  IMAD.MOV.U32 R26, RZ, RZ, R2 ;  /* 0x000000ffff1a7224 */ /* 0x000fe400078e0002 */
[----:B------:R-:W-:Y:S01]  /*23b0*/  IMAD.MOV.U32 R27, RZ, RZ, R3 ;  /* 0x000000ffff1b7224 */ /* 0x000fe200078e0003 */
[----:B------:R-:W-:Y:S06]  /*23c0*/  BRA `(.L_x_13500) ;  /* 0x0000000000047947 */ /* 0x000fec0003800000 */
.L_x_13499:
[----:B------:R-:W-:-:S11]  /*23d0*/  DADD R26, -R24, R20 ;  /* 0x00000000181a7229 */ /* 0x000fd60000000114 */
.L_x_13500:
[----:B------:R-:W-:Y:S05]  /*23e0*/  BSYNC B4 ;  /* 0x0000000000047941 */ /* 0x000fea0003800000 */
.L_x_13498:
[----:B------:R-:W-:Y:S01]  /*23f0*/  DADD R14, -R32, 1 ;  /* 0x3ff00000200e7429 */ /* 0x000fe20000000100 */
[----:B------:R-:W-:Y:S07]  /*2400*/  BSSY B4, `(.L_x_13503) ;  /* 0x000001f000047945 */ /* 0x000fee0003800000 */
[----:B------:R-:W-:-:S14]  /*2410*/  DSETP.GEU.AND P0, PT, R14, RZ, PT ;  /* 0x000000ff0e00722a */ /* 0x000fdc0003f0e000 */
        /* <DEDUP_REMOVED lines=25> */
[----:B------:R-:W-:Y:S05]  /*25b0*/  CALL.REL.NOINC `($__internal_18_$__cuda_sm20_div_rn_f64_full) ;  /* 0x0000015000d87944 */ /* 0x000fea0003c00000 */
.L_x_13507:
[----:B------:R-:W-:Y:S05]  /*25c0*/  BSYNC B5 ;  /* 0x0000000000057941 */ /* 0x000fea0003800000 */
.L_x_13506:
[----:B------:R-:W-:Y:S05]  /*25d0*/  BRA `(.L_x_13505) ;  /* 0x0000000000047947 */ /* 0x000fea0003800000 */
.L_x_13504:
[----:B------:R-:W-:-:S11]  /*25e0*/  DADD R2, R18, -R14 ;  /* 0x0000000012027229 */ /* 0x000fd6000000080e */
.L_x_13505:
[----:B------:R-:W-:Y:S05]  /*25f0*/  BSYNC B4 ;  /* 0x0000000000047941 */ /* 0x000fea0003800000 */
.L_x_13503:
[----:B------:R-:W-:Y:S01]  /*2600*/  DMUL R30, R2, 0.5 ;  /* 0x3fe00000021e7828 */ /* 0x000fe20000000000 */
[----:B------:R-:W-:Y:S01]  /*2610*/  MOV R4, 0x0 ;  /* 0x0000000000047802 */ /* 0x000fe20000000f00 */
        /* <DEDUP_REMOVED lines=27> */
.L_x_13509:
[----:B------:R-:W-:Y:S05]  /*27d0*/  BSYNC B4 ;  /* 0x0000000000047941 */ /* 0x000fea0003800000 */
.L_x_13508:
[----:B------:R-:W-:-:S10]  /*27e0*/  DADD R30, R30, R6 ;  /* 0x000000001e1e7229 */ /* 0x000fd40000000006 */
[C---:B------:R-:W-:Y:S02]  /*27f0*/  FSETP.GEU.FTZ.AND P1, PT, R31.reuse, 1.7916666269302368164, PT ;  /* 0x3fe555551f00780b */ /* 0x040fe40003f3e000 */
[----:B------:R-:W-:-:S13]  /*2800*/  FSETP.GT.FTZ.AND P0, PT, R31, -1.6999999284744262695, PT ;  /* 0xbfd999991f00780b */ /* 0x000fda0003f14000 */
[----:B------:R-:W-:Y:S05]  /*2810*/  @P0 BRA !P1, `(.L_x_13510) ;  /* 0x0000000400440947 */ /* 0x000fea0004800000 */
[----:B------:R-:W-:-:S10]  /*2820*/  DADD R2, R30, 1 ;  /* 0x3ff000001e027429 */ /* 0x000fd40000000000 */
        /* <DEDUP_REMOVED lines=80> */
.L_x_13510:
        /* <DEDUP_REMOVED lines=20> */
.L_x_13512:
[----:B------:R-:W-:Y:S05]  /*2e70*/  BSYNC B4 ;  /* 0x0000000000047941 */ /* 0x000fea0003800000 */
.L_x_13511:
        /* <DEDUP_REMOVED lines=30> */
.L_x_13497:
        /* <DEDUP_REMOVED lines=23> */
[----:B------:R-:W-:Y:S05]  /*31d0*/  CALL.REL.NOINC `($__internal_19_$__cuda_sm20_dsqrt_rn_f64_mediumpath_v1) ;  /* 0x0000014c00607944 */ /* 0x000fea0003c00000 */
[----:B------:R-:W-:Y:S01]  /*31e0*/  IMAD.MOV.U32 R30, RZ, RZ, R2 ;  /* 0x000000ffff1e7224 */ /* 0x000fe200078e0002 */
[----:B------:R-:W-:-:S07]  /*31f0*/  MOV R31, R3 ;  /* 0x00000003001f7202 */ /* 0x000fce0000000f00 */
.L_x_13515:
[----:B------:R-:W-:Y:S05]  /*3200*/  BSYNC B4 ;  /* 0x0000000000047941 */ /* 0x000fea0003800000 */
.L_x_13514:
        /* <DEDUP_REMOVED lines=25> */
.L_x_13518:
[----:B------:R-:W-:Y:S05]  /*33a0*/  BSYNC B4 ;  /* 0x0000000000047941 */ /* 0x000fea0003800000 */
.L_x_13517:
[----:B------:R-:W-:Y:S01]  /*33b0*/  DMUL R4, R30, R2 ;  /* 0x000000021e047228 */ /* 0x000fe20000000000 */
[----:B------:R-:W-:Y:S01]  /*33c0*/  IMAD.MOV.U32 R12, RZ, RZ, -0x314d23bc ;  /* 0xceb2dc44ff0c7424 */ /* 0x000fe200078e00ff */
[----:B------:R-:W-:Y:S01]  /*33d0*/  MOV R13, 0x3ed087ff ;  /* 0x3ed087ff000d7802 */ /* 0x000fe20000000f00 */
        /* <DEDUP_REMOVED lines=27> */
.L_x_13516:
        /* <DEDUP_REMOVED lines=8> */
[----:B------:R-:W-:Y:S02]  /*3610*/  ISETP.GE.U32.AND P1, PT, R0, 0x7fefffff, PT ;  /* 0x7fefffff0000780c */ /* 0x000fe40003f26070 */
[----:B------:R-:W-:Y:S01]  /*3620*/  MOV R0, 0xfffffc01 ;  /* 0xfffffc0100007802 */ /* 0x000fe20000000f00 */
        /* <DEDUP_REMOVED lines=16> */
[----:B------:R-:W-:-:S03]  /*3730*/  @P0 VIADD R0, R0, 0x1 ;  /* 0x0000000100000836 */ /* 0x000fc60000000000 */
[----:B------:R-:W-:Y:S02]  /*3740*/  @P0 MOV R5, R7 ;  /* 0x0000000700050202 */ /* 0x000fe40000000f00 */
[----:B------:R-:W-:-:S04]  /*3750*/  LOP3.LUT R36, R0, 0x80000000, RZ, 0x3c, !PT ;  /* 0x8000000000247812 */ /* 0x000fc800078e3cff */
        /* <DEDUP_REMOVED lines=46> */
.L_x_13519:
[----:B------:R-:W-:Y:S01]  /*3a40*/  IMAD.MOV.U32 R2, RZ, RZ, 0x0 ;  /* 0x00000000ff027424 */ /* 0x000fe200078e00ff */
[----:B------:R-:W-:Y:S01]  /*3a50*/  FSETP.NEU.FTZ.AND P0, PT, R5, RZ, PT ;  /* 0x000000ff0500720b */ /* 0x000fe20003f1d000 */
[----:B------:R-:W-:-:S06]  /*3a60*/  IMAD.MOV.U32 R3, RZ, RZ, 0x7ff00000 ;  /* 0x7ff00000ff037424 */ /* 0x000fcc00078e00ff */
[----:B------:R-:W-:-:S10]  /*3a70*/  DFMA R2, R4, R2, +INF ;  /* 0x7ff000000402742b */ /* 0x000fd40000000002 */
[----:B------:R-:W-:Y:S02]  /*3a80*/  FSEL R30, R2, RZ, P0 ;  /* 0x000000ff021e7208 */ /* 0x000fe40000000000 */
[----:B------:R-:W-:Y:S01]  /*3a90*/  FSEL R31, R3, -QNAN , P0 ;  /* 0xfff00000031f7808 */ /* 0x000fe20000000000 */
[----:B------:R-:W-:Y:S06]  /*3aa0*/  BRA `(.L_x_13495) ;  /* 0x0000000400347947 */ /* 0x000fec0003800000 */
.L_x_13513:
        /* <DEDUP_REMOVED lines=22> */
[----:B------:R-:W-:-:S07]  /*3c10*/  IMAD.MOV.U32 R6, RZ, RZ, R30 ;  /* 0x000000ffff067224 */ /* 0x000fce00078e001e */
[----:B------:R-:W-:Y:S05]  /*3c20*/  CALL.REL.NOINC `($__internal_19_$__cuda_sm20_dsqrt_rn_f64_mediumpath_v1) ;  /* 0x0000014000cc7944 */ /* 0x000fea0003c00000 */
[----:B------:R-:W-:Y:S02]  /*3c30*/  IMAD.MOV.U32 R14, RZ, RZ, R2 ;  /* 0x000000ffff0e7224 */ /* 0x000fe400078e0002 */
[----:B------:R-:W-:-:S07]  /*3c40*/  IMAD.MOV.U32 R15, RZ, RZ, R3 ;  /* 0x000000ffff0f7224 */ /* 0x000fce00078e0003 */
.L_x_13521:
[----:B------:R-:W-:Y:S05]  /*3c50*/  BSYNC B4 ;  /* 0x0000000000047941 */ /* 0x000fea0003800000 */
.L_x_13520:
        /* <DEDUP_REMOVED lines=18> */
[----:B------:R-:W-:Y:S05]  /*3d80*/  CALL.REL.NOINC `($__internal_18_$__cuda_sm20_div_rn_f64_full) ;  /* 0x0000013800e47944 */ /* 0x000fea0003c00000 */
.L_x_13523:
[----:B------:R-:W-:Y:S05]  /*3d90*/  BSYNC B4 ;  /* 0x0000000000047941 */ /* 0x000fea0003800000 */
.L_x_13522:
[----:B------:R-:W-:Y:S02]  /*3da0*/  IMAD.MOV.U32 R30, RZ, RZ, R2 ;  /* 0x000000ffff1e7224 */ /* 0x000fe400078e0002 */
[----:B------:R-:W-:Y:S01]  /*3db0*/  IMAD.MOV.U32 R31, RZ, RZ, R3 ;  /* 0x000000ffff1f7224 */ /* 0x000fe200078e0003 */
[----:B------:R-:W-:Y:S06]  /*3dc0*/  BRA `(.L_x_13495) ;  /* 0x00000000006c7947 */ /* 0x000fec0003800000 */
.L_x_13496:
        /* <DEDUP_REMOVED lines=21> */
[----:B------:R-:W-:Y:S02]  /*3f20*/  IMAD.MOV.U32 R14, RZ, RZ, R34 ;  /* 0x000000ffff0e7224 */ /* 0x000fe400078e0022 */
[----:B------:R-:W-:-:S07]  /*3f30*/  IMAD.MOV.U32 R13, RZ, RZ, R35 ;  /* 0x000000ffff0d7224 */ /* 0x000fce00078e0023 */
[----:B------:R-:W-:Y:S05]  /*3f40*/  CALL.REL.NOINC `($__internal_19_$__cuda_sm20_dsqrt_rn_f64_mediumpath_v1) ;  /* 0x0000014000047944 */ /* 0x000fea0003c00000 */
.L_x_13525:
[----:B------:R-:W-:Y:S05]  /*3f50*/  BSYNC B4 ;  /* 0x0000000000047941 */ /* 0x000fea0003800000 */
.L_x_13524:
[----:B------:R-:W-:Y:S02]  /*3f60*/  IMAD.MOV.U32 R30, RZ, RZ, R2 ;  /* 0x000000ffff1e7224 */ /* 0x000fe400078e0002 */
[----:B------:R-:W-:-:S07]  /*3f70*/  IMAD.MOV.U32 R31, RZ, RZ, R3 ;  /* 0x000000ffff1f7224 */ /* 0x000fce00078e0003 */
.L_x_13495:
[----:B------:R-:W-:Y:S05]  /*3f80*/  BSYNC B3 ;  /* 0x0000000000037941 */ /* 0x000fea0003800000 */
.L_x_13491:
        /* <DEDUP_REMOVED lines=24> */
[----:B------:R-:W-:Y:S05]  /*4110*/  CALL.REL.NOINC `($__internal_18_$__cuda_sm20_div_rn_f64_full) ;  /* 0x0000013800007944 */ /* 0x000fea0003c00000 */
.L_x_13530:
[----:B------:R-:W-:Y:S05]  /*4120*/  BSYNC B5 ;  /* 0x0000000000057941 */ /* 0x000fea0003800000 */
.L_x_13529:
        /* <DEDUP_REMOVED lines=49> */
.L_x_13532:
        /* <DEDUP_REMOVED lines=71> */
.L_x_13531:
        /* <DEDUP_REMOVED lines=12> */
[----:B------:R-:W-:Y:S01]  /*4970*/  MOV R26, R34 ;  /* 0x00000022001a7202 */ /* 0x000fe20000000f00 */
[----:B------:R-:W-:-:S12]  /*4980*/  IMAD.MOV.U32 R27, RZ, RZ, R35 ;  /* 0x000000ffff1b7224 */ /* 0x000fd800078e0023 */
        /* <DEDUP_REMOVED lines=22> */
.L_x_13541:
[----:B------:R-:W-:Y:S05]  /*4af0*/  BSYNC B7 ;  /* 0x0000000000077941 */ /* 0x000fea0003800000 */
.L_x_13540:
[----:B------:R-:W-:Y:S01]  /*4b00*/  MOV R26, R2 ;  /* 0x00000002001a7202 */ /* 0x000fe20000000f00 */
[----:B------:R-:W-:Y:S01]  /*4b10*/  IMAD.MOV.U32 R27, RZ, RZ, R3 ;  /* 0x000000ffff1b7224 */ /* 0x000fe200078e0003 */
[----:B------:R-:W-:Y:S06]  /*4b20*/  BRA `(.L_x_13539) ;  /* 0x0000000000047947 */ /* 0x000fec0003800000 */
.L_x_13538:
[----:B------:R-:W-:-:S11]  /*4b30*/  DADD R26, -R24, R20 ;  /* 0x00000000181a7229 */ /* 0x000fd60000000114 */
.L_x_13539:
[----:B------:R-:W-:Y:S05]  /*4b40*/  BSYNC B6 ;  /* 0x0000000000067941 */ /* 0x000fea0003800000 */
.L_x_13537:
        /* <DEDUP_REMOVED lines=26> */
.L_x_13546:
[----:B------:R-:W-:Y:S05]  /*4cf0*/  BSYNC B7 ;  /* 0x0000000000077941 */ /* 0x000fea0003800000 */
.L_x_13545:
[----:B------:R-:W-:Y:S01]  /*4d00*/  MOV R34, R2 ;  /* 0x0000000200227202 */ /* 0x000fe20000000f00 */
[----:B------:R-:W-:Y:S01]  /*4d10*/  IMAD.MOV.U32 R35, RZ, RZ, R3 ;  /* 0x000000ffff237224 */ /* 0x000fe200078e0003 */
[----:B------:R-:W-:Y:S06]  /*4d20*/  BRA `(.L_x_13544) ;  /* 0x0000000000047947 */ /* 0x000fec0003800000 */
.L_x_13543:
[----:B------:R-:W-:-:S11]  /*4d30*/  DADD R34, -R22, R18 ;  /* 0x0000000016227229 */ /* 0x000fd60000000112 */
.L_x_13544:
[----:B------:R-:W-:Y:S05]  /*4d40*/  BSYNC B6 ;  /* 0x0000000000067941 */ /* 0x000fea0003800000 */
.L_x_13542:
        /* <DEDUP_REMOVED lines=28> */
[----:B------:R-:W-:Y:S05]  /*4f10*/  CALL.REL.NOINC `($__internal_19_$__cuda_sm20_dsqrt_rn_f64_mediumpath_v1) ;  /* 0x0000013000107944 */ /* 0x000fea0003c00000 */
.L_x_13548:
[----:B------:R-:W-:Y:S05]  /*4f20*/  BSYNC B6 ;  /* 0x0000000000067941 */ /* 0x000fea0003800000 */
.L_x_13547:
[----:B------:R-:W-:Y:S02]  /*4f30*/  IMAD.MOV.U32 R18, RZ, RZ, R2 ;  /* 0x000000ffff127224 */ /* 0x000fe400078e0002 */
[----:B------:R-:W-:Y:S01]  /*4f40*/  IMAD.MOV.U32 R19, RZ, RZ, R3 ;  /* 0x000000ffff137224 */ /* 0x000fe200078e0003 */
[----:B------:R-:W-:Y:S06]  /*4f50*/  BRA `(.L_x_13549) ;  /* 0x0000000800447947 */ /* 0x000fec0003800000 */
.L_x_13536:
        /* <DEDUP_REMOVED lines=23> */
[----:B------:R-:W-:Y:S01]  /*50d0*/  MOV R3, R17 ;  /* 0x0000001100037202 */ /* 0x000fe20000000f00 */
[----:B------:R-:W-:Y:S01]  /*50e0*/  IMAD.MOV.U32 R6, RZ, RZ, R18 ;  /* 0x000000ffff067224 */ /* 0x000fe200078e0012 */
[----:B------:R-:W-:Y:S01]  /*50f0*/  MOV R0, 0x5130 ;  /* 0x0000513000007802 */ /* 0x000fe20000000f00 */
[----:B------:R-:W-:Y:S02]  /*5100*/  IMAD.MOV.U32 R7, RZ, RZ, R19 ;  /* 0x000000ffff077224 */ /* 0x000fe400078e0013 */
[----:B------:R-:W-:-:S07]  /*5110*/  IMAD.MOV.U32 R2, RZ, RZ, R16 ;  /* 0x000000ffff027224 */ /* 0x000fce00078e0010 */
[----:B------:R-:W-:Y:S05]  /*5120*/  CALL.REL.NOINC `($__internal_19_$__cuda_sm20_dsqrt_rn_f64_mediumpath_v1) ;  /* 0x0000012c008c7944 */ /* 0x000fea0003c00000 */
.L_x_13552:
[----:B------:R-:W-:Y:S05]  /*5130*/  BSYNC B6 ;  /* 0x0000000000067941 */ /* 0x000fea0003800000 */
.L_x_13551:
[----:B------:R-:W-:Y:S02]  /*5140*/  IMAD.MOV.U32 R18, RZ, RZ, R2 ;  /* 0x000000ffff127224 */ /* 0x000fe400078e0002 */
[----:B------:R-:W-:Y:S01]  /*5150*/  IMAD.MOV.U32 R19, RZ, RZ, R3 ;  /* 0x000000ffff137224 */ /* 0x000fe200078e0003 */
[----:B------:R-:W-:Y:S06]  /*5160*/  BRA `(.L_x_13549) ;  /* 0x0000000400c07947 */ /* 0x000fec0003800000 */
.L_x_13550:
        /* <DEDUP_REMOVED lines=26> */
[----:B------:R-:W-:Y:S05]  /*5310*/  CALL.REL.NOINC `($__internal_19_$__cuda_sm20_dsqrt_rn_f64_mediumpath_v1) ;  /* 0x0000012c00107944 */ /* 0x000fea0003c00000 */
[----:B------:R-:W-:Y:S02]  /*5320*/  IMAD.MOV.U32 R14, RZ, RZ, R2 ;  /* 0x000000ffff0e7224 */ /* 0x000fe400078e0002 */
[----:B------:R-:W-:-:S07]  /*5330*/  IMAD.MOV.U32 R15, RZ, RZ, R3 ;  /* 0x000000ffff0f7224 */ /* 0x000fce00078e0003 */
.L_x_13554:
[----:B------:R-:W-:Y:S05]  /*5340*/  BSYNC B6 ;  /* 0x0000000000067941 */ /* 0x000fea0003800000 */
.L_x_13553:
        /* <DEDUP_REMOVED lines=19> */
.L_x_13556:
[----:B------:R-:W-:Y:S05]  /*5480*/  BSYNC B6 ;  /* 0x0000000000067941 */ /* 0x000fea0003800000 */
.L_x_13555:
[----:B------:R-:W-:Y:S01]  /*5490*/  DMUL R32, R32, 8.11296384146066816958e+31 ;  /* 0x4690000020207828 */ /* 0x000fe20000000000 */
[----:B------:R-:W-:Y:S02]  /*54a0*/  IMAD.MOV.U32 R18, RZ, RZ, R2 ;  /* 0x000000ffff127224 */ /* 0x000fe400078e0002 */
[----:B------:R-:W-:Y:S01]  /*54b0*/  IMAD.MOV.U32 R19, RZ, RZ, R3 ;  /* 0x000000ffff137224 */ /* 0x000fe200078e0003 */
[----:B------:R-:W-:Y:S07]  /*54c0*/  BRA `(.L_x_13549) ;  /* 0x0000000000e87947 */ /* 0x000fee0003800000 */
.L_x_13535:
[----:B------:R-:W0:Y:S01]  /*54d0*/  MUFU.RSQ64H R13, R35 ;  /* 0x00000023000d7308 */ /* 0x000e220000001c00 */
[----:B------:R-:W-:Y:S01]  /*54e0*/  IADD3 R12, R35, -0x3500000, RZ ;  /* 0xfcb00000230c7810 */ /* 0x000fe20007ffe0ff */
[----:B------:R-:W-:Y:S01]  /*54f0*/  IMAD.MOV.U32 R4, RZ, RZ, 0x0 ;  /* 0x00000000ff047424 */ /* 0x000fe200078e00ff */
[----:B------:R-:W-:Y:S01]  /*5500*/  BSSY B6, `(.L_x_13557) ;  /* 0x0000017000067945 */ /* 0x000fe20003800000 */
[----:B------:R-:W-:Y:S01]  /*5510*/  IMAD.MOV.U32 R5, RZ, RZ, 0x3fd80000 ;  /* 0x3fd80000ff057424 */ /* 0x000fe200078e00ff */
        /* <DEDUP_REMOVED lines=18> */
[----:B------:R-:W-:Y:S05]  /*5640*/  CALL.REL.NOINC `($__internal_19_$__cuda_sm20_dsqrt_rn_f64_mediumpath_v1) ;  /* 0x0000012800447944 */ /* 0x000fea0003c00000 */
[----:B------:R-:W-:Y:S01]  /*5650*/  MOV R18, R2 ;  /* 0x0000000200127202 */ /* 0x000fe20000000f00 */
[----:B------:R-:W-:-:S07]  /*5660*/  IMAD.MOV.U32 R19, RZ, RZ, R3 ;  /* 0x000000ffff137224 */ /* 0x000fce00078e0003 */
.L_x_13558:
[----:B------:R-:W-:Y:S05]  /*5670*/  BSYNC B6 ;  /* 0x0000000000067941 */ /* 0x000fea0003800000 */
.L_x_13557:
        /* <DEDUP_REMOVED lines=29> */
.L_x_13560:
[----:B------:R-:W-:Y:S05]  /*5850*/  BSYNC B6 ;  /* 0x0000000000067941 */ /* 0x000fea0003800000 */
.L_x_13559:
[----:B------:R-:W-:-:S11]  /*5860*/  DMUL R18, R2, R18 ;  /* 0x0000001202127228 */ /* 0x000fd60000000000 */
.L_x_13549:
[----:B------:R-:W-:Y:S05]  /*5870*/  BSYNC B5 ;  /* 0x0000000000057941 */ /* 0x000fea0003800000 */
.L_x_13534:
[----:B------:R-:W-:Y:S05]  /*5880*/  BRA `(.L_x_13561) ;  /* 0x0000000000087947 */ /* 0x000fea0003800000 */
.L_x_13528:
[----:B------:R-:W-:Y:S02]  /*5890*/  DMUL R18, R16, 9.00719925474099200000e+15 ;  /* 0x4340000010127828 */ /* 0x000fe40000000000 */
[----:B------:R-:W-:-:S11]  /*58a0*/  DMUL R32, R32, 9.00719925474099200000e+15 ;  /* 0x4340000020207828 */ /* 0x000fd60000000000 */
.L_x_13561:
[----:B------:R-:W-:Y:S05]  /*58b0*/  BSYNC B3 ;  /* 0x0000000000037941 */ /* 0x000fea0003800000 */
.L_x_13527:
[----:B------:R-:W-:Y:S01]  /*58c0*/  DADD R6, -RZ, |R32| ;  /* 0x00000000ff067229 */ /* 0x000fe20000000520 */
[----:B------:R-:W-:Y:S01]  /*58d0*/  MOV R2, 0x1 ;  /* 0x0000000100027802 */ /* 0x000fe20000000f00 */
        /* <DEDUP_REMOVED lines=26> */
.L_x_13563:
[----:B------:R-:W-:Y:S05]  /*5a80*/  BSYNC B3 ;  /* 0x0000000000037941 */ /* 0x000fea0003800000 */
.L_x_13562:
[----:B------:R-:W-:Y:S01]  /*5a90*/  DMUL R4, R2, R2 ;  /* 0x0000000202047228 */ /* 0x000fe20000000000 */
[----:B------:R-:W-:Y:S01]  /*5aa0*/  MOV R6, 0xdbb65b49 ;  /* 0xdbb65b4900067802 */ /* 0x000fe20000000f00 */
[----:B------:R-:W-:Y:S01]  /*5ab0*/  IMAD.MOV.U32 R7, RZ, RZ, 0x3f2d3b63 ;  /* 0x3f2d3b63ff077424 */ /* 0x000fe200078e00ff */
[----:B------:R-:W-:Y:S01]  /*5ac0*/  UMOV UR4, 0x2a25ff7e ;  /* 0x2a25ff7e00047882 */ /* 0x000fe20000000000 */
[----:B------:R-:W-:Y:S01]  /*5ad0*/  UMOV UR5, 0x3ef53e1d ;  /* 0x3ef53e1d00057882 */ /* 0x000fe20000000000 */
[----:B------:R-:W-:Y:S01]  /*5ae0*/  ISETP.GE.AND P0, PT, R19, RZ, PT ;  /* 0x000000ff1300720c */ /* 0x000fe20003f06270 */
[----:B------:R-:W-:Y:S01]  /*5af0*/  DSETP.NEU.AND P1, PT, R16, RZ, PT ;  /* 0x000000ff1000722a */ /* 0x000fe20003f2d000 */
[----:B------:R-:W-:Y:S01]  /*5b00*/  BSSY B0, `(.L_x_13564) ;  /* 0x000004d000007945 */ /* 0x000fe20003800000 */
        /* <DEDUP_REMOVED lines=74> */
.L_x_13565:
[----:B------:R-:W-:Y:S02]  /*5fb0*/  FSEL R2, RZ, 3.37028055040000000000e+12, P0 ;  /* 0x54442d18ff027808 */ /* 0x000fe40000000000 */
[----:B------:R-:W-:-:S07]  /*5fc0*/  FSEL R3, RZ, 2.1426990032196044922, P0 ;  /* 0x400921fbff037808 */ /* 0x000fce0000000000 */
.L_x_13566:
[----:B------:R-:W-:Y:S05]  /*5fd0*/  BSYNC B0 ;  /* 0x0000000000007941 */ /* 0x000fea0003800000 */
.L_x_13564:
[----:B------:R-:W-:Y:S01]  /*5fe0*/  DADD R18, |R18|, |R32| ;  /* 0x0000000012127229 */ /* 0x000fe20000000620 */
[----:B------:R-:W-:-:S07]  /*5ff0*/  LOP3.LUT R33, R3, 0x80000000, R33, 0xb8, !PT ;  /* 0x8000000003217812 */ /* 0x000fce00078eb821 */
[----:B------:R-:W-:-:S06]  /*6000*/  DSETP.GTU.AND P0, PT, |R18|, +INF , PT ;  /* 0x7ff000001200742a */ /* 0x000fcc0003f0c200 */
[----:B------:R-:W-:Y:S02]  /*6010*/  FSEL R2, R18, R2, P0 ;  /* 0x0000000212027208 */ /* 0x000fe40000000000 */
[----:B------:R-:W-:-:S07]  /*6020*/  FSEL R3, R19, R33, P0 ;  /* 0x0000002113037208 */ /* 0x000fce0000000000 */
.L_x_13533:
[----:B------:R-:W-:Y:S05]  /*6030*/  BSYNC B4 ;  /* 0x0000000000047941 */ /* 0x000fea0003800000 */
.L_x_13526:
[----:B------:R-:W-:Y:S01]  /*6040*/  LOP3.LUT R9, R3, 0x80000000, R9, 0xb8, !PT ;  /* 0x8000000003097812 */ /* 0x000fe200078eb809 */
[----:B------:R-:W-:Y:S01]  /*6050*/  IMAD.MOV.U32 R8, RZ, RZ, R2 ;  /* 0x000000ffff087224 */ /* 0x000fe200078e0002 */
[----:B------:R-:W-:Y:S02]  /*6060*/  LOP3.LUT R11, R31, 0x80000000, R11, 0xb8, !PT ;  /* 0x800000001f0b7812 */ /* 0x000fe400078eb80b */
[----:B------:R-:W-:Y:S01]  /*6070*/  MOV R10, R30 ;  /* 0x0000001e000a7202 */ /* 0x000fe20000000f00 */
[----:B------:R-:W-:Y:S06]  /*6080*/  BRA `(.L_x_13490) ;  /* 0x0000005800f07947 */ /* 0x000fec0003800000 */
.L_x_13489:
[----:B------:R-:W-:Y:S01]  /*6090*/  ISETP.GT.AND P0, PT, R11, -0x1, PT ;  /* 0xffffffff0b00780c */ /* 0x000fe20003f04270 */
[----:B------:R-:W-:-:S12]  /*60a0*/  BSSY B3, `(.L_x_13567) ;  /* 0x00005a1000037945 */ /* 0x000fd80003800000 */
[----:B------:R-:W-:Y:S05]  /*60b0*/  @P0 BRA `(.L_x_13568) ;  /* 0x0000002c00a40947 */ /* 0x000fea0003800000 */
[----:B------:R-:W-:Y:S01]  /*60c0*/  DADD R14, -RZ, |R8| ;  /* 0x00000000ff0e7229 */ /* 0x000fe20000000508 */
[----:B------:R-:W-:Y:S01]  /*60d0*/  UMOV UR4, 0xffffffff ;  /* 0xffffffff00047882 */ /* 0x000fe20000000000 */
[----:B------:R-:W-:Y:S01]  /*60e0*/  DADD R16, -RZ, |R10| ;  /* 0x00000000ff107229 */ /* 0x000fe2000000050a */
[----:B------:R-:W-:Y:S01]  /*60f0*/  UMOV UR5, 0x7fdfffff ;  /* 0x7fdfffff00057882 */ /* 0x000fe20000000000 */
[----:B------:R-:W-:-:S08]  /*6100*/  DSETP.GEU.AND P4, PT, |R10|, |R8|, PT ;  /* 0x400000080a00722a */ /* 0x000fd00003f8e200 */
        /* <DEDUP_REMOVED lines=23> */
[----:B------:R-:W-:Y:S02]  /*6280*/  @!P0 IMAD.MOV.U32 R5, RZ, RZ, R7 ;  /* 0x000000ffff058224 */ /* 0x000fe400078e0007 */
[----:B------:R-:W-:-:S03]  /*6290*/  @!P0 IMAD.MOV.U32 R4, RZ, RZ, R6 ;  /* 0x000000ffff048224 */ /* 0x000fc600078e0006 */
[----:B------:R-:W-:Y:S02]  /*62a0*/  IADD3 R0, R5, -0x1, RZ ;  /* 0xffffffff05007810 */ /* 0x000fe40007ffe0ff */
        /* <DEDUP_REMOVED lines=14> */
[----:B------:R-:W-:Y:S01]  /*6390*/  IMAD.MOV.U32 R0, RZ, RZ, -0x3ff ;  /* 0xfffffc01ff007424 */ /* 0x000fe200078e00ff */
[----:B------:R-:W-:Y:S01]  /*63a0*/  @!P0 MOV R0, 0xfffffbcb ;  /* 0xfffffbcb00008802 */ /* 0x000fe20000000f00 */
[----:B------:R-:W-:Y:S10]  /*63b0*/  @P1 BRA `(.L_x_13572) ;  /* 0x0000000000f81947 */ /* 0x000ff40003800000 */
        /* <DEDUP_REMOVED lines=62> */
.L_x_13572:
[----:B------:R-:W-:Y:S05]  /*67a0*/  BSYNC B0 ;  /* 0x0000000000007941 */ /* 0x000fea0003800000 */
.L_x_13571:
[----:B------:R-:W-:Y:S04]  /*67b0*/  BSSY B4, `(.L_x_13573) ;  /* 0x0000008000047945 */ /* 0x000fe80003800000 */
[----:B------:R-:W-:Y:S05]  /*67c0*/  @P2 BRA P3, `(.L_x_13574) ;  /* 0x0000000000182947 */ /* 0x000fea0001800000 */
[----:B------:R-:W-:Y:S01]  /*67d0*/  IMAD.MOV.U32 R2, RZ, RZ, R18 ;  /* 0x000000ffff027224 */ /* 0x000fe200078e0012 */
[----:B------:R-:W-:Y:S01]  /*67e0*/  MOV R3, R19 ;  /* 0x0000001300037202 */ /* 0x000fe20000000f00 */
[----:B------:R-:W-:Y:S01]  /*67f0*/  IMAD.MOV.U32 R14, RZ, RZ, R20 ;  /* 0x000000ffff0e7224 */ /* 0x000fe200078e0014 */
[----:B------:R-:W-:Y:S01]  /*6800*/  MOV R0, 0x6830 ;  /* 0x0000683000007802 */ /* 0x000fe20000000f00 */
[----:B------:R-:W-:-:S07]  /*6810*/  IMAD.MOV.U32 R15, RZ, RZ, R21 ;  /* 0x000000ffff0f7224 */ /* 0x000fce00078e0015 */
[----:B------:R-:W-:Y:S05]  /*6820*/  CALL.REL.NOINC `($__internal_18_$__cuda_sm20_div_rn_f64_full) ;  /* 0x00000110003c7944 */ /* 0x000fea0003c00000 */
.L_x_13574:
[----:B------:R-:W-:Y:S05]  /*6830*/  BSYNC B4 ;  /* 0x0000000000047941 */ /* 0x000fea0003800000 */
.L_x_13573:
        /* <DEDUP_REMOVED lines=82> */
.L_x_13576:
[----:B------:R-:W-:-:S04]  /*6d60*/  ISETP.GE.AND P0, PT, R17, RZ, PT ;  /* 0x000000ff1100720c */ /* 0x000fc80003f06270 */
[----:B------:R-:W-:Y:S02]  /*6d70*/  FSEL R6, RZ, 3.37028055040000000000e+12, P0 ;  /* 0x54442d18ff067808 */ /* 0x000fe40000000000 */
[----:B------:R-:W-:-:S07]  /*6d80*/  FSEL R7, RZ, 2.1426990032196044922, P0 ;  /* 0x400921fbff077808 */ /* 0x000fce0000000000 */
.L_x_13577:
[----:B------:R-:W-:Y:S05]  /*6d90*/  BSYNC B0 ;  /* 0x0000000000007941 */ /* 0x000fea0003800000 */
.L_x_13575:
        /* <DEDUP_REMOVED lines=8> */
.L_x_13570:
        /* <DEDUP_REMOVED lines=10> */
[-C--:B------:R-:W-:Y:S01]  /*6ec0*/  SEL R4, R14, R16.reuse, P0 ;  /* 0x000000100e047207 */ /* 0x080fe20000000000 */
[----:B------:R-:W-:Y:S01]  /*6ed0*/  IMAD.MOV.U32 R23, RZ, RZ, 0x3fd80000 ;  /* 0x3fd80000ff177424 */ /* 0x000fe200078e00ff */
[----:B------:R-:W-:Y:S01]  /*6ee0*/  LOP3.LUT R0, R3, 0xffc00000, RZ, 0xc0, !PT ;  /* 0xffc0000003007812 */ /* 0x000fe200078ec0ff */
[----:B------:R-:W-:Y:S01]  /*6ef0*/  MUFU.RCP64H R25, R21 ;  /* 0x0000001500197308 */ /* 0x000fe20000001800 */
[----:B------:R-:W-:Y:S01]  /*6f00*/  SEL R5, R15, R17, P0 ;  /* 0x000000110f057207 */ /* 0x000fe20000000000 */
[----:B------:R-:W-:Y:S01]  /*6f10*/  IMAD.MOV.U32 R24, RZ, RZ, 0x1 ;  /* 0x00000001ff187424 */ /* 0x000fe200078e00ff */
[----:B------:R-:W-:Y:S01]  /*6f20*/  IADD3 R7, -R0, 0x7fd00000, RZ ;  /* 0x7fd0000000077810 */ /* 0x000fe20007ffe1ff */
[----:B------:R-:W-:Y:S01]  /*6f30*/  BSSY B0, `(.L_x_13579) ;  /* 0x0000077000007945 */ /* 0x000fe20003800000 */
[----:B------:R-:W-:Y:S01]  /*6f40*/  SEL R2, R14, R16, P1 ;  /* 0x000000100e027207 */ /* 0x000fe20000800000 */
[----:B------:R-:W-:Y:S01]  /*6f50*/  IMAD.U32 R14, RZ, RZ, UR6 ;  /* 0x00000006ff0e7e24 */ /* 0x000fe2000f8e00ff */
[----:B------:R-:W-:-:S02]  /*6f60*/  ISETP.GE.U32.AND P2, PT, R5, 0x7ff00000, PT ;  /* 0x7ff000000500780c */ /* 0x000fc40003f46070 */
        /* <DEDUP_REMOVED lines=24> */
[----:B------:R-:W-:-:S10]  /*70f0*/  DMUL R16, R16, R6 ;  /* 0x0000000610107228 */ /* 0x000fd40000000000 */
[----:B------:R-:W-:Y:S02]  /*7100*/  @!P2 FSEL R5, R3, R17, !P1 ;  /* 0x000000110305a208 */ /* 0x000fe40004800000 */
[----:B------:R-:W-:Y:S01]  /*7110*/  @!P2 FSEL R4, R2, R16, !P1 ;  /* 0x000000100204a208 */ /* 0x000fe20004800000 */
[----:B------:R-:W-:Y:S01]  /*7120*/  DFMA R2, -R20, R12, 1 ;  /* 0x3ff000001402742b */ /* 0x000fe2000000010c */
[----:B------:R-:W-:Y:S01]  /*7130*/  ISETP.GT.AND P0, PT, R5, 0xfffff, PT ;  /* 0x000fffff0500780c */ /* 0x000fe20003f04270 */
[----:B------:R-:W-:Y:S01]  /*7140*/  IMAD.MOV.U32 R7, RZ, RZ, R5 ;  /* 0x000000ffff077224 */ /* 0x000fe200078e0005 */
[----:B------:R-:W-:Y:S01]  /*7150*/  DADD R16, -RZ, -R10 ;  /* 0x00000000ff107229 */ /* 0x000fe2000000090a */
        /* <DEDUP_REMOVED lines=14> */
[----:B------:R-:W-:Y:S01]  /*7240*/  FSETP.GT.AND P3, PT, |R0|, 1.469367938527859385e-39, PT ;  /* 0x001000000000780b */ /* 0x000fe20003f64200 */
[----:B------:R-:W-:Y:S02]  /*7250*/  IMAD.MOV.U32 R0, RZ, RZ, -0x3ff ;  /* 0xfffffc01ff007424 */ /* 0x000fe400078e00ff */
[----:B------:R-:W-:Y:S01]  /*7260*/  @P1 DFMA R12, R6, R12, +INF ;  /* 0x7ff00000060c142b */ /* 0x000fe2000000000c */
[----:B------:R-:W-:-:S09]  /*7270*/  @!P0 IMAD.MOV.U32 R0, RZ, RZ, -0x435 ;  /* 0xfffffbcbff008424 */ /* 0x000fd200078e00ff */
[----:B------:R-:W-:Y:S02]  /*7280*/  @P1 FSEL R22, R12, RZ, P2 ;  /* 0x000000ff0c161208 */ /* 0x000fe40001000000 */
[----:B------:R-:W-:Y:S02]  /*7290*/  @P1 FSEL R23, R13, -QNAN , P2 ;  /* 0xfff000000d171808 */ /* 0x000fe40001000000 */
[----:B------:R-:W-:Y:S01]  /*72a0*/  FSETP.GEU.AND P2, PT, |R19|, 6.5827683646048100446e-37, PT ;  /* 0x036000001300780b */ /* 0x000fe20003f4e200 */
[----:B------:R-:W-:-:S12]  /*72b0*/  @P1 BRA `(.L_x_13580) ;  /* 0x0000000000f81947 */ /* 0x000fd80003800000 */
[----:B------:R-:W-:Y:S01]  /*72c0*/  LOP3.LUT R6, R5, 0x800fffff, RZ, 0xc0, !PT ;  /* 0x800fffff05067812 */ /* 0x000fe200078ec0ff */
[----:B------:R-:W-:Y:S01]  /*72d0*/  IMAD.MOV.U32 R12, RZ, RZ, RZ ;  /* 0x000000ffff0c7224 */ /* 0x000fe200078e00ff */
[----:B------:R-:W-:Y:S01]  /*72e0*/  MOV R27, 0x3ed0ee25 ;  /* 0x3ed0ee25001b7802 */ /* 0x000fe20000000f00 */
[----:B------:R-:W-:Y:S01]  /*72f0*/  IMAD.MOV.U32 R26, RZ, RZ, -0x748574fc ;  /* 0x8b7a8b04ff1a7424 */ /* 0x000fe200078e00ff */
[----:B------:R-:W-:Y:S01]  /*7300*/  LOP3.LUT R7, R6, 0x3ff00000, RZ, 0xfc, !PT ;  /* 0x3ff0000006077812 */ /* 0x000fe200078efcff */
[----:B------:R-:W-:Y:S01]  /*7310*/  UMOV UR4, 0x3ae80f1e ;  /* 0x3ae80f1e00047882 */ /* 0x000fe20000000000 */
        /* <DEDUP_REMOVED lines=56> */
.L_x_13580:
[----:B------:R-:W-:Y:S05]  /*76a0*/  BSYNC B0 ;  /* 0x0000000000007941 */ /* 0x000fea0003800000 */
.L_x_13579:
        /* <DEDUP_REMOVED lines=8> */
.L_x_13582:
[----:B------:R-:W-:Y:S05]  /*7730*/  BSYNC B4 ;  /* 0x0000000000047941 */ /* 0x000fea0003800000 */
.L_x_13581:
        /* <DEDUP_REMOVED lines=82> */
.L_x_13584:
[----:B------:R-:W-:-:S04]  /*7c60*/  ISETP.GE.AND P0, PT, R17, RZ, PT ;  /* 0x000000ff1100720c */ /* 0x000fc80003f06270 */
[----:B------:R-:W-:Y:S02]  /*7c70*/  FSEL R6, RZ, 3.37028055040000000000e+12, P0 ;  /* 0x54442d18ff067808 */ /* 0x000fe40000000000 */
[----:B------:R-:W-:-:S07]  /*7c80*/  FSEL R7, RZ, 2.1426990032196044922, P0 ;  /* 0x400921fbff077808 */ /* 0x000fce0000000000 */
.L_x_13585:
[----:B------:R-:W-:Y:S05]  /*7c90*/  BSYNC B0 ;  /* 0x0000000000007941 */ /* 0x000fea0003800000 */
.L_x_13583:
[----:B------:R-:W-:Y:S02]  /*7ca0*/  DADD R2, |R8|, |R10| ;  /* 0x0000000008027229 */ /* 0x000fe4000000060a */
[----:B------:R-:W-:-:S06]  /*7cb0*/  DADD R4, -RZ, -R8 ;  /* 0x00000000ff047229 */ /* 0x000fcc0000000908 */
[----:B------:R-:W-:-:S04]  /*7cc0*/  DSETP.GTU.AND P0, PT, |R2|, +INF , PT ;  /* 0x7ff000000200742a */ /* 0x000fc80003f0c200 */
[----:B------:R-:W-:Y:S02]  /*7cd0*/  LOP3.LUT R5, R7, 0x80000000, R5, 0xb8, !PT ;  /* 0x8000000007057812 */ /* 0x000fe400078eb805 */
[----:B------:R-:W-:Y:S02]  /*7ce0*/  FSEL R6, R2, R6, P0 ;  /* 0x0000000602067208 */ /* 0x000fe40000000000 */
[----:B------:R-:W-:Y:S01]  /*7cf0*/  FSEL R7, R3, R5, P0 ;  /* 0x0000000503077208 */ /* 0x000fe20000000000 */
[----:B------:R-:W-:Y:S06]  /*7d00*/  BRA `(.L_x_13578) ;  /* 0x0000003c00687947 */ /* 0x000fec0003800000 */
.L_x_13569:
        /* <DEDUP_REMOVED lines=18> */
[----:B------:R-:W-:Y:S01]  /*7e30*/  MOV R3, R11 ;  /* 0x0000000b00037202 */ /* 0x000fe20000000f00 */
[----:B------:R-:W-:Y:S01]  /*7e40*/  IMAD.MOV.U32 R14, RZ, RZ, -0x74eba897 ;  /* 0x8b145769ff0e7424 */ /* 0x000fe200078e00ff */
[----:B------:R-:W-:Y:S01]  /*7e50*/  MOV R0, 0x7e80 ;  /* 0x00007e8000007802 */ /* 0x000fe20000000f00 */
[----:B------:R-:W-:-:S07]  /*7e60*/  IMAD.MOV.U32 R15, RZ, RZ, -0x3ffa40f6 ;  /* 0xc005bf0aff0f7424 */ /* 0x000fce00078e00ff */
[----:B------:R-:W-:Y:S05]  /*7e70*/  CALL.REL.NOINC `($__internal_18_$__cuda_sm20_div_rn_f64_full) ;  /* 0x000000f800a87944 */ /* 0x000fea0003c00000 */
.L_x_13587:
[----:B------:R-:W-:Y:S05]  /*7e80*/  BSYNC B4 ;  /* 0x0000000000047941 */ /* 0x000fea0003800000 */
.L_x_13586:
        /* <DEDUP_REMOVED lines=23> */
[----:B------:R-:W-:Y:S05]  /*8000*/  CALL.REL.NOINC `($__internal_18_$__cuda_sm20_div_rn_f64_full) ;  /* 0x000000f800447944 */ /* 0x000fea0003c00000 */
[----:B------:R-:W-:Y:S01]  /*8010*/  MOV R4, R2 ;  /* 0x0000000200047202 */ /* 0x000fe20000000f00 */
[----:B------:R-:W-:-:S07]  /*8020*/  IMAD.MOV.U32 R5, RZ, RZ, R3 ;  /* 0x000000ffff057224 */ /* 0x000fce00078e0003 */
.L_x_13589:
[----:B------:R-:W-:Y:S05]  /*8030*/  BSYNC B4 ;  /* 0x0000000000047941 */ /* 0x000fea0003800000 */
.L_x_13588:
[----:B------:R-:W-:Y:S01]  /*8040*/  DADD R14, -RZ, |R4| ;  /* 0x00000000ff0e7229 */ /* 0x000fe20000000504 */
[----:B------:R-:W-:Y:S01]  /*8050*/  IMAD.MOV.U32 R6, RZ, RZ, RZ ;  /* 0x000000ffff067224 */ /* 0x000fe200078e00ff */
[----:B------:R-:W-:Y:S01]  /*8060*/  UMOV UR4, 0xffffffff ;  /* 0xffffffff00047882 */ /* 0x000fe20000000000 */
[----:B------:R-:W-:Y:S01]  /*8070*/  UMOV UR5, 0x7fefffff ;  /* 0x7fefffff00057882 */ /* 0x000fe20000000000 */
[----:B------:R-:W-:Y:S01]  /*8080*/  IMAD.MOV.U32 R22, RZ, RZ, 0x0 ;  /* 0x00000000ff167424 */ /* 0x000fe200078e00ff */
[----:B------:R-:W-:Y:S01]  /*8090*/  UMOV UR6, UR5 ;  /* 0x0000000500067c82 */ /* 0x000fe20008000000 */
[----:B------:R-:W-:Y:S01]  /*80a0*/  IMAD.MOV.U32 R23, RZ, RZ, 0x3fd80000 ;  /* 0x3fd80000ff177424 */ /* 0x000fe200078e00ff */
[----:B------:R-:W-:Y:S01]  /*80b0*/  MUFU.RCP64H R25, R21 ;  /* 0x0000001500197308 */ /* 0x000fe20000001800 */
        /* <DEDUP_REMOVED lines=12> */
[----:B------:R-:W-:Y:S01]  /*8180*/  IMAD.U32 R14, RZ, RZ, UR6 ;  /* 0x00000006ff0e7e24 */ /* 0x000fe2000f8e00ff */
[----:B------:R-:W-:Y:S02]  /*8190*/  ISETP.GE.U32.AND P2, PT, R5, 0x7ff00000, PT ;  /* 0x7ff000000500780c */ /* 0x000fe40003f46070 */
        /* <DEDUP_REMOVED lines=115> */
.L_x_13591:
[----:B------:R-:W-:Y:S05]  /*88d0*/  BSYNC B0 ;  /* 0x0000000000007941 */ /* 0x000fea0003800000 */
.L_x_13590:
        /* <DEDUP_REMOVED lines=8> */
.L_x_13593:
[----:B------:R-:W-:Y:S05]  /*8960*/  BSYNC B4 ;  /* 0x0000000000047941 */ /* 0x000fea0003800000 */
.L_x_13592:
        /* <DEDUP_REMOVED lines=82> */
.L_x_13595:
[----:B------:R-:W-:-:S04]  /*8e90*/  ISETP.GE.AND P0, PT, R17, RZ, PT ;  /* 0x000000ff1100720c */ /* 0x000fc80003f06270 */
[----:B------:R-:W-:Y:S02]  /*8ea0*/  FSEL R6, RZ, 3.37028055040000000000e+12, P0 ;  /* 0x54442d18ff067808 */ /* 0x000fe40000000000 */
[----:B------:R-:W-:-:S07]  /*8eb0*/  FSEL R7, RZ, 2.1426990032196044922, P0 ;  /* 0x400921fbff077808 */ /* 0x000fce0000000000 */
.L_x_13596:
[----:B------:R-:W-:Y:S05]  /*8ec0*/  BSYNC B0 ;  /* 0x0000000000007941 */ /* 0x000fea0003800000 */
.L_x_13594:
        /* <DEDUP_REMOVED lines=8> */
.L_x_13568:
        /* <DEDUP_REMOVED lines=29> */
[----:B------:R-:W-:Y:S01]  /*9120*/  DMUL R12, R16, R2 ;  /* 0x00000002100c7228 */ /* 0x000fe20000000000 */
[----:B------:R-:W-:-:S04]  /*9130*/  IADD3 R0, R5, -0x1, RZ ;  /* 0xffffffff05007810 */ /* 0x000fc80007ffe0ff */
[----:B------:R-:W-:-:S03]  /*9140*/  ISETP.GE.U32.AND P1, PT, R0, 0x7fefffff, PT ;  /* 0x7fefffff0000780c */ /* 0x000fc60003f26070 */
[----:B------:R-:W-:-:S08]  /*9150*/  DFMA R14, -R18, R12, R16 ;  /* 0x0000000c120e722b */ /* 0x000fd00000000110 */
[----:B------:R-:W-:Y:S02]  /*9160*/  DFMA R2, R2, R14, R12 ;  /* 0x0000000e0202722b */ /* 0x000fe4000000000c */
[----:B------:R-:W-:Y:S01]  /*9170*/  @P1 IMAD.MOV.U32 R12, RZ, RZ, 0x0 ;  /* 0x00000000ff0c1424 */ /* 0x000fe200078e00ff */
[----:B------:R-:W-:Y:S01]  /*9180*/  @P1 FSETP.NEU.FTZ.AND P2, PT, R7, RZ, PT ;  /* 0x000000ff0700120b */ /* 0x000fe20003f5d000 */
[----:B------:R-:W-:-:S06]  /*9190*/  @P1 IMAD.MOV.U32 R13, RZ, RZ, 0x7ff00000 ;  /* 0x7ff00000ff0d1424 */ /* 0x000fcc00078e00ff */
[----:B------:R-:W-:Y:S01]  /*91a0*/  @P1 DFMA R12, R6, R12, +INF ;  /* 0x7ff00000060c142b */ /* 0x000fe2000000000c */
[----:B------:R-:W-:-:S05]  /*91b0*/  FFMA R0, RZ, R19, R3 ;  /* 0x00000013ff007223 */ /* 0x000fca0000000003 */
[----:B------:R-:W-:Y:S01]  /*91c0*/  FSETP.GT.AND P3, PT, |R0|, 1.469367938527859385e-39, PT ;  /* 0x001000000000780b */ /* 0x000fe20003f64200 */
[----:B------:R-:W-:Y:S01]  /*91d0*/  IMAD.MOV.U32 R0, RZ, RZ, -0x3ff ;  /* 0xfffffc01ff007424 */ /* 0x000fe200078e00ff */
[----:B------:R-:W-:Y:S02]  /*91e0*/  @!P0 MOV R0, 0xfffffbcb ;  /* 0xfffffbcb00008802 */ /* 0x000fe40000000f00 */
        /* <DEDUP_REMOVED lines=17> */
[----:B------:R-:W-:-:S06]  /*9300*/  @P0 IMAD.MOV.U32 R7, RZ, RZ, R13 ;  /* 0x000000ffff070224 */ /* 0x000fcc00078e000d */
        /* <DEDUP_REMOVED lines=13> */
[----:B------:R-:W-:Y:S01]  /*93e0*/  LOP3.LUT R24, R0, 0x80000000, RZ, 0x3c, !PT ;  /* 0x8000000000187812 */ /* 0x000fe200078e3cff */
[----:B------:R-:W-:Y:S01]  /*93f0*/  IMAD.MOV.U32 R25, RZ, RZ, 0x43300000 ;  /* 0x43300000ff197424 */ /* 0x000fe200078e00ff */
[----:B------:R-:W-:-:S03]  /*9400*/  DADD R26, R4, R4 ;  /* 0x00000000041a7229 */ /* 0x000fc60000000004 */
[----:B------:R-:W-:Y:S01]  /*9410*/  DFMA R22, R20, R22, UR4 ;  /* 0x0000000414167e2b */ /* 0x000fe20008000016 */
[----:B------:R-:W-:Y:S01]  /*9420*/  UMOV UR4, 0xa9ab0956 ;  /* 0xa9ab095600047882 */ /* 0x000fe20000000000 */
[----:B------:R-:W-:Y:S01]  /*9430*/  UMOV UR5, 0x3f1745cb ;  /* 0x3f1745cb00057882 */ /* 0x000fe20000000000 */
[----:B------:R-:W-:Y:S01]  /*9440*/  DADD R4, R24, -UR6 ;  /* 0x8000000618047e29 */ /* 0x000fe20008000000 */
[----:B------:R-:W-:Y:S01]  /*9450*/  UMOV UR6, 0xfefa39ef ;  /* 0xfefa39ef00067882 */ /* 0x000fe20000000000 */
[----:B------:R-:W-:Y:S01]  /*9460*/  UMOV UR7, 0x3fe62e42 ;  /* 0x3fe62e4200077882 */ /* 0x000fe20000000000 */
[----:B------:R-:W-:Y:S02]  /*9470*/  DFMA R26, R6, -R14, R26 ;  /* 0x8000000e061a722b */ /* 0x000fe4000000001a */
[----:B------:R-:W-:Y:S01]  /*9480*/  DFMA R22, R20, R22, UR4 ;  /* 0x0000000414167e2b */ /* 0x000fe20008000016 */
[----:B------:R-:W-:Y:S01]  /*9490*/  UMOV UR4, 0x2d1b5154 ;  /* 0x2d1b515400047882 */ /* 0x000fe20000000000 */
[----:B------:R-:W-:-:S04]  /*94a0*/  UMOV UR5, 0x3f3c71c7 ;  /* 0x3f3c71c700057882 */ /* 0x000fc80000000000 */
[----:B------:R-:W-:Y:S02]  /*94b0*/  DMUL R26, R12, R26 ;  /* 0x0000001a0c1a7228 */ /* 0x000fe40000000000 */
        /* <DEDUP_REMOVED lines=8> */
[----:B------:R-:W-:Y:S01]  /*9540*/  UMOV UR5, 0x3fb55555 ;  /* 0x3fb5555500057882 */ /* 0x000fe20000000000 */
[----:B------:R-:W-:-:S05]  /*9550*/  DFMA R22, R4, UR6, R14 ;  /* 0x0000000604167c2b */ /* 0x000fca000800000e */
[----:B------:R-:W-:Y:S01]  /*9560*/  DFMA R24, R20, R24, UR4 ;  /* 0x0000000414187e2b */ /* 0x000fe20008000018 */
[----:B------:R-:W-:Y:S01]  /*9570*/  UMOV UR4, 0x3b39803f ;  /* 0x3b39803f00047882 */ /* 0x000fe20000000000 */
[----:B------:R-:W-:Y:S01]  /*9580*/  UMOV UR5, 0x3c7abc9e ;  /* 0x3c7abc9e00057882 */ /* 0x000fe20000000000 */
[----:B------:R-:W-:-:S05]  /*9590*/  DFMA R6, -R4, UR6, R22 ;  /* 0x0000000604067c2b */ /* 0x000fca0008000116 */
[----:B------:R-:W-:-:S03]  /*95a0*/  DMUL R24, R20, R24 ;  /* 0x0000001814187228 */ /* 0x000fc60000000000 */
[----:B------:R-:W-:-:S05]  /*95b0*/  DADD R6, -R14, R6 ;  /* 0x000000000e067229 */ /* 0x000fca0000000106 */
[----:B------:R-:W-:-:S08]  /*95c0*/  DFMA R24, R14, R24, R26 ;  /* 0x000000180e18722b */ /* 0x000fd0000000001a */
[----:B------:R-:W-:-:S08]  /*95d0*/  DADD R6, R24, -R6 ;  /* 0x0000000018067229 */ /* 0x000fd00000000806 */
[----:B------:R-:W-:-:S08]  /*95e0*/  DFMA R6, R4, UR4, R6 ;  /* 0x0000000404067c2b */ /* 0x000fd00008000006 */
[----:B------:R-:W-:-:S11]  /*95f0*/  DADD R22, R22, R6 ;  /* 0x0000000016167229 */ /* 0x000fd60000000006 */
.L_x_13600:
[----:B------:R-:W-:Y:S05]  /*9600*/  BSYNC B0 ;  /* 0x0000000000007941 */ /* 0x000fea0003800000 */
.L_x_13599:
        /* <DEDUP_REMOVED lines=8> */
.L_x_13602:
[----:B------:R-:W-:Y:S05]  /*9690*/  BSYNC B4 ;  /* 0x0000000000047941 */ /* 0x000fea0003800000 */
.L_x_13601:
[----:B------:R-:W-:Y:S01]  /*96a0*/  DSETP.NEU.AND P1, PT, R18, RZ, PT ;  /* 0x000000ff1200722a */ /* 0x000fe20003f2d000 */
[----:B------:R-:W-:Y:S01]  /*96b0*/  BSSY B0, `(.L_x_13603) ;  /* 0x0000048000007945 */ /* 0x000fe20003800000 */
[----:B------:R-:W-:Y:S01]  /*96c0*/  DADD R4, |R10|, R32 ;  /* 0x000000000a047229 */ /* 0x000fe20000000220 */
        /* <DEDUP_REMOVED lines=70> */
.L_x_13604:
[----:B------:R-:W-:Y:S05]  /*9b30*/  BSYNC B0 ;  /* 0x0000000000007941 */ /* 0x000fea0003800000 */
.L_x_13603:
[----:B------:R-:W-:Y:S01]  /*9b40*/  LOP3.LUT R3, R7, 0x80000000, R9, 0xb8, !PT ;  /* 0x8000000007037812 */ /* 0x000fe200078eb809 */
[----:B------:R-:W-:Y:S01]  /*9b50*/  DMUL R22, R22, 0.5 ;  /* 0x3fe0000016167828 */ /* 0x000fe20000000000 */
[----:B------:R-:W-:Y:S02]  /*9b60*/  FSEL R6, R4, R6, P0 ;  /* 0x0000000604067208 */ /* 0x000fe40000000000 */
[----:B------:R-:W-:Y:S01]  /*9b70*/  FSEL R7, R5, R3, P0 ;  /* 0x0000000305077208 */ /* 0x000fe20000000000 */
[----:B------:R-:W-:Y:S07]  /*9b80*/  BRA `(.L_x_13578) ;  /* 0x0000001c00c87947 */ /* 0x000fee0003800000 */
.L_x_13598:
        /* <DEDUP_REMOVED lines=12> */
[----:B------:R-:W-:Y:S01]  /*9c50*/  LOP3.LUT R0, R3, 0xffc00000, RZ, 0xc0, !PT ;  /* 0xffc0000003007812 */ /* 0x000fe200078ec0ff */
[----:B------:R-:W-:Y:S01]  /*9c60*/  IMAD.MOV.U32 R23, RZ, RZ, 0x3fd80000 ;  /* 0x3fd80000ff177424 */ /* 0x000fe200078e00ff */
[----:B------:R-:W-:Y:S01]  /*9c70*/  SEL R5, R33, R35, P0 ;  /* 0x0000002321057207 */ /* 0x000fe20000000000 */
[----:B------:R-:W-:Y:S01]  /*9c80*/  MUFU.RCP64H R25, R19 ;  /* 0x0000001300197308 */ /* 0x000fe20000001800 */
[----:B------:R-:W-:Y:S01]  /*9c90*/  IADD3 R7, -R0, 0x7fd00000, RZ ;  /* 0x7fd0000000077810 */ /* 0x000fe20007ffe1ff */
[----:B------:R-:W-:Y:S01]  /*9ca0*/  IMAD.MOV.U32 R24, RZ, RZ, 0x1 ;  /* 0x00000001ff187424 */ /* 0x000fe200078e00ff */
[----:B------:R-:W-:Y:S01]  /*9cb0*/  SEL R2, R32, R34, P1 ;  /* 0x0000002220027207 */ /* 0x000fe20000800000 */
        /* <DEDUP_REMOVED lines=116> */
.L_x_13606:
[----:B------:R-:W-:Y:S05]  /*a400*/  BSYNC B0 ;  /* 0x0000000000007941 */ /* 0x000fea0003800000 */
.L_x_13605:
        /* <DEDUP_REMOVED lines=8> */
.L_x_13608:
[----:B------:R-:W-:Y:S05]  /*a490*/  BSYNC B4 ;  /* 0x0000000000047941 */ /* 0x000fea0003800000 */
.L_x_13607:
        /* <DEDUP_REMOVED lines=11> */
[----:B------:R-:W-:-:S04]  /*a550*/  DSETP.NEU.AND P0, PT, |R10|, R32, PT ;  /* 0x000000200a00722a */ /* 0x000fc80003f0d200 */
        /* <DEDUP_REMOVED lines=61> */
.L_x_13610:
[----:B------:R-:W-:Y:S05]  /*a930*/  BSYNC B0 ;  /* 0x0000000000007941 */ /* 0x000fea0003800000 */
.L_x_13609:
[----:B------:R-:W-:Y:S02]  /*a940*/  LOP3.LUT R3, R7, 0x80000000, R9, 0xb8, !PT ;  /* 0x8000000007037812 */ /* 0x000fe400078eb809 */
[----:B------:R-:W-:Y:S02]  /*a950*/  FSEL R6, R4, R6, P1 ;  /* 0x0000000604067208 */ /* 0x000fe40000800000 */
[----:B------:R-:W-:Y:S01]  /*a960*/  FSEL R7, R5, R3, P1 ;  /* 0x0000000305077208 */ /* 0x000fe20000800000 */
[----:B------:R-:W-:Y:S06]  /*a970*/  BRA `(.L_x_13578) ;  /* 0x00000010004c7947 */ /* 0x000fec0003800000 */
.L_x_13597:
        /* <DEDUP_REMOVED lines=22> */
[----:B------:R-:W-:Y:S05]  /*aae0*/  CALL.REL.NOINC `($__internal_18_$__cuda_sm20_div_rn_f64_full) ;  /* 0x000000cc008c7944 */ /* 0x000fea0003c00000 */
.L_x_13612:
[----:B------:R-:W-:Y:S05]  /*aaf0*/  BSYNC B4 ;  /* 0x0000000000047941 */ /* 0x000fea0003800000 */
.L_x_13611:
[----:B------:R-:W0:Y:S01]  /*ab00*/  MUFU.RCP64H R5, 2.718280792236328125 ;  /* 0x4005bf0a00057908 */ /* 0x000e220000001800 */
[----:B------:R-:W-:Y:S01]  /*ab10*/  IMAD.MOV.U32 R6, RZ, RZ, -0x74eba897 ;  /* 0x8b145769ff067424 */ /* 0x000fe200078e00ff */
[----:B------:R-:W-:Y:S01]  /*ab20*/  MOV R4, 0x1 ;  /* 0x0000000100047802 */ /* 0x000fe20000000f00 */
[----:B------:R-:W-:Y:S01]  /*ab30*/  IMAD.MOV.U32 R7, RZ, RZ, 0x4005bf0a ;  /* 0x4005bf0aff077424 */ /* 0x000fe200078e00ff */
[----:B------:R-:W-:Y:S01]  /*ab40*/  FSETP.GEU.AND P1, PT, |R9|, 6.5827683646048100446e-37, PT ;  /* 0x036000000900780b */ /* 0x000fe20003f2e200 */
[----:B------:R-:W-:Y:S01]  /*ab50*/  BSSY B4, `(.L_x_13613) ;  /* 0x0000015000047945 */ /* 0x000fe20003800000 */
[----:B------:R-:W-:-:S03]  /*ab60*/  DADD R20, -RZ, |R2| ;  /* 0x00000000ff147229 */ /* 0x000fc60000000502 */
        /* <DEDUP_REMOVED lines=16> */
[----:B------:R-:W-:Y:S05]  /*ac70*/  CALL.REL.NOINC `($__internal_18_$__cuda_sm20_div_rn_f64_full) ;  /* 0x000000cc00287944 */ /* 0x000fea0003c00000 */
[----:B------:R-:W-:Y:S01]  /*ac80*/  MOV R4, R2 ;  /* 0x0000000200047202 */ /* 0x000fe20000000f00 */
[----:B------:R-:W-:-:S07]  /*ac90*/  IMAD.MOV.U32 R5, RZ, RZ, R3 ;  /* 0x000000ffff057224 */ /* 0x000fce00078e0003 */
.L_x_13614:
[----:B------:R-:W-:Y:S05]  /*aca0*/  BSYNC B4 ;  /* 0x0000000000047941 */ /* 0x000fea0003800000 */
.L_x_13613:
        /* <DEDUP_REMOVED lines=136> */
.L_x_13616:
[----:B------:R-:W-:Y:S05]  /*b530*/  BSYNC B0 ;  /* 0x0000000000007941 */ /* 0x000fea0003800000 */
.L_x_13615:
        /* <DEDUP_REMOVED lines=8> */
.L_x_13618:
[----:B------:R-:W-:Y:S05]  /*b5c0*/  BSYNC B4 ;  /* 0x0000000000047941 */ /* 0x000fea0003800000 */
.L_x_13617:
[----:B------:R-:W-:Y:S01]  /*b5d0*/  DSETP.NEU.AND P0, PT, R18, RZ, PT ;  /* 0x000000ff1200722a */ /* 0x000fe20003f0d000 */
[----:B------:R-:W-:Y:S01]  /*b5e0*/  BSSY B0, `(.L_x_13619) ;  /* 0x0000049000007945 */ /* 0x000fe20003800000 */
[----:B------:R-:W-:Y:S01]  /*b5f0*/  DADD R4, |R10|, R32 ;  /* 0x000000000a047229 */ /* 0x000fe20000000220 */
        /* <DEDUP_REMOVED lines=71> */
.L_x_13620:
[----:B------:R-:W-:Y:S05]  /*ba70*/  BSYNC B0 ;  /* 0x0000000000007941 */ /* 0x000fea0003800000 */
.L_x_13619:
[----:B------:R-:W-:Y:S02]  /*ba80*/  LOP3.LUT R3, R7, 0x80000000, R9, 0xb8, !PT ;  /* 0x8000000007037812 */ /* 0x000fe400078eb809 */
[----:B------:R-:W-:Y:S02]  /*ba90*/  FSEL R6, R4, R6, P1 ;  /* 0x0000000604067208 */ /* 0x000fe40000800000 */
[----:B------:R-:W-:-:S07]  /*baa0*/  FSEL R7, R5, R3, P1 ;  /* 0x0000000305077208 */ /* 0x000fce0000800000 */
.L_x_13578:
[----:B------:R-:W-:Y:S05]  /*bab0*/  BSYNC B3 ;  /* 0x0000000000037941 */ /* 0x000fea0003800000 */
.L_x_13567:
        /* <DEDUP_REMOVED lines=8> */
.L_x_13488:
[----:B------:R-:W-:-:S14]  /*bb40*/  DSETP.NEU.AND P0, PT, R34, +INF , PT ;  /* 0x7ff000002200742a */ /* 0x000fdc0003f0d000 */
[----:B------:R-:W-:Y:S01]  /*bb50*/  @!P0 DADD R8, R8, R8 ;  /* 0x0000000008088229 */ /* 0x000fe20000000008 */
[----:B------:R-:W-:Y:S10]  /*bb60*/  @!P0 BRA `(.L_x_13490) ;  /* 0x0000000000388947 */ /* 0x000ff40003800000 */
[----:B------:R-:W-:-:S14]  /*bb70*/  DSETP.NEU.AND P0, PT, R32, +INF , PT ;  /* 0x7ff000002000742a */ /* 0x000fdc0003f0d000 */
[----:B------:R-:W-:Y:S01]  /*bb80*/  @!P0 DADD R2, R10, R10 ;  /* 0x000000000a028229 */ /* 0x000fe2000000000a */
[----:B------:R-:W-:Y:S02]  /*bb90*/  @!P0 IMAD.MOV.U32 R10, RZ, RZ, R8 ;  /* 0x000000ffff0a8224 */ /* 0x000fe400078e0008 */
[----:B------:R-:W-:-:S07]  /*bba0*/  @!P0 IMAD.MOV.U32 R11, RZ, RZ, R9 ;  /* 0x000000ffff0b8224 */ /* 0x000fce00078e0009 */
[----:B------:R-:W-:Y:S01]  /*bbb0*/  @!P0 MOV R8, R2 ;  /* 0x0000000200088202 */ /* 0x000fe20000000f00 */
        /* <DEDUP_REMOVED lines=9> */
.L_x_13490:
[----:B------:R-:W-:Y:S05]  /*bc50*/  BSYNC B1 ;  /* 0x0000000000017941 */ /* 0x000fea0003800000 */
.L_x_13487:
[----:B------:R-:W0:Y:S01]  /*bc60*/  S2R R0, SR_TID.X ;  /* 0x0000000000007919 */ /* 0x000e220000002100 */
[----:B------:R-:W-:Y:S02]  /*bc70*/  ULDC.64 UR4, c[0x0][0x410] ;  /* 0x0001040000047ab9 */ /* 0x000fe40000000a00 */
[----:B------:R-:W-:Y:S01]  /*bc80*/  IADD3 R2, P0, R29, UR4, RZ ;  /* 0x000000041d027c10 */ /* 0x000fe2000ff1e0ff */
[----:B------:R-:W0:Y:S04]  /*bc90*/  S2R R5, SR_CTAID.X ;  /* 0x0000000000057919 */ /* 0x000e280000002500 */
[----:B------:R-:W-:-:S05]  /*bca0*/  IMAD.X R3, RZ, RZ, UR5, P0 ;  /* 0x00000005ff037e24 */ /* 0x000fca00080e06ff */
[----:B------:R1:W-:Y:S01]  /*bcb0*/  STG.E.128 desc[UR8][R2.64], R8 ;  /* 0x0000000802007986 */ /* 0x0003e2000c101d08 */
[----:B0-----:R-:W-:-:S05]  /*bcc0*/  LEA R5, R5, R0, 0x8 ;  /* 0x0000000005057211 */ /* 0x001fca00078e40ff */
[----:B-1----:R-:W-:-:S07]  /*bcd0*/  VIADD R5, R5, 0x80 ;  /* 0x0000008005057836 */ /* 0x002fce0000000000 */
.L_x_13485:
[----:B------:R-:W-:Y:S05]  /*bce0*/  BSYNC B2 ;  /* 0x0000000000027941 */ /* 0x000fea0003800000 */
.L_x_13484:
[----:B------:R-:W-:Y:S05]  /*bcf0*/  WARPSYNC.ALL ;  /* 0x0000000000007948 */ /* 0x000fea0003800000 */
[----:B------:R-:W-:Y:S02]  /*bd00*/  ULDC UR4, c[0x0][0x210] ;  /* 0x0000840000047ab9 */ /* 0x000fe40000000800 */
[----:B------:R-:W-:-:S13]  /*bd10*/  ISETP.GE.AND P0, PT, R5, UR4, PT ;  /* 0x0000000405007c0c */ /* 0x000fda000bf06270 */
[----:B------:R-:W-:Y:S05]  /*bd20*/  @P0 EXIT ;  /* 0x000000000000094d */ /* 0x000fea0003800000 */
[----:B------:R-:W0:Y:S01]  /*bd30*/  LDC R6, c[0x0][0x218] ;  /* 0x00008600ff067b82 */ /* 0x000e220000000800 */
[----:B------:R-:W-:Y:S02]  /*bd40*/  IMAD.MOV.U32 R0, RZ, RZ, RZ ;  /* 0x000000ffff007224 */ /* 0x000fe400078e00ff */
[----:B------:R-:W-:Y:S01]  /*bd50*/  IMAD.MOV.U32 R35, RZ, RZ, RZ ;  /* 0x000000ffff237224 */ /* 0x000fe200078e00ff */
[----:B0-----:R-:W-:-:S13]  /*bd60*/  ISETP.NE.AND P0, PT, R6, RZ, PT ;  /* 0x000000ff0600720c */ /* 0x001fda0003f05270 */
        /* <DEDUP_REMOVED lines=279> */
[----:B------:R-:W-:Y:S01]  /*cee0*/  IMAD.MOV.U32 R2, RZ, RZ, RZ ;  /* 0x000000ffff027224 */ /* 0x000fe200078e00ff */
[----:B------:R-:W-:Y:S01]  /*cef0*/  ULDC.64 UR6, c[0x0][0x330] ;  /* 0x0000cc0000067ab9 */ /* 0x000fe20000000a00 */
[----:B------:R-:W-:Y:S02]  /*cf00*/  ULDC UR4, c[0x0][0x338] ;  /* 0x0000ce0000047ab9 */ /* 0x000fe40000000800 */
[----:B------:R-:W-:-:S05]  /*cf10*/  IMAD.HI.U32 R4, R3, UR7, R2 ;  /* 0x0000000703047c27 */ /* 0x000fca000f8e0002 */
[----:B------:R-:W-:Y:S01]  /*cf20*/  SHF.R.U32.HI R5, RZ, UR4, R4 ;  /* 0x00000004ff057c19 */ /* 0x000fe20008011604 */
[----:B------:R-:W-:Y:S02]  /*cf30*/  ULDC.64 UR4, c[0x0][0x400] ;  /* 0x0001000000047ab9 */ /* 0x000fe40000000a00 */
[----:B------:R-:W0:Y:S01]  /*cf40*/  @P0 LDC.64 R8, c[0x0][0x340] ;  /* 0x0000d000ff080b82 */ /* 0x000e220000000a00 */
[----:B------:R-:W-:Y:S02]  /*cf50*/  @P0 IMAD.MOV.U32 R4, RZ, RZ, RZ ;  /* 0x000000ffff040224 */ /* 0x000fe400078e00ff */
[----:B------:R-:W-:-:S05]  /*cf60*/  IMAD.MOV R7, RZ, RZ, -R5 ;  /* 0x000000ffff077224 */ /* 0x000fca00078e0a05 */
[----:B------:R-:W1:Y:S08]  /*cf70*/  @P0 LDC R11, c[0x0][0x33c] ;  /* 0x0000cf00ff0b0b82 */ /* 0x000e700000000800 */
[----:B------:R-:W2:Y:S01]  /*cf80*/  @P0 LDC.64 R12, c[0x0][0x408] ;  /* 0x00010200ff0c0b82 */ /* 0x000ea20000000a00 */
[----:B0-----:R-:W-:-:S05]  /*cf90*/  @P0 IMAD.HI.U32 R2, R5, R8, R4 ;  /* 0x0000000805020227 */ /* 0x001fca00078e0004 */
[----:B------:R-:W-:Y:S01]  /*cfa0*/  @P0 SHF.R.U32.HI R4, RZ, R9, R2 ;  /* 0x00000009ff040219 */ /* 0x000fe20000011602 */
[----:B------:R-:W-:-:S04]  /*cfb0*/  IMAD R2, R7, UR6, R3 ;  /* 0x0000000607027c24 */ /* 0x000fc8000f8e0203 */
[----:B------:R-:W-:Y:S02]  /*cfc0*/  @P0 IMAD.MOV R4, RZ, RZ, -R4 ;  /* 0x000000ffff040224 */ /* 0x000fe400078e0a04 */
[C---:B------:R-:W-:Y:S02]  /*cfd0*/  IMAD R35, R2.reuse, UR4, R35 ;  /* 0x0000000402237c24 */ /* 0x040fe4000f8e0223 */
[----:B-1----:R-:W-:Y:S02]  /*cfe0*/  @P0 IMAD R4, R11, R4, R5 ;  /* 0x000000040b040224 */ /* 0x002fe400078e0205 */
[----:B------:R-:W-:Y:S02]  /*cff0*/  IMAD R0, R2, UR5, R0 ;  /* 0x0000000502007c24 */ /* 0x000fe4000f8e0200 */
[C---:B--2---:R-:W-:Y:S02]  /*d000*/  @P0 IMAD R35, R4.reuse, R12, R35 ;  /* 0x0000000c04230224 */ /* 0x044fe400078e0223 */
[----:B------:R-:W-:-:S07]  /*d010*/  @P0 IMAD R0, R4, R13, R0 ;  /* 0x0000000d04000224 */ /* 0x000fce00078e0200 */
.L_x_13621:
[----:B------:R-:W-:Y:S02]  /*d020*/  ULDC.64 UR4, c[0x0][0x418] ;  /* 0x0001060000047ab9 */ /* 0x000fe40000000a00 */
[----:B------:R-:W-:-:S04]  /*d030*/  IADD3 R2, P0, R0, UR4, RZ ;  /* 0x0000000400027c10 */ /* 0x000fc8000ff1e0ff */
[----:B------:R-:W-:-:S05]  /*d040*/  IADD3.X R3, RZ, UR5, RZ, P0, !PT ;  /* 0x00000005ff037c10 */ /* 0x000fca00087fe4ff */
        /* <DEDUP_REMOVED lines=27> */
[----:B------:R-:W-:Y:S01]  /*d200*/  BSSY B2, `(.L_x_13626) ;  /* 0x00002a2000027945 */ /* 0x000fe20003800000 */
[----:B------:R-:W-:-:S08]  /*d210*/  DADD R14, -RZ, |R22| ;  /* 0x00000000ff0e7229 */ /* 0x000fd00000000516 */
[-C--:B------:R-:W-:Y:S02]  /*d220*/  ISETP.GT.U32.AND P1, PT, R2, R28.reuse, PT ;  /* 0x0000001c0200720c */ /* 0x080fe40003f24070 */
[-C--:B------:R-:W-:Y:S02]  /*d230*/  ISETP.GT.U32.AND P3, PT, R14, R28.reuse, PT ;  /* 0x0000001c0e00720c */ /* 0x080fe40003f64070 */
[CC--:B------:R-:W-:Y:S02]  /*d240*/  ISETP.GT.U32.AND.EX P1, PT, R3.reuse, R29.reuse, PT, P1 ;  /* 0x0000001d0300720c */ /* 0x0c0fe40003f24110 */
[----:B------:R-:W-:Y:S02]  /*d250*/  ISETP.LT.U32.AND P0, PT, R2, R28, PT ;  /* 0x0000001c0200720c */ /* 0x000fe40003f01070 */
[-C--:B------:R-:W-:Y:S02]  /*d260*/  SEL R5, R3, R29.reuse, P1 ;  /* 0x0000001d03057207 */ /* 0x080fe40000800000 */
[----:B------:R-:W-:-:S02]  /*d270*/  ISETP.GT.U32.AND.EX P3, PT, R15, R29, PT, P3 ;  /* 0x0000001d0f00720c */ /* 0x000fc40003f64130 */
[-C--:B------:R-:W-:Y:S02]  /*d280*/  ISETP.LT.U32.AND.EX P0, PT, R3, R29.reuse, PT, P0 ;  /* 0x0000001d0300720c */ /* 0x080fe40003f01100 */
[----:B------:R-:W-:Y:S02]  /*d290*/  LOP3.LUT R34, R5, 0xffc00000, RZ, 0xc0, !PT ;  /* 0xffc0000005227812 */ /* 0x000fe400078ec0ff */
[-C--:B------:R-:W-:Y:S02]  /*d2a0*/  ISETP.LT.U32.AND P2, PT, R14, R28.reuse, PT ;  /* 0x0000001c0e00720c */ /* 0x080fe40003f41070 */
[-C--:B------:R-:W-:Y:S02]  /*d2b0*/  SEL R7, R15, R29.reuse, P3 ;  /* 0x0000001d0f077207 */ /* 0x080fe40001800000 */
[----:B------:R-:W-:Y:S02]  /*d2c0*/  SEL R12, R2, R28, P0 ;  /* 0x0000001c020c7207 */ /* 0x000fe40000000000 */
[----:B------:R-:W-:-:S02]  /*d2d0*/  SEL R13, R3, R29, P0 ;  /* 0x0000001d030d7207 */ /* 0x000fc40000000000 */
[----:B------:R-:W-:Y:S02]  /*d2e0*/  IADD3 R33, -R34, 0x7fd00000, RZ ;  /* 0x7fd0000022217810 */ /* 0x000fe40007ffe1ff */
[-C--:B------:R-:W-:Y:S02]  /*d2f0*/  ISETP.LT.U32.AND.EX P0, PT, R15, R29.reuse, PT, P2 ;  /* 0x0000001d0f00720c */ /* 0x080fe40003f01120 */
[----:B------:R-:W-:Y:S02]  /*d300*/  LOP3.LUT R0, R7, 0xffc00000, RZ, 0xc0, !PT ;  /* 0xffc0000007007812 */ /* 0x000fe400078ec0ff */
[-C--:B------:R-:W-:Y:S01]  /*d310*/  SEL R4, R2, R28.reuse, P1 ;  /* 0x0000001c02047207 */ /* 0x080fe20000800000 */
[----:B------:R-:W-:Y:S01]  /*d320*/  IMAD.MOV.U32 R2, RZ, RZ, RZ ;  /* 0x000000ffff027224 */ /* 0x000fe200078e00ff */
[----:B------:R-:W-:Y:S01]  /*d330*/  SEL R26, R14, R28, P0 ;  /* 0x0000001c0e1a7207 */ /* 0x000fe20000000000 */
[----:B------:R-:W-:Y:S01]  /*d340*/  DMUL R30, R32, R12 ;  /* 0x0000000c201e7228 */ /* 0x000fe20000000000 */
[----:B------:R-:W-:-:S02]  /*d350*/  SEL R27, R15, R29, P0 ;  /* 0x0000001d0f1b7207 */ /* 0x000fc40000000000 */
[----:B------:R-:W-:Y:S01]  /*d360*/  IADD3 R3, -R0, 0x7fd00000, RZ ;  /* 0x7fd0000000037810 */ /* 0x000fe20007ffe1ff */
[----:B------:R-:W-:Y:S01]  /*d370*/  DMUL R32, R32, R4 ;  /* 0x0000000420207228 */ /* 0x000fe20000000000 */
[----:B------:R-:W-:Y:S01]  /*d380*/  SEL R6, R14, R28, P3 ;  /* 0x0000001c0e067207 */ /* 0x000fe20001800000 */
[----:B------:R-:W-:Y:S02]  /*d390*/  IMAD.U32 R28, RZ, RZ, UR6 ;  /* 0x00000006ff1c7e24 */ /* 0x000fe4000f8e00ff */
[----:B------:R-:W-:Y:S02]  /*d3a0*/  DMUL R30, R30, R30 ;  /* 0x0000001e1e1e7228 */ /* 0x000fe40000000000 */
[C---:B------:R-:W-:Y:S02]  /*d3b0*/  DMUL R24, R2.reuse, R26 ;  /* 0x0000001a02187228 */ /* 0x040fe40000000000 */
[----:B------:R-:W-:-:S04]  /*d3c0*/  DMUL R2, R2, R6 ;  /* 0x0000000602027228 */ /* 0x000fc80000000000 */
[----:B------:R-:W-:Y:S02]  /*d3d0*/  DFMA R14, R32, R32, R30 ;  /* 0x00000020200e722b */ /* 0x000fe4000000001e */
[----:B------:R-:W-:Y:S01]  /*d3e0*/  DMUL R24, R24, R24 ;  /* 0x0000001818187228 */ /* 0x000fe20000000000 */
[----:B------:R-:W-:-:S05]  /*d3f0*/  IMAD.U32 R30, RZ, RZ, UR5 ;  /* 0x00000005ff1e7e24 */ /* 0x000fca000f8e00ff */
[----:B------:R-:W-:Y:S02]  /*d400*/  DSETP.MIN.AND P0, P1, R14, UR4, PT ;  /* 0x000000040e007e2a */ /* 0x000fe4000b900000 */
[----:B------:R-:W-:Y:S01]  /*d410*/  DFMA R24, R2, R2, R24 ;  /* 0x000000020218722b */ /* 0x000fe20000000018 */
[----:B------:R-:W-:-:S05]  /*d420*/  IMAD.MOV.U32 R2, RZ, RZ, R15 ;  /* 0x000000ffff027224 */ /* 0x000fca00078e000f */
[----:B------:R-:W-:Y:S02]  /*d430*/  FSEL R3, R2, UR6, P0 ;  /* 0x0000000602037c08 */ /* 0x000fe40008000000 */
[----:B------:R-:W-:Y:S01]  /*d440*/  DSETP.MIN.AND P2, P3, R24, UR4, PT ;  /* 0x0000000418007e2a */ /* 0x000fe2000bb40000 */
[----:B------:R-:W-:Y:S01]  /*d450*/  MOV R2, R14 ;  /* 0x0000000e00027202 */ /* 0x000fe20000000f00 */
[----:B------:R-:W-:Y:S01]  /*d460*/  IMAD.MOV.U32 R29, RZ, RZ, R25 ;  /* 0x000000ffff1d7224 */ /* 0x000fe200078e0019 */
[----:B------:R-:W-:Y:S01]  /*d470*/  UMOV UR6, UR4 ;  /* 0x0000000400067c82 */ /* 0x000fe20008000000 */
[----:B------:R-:W-:Y:S01]  /*d480*/  @P1 LOP3.LUT R3, R28, 0x80000, RZ, 0xfc, !PT ;  /* 0x000800001c031812 */ /* 0x000fe200078efcff */
[----:B------:R-:W-:Y:S01]  /*d490*/  IMAD.MOV.U32 R28, RZ, RZ, R24 ;  /* 0x000000ffff1c7224 */ /* 0x000fe200078e0018 */
[----:B------:R-:W-:Y:S01]  /*d4a0*/  SEL R2, R2, UR6, P0 ;  /* 0x0000000602027c07 */ /* 0x000fe20008000000 */
[----:B------:R-:W-:Y:S01]  /*d4b0*/  DSETP.NEU.AND P0, PT, R12, RZ, PT ;  /* 0x000000ff0c00722a */ /* 0x000fe20003f0d000 */
[----:B------:R-:W-:-:S02]  /*d4c0*/  FSEL R43, R29, UR5, P2 ;  /* 0x000000051d2b7c08 */ /* 0x000fc40009000000 */
[----:B------:R-:W0:Y:S01]  /*d4d0*/  MUFU.RSQ64H R29, R3 ;  /* 0x00000003001d7308 */ /* 0x000e220000001c00 */
[----:B------:R-:W-:Y:S01]  /*d4e0*/  SEL R42, R28, UR7, P2 ;  /* 0x000000071c2a7c07 */ /* 0x000fe20009000000 */
[----:B------:R-:W-:Y:S01]  /*d4f0*/  IMAD.MOV.U32 R28, RZ, RZ, RZ ;  /* 0x000000ffff1c7224 */ /* 0x000fe200078e00ff */
[----:B------:R-:W-:Y:S01]  /*d500*/  ISETP.GE.U32.AND P1, PT, R13, 0x7ff00000, PT ;  /* 0x7ff000000d00780c */ /* 0x000fe20003f26070 */
[----:B------:R-:W-:Y:S01]  /*d510*/  DSETP.NEU.AND P2, PT, R26, RZ, PT ;  /* 0x000000ff1a00722a */ /* 0x000fe20003f4d000 */
[----:B------:R-:W-:Y:S02]  /*d520*/  @P3 LOP3.LUT R43, R30, 0x80000, RZ, 0xfc, !PT ;  /* 0x000800001e2b3812 */ /* 0x000fe400078efcff */
[----:B------:R-:W-:Y:S02]  /*d530*/  MOV R30, RZ ;  /* 0x000000ff001e7202 */ /* 0x000fe40000000f00 */
[----:B------:R-:W1:Y:S01]  /*d540*/  MUFU.RSQ64H R31, R43 ;  /* 0x0000002b001f7308 */ /* 0x000e620000001c00 */
[----:B------:R-:W-:Y:S01]  /*d550*/  ISETP.GE.U32.AND P3, PT, R27, 0x7ff00000, PT ;  /* 0x7ff000001b00780c */ /* 0x000fe20003f66070 */
[----:B0-----:R-:W-:-:S08]  /*d560*/  DMUL R36, R28, R28 ;  /* 0x0000001c1c247228 */ /* 0x001fd00000000000 */
[----:B------:R-:W-:Y:S02]  /*d570*/  DFMA R36, R2, -R36, 1 ;  /* 0x3ff000000224742b */ /* 0x000fe40000000824 */
[----:B-1----:R-:W-:Y:S01]  /*d580*/  DMUL R40, R30, R30 ;  /* 0x0000001e1e287228 */ /* 0x002fe20000000000 */
[----:B------:R-:W-:Y:S02]  /*d590*/  IMAD.MOV.U32 R2, RZ, RZ, 0x0 ;  /* 0x00000000ff027424 */ /* 0x000fe400078e00ff */
[----:B------:R-:W-:-:S03]  /*d5a0*/  IMAD.MOV.U32 R3, RZ, RZ, 0x3fd80000 ;  /* 0x3fd80000ff037424 */ /* 0x000fc600078e00ff */
[----:B------:R-:W-:Y:S02]  /*d5b0*/  DMUL R32, R28, R36 ;  /* 0x000000241c207228 */ /* 0x000fe40000000000 */
[----:B------:R-:W-:Y:S02]  /*d5c0*/  DFMA R40, R42, -R40, 1 ;  /* 0x3ff000002a28742b */ /* 0x000fe40000000828 */
[----:B------:R-:W-:-:S06]  /*d5d0*/  DFMA R36, R36, R2, 0.5 ;  /* 0x3fe000002424742b */ /* 0x000fcc0000000002 */
[----:B------:R-:W-:Y:S02]  /*d5e0*/  DFMA R38, R40, R2, 0.5 ;  /* 0x3fe000002826742b */ /* 0x000fe40000000002 */
[----:B------:R-:W-:Y:S02]  /*d5f0*/  DMUL R40, R30, R40 ;  /* 0x000000281e287228 */ /* 0x000fe40000000000 */
[----:B------:R-:W-:-:S06]  /*d600*/  DFMA R32, R36, R32, R28 ;  /* 0x000000202420722b */ /* 0x000fcc000000001c */
[----:B------:R-:W-:Y:S02]  /*d610*/  DFMA R38, R38, R40, R30 ;  /* 0x000000282626722b */ /* 0x000fe4000000001e */
[----:B------:R-:W-:Y:S01]  /*d620*/  DMUL R32, R14, R32 ;  /* 0x000000200e207228 */ /* 0x000fe20000000000 */
[----:B------:R-:W-:Y:S01]  /*d630*/  LOP3.LUT R15, R34, 0x100000, RZ, 0xfc, !PT ;  /* 0x00100000220f7812 */ /* 0x000fe200078efcff */
[----:B------:R-:W-:-:S04]  /*d640*/  IMAD.MOV.U32 R14, RZ, RZ, RZ ;  /* 0x000000ffff0e7224 */ /* 0x000fc800078e00ff */
[----:B------:R-:W-:Y:S01]  /*d650*/  DMUL R38, R24, R38 ;  /* 0x0000002618267228 */ /* 0x000fe20000000000 */
[----:B------:R-:W-:Y:S01]  /*d660*/  LOP3.LUT R25, R0, 0x100000, RZ, 0xfc, !PT ;  /* 0x0010000000197812 */ /* 0x000fe200078efcff */
[----:B------:R-:W-:Y:S01]  /*d670*/  IMAD.MOV.U32 R24, RZ, RZ, RZ ;  /* 0x000000ffff187224 */ /* 0x000fe200078e00ff */
[----:B------:R-:W-:-:S05]  /*d680*/  DMUL R32, R32, R14 ;  /* 0x0000000e20207228 */ /* 0x000fca0000000000 */
[----:B------:R-:W-:-:S05]  /*d690*/  DMUL R38, R38, R24 ;  /* 0x0000001826267228 */ /* 0x000fca0000000000 */
[----:B------:R-:W-:Y:S02]  /*d6a0*/  @!P1 FSEL R13, R5, R33, !P0 ;  /* 0x00000021050d9208 */ /* 0x000fe40004000000 */
[----:B------:R-:W-:-:S03]  /*d6b0*/  @!P1 FSEL R12, R4, R32, !P0 ;  /* 0x00000020040c9208 */ /* 0x000fc60004000000 */
        /* <DEDUP_REMOVED lines=35> */
.L_x_13629:
[----:B------:R-:W-:Y:S05]  /*d8f0*/  BSYNC B3 ;  /* 0x0000000000037941 */ /* 0x000fea0003800000 */
.L_x_13628:
        /* <DEDUP_REMOVED lines=11> */
[----:B------:R-:W-:Y:S01]  /*d9b0*/  @P1 MOV R6, 0x0 ;  /* 0x0000000000061802 */ /* 0x000fe20000000f00 */
[----:B------:R-:W-:Y:S01]  /*d9c0*/  @P1 IMAD.MOV.U32 R7, RZ, RZ, 0x7ff00000 ;  /* 0x7ff00000ff071424 */ /* 0x000fe200078e00ff */
[----:B------:R-:W-:-:S05]  /*d9d0*/  @P1 FSETP.NEU.FTZ.AND P2, PT, R5, RZ, PT ;  /* 0x000000ff0500120b */ /* 0x000fca0003f5d000 */
        /* <DEDUP_REMOVED lines=65> */
[----:B------:R-:W-:Y:S01]  /*ddf0*/  DADD R30, R30, R4 ;  /* 0x000000001e1e7229 */ /* 0x000fe20000000004 */
[----:B------:R-:W-:Y:S10]  /*de00*/  BRA `(.L_x_13630) ;  /* 0x0000001c00847947 */ /* 0x000ff40003800000 */
.L_x_13627:
        /* <DEDUP_REMOVED lines=34> */
.L_x_13637:
[----:B------:R-:W-:Y:S05]  /*e030*/  BSYNC B4 ;  /* 0x0000000000047941 */ /* 0x000fea0003800000 */
.L_x_13636:
[----:B------:R-:W-:Y:S02]  /*e040*/  IMAD.MOV.U32 R30, RZ, RZ, R2 ;  /* 0x000000ffff1e7224 */ /* 0x000fe400078e0002 */
[----:B------:R-:W-:Y:S01]  /*e050*/  IMAD.MOV.U32 R31, RZ, RZ, R3 ;  /* 0x000000ffff1f7224 */ /* 0x000fe200078e0003 */
[----:B------:R-:W-:Y:S06]  /*e060*/  BRA `(.L_x_13635) ;  /* 0x0000000000047947 */ /* 0x000fec0003800000 */
.L_x_13634:
[----:B------:R-:W-:-:S11]  /*e070*/  DADD R30, -R20, R24 ;  /* 0x00000000141e7229 */ /* 0x000fd60000000118 */
.L_x_13635:
[----:B------:R-:W-:Y:S05]  /*e080*/  BSYNC B3 ;  /* 0x0000000000037941 */ /* 0x000fea0003800000 */
.L_x_13633:
[----:B------:R-:W-:Y:S01]  /*e090*/  DADD R14, -R16, 1 ;  /* 0x3ff00000100e7429 */ /* 0x000fe20000000100 */
[----:B------:R-:W-:Y:S07]  /*e0a0*/  BSSY B3, `(.L_x_13638) ;  /* 0x000001f000037945 */ /* 0x000fee0003800000 */
[----:B------:R-:W-:-:S14]  /*e0b0*/  DSETP.GEU.AND P0, PT, R14, RZ, PT ;  /* 0x000000ff0e00722a */ /* 0x000fdc0003f0e000 */
        /* <DEDUP_REMOVED lines=26> */
.L_x_13642:
[----:B------:R-:W-:Y:S05]  /*e260*/  BSYNC B4 ;  /* 0x0000000000047941 */ /* 0x000fea0003800000 */
.L_x_13641:
[----:B------:R-:W-:Y:S05]  /*e270*/  BRA `(.L_x_13640) ;  /* 0x0000000000047947 */ /* 0x000fea0003800000 */
.L_x_13639:
[----:B------:R-:W-:-:S11]  /*e280*/  DADD R2, R26, -R14 ;  /* 0x000000001a027229 */ /* 0x000fd6000000080e */
.L_x_13640:
[----:B------:R-:W-:Y:S05]  /*e290*/  BSYNC B3 ;  /* 0x0000000000037941 */ /* 0x000fea0003800000 */
.L_x_13638:
        /* <DEDUP_REMOVED lines=29> */
.L_x_13644:
[----:B------:R-:W-:Y:S05]  /*e470*/  BSYNC B3 ;  /* 0x0000000000037941 */ /* 0x000fea0003800000 */
.L_x_13643:
        /* <DEDUP_REMOVED lines=85> */
.L_x_13645:
        /* <DEDUP_REMOVED lines=20> */
.L_x_13647:
[----:B------:R-:W-:Y:S05]  /*eb10*/  BSYNC B3 ;  /* 0x0000000000037941 */ /* 0x000fea0003800000 */
.L_x_13646:
        /* <DEDUP_REMOVED lines=30> */
.L_x_13632:
        /* <DEDUP_REMOVED lines=26> */
.L_x_13650:
[----:B------:R-:W-:Y:S05]  /*eea0*/  BSYNC B3 ;  /* 0x0000000000037941 */ /* 0x000fea0003800000 */
.L_x_13649:
        /* <DEDUP_REMOVED lines=25> */
.L_x_13653:
[----:B------:R-:W-:Y:S05]  /*f040*/  BSYNC B3 ;  /* 0x0000000000037941 */ /* 0x000fea0003800000 */
.L_x_13652:
        /* <DEDUP_REMOVED lines=30> */
.L_x_13651:
[----:B------:R-:W-:-:S10]  /*f230*/  DADD R2, R30, 1 ;  /* 0x3ff000001e027429 */ /* 0x000fd40000000000 */
[----:B------:R-:W-:Y:S01]  /*f240*/  ISETP.GT.AND P0, PT, R3, 0xfffff, PT ;  /* 0x000fffff0300780c */ /* 0x000fe20003f04270 */
[----:B------:R-:W-:Y:S02]  /*f250*/  IMAD.MOV.U32 R4, RZ, RZ, R2 ;  /* 0x000000ffff047224 */ /* 0x000fe400078e0002 */
[----:B------:R-:W-:-:S10]  /*f260*/  IMAD.MOV.U32 R5, RZ, RZ, R3 ;  /* 0x000000ffff057224 */ /* 0x000fd400078e0003 */
        /* <DEDUP_REMOVED lines=20> */
[----:B------:R-:W-:Y:S02]  /*f3b0*/  @P0 IADD3 R7, R5, -0x100000, RZ ;  /* 0xfff0000005070810 */ /* 0x000fe40007ffe0ff */
[----:B------:R-:W-:-:S03]  /*f3c0*/  @P0 IADD3 R0, R0, 0x1, RZ ;  /* 0x0000000100000810 */ /* 0x000fc60007ffe0ff */
        /* <DEDUP_REMOVED lines=49> */
.L_x_13654:
[----:B------:R-:W-:Y:S01]  /*f6e0*/  IMAD.MOV.U32 R2, RZ, RZ, 0x0 ;  /* 0x00000000ff027424 */ /* 0x000fe200078e00ff */
[----:B------:R-:W-:Y:S01]  /*f6f0*/  FSETP.NEU.FTZ.AND P0, PT, R5, RZ, PT ;  /* 0x000000ff0500720b */ /* 0x000fe20003f1d000 */
[----:B------:R-:W-:-:S06]  /*f700*/  IMAD.MOV.U32 R3, RZ, RZ, 0x7ff00000 ;  /* 0x7ff00000ff037424 */ /* 0x000fcc00078e00ff */
[----:B------:R-:W-:-:S10]  /*f710*/  DFMA R2, R4, R2, +INF ;  /* 0x7ff000000402742b */ /* 0x000fd40000000002 */
[----:B------:R-:W-:Y:S02]  /*f720*/  FSEL R30, R2, RZ, P0 ;  /* 0x000000ff021e7208 */ /* 0x000fe40000000000 */
[----:B------:R-:W-:Y:S01]  /*f730*/  FSEL R31, R3, -QNAN , P0 ;  /* 0xfff00000031f7808 */ /* 0x000fe20000000000 */
[----:B------:R-:W-:Y:S06]  /*f740*/  BRA `(.L_x_13630) ;  /* 0x0000000400347947 */ /* 0x000fec0003800000 */
.L_x_13648:
        /* <DEDUP_REMOVED lines=26> */
.L_x_13656:
[----:B------:R-:W-:Y:S05]  /*f8f0*/  BSYNC B3 ;  /* 0x0000000000037941 */ /* 0x000fea0003800000 */
.L_x_13655:
        /* <DEDUP_REMOVED lines=19> */
.L_x_13658:
[----:B------:R-:W-:Y:S05]  /*fa30*/  BSYNC B3 ;  /* 0x0000000000037941 */ /* 0x000fea0003800000 */
.L_x_13657:
[----:B------:R-:W-:Y:S02]  /*fa40*/  IMAD.MOV.U32 R30, RZ, RZ, R2 ;  /* 0x000000ffff1e7224 */ /* 0x000fe400078e0002 */
[----:B------:R-:W-:Y:S01]  /*fa50*/  IMAD.MOV.U32 R31, RZ, RZ, R3 ;  /* 0x000000ffff1f7224 */ /* 0x000fe200078e0003 */
[----:B------:R-:W-:Y:S06]  /*fa60*/  BRA `(.L_x_13630) ;  /* 0x00000000006c7947 */ /* 0x000fec0003800000 */
.L_x_13631:
        /* <DEDUP_REMOVED lines=24> */
.L_x_13660:
[----:B------:R-:W-:Y:S05]  /*fbf0*/  BSYNC B3 ;  /* 0x0000000000037941 */ /* 0x000fea0003800000 */
.L_x_13659:
[----:B------:R-:W-:Y:S01]  /*fc00*/  IMAD.MOV.U32 R30, RZ, RZ, R2 ;  /* 0x000000ffff1e7224 */ /* 0x000fe200078e0002 */
[----:B------:R-:W-:-:S07]  /*fc10*/  MOV R31, R3 ;  /* 0x00000003001f7202 */ /* 0x000fce0000000f00 */
.L_x_13630:
[----:B------:R-:W-:Y:S05]  /*fc20*/  BSYNC B2 ;  /* 0x0000000000027941 */ /* 0x000fea0003800000 */
.L_x_13626:
        /* <DEDUP_REMOVED lines=24> */
[----:B------:R-:W-:Y:S05]  /*fdb0*/  CALL.REL.NOINC `($__internal_18_$__cuda_sm20_div_rn_f64_full) ;  /* 0x0000007800d87944 */ /* 0x000fea0003c00000 */
.L_x_13665:
[----:B------:R-:W-:Y:S05]  /*fdc0*/  BSYNC B4 ;  /* 0x0000000000047941 */ /* 0x000fea0003800000 */
.L_x_13664:
        /* <DEDUP_REMOVED lines=49> */
.L_x_13667:
        /* <DEDUP_REMOVED lines=71> */
.L_x_13666:
        /* <DEDUP_REMOVED lines=36> */
.L_x_13676:
[----:B------:R-:W-:Y:S05]  /*10790*/  BSYNC B6 ;  /* 0x0000000000067941 */ /* 0x000fea0003800000 */
.L_x_13675:
[----:B------:R-:W-:Y:S02]  /*107a0*/  IMAD.MOV.U32 R32, RZ, RZ, R2 ;  /* 0x000000ffff207224 */ /* 0x000fe400078e0002 */
[----:B------:R-:W-:Y:S01]  /*107b0*/  IMAD.MOV.U32 R33, RZ, RZ, R3 ;  /* 0x000000ffff217224 */ /* 0x000fe200078e0003 */
[----:B------:R-:W-:Y:S06]  /*107c0*/  BRA `(.L_x_13674) ;  /* 0x0000000000047947 */ /* 0x000fec0003800000 */
.L_x_13673:
[----:B------:R-:W-:-:S11]  /*107d0*/  DADD R32, -R20, R24 ;  /* 0x0000000014207229 */ /* 0x000fd60000000118 */
.L_x_13674:
[----:B------:R-:W-:Y:S05]  /*107e0*/  BSYNC B5 ;  /* 0x0000000000057941 */ /* 0x000fea0003800000 */
.L_x_13672:
        /* <DEDUP_REMOVED lines=26> */
.L_x_13681:
[----:B------:R-:W-:Y:S05]  /*10990*/  BSYNC B6 ;  /* 0x0000000000067941 */ /* 0x000fea0003800000 */
.L_x_13680:
[----:B------:R-:W-:Y:S02]  /*109a0*/  IMAD.MOV.U32 R18, RZ, RZ, R2 ;  /* 0x000000ffff127224 */ /* 0x000fe400078e0002 */
[----:B------:R-:W-:Y:S01]  /*109b0*/  IMAD.MOV.U32 R19, RZ, RZ, R3 ;  /* 0x000000ffff137224 */ /* 0x000fe200078e0003 */
[----:B------:R-:W-:Y:S06]  /*109c0*/  BRA `(.L_x_13679) ;  /* 0x0000000000047947 */ /* 0x000fec0003800000 */
.L_x_13678:
[----:B------:R-:W-:-:S11]  /*109d0*/  DADD R18, -R22, R26 ;  /* 0x0000000016127229 */ /* 0x000fd6000000011a */
.L_x_13679:
[----:B------:R-:W-:Y:S05]  /*109e0*/  BSYNC B5 ;  /* 0x0000000000057941 */ /* 0x000fea0003800000 */
.L_x_13677:
[----:B------:R-:W-:Y:S01]  /*109f0*/  DMUL R2, R18, 0.5 ;  /* 0x3fe0000012027828 */ /* 0x000fe20000000000 */
[----:B------:R-:W-:Y:S01]  /*10a00*/  IMAD.MOV.U32 R4, RZ, RZ, 0x0 ;  /* 0x00000000ff047424 */ /* 0x000fe200078e00ff */
[----:B------:R-:W-:Y:S01]  /*10a10*/  DADD R28, R16, R28 ;  /* 0x00000000101c7229 */ /* 0x000fe2000000001c */
[----:B------:R-:W-:Y:S01]  /*10a20*/  MOV R5, 0x3fd80000 ;  /* 0x3fd8000000057802 */ /* 0x000fe20000000f00 */
        /* <DEDUP_REMOVED lines=25> */
.L_x_13683:
[----:B------:R-:W-:Y:S05]  /*10bc0*/  BSYNC B5 ;  /* 0x0000000000057941 */ /* 0x000fea0003800000 */
.L_x_13682:
[----:B------:R-:W-:Y:S01]  /*10bd0*/  IMAD.MOV.U32 R28, RZ, RZ, R2 ;  /* 0x000000ffff1c7224 */ /* 0x000fe200078e0002 */
[----:B------:R-:W-:Y:S01]  /*10be0*/  MOV R29, R3 ;  /* 0x00000003001d7202 */ /* 0x000fe20000000f00 */
[----:B------:R-:W-:Y:S06]  /*10bf0*/  BRA `(.L_x_13684) ;  /* 0x0000000800447947 */ /* 0x000fec0003800000 */
.L_x_13671:
        /* <DEDUP_REMOVED lines=29> */
.L_x_13687:
[----:B------:R-:W-:Y:S05]  /*10dd0*/  BSYNC B5 ;  /* 0x0000000000057941 */ /* 0x000fea0003800000 */
.L_x_13686:
[----:B------:R-:W-:Y:S02]  /*10de0*/  IMAD.MOV.U32 R28, RZ, RZ, R2 ;  /* 0x000000ffff1c7224 */ /* 0x000fe400078e0002 */
[----:B------:R-:W-:Y:S01]  /*10df0*/  IMAD.MOV.U32 R29, RZ, RZ, R3 ;  /* 0x000000ffff1d7224 */ /* 0x000fe200078e0003 */
[----:B------:R-:W-:Y:S06]  /*10e00*/  BRA `(.L_x_13684) ;  /* 0x0000000400c07947 */ /* 0x000fec0003800000 */
.L_x_13685:
        /* <DEDUP_REMOVED lines=29> */
.L_x_13689:
[----:B------:R-:W-:Y:S05]  /*10fe0*/  BSYNC B5 ;  /* 0x0000000000057941 */ /* 0x000fea0003800000 */
.L_x_13688:
        /* <DEDUP_REMOVED lines=19> */
.L_x_13691:
[----:B------:R-:W-:Y:S05]  /*11120*/  BSYNC B5 ;  /* 0x0000000000057941 */ /* 0x000fea0003800000 */
.L_x_13690:
[----:B------:R-:W-:Y:S01]  /*11130*/  DMUL R16, R16, 8.11296384146066816958e+31 ;  /* 0x4690000010107828 */ /* 0x000fe20000000000 */
[----:B------:R-:W-:Y:S01]  /*11140*/  IMAD.MOV.U32 R28, RZ, RZ, R2 ;  /* 0x000000ffff1c7224 */ /* 0x000fe200078e0002 */
[----:B------:R-:W-:Y:S01]  /*11150*/  MOV R29, R3 ;  /* 0x00000003001d7202 */ /* 0x000fe20000000f00 */
[----:B------:R-:W-:Y:S08]  /*11160*/  BRA `(.L_x_13684) ;  /* 0x0000000000e87947 */ /* 0x000ff00003800000 */
.L_x_13670:
        /* <DEDUP_REMOVED lines=26> */
.L_x_13693:
[----:B------:R-:W-:Y:S05]  /*11310*/  BSYNC B5 ;  /* 0x0000000000057941 */ /* 0x000fea0003800000 */
.L_x_13692:
[----:B------:R-:W-:Y:S01]  /*11320*/  DADD R14, R28, 1 ;  /* 0x3ff000001c0e7429 */ /* 0x000fe20000000000 */
[----:B------:R-:W-:Y:S01]  /*11330*/  IMAD.MOV.U32 R4, RZ, RZ, 0x0 ;  /* 0x00000000ff047424 */ /* 0x000fe200078e00ff */
[----:B------:R-:W-:Y:S01]  /*11340*/  MOV R5, 0x3fd80000 ;  /* 0x3fd8000000057802 */ /* 0x000fe20000000f00 */
[----:B------:R-:W-:Y:S01]  /*11350*/  BSSY B5, `(.L_x_13694) ;  /* 0x000001a000057945 */ /* 0x000fe20003800000 */
[----:B------:R-:W-:Y:S02]  /*11360*/  IMAD.MOV.U32 R16, RZ, RZ, 0x0 ;  /* 0x00000000ff107424 */ /* 0x000fe400078e00ff */
[----:B------:R-:W-:Y:S02]  /*11370*/  IMAD.MOV.U32 R17, RZ, RZ, 0x3ff00000 ;  /* 0x3ff00000ff117424 */ /* 0x000fe400078e00ff */
        /* <DEDUP_REMOVED lines=23> */
.L_x_13695:
[----:B------:R-:W-:Y:S05]  /*114f0*/  BSYNC B5 ;  /* 0x0000000000057941 */ /* 0x000fea0003800000 */
.L_x_13694:
[----:B------:R-:W-:-:S11]  /*11500*/  DMUL R28, R2, R20 ;  /* 0x00000014021c7228 */ /* 0x000fd60000000000 */
.L_x_13684:
[----:B------:R-:W-:Y:S05]  /*11510*/  BSYNC B4 ;  /* 0x0000000000047941 */ /* 0x000fea0003800000 */
.L_x_13669:
[----:B------:R-:W-:Y:S05]  /*11520*/  BRA `(.L_x_13696) ;  /* 0x0000000000087947 */ /* 0x000fea0003800000 */
.L_x_13663:
[----:B------:R-:W-:Y:S02]  /*11530*/  DMUL R28, R28, 9.00719925474099200000e+15 ;  /* 0x434000001c1c7828 */ /* 0x000fe40000000000 */
[----:B------:R-:W-:-:S11]  /*11540*/  DMUL R16, R16, 9.00719925474099200000e+15 ;  /* 0x4340000010107828 */ /* 0x000fd60000000000 */
.L_x_13696:
[----:B------:R-:W-:Y:S05]  /*11550*/  BSYNC B2 ;  /* 0x0000000000027941 */ /* 0x000fea0003800000 */
.L_x_13662:
        /* <DEDUP_REMOVED lines=28> */
.L_x_13698:
[----:B------:R-:W-:Y:S05]  /*11720*/  BSYNC B2 ;  /* 0x0000000000027941 */ /* 0x000fea0003800000 */
.L_x_13697:
        /* <DEDUP_REMOVED lines=82> */
.L_x_13700:
[----:B------:R-:W-:Y:S02]  /*11c50*/  FSEL R2, RZ, 3.37028055040000000000e+12, P0 ;  /* 0x54442d18ff027808 */ /* 0x000fe40000000000 */
[----:B------:R-:W-:-:S07]  /*11c60*/  FSEL R3, RZ, 2.1426990032196044922, P0 ;  /* 0x400921fbff037808 */ /* 0x000fce0000000000 */
.L_x_13701:
[----:B------:R-:W-:Y:S05]  /*11c70*/  BSYNC B0 ;  /* 0x0000000000007941 */ /* 0x000fea0003800000 */
.L_x_13699:
[----:B------:R-:W-:Y:S01]  /*11c80*/  DADD R28, |R28|, |R16| ;  /* 0x000000001c1c7229 */ /* 0x000fe20000000610 */
[----:B------:R-:W-:-:S07]  /*11c90*/  LOP3.LUT R17, R3, 0x80000000, R17, 0xb8, !PT ;  /* 0x8000000003117812 */ /* 0x000fce00078eb811 */
[----:B------:R-:W-:-:S06]  /*11ca0*/  DSETP.GTU.AND P0, PT, |R28|, +INF , PT ;  /* 0x7ff000001c00742a */ /* 0x000fcc0003f0c200 */
[----:B------:R-:W-:Y:S02]  /*11cb0*/  FSEL R2, R28, R2, P0 ;  /* 0x000000021c027208 */ /* 0x000fe40000000000 */
[----:B------:R-:W-:-:S07]  /*11cc0*/  FSEL R3, R29, R17, P0 ;  /* 0x000000111d037208 */ /* 0x000fce0000000000 */
.L_x_13668:
[----:B------:R-:W-:Y:S05]  /*11cd0*/  BSYNC B3 ;  /* 0x0000000000037941 */ /* 0x000fea0003800000 */
.L_x_13661:
[----:B------:R-:W-:Y:S01]  /*11ce0*/  LOP3.LUT R9, R3, 0x80000000, R9, 0xb8, !PT ;  /* 0x8000000003097812 */ /* 0x000fe200078eb809 */
[----:B------:R-:W-:Y:S01]  /*11cf0*/  IMAD.MOV.U32 R10, RZ, RZ, R30 ;  /* 0x000000ffff0a7224 */ /* 0x000fe200078e001e */
[----:B------:R-:W-:Y:S02]  /*11d00*/  LOP3.LUT R11, R31, 0x80000000, R11, 0xb8, !PT ;  /* 0x800000001f0b7812 */ /* 0x000fe400078eb80b */
[----:B------:R-:W-:Y:S01]  /*11d10*/  MOV R8, R2 ;  /* 0x0000000200087202 */ /* 0x000fe20000000f00 */
[----:B------:R-:W-:Y:S06]  /*11d20*/  BRA `(.L_x_13625) ;  /* 0x0000005800e07947 */ /* 0x000fec0003800000 */
.L_x_13624:
[----:B------:R-:W-:Y:S01]  /*11d30*/  ISETP.GT.AND P0, PT, R11, -0x1, PT ;  /* 0xffffffff0b00780c */ /* 0x000fe20003f04270 */
[----:B------:R-:W-:-:S12]  /*11d40*/  BSSY B2, `(.L_x_13702) ;  /* 0x000059d000027945 */ /* 0x000fd80003800000 */
[----:B------:R-:W-:Y:S05]  /*11d50*/  @P0 BRA `(.L_x_13703) ;  /* 0x0000002c00940947 */ /* 0x000fea0003800000 */
[----:B------:R-:W-:Y:S01]  /*11d60*/  DADD R14, -RZ, |R8| ;  /* 0x00000000ff0e7229 */ /* 0x000fe20000000508 */
[----:B------:R-:W-:Y:S01]  /*11d70*/  UMOV UR4, 0xffffffff ;  /* 0xffffffff00047882 */ /* 0x000fe20000000000 */
[----:B------:R-:W-:Y:S01]  /*11d80*/  DADD R20, -RZ, |R10| ;  /* 0x00000000ff147229 */ /* 0x000fe2000000050a */
[----:B------:R-:W-:Y:S01]  /*11d90*/  UMOV UR5, 0x7fdfffff ;  /* 0x7fdfffff00057882 */ /* 0x000fe20000000000 */
[----:B------:R-:W-:Y:S02]  /*11da0*/  DSETP.GEU.AND P4, PT, |R10|, |R8|, PT ;  /* 0x400000080a00722a */ /* 0x000fe40003f8e200 */
[----:B------:R-:W-:Y:S02]  /*11db0*/  DADD R18, -RZ, -R10 ;  /* 0x00000000ff127229 */ /* 0x000fe4000000090a */
[----:B------:R-:W-:-:S04]  /*11dc0*/  DADD R16, -RZ, -R8 ;  /* 0x00000000ff107229 */ /* 0x000fc80000000908 */
        /* <DEDUP_REMOVED lines=24> */
[----:B------:R-:W-:Y:S02]  /*11f50*/  @!P0 MOV R5, R7 ;  /* 0x0000000700058202 */ /* 0x000fe40000000f00 */
[----:B------:R-:W-:Y:S02]  /*11f60*/  @!P0 MOV R4, R6 ;  /* 0x0000000600048202 */ /* 0x000fe40000000f00 */
[----:B------:R-:W-:Y:S01]  /*11f70*/  DMUL R12, R22, R2 ;  /* 0x00000002160c7228 */ /* 0x000fe20000000000 */
[----:B------:R-:W-:-:S05]  /*11f80*/  VIADD R0, R5, 0xffffffff ;  /* 0xffffffff05007836 */ /* 0x000fca0000000000 */
[----:B------:R-:W-:Y:S02]  /*11f90*/  ISETP.GE.U32.AND P1, PT, R0, 0x7fefffff, PT ;  /* 0x7fefffff0000780c */ /* 0x000fe40003f26070 */
[----:B------:R-:W-:-:S08]  /*11fa0*/  DFMA R14, -R24, R12, R22 ;  /* 0x0000000c180e722b */ /* 0x000fd00000000116 */
[----:B------:R-:W-:-:S03]  /*11fb0*/  DFMA R2, R2, R14, R12 ;  /* 0x0000000e0202722b */ /* 0x000fc6000000000c */
[----:B------:R-:W-:Y:S01]  /*11fc0*/  @P1 IMAD.MOV.U32 R12, RZ, RZ, 0x0 ;  /* 0x00000000ff0c1424 */ /* 0x000fe200078e00ff */
[----:B------:R-:W-:Y:S01]  /*11fd0*/  @P1 FSETP.NEU.FTZ.AND P2, PT, R7, RZ, PT ;  /* 0x000000ff0700120b */ /* 0x000fe20003f5d000 */
[----:B------:R-:W-:-:S05]  /*11fe0*/  @P1 IMAD.MOV.U32 R13, RZ, RZ, 0x7ff00000 ;  /* 0x7ff00000ff0d1424 */ /* 0x000fca00078e00ff */
[----:B------:R-:W-:Y:S01]  /*11ff0*/  FFMA R0, RZ, R25, R3 ;  /* 0x00000019ff007223 */ /* 0x000fe20000000003 */
[----:B------:R-:W-:-:S04]  /*12000*/  @P1 DFMA R12, R6, R12, +INF ;  /* 0x7ff00000060c142b */ /* 0x000fc8000000000c */
[----:B------:R-:W-:Y:S01]  /*12010*/  FSETP.GT.AND P3, PT, |R0|, 1.469367938527859385e-39, PT ;  /* 0x001000000000780b */ /* 0x000fe20003f64200 */
[----:B------:R-:W-:Y:S02]  /*12020*/  IMAD.MOV.U32 R0, RZ, RZ, -0x3ff ;  /* 0xfffffc01ff007424 */ /* 0x000fe400078e00ff */
[----:B------:R-:W-:-:S03]  /*12030*/  @!P0 IMAD.MOV.U32 R0, RZ, RZ, -0x435 ;  /* 0xfffffbcbff008424 */ /* 0x000fc600078e00ff */
        /* <DEDUP_REMOVED lines=65> */
.L_x_13707:
[----:B------:R-:W-:Y:S05]  /*12450*/  BSYNC B0 ;  /* 0x0000000000007941 */ /* 0x000fea0003800000 */
.L_x_13706:
[----:B------:R-:W-:Y:S04]  /*12460*/  BSSY B3, `(.L_x_13708) ;  /* 0x0000008000037945 */ /* 0x000fe80003800000 */
[----:B------:R-:W-:Y:S05]  /*12470*/  @P3 BRA P5, `(.L_x_13709) ;  /* 0x0000000000183947 */ /* 0x000fea0002800000 */
[----:B------:R-:W-:Y:S01]  /*12480*/  MOV R2, R22 ;  /* 0x0000001600027202 */ /* 0x000fe20000000f00 */
[----:B------:R-:W-:Y:S01]  /*12490*/  IMAD.MOV.U32 R3, RZ, RZ, R23 ;  /* 0x000000ffff037224 */ /* 0x000fe200078e0017 */
[----:B------:R-:W-:Y:S01]  /*124a0*/  MOV R0, 0x124e0 ;  /* 0x000124e000007802 */ /* 0x000fe20000000f00 */
[----:B------:R-:W-:Y:S02]  /*124b0*/  IMAD.MOV.U32 R14, RZ, RZ, R24 ;  /* 0x000000ffff0e7224 */ /* 0x000fe400078e0018 */
[----:B------:R-:W-:-:S07]  /*124c0*/  IMAD.MOV.U32 R15, RZ, RZ, R25 ;  /* 0x000000ffff0f7224 */ /* 0x000fce00078e0019 */
[----:B------:R-:W-:Y:S05]  /*124d0*/  CALL.REL.NOINC `($__internal_18_$__cuda_sm20_div_rn_f64_full) ;  /* 0x0000005400107944 */ /* 0x000fea0003c00000 */
.L_x_13709:
[----:B------:R-:W-:Y:S05]  /*124e0*/  BSYNC B3 ;  /* 0x0000000000037941 */ /* 0x000fea0003800000 */
.L_x_13708:
        /* <DEDUP_REMOVED lines=82> */
.L_x_13711:
[----:B------:R-:W-:-:S04]  /*12a10*/  ISETP.GE.AND P0, PT, R19, RZ, PT ;  /* 0x000000ff1300720c */ /* 0x000fc80003f06270 */
[----:B------:R-:W-:Y:S02]  /*12a20*/  FSEL R6, RZ, 3.37028055040000000000e+12, P0 ;  /* 0x54442d18ff067808 */ /* 0x000fe40000000000 */
[----:B------:R-:W-:-:S07]  /*12a30*/  FSEL R7, RZ, 2.1426990032196044922, P0 ;  /* 0x400921fbff077808 */ /* 0x000fce0000000000 */
.L_x_13712:
[----:B------:R-:W-:Y:S05]  /*12a40*/  BSYNC B0 ;  /* 0x0000000000007941 */ /* 0x000fea0003800000 */
.L_x_13710:
[----:B------:R-:W-:Y:S01]  /*12a50*/  DADD R2, |R8|, |R10| ;  /* 0x0000000008027229 */ /* 0x000fe2000000060a */
[----:B------:R-:W-:Y:S01]  /*12a60*/  LOP3.LUT R17, R7, 0x80000000, R17, 0xb8, !PT ;  /* 0x8000000007117812 */ /* 0x000fe200078eb811 */
[----:B------:R-:W-:-:S06]  /*12a70*/  DMUL R20, R20, 0.5 ;  /* 0x3fe0000014147828 */ /* 0x000fcc0000000000 */
[----:B------:R-:W-:-:S06]  /*12a80*/  DSETP.GTU.AND P0, PT, |R2|, +INF , PT ;  /* 0x7ff000000200742a */ /* 0x000fcc0003f0c200 */
[----:B------:R-:W-:Y:S02]  /*12a90*/  FSEL R6, R2, R6, P0 ;  /* 0x0000000602067208 */ /* 0x000fe40000000000 */
[----:B------:R-:W-:Y:S01]  /*12aa0*/  FSEL R7, R3, R17, P0 ;  /* 0x0000001103077208 */ /* 0x000fe20000000000 */
[----:B------:R-:W-:Y:S06]  /*12ab0*/  BRA `(.L_x_13713) ;  /* 0x0000004c00147947 */ /* 0x000fec0003800000 */
.L_x_13705:
        /* <DEDUP_REMOVED lines=38> */
[----:B------:R-:W-:-:S06]  /*12d20*/  MOV R6, 0x1 ;  /* 0x0000000100067802 */ /* 0x000fcc0000000f00 */
        /* <DEDUP_REMOVED lines=29> */
[----:B------:R-:W-:Y:S01]  /*12f00*/  IMAD.MOV.U32 R0, RZ, RZ, -0x3ff ;  /* 0xfffffc01ff007424 */ /* 0x000fe200078e00ff */
[----:B------:R-:W-:-:S05]  /*12f10*/  @!P0 MOV R0, 0xfffffbcb ;  /* 0xfffffbcb00008802 */ /* 0x000fca0000000f00 */
        /* <DEDUP_REMOVED lines=65> */
.L_x_13715:
[----:B------:R-:W-:Y:S05]  /*13330*/  BSYNC B0 ;  /* 0x0000000000007941 */ /* 0x000fea0003800000 */
.L_x_13714:
        /* <DEDUP_REMOVED lines=8> */
.L_x_13717:
[----:B------:R-:W-:Y:S05]  /*133c0*/  BSYNC B3 ;  /* 0x0000000000037941 */ /* 0x000fea0003800000 */
.L_x_13716:
        /* <DEDUP_REMOVED lines=82> */
.L_x_13719:
[----:B------:R-:W-:-:S04]  /*138f0*/  ISETP.GE.AND P0, PT, R19, RZ, PT ;  /* 0x000000ff1300720c */ /* 0x000fc80003f06270 */
[----:B------:R-:W-:Y:S02]  /*13900*/  FSEL R6, RZ, 3.37028055040000000000e+12, P0 ;  /* 0x54442d18ff067808 */ /* 0x000fe40000000000 */
[----:B------:R-:W-:-:S07]  /*13910*/  FSEL R7, RZ, 2.1426990032196044922, P0 ;  /* 0x400921fbff077808 */ /* 0x000fce0000000000 */
.L_x_13720:
[----:B------:R-:W-:Y:S05]  /*13920*/  BSYNC B0 ;  /* 0x0000000000007941 */ /* 0x000fea0003800000 */
.L_x_13718:
[----:B------:R-:W-:Y:S01]  /*13930*/  DADD R2, |R8|, |R10| ;  /* 0x0000000008027229 */ /* 0x000fe2000000060a */
[----:B------:R-:W-:-:S07]  /*13940*/  LOP3.LUT R17, R7, 0x80000000, R17, 0xb8, !PT ;  /* 0x8000000007117812 */ /* 0x000fce00078eb811 */
[----:B------:R-:W-:-:S06]  /*13950*/  DSETP.GTU.AND P0, PT, |R2|, +INF , PT ;  /* 0x7ff000000200742a */ /* 0x000fcc0003f0c200 */
[----:B------:R-:W-:Y:S02]  /*13960*/  FSEL R6, R2, R6, P0 ;  /* 0x0000000602067208 */ /* 0x000fe40000000000 */
[----:B------:R-:W-:Y:S01]  /*13970*/  FSEL R7, R3, R17, P0 ;  /* 0x0000001103077208 */ /* 0x000fe20000000000 */
[----:B------:R-:W-:Y:S06]  /*13980*/  BRA `(.L_x_13713) ;  /* 0x0000003c00607947 */ /* 0x000fec0003800000 */
.L_x_13704:
        /* <DEDUP_REMOVED lines=22> */
[----:B------:R-:W-:Y:S05]  /*13af0*/  CALL.REL.NOINC `($__internal_18_$__cuda_sm20_div_rn_f64_full) ;  /* 0x0000003c00887944 */ /* 0x000fea0003c00000 */
.L_x_13722:
[----:B------:R-:W-:Y:S05]  /*13b00*/  BSYNC B3 ;  /* 0x0000000000037941 */ /* 0x000fea0003800000 */
.L_x_13721:
        /* <DEDUP_REMOVED lines=23> */
[----:B------:R-:W-:Y:S05]  /*13c80*/  CALL.REL.NOINC `($__internal_18_$__cuda_sm20_div_rn_f64_full) ;  /* 0x0000003c00247944 */ /* 0x000fea0003c00000 */
[----:B------:R-:W-:Y:S02]  /*13c90*/  IMAD.MOV.U32 R4, RZ, RZ, R2 ;  /* 0x000000ffff047224 */ /* 0x000fe400078e0002 */
[----:B------:R-:W-:-:S07]  /*13ca0*/  IMAD.MOV.U32 R5, RZ, RZ, R3 ;  /* 0x000000ffff057224 */ /* 0x000fce00078e0003 */
.L_x_13724:
[----:B------:R-:W-:Y:S05]  /*13cb0*/  BSYNC B3 ;  /* 0x0000000000037941 */ /* 0x000fea0003800000 */
.L_x_13723:
        /* <DEDUP_REMOVED lines=136> */
.L_x_13726:
[----:B------:R-:W-:Y:S05]  /*14540*/  BSYNC B0 ;  /* 0x0000000000007941 */ /* 0x000fea0003800000 */
.L_x_13725:
        /* <DEDUP_REMOVED lines=8> */
.L_x_13728:
[----:B------:R-:W-:Y:S05]  /*145d0*/  BSYNC B3 ;  /* 0x0000000000037941 */ /* 0x000fea0003800000 */
.L_x_13727:
        /* <DEDUP_REMOVED lines=82> */
.L_x_13730:
[----:B------:R-:W-:-:S04]  /*14b00*/  ISETP.GE.AND P0, PT, R19, RZ, PT ;  /* 0x000000ff1300720c */ /* 0x000fc80003f06270 */
[----:B------:R-:W-:Y:S02]  /*14b10*/  FSEL R6, RZ, 3.37028055040000000000e+12, P0 ;  /* 0x54442d18ff067808 */ /* 0x000fe40000000000 */
[----:B------:R-:W-:-:S07]  /*14b20*/  FSEL R7, RZ, 2.1426990032196044922, P0 ;  /* 0x400921fbff077808 */ /* 0x000fce0000000000 */
.L_x_13731:
[----:B------:R-:W-:Y:S05]  /*14b30*/  BSYNC B0 ;  /* 0x0000000000007941 */ /* 0x000fea0003800000 */
.L_x_13729:
[----:B------:R-:W-:Y:S01]  /*14b40*/  DADD R2, |R8|, |R10| ;  /* 0x0000000008027229 */ /* 0x000fe2000000060a */
[----:B------:R-:W-:Y:S01]  /*14b50*/  LOP3.LUT R17, R7, 0x80000000, R17, 0xb8, !PT ;  /* 0x8000000007117812 */ /* 0x000fe200078eb811 */
[----:B------:R-:W-:-:S06]  /*14b60*/  DADD R20, R20, 1 ;  /* 0x3ff0000014147429 */ /* 0x000fcc0000000000 */
[----:B------:R-:W-:-:S06]  /*14b70*/  DSETP.GTU.AND P0, PT, |R2|, +INF , PT ;  /* 0x7ff000000200742a */ /* 0x000fcc0003f0c200 */
[----:B------:R-:W-:Y:S02]  /*14b80*/  FSEL R6, R2, R6, P0 ;  /* 0x0000000602067208 */ /* 0x000fe40000000000 */
[----:B------:R-:W-:Y:S01]  /*14b90*/  FSEL R7, R3, R17, P0 ;  /* 0x0000001103077208 */ /* 0x000fe20000000000 */
[----:B------:R-:W-:Y:S06]  /*14ba0*/  BRA `(.L_x_13713) ;  /* 0x0000002800d87947 */ /* 0x000fec0003800000 */
.L_x_13703:
        /* <DEDUP_REMOVED lines=107> */
.L_x_13735:
[----:B------:R-:W-:Y:S05]  /*15260*/  BSYNC B0 ;  /* 0x0000000000007941 */ /* 0x000fea0003800000 */
.L_x_13734:
        /* <DEDUP_REMOVED lines=8> */
.L_x_13737:
[----:B------:R-:W-:Y:S05]  /*152f0*/  BSYNC B3 ;  /* 0x0000000000037941 */ /* 0x000fea0003800000 */
.L_x_13736:
        /* <DEDUP_REMOVED lines=8> */
[----:B------:R-:W-:Y:S01]  /*15380*/  MOV R13, 0x3f2d3b63 ;  /* 0x3f2d3b63000d7802 */ /* 0x000fe20000000f00 */
        /* <DEDUP_REMOVED lines=64> */
.L_x_13739:
[----:B------:R-:W-:Y:S05]  /*15790*/  BSYNC B0 ;  /* 0x0000000000007941 */ /* 0x000fea0003800000 */
.L_x_13738:
[----:B------:R-:W-:Y:S01]  /*157a0*/  LOP3.LUT R3, R7, 0x80000000, R9, 0xb8, !PT ;  /* 0x8000000007037812 */ /* 0x000fe200078eb809 */
[----:B------:R-:W-:Y:S01]  /*157b0*/  DMUL R20, R20, 0.5 ;  /* 0x3fe0000014147828 */ /* 0x000fe20000000000 */
[----:B------:R-:W-:Y:S02]  /*157c0*/  FSEL R6, R4, R6, P0 ;  /* 0x0000000604067208 */ /* 0x000fe40000000000 */
[----:B------:R-:W-:Y:S01]  /*157d0*/  FSEL R7, R5, R3, P0 ;  /* 0x0000000305077208 */ /* 0x000fe20000000000 */
[----:B------:R-:W-:Y:S07]  /*157e0*/  BRA `(.L_x_13713) ;  /* 0x0000001c00c87947 */ /* 0x000fee0003800000 */
.L_x_13733:
        /* <DEDUP_REMOVED lines=135> */
.L_x_13741:
[----:B------:R-:W-:Y:S05]  /*16060*/  BSYNC B0 ;  /* 0x0000000000007941 */ /* 0x000fea0003800000 */
.L_x_13740:
        /* <DEDUP_REMOVED lines=8> */
.L_x_13743:
[----:B------:R-:W-:Y:S05]  /*160f0*/  BSYNC B3 ;  /* 0x0000000000037941 */ /* 0x000fea0003800000 */
.L_x_13742:
        /* <DEDUP_REMOVED lines=73> */
.L_x_13745:
[----:B------:R-:W-:Y:S05]  /*16590*/  BSYNC B0 ;  /* 0x0000000000007941 */ /* 0x000fea0003800000 */
.L_x_13744:
[----:B------:R-:W-:Y:S02]  /*165a0*/  LOP3.LUT R3, R7, 0x80000000, R9, 0xb8, !PT ;  /* 0x8000000007037812 */ /* 0x000fe400078eb809 */
[----:B------:R-:W-:Y:S02]  /*165b0*/  FSEL R6, R4, R6, P1 ;  /* 0x0000000604067208 */ /* 0x000fe40000800000 */
[----:B------:R-:W-:Y:S01]  /*165c0*/  FSEL R7, R5, R3, P1 ;  /* 0x0000000305077208 */ /* 0x000fe20000800000 */
[----:B------:R-:W-:Y:S06]  /*165d0*/  BRA `(.L_x_13713) ;  /* 0x00000010004c7947 */ /* 0x000fec0003800000 */
.L_x_13732:
        /* <DEDUP_REMOVED lines=17> */
[----:B------:R-:W-:Y:S01]  /*166f0*/  MOV R2, R10 ;  /* 0x0000000a00027202 */ /* 0x000fe20000000f00 */
[----:B------:R-:W-:Y:S01]  /*16700*/  IMAD.MOV.U32 R3, RZ, RZ, R11 ;  /* 0x000000ffff037224 */ /* 0x000fe200078e000b */
[----:B------:R-:W-:Y:S01]  /*16710*/  MOV R0, 0x16750 ;  /* 0x0001675000007802 */ /* 0x000fe20000000f00 */
[----:B------:R-:W-:Y:S02]  /*16720*/  IMAD.MOV.U32 R14, RZ, RZ, -0x74eba897 ;  /* 0x8b145769ff0e7424 */ /* 0x000fe400078e00ff */
[----:B------:R-:W-:-:S07]  /*16730*/  IMAD.MOV.U32 R15, RZ, RZ, 0x4005bf0a ;  /* 0x4005bf0aff0f7424 */ /* 0x000fce00078e00ff */
[----:B------:R-:W-:Y:S05]  /*16740*/  CALL.REL.NOINC `($__internal_18_$__cuda_sm20_div_rn_f64_full) ;  /* 0x0000001000747944 */ /* 0x000fea0003c00000 */
.L_x_13747:
[----:B------:R-:W-:Y:S05]  /*16750*/  BSYNC B3 ;  /* 0x0000000000037941 */ /* 0x000fea0003800000 */
.L_x_13746:
        /* <DEDUP_REMOVED lines=26> */
.L_x_13749:
[----:B------:R-:W-:Y:S05]  /*16900*/  BSYNC B3 ;  /* 0x0000000000037941 */ /* 0x000fea0003800000 */
.L_x_13748:
        /* <DEDUP_REMOVED lines=136> */
.L_x_13751:
[----:B------:R-:W-:Y:S05]  /*17190*/  BSYNC B0 ;  /* 0x0000000000007941 */ /* 0x000fea0003800000 */
.L_x_13750:
        /* <DEDUP_REMOVED lines=8> */
.L_x_13753:
[----:B------:R-:W-:Y:S05]  /*17220*/  BSYNC B3 ;  /* 0x0000000000037941 */ /* 0x000fea0003800000 */
.L_x_13752:
        /* <DEDUP_REMOVED lines=74> */
.L_x_13755:
[----:B------:R-:W-:Y:S05]  /*176d0*/  BSYNC B0 ;  /* 0x0000000000007941 */ /* 0x000fea0003800000 */
.L_x_13754:
[----:B------:R-:W-:Y:S02]  /*176e0*/  LOP3.LUT R3, R7, 0x80000000, R9, 0xb8, !PT ;  /* 0x8000000007037812 */ /* 0x000fe400078eb809 */
[----:B------:R-:W-:Y:S02]  /*176f0*/  FSEL R6, R4, R6, P1 ;  /* 0x0000000604067208 */ /* 0x000fe40000800000 */
[----:B------:R-:W-:-:S07]  /*17700*/  FSEL R7, R5, R3, P1 ;  /* 0x0000000305077208 */ /* 0x000fce0000800000 */
.L_x_13713:
[----:B------:R-:W-:Y:S05]  /*17710*/  BSYNC B2 ;  /* 0x0000000000027941 */ /* 0x000fea0003800000 */
.L_x_13702:
        /* <DEDUP_REMOVED lines=8> */
.L_x_13623:
[----:B------:R-:W-:-:S14]  /*177a0*/  DSETP.NEU.AND P0, PT, R18, +INF , PT ;  /* 0x7ff000001200742a */ /* 0x000fdc0003f0d000 */
[----:B------:R-:W-:Y:S01]  /*177b0*/  @!P0 DADD R8, R8, R8 ;  /* 0x0000000008088229 */ /* 0x000fe20000000008 */
[----:B------:R-:W-:Y:S10]  /*177c0*/  @!P0 BRA `(.L_x_13625) ;  /* 0x0000000000388947 */ /* 0x000ff40003800000 */
[----:B------:R-:W-:-:S14]  /*177d0*/  DSETP.NEU.AND P0, PT, R16, +INF , PT ;  /* 0x7ff000001000742a */ /* 0x000fdc0003f0d000 */
[----:B------:R-:W-:Y:S01]  /*177e0*/  @!P0 DADD R2, R10, R10 ;  /* 0x000000000a028229 */ /* 0x000fe2000000000a */
[----:B------:R-:W-:Y:S01]  /*177f0*/  @!P0 IMAD.MOV.U32 R10, RZ, RZ, R8 ;  /* 0x000000ffff0a8224 */ /* 0x000fe200078e0008 */
[----:B------:R-:W-:-:S08]  /*17800*/  @!P0 MOV R11, R9 ;  /* 0x00000009000b8202 */ /* 0x000fd00000000f00 */
        /* <DEDUP_REMOVED lines=10> */
.L_x_13625:
[----:B------:R-:W-:Y:S05]  /*178b0*/  BSYNC B1 ;  /* 0x0000000000017941 */ /* 0x000fea0003800000 */
.L_x_13622:
[----:B------:R-:W-:Y:S05]  /*178c0*/  WARPSYNC.ALL ;  /* 0x0000000000007948 */ /* 0x000fea0003800000 */
[----:B------:R-:W-:Y:S02]  /*178d0*/  ULDC.64 UR4, c[0x0][0x410] ;  /* 0x0001040000047ab9 */ /* 0x000fe40000000a00 */
[----:B------:R-:W-:-:S04]  /*178e0*/  IADD3 R2, P0, R35, UR4, RZ ;  /* 0x0000000423027c10 */ /* 0x000fc8000ff1e0ff */
[----:B------:R-:W-:-:S05]  /*178f0*/  IADD3.X R3, RZ, UR5, RZ, P0, !PT ;  /* 0x00000005ff037c10 */ /* 0x000fca00087fe4ff */
[----:B------:R-:W-:Y:S01]  /*17900*/  STG.E.128 desc[UR8][R2.64], R8 ;  /* 0x0000000802007986 */ /* 0x000fe2000c101d08 */
[----:B------:R-:W-:Y:S05]  /*17910*/  EXIT ;  /* 0x000000000000794d */ /* 0x000fea0003800000 */
        .weak           $__internal_18_$__cuda_sm20_div_rn_f64_full
        .type           $__internal_18_$__cuda_sm20_div_rn_f64_full,@function
        .size           $__internal_18_$__cuda_sm20_div_rn_f64_full,($__internal_19_$__cuda_sm20_dsqrt_rn_f64_mediumpath_v1 - $__internal_18_$__cuda_sm20_div_rn_f64_full)
$__internal_18_$__cuda_sm20_div_rn_f64_full:
        /* <DEDUP_REMOVED lines=11> */
[----:B------:R-:W-:Y:S02]  /*179d0*/  BSSY B0, `(.L_x_13756) ;  /* 0x0000053000007945 */ /* 0x000fe40003800000 */
[----:B------:R-:W-:Y:S01]  /*179e0*/  @!P0 DMUL R12, R14, 8.98846567431157953865e+307 ;  /* 0x7fe000000e0c8828 */ /* 0x000fe20000000000 */
[----:B------:R-:W-:-:S05]  /*179f0*/  ISETP.GE.U32.AND P3, PT, R2, R5, PT ;  /* 0x000000050200720c */ /* 0x000fca0003f66070 */
[----:B------:R-:W0:Y:S02]  /*17a00*/  MUFU.RCP64H R43, R13 ;  /* 0x0000000d002b7308 */ /* 0x000e240000001800 */
[----:B------:R-:W-:Y:S01]  /*17a10*/  @!P1 LOP3.LUT R3, R15, 0x7ff00000, RZ, 0xc0, !PT ;  /* 0x7ff000000f039812 */ /* 0x000fe200078ec0ff */
[----:B------:R-:W-:Y:S01]  /*17a20*/  @!P1 IMAD.MOV.U32 R40, RZ, RZ, RZ ;  /* 0x000000ffff289224 */ /* 0x000fe200078e00ff */
[----:B------:R-:W-:Y:S02]  /*17a30*/  @!P0 LOP3.LUT R5, R13, 0x7ff00000, RZ, 0xc0, !PT ;  /* 0x7ff000000d058812 */ /* 0x000fe400078ec0ff */
[----:B------:R-:W-:Y:S02]  /*17a40*/  @!P1 ISETP.GE.U32.AND P2, PT, R2, R3, PT ;  /* 0x000000030200920c */ /* 0x000fe40003f46070 */
[----:B------:R-:W-:-:S04]  /*17a50*/  MOV R3, 0x1ca00000 ;  /* 0x1ca0000000037802 */ /* 0x000fc80000000f00 */
        /* <DEDUP_REMOVED lines=12> */
[----:B------:R-:W-:-:S04]  /*17b20*/  IADD3 R7, R5, -0x1, RZ ;  /* 0xffffffff05077810 */ /* 0x000fc80007ffe0ff */
        /* <DEDUP_REMOVED lines=10> */
[----:B------:R-:W-:Y:S02]  /*17bd0*/  ISETP.GE.U32.AND P0, PT, R2, R5, PT ;  /* 0x000000050200720c */ /* 0x000fe40003f06070 */
[----:B------:R-:W-:Y:S02]  /*17be0*/  VIMNMX R4, R4, 0x46a00000, PT ;  /* 0x46a0000004047848 */ /* 0x000fe40003fe0100 */
[----:B------:R-:W-:-:S05]  /*17bf0*/  SEL R3, R3, 0x63400000, !P0 ;  /* 0x6340000003037807 */ /* 0x000fca0004000000 */
[----:B------:R-:W-:Y:S02]  /*17c00*/  IMAD.IADD R3, R4, 0x1, -R3 ;  /* 0x0000000104037824 */ /* 0x000fe400078e0a03 */
[----:B------:R-:W-:Y:S02]  /*17c10*/  IMAD.MOV.U32 R4, RZ, RZ, RZ ;  /* 0x000000ffff047224 */ /* 0x000fe400078e00ff */
[----:B------:R-:W-:-:S06]  /*17c20*/  VIADD R5, R3, 0x7fe00000 ;  /* 0x7fe0000003057836 */ /* 0x000fcc0000000000 */
[----:B------:R-:W-:-:S10]  /*17c30*/  DMUL R40, R6, R4 ;  /* 0x0000000406287228 */ /* 0x000fd40000000000 */
[----:B------:R-:W-:-:S13]  /*17c40*/  FSETP.GTU.AND P0, PT, |R41|, 1.469367938527859385e-39, PT ;  /* 0x001000002900780b */ /* 0x000fda0003f0c200 */
[----:B------:R-:W-:Y:S05]  /*17c50*/  @P0 BRA `(.L_x_13758) ;  /* 0x0000000000a80947 */ /* 0x000fea0003800000 */
[----:B------:R-:W-:-:S06]  /*17c60*/  DFMA R12, R6, -R12, R38 ;  /* 0x8000000c060c722b */ /* 0x000fcc0000000026 */
[----:B------:R-:W-:-:S04]  /*17c70*/  IMAD.MOV.U32 R12, RZ, RZ, RZ ;  /* 0x000000ffff0c7224 */ /* 0x000fc800078e00ff */
[C---:B------:R-:W-:Y:S02]  /*17c80*/  FSETP.NEU.AND P0, PT, R13.reuse, RZ, PT ;  /* 0x000000ff0d00720b */ /* 0x040fe40003f0d000 */
[----:B------:R-:W-:-:S04]  /*17c90*/  LOP3.LUT R14, R13, 0x80000000, R15, 0x48, !PT ;  /* 0x800000000d0e7812 */ /* 0x000fc800078e480f */
[----:B------:R-:W-:-:S07]  /*17ca0*/  LOP3.LUT R13, R14, R5, RZ, 0xfc, !PT ;  /* 0x000000050e0d7212 */ /* 0x000fce00078efcff */
[----:B------:R-:W-:Y:S05]  /*17cb0*/  @!P0 BRA `(.L_x_13758) ;  /* 0x0000000000908947 */ /* 0x000fea0003800000 */
[C---:B------:R-:W-:Y:S01]  /*17cc0*/  IADD3 R5, -R3.reuse, RZ, RZ ;  /* 0x000000ff03057210 */ /* 0x040fe20007ffe1ff */
[----:B------:R-:W-:Y:S01]  /*17cd0*/  IMAD.MOV.U32 R4, RZ, RZ, RZ ;  /* 0x000000ffff047224 */ /* 0x000fe200078e00ff */
[----:B------:R-:W-:-:S05]  /*17ce0*/  IADD3 R3, -R3, -0x43300000, RZ ;  /* 0xbcd0000003037810 */ /* 0x000fca0007ffe1ff */
        /* <DEDUP_REMOVED lines=9> */
.L_x_13757:
[----:B------:R-:W-:-:S14]  /*17d80*/  DSETP.NAN.AND P0, PT, R36, R36, PT ;  /* 0x000000242400722a */ /* 0x000fdc0003f08000 */
[----:B------:R-:W-:Y:S05]  /*17d90*/  @P0 BRA `(.L_x_13759) ;  /* 0x00000000004c0947 */ /* 0x000fea0003800000 */
[----:B------:R-:W-:-:S14]  /*17da0*/  DSETP.NAN.AND P0, PT, R14, R14, PT ;  /* 0x0000000e0e00722a */ /* 0x000fdc0003f08000 */
[----:B------:R-:W-:Y:S05]  /*17db0*/  @P0 BRA `(.L_x_13760) ;  /* 0x0000000000340947 */ /* 0x000fea0003800000 */
[----:B------:R-:W-:Y:S01]  /*17dc0*/  ISETP.NE.AND P0, PT, R4, R5, PT ;  /* 0x000000050400720c */ /* 0x000fe20003f05270 */
[----:B------:R-:W-:Y:S01]  /*17dd0*/  IMAD.MOV.U32 R40, RZ, RZ, 0x0 ;  /* 0x00000000ff287424 */ /* 0x000fe200078e00ff */
[----:B------:R-:W-:-:S11]  /*17de0*/  MOV R41, 0xfff80000 ;  /* 0xfff8000000297802 */ /* 0x000fd60000000f00 */
        /* <DEDUP_REMOVED lines=10> */
.L_x_13760:
[----:B------:R-:W-:Y:S02]  /*17e90*/  LOP3.LUT R3, R15, 0x80000, RZ, 0xfc, !PT ;  /* 0x000800000f037812 */ /* 0x000fe400078efcff */
[----:B------:R-:W-:-:S03]  /*17ea0*/  MOV R40, R14 ;  /* 0x0000000e00287202 */ /* 0x000fc60000000f00 */
[----:B------:R-:W-:Y:S01]  /*17eb0*/  IMAD.MOV.U32 R41, RZ, RZ, R3 ;  /* 0x000000ffff297224 */ /* 0x000fe200078e0003 */
[----:B------:R-:W-:Y:S06]  /*17ec0*/  BRA `(.L_x_13758) ;  /* 0x00000000000c7947 */ /* 0x000fec0003800000 */
.L_x_13759:
[----:B------:R-:W-:Y:S01]  /*17ed0*/  LOP3.LUT R3, R37, 0x80000, RZ, 0xfc, !PT ;  /* 0x0008000025037812 */ /* 0x000fe200078efcff */
[----:B------:R-:W-:-:S04]  /*17ee0*/  IMAD.MOV.U32 R40, RZ, RZ, R36 ;  /* 0x000000ffff287224 */ /* 0x000fc800078e0024 */
[----:B------:R-:W-:-:S07]  /*17ef0*/  IMAD.MOV.U32 R41, RZ, RZ, R3 ;  /* 0x000000ffff297224 */ /* 0x000fce00078e0003 */
.L_x_13758:
[----:B------:R-:W-:Y:S05]  /*17f00*/  BSYNC B0 ;  /* 0x0000000000007941 */ /* 0x000fea0003800000 */
.L_x_13756:
[----:B------:R-:W-:Y:S01]  /*17f10*/  IMAD.MOV.U32 R4, RZ, RZ, R0 ;  /* 0x000000ffff047224 */ /* 0x000fe200078e0000 */
[----:B------:R-:W-:Y:S01]  /*17f20*/  MOV R3, R41 ;  /* 0x0000002900037202 */ /* 0x000fe20000000f00 */
[----:B------:R-:W-:Y:S02]  /*17f30*/  IMAD.MOV.U32 R5, RZ, RZ, 0x0 ;  /* 0x00000000ff057424 */ /* 0x000fe400078e00ff */
[----:B------:R-:W-:Y:S02]  /*17f40*/  IMAD.MOV.U32 R2, RZ, RZ, R40 ;  /* 0x000000ffff027224 */ /* 0x000fe400078e0028 */
[----:B------:R-:W-:Y:S05]  /*17f50*/  RET.REL.NODEC R4 `(_ZN2at6native18elementwise_kernelILi128ELi2EZNS0_22gpu_kernel_impl_nocastIZZZNS0_16asin_kernel_cudaERNS_18TensorIteratorBaseEENKUlvE_clEvENKUlvE_clEvEUlN3c107complexIdEEE_EEvS4_RKT_EUliE_EEviT1_) ;  /* 0xfffffe8004287950 */ /* 0x000fea0003c3ffff */
        .weak           $__internal_19_$__cuda_sm20_dsqrt_rn_f64_mediumpath_v1
        .type           $__internal_19_$__cuda_sm20_dsqrt_rn_f64_mediumpath_v1,@function
        .size           $__internal_19_$__cuda_sm20_dsqrt_rn_f64_mediumpath_v1,(.L_x_20815 - $__internal_19_$__cuda_sm20_dsqrt_rn_f64_mediumpath_v1)
$__internal_19_$__cuda_sm20_dsqrt_rn_f64_mediumpath_v1:
[----:B------:R-:W-:Y:S01]  /*17f60*/  ISETP.GE.U32.AND P0, PT, R12, -0x3400000, PT ;  /* 0xfcc000000c00780c */ /* 0x000fe20003f06070 */
[----:B------:R-:W-:Y:S01]  /*17f70*/  BSSY B0, `(.L_x_13761) ;  /* 0x0000024000007945 */ /* 0x000fe20003800000 */
[----:B------:R-:W-:-:S11]  /*17f80*/  IMAD.MOV.U32 R12, RZ, RZ, R14 ;  /* 0x000000ffff0c7224 */ /* 0x000fd600078e000e */
        /* <DEDUP_REMOVED lines=9> */
.L_x_13762:
[----:B------:R-:W-:-:S14]  /*18020*/  DSETP.NE.AND P0, PT, R12, RZ, PT ;  /* 0x000000ff0c00722a */ /* 0x000fdc0003f05000 */
[----:B------:R-:W-:Y:S05]  /*18030*/  @!P0 BRA `(.L_x_13764) ;  /* 0x0000000000588947 */ /* 0x000fea0003800000 */
[----:B------:R-:W-:-:S13]  /*18040*/  ISETP.GE.AND P0, PT, R13, RZ, PT ;  /* 0x000000ff0d00720c */ /* 0x000fda0003f06270 */
[----:B------:R-:W-:Y:S01]  /*18050*/  @!P0 MOV R2, 0x0 ;  /* 0x0000000000028802 */ /* 0x000fe20000000f00 */
        /* <DEDUP_REMOVED lines=15> */
[----:B------:R-:W-:-:S06]  /*18150*/  IADD3 R5, R5, -0x100000, RZ ;  /* 0xfff0000005057810 */ /* 0x000fcc0007ffe0ff */
[----:B------:R-:W-:-:S08]  /*18160*/  DFMA R6, R2, -R2, R12 ;  /* 0x800000020206722b */ /* 0x000fd0000000000c */
[----:B------:R-:W-:-:S10]  /*18170*/  DFMA R2, R4, R6, R2 ;  /* 0x000000060402722b */ /* 0x000fd40000000002 */
[----:B------:R-:W-:Y:S01]  /*18180*/  VIADD R3, R3, 0xfcb00000 ;  /* 0xfcb0000003037836 */ /* 0x000fe20000000000 */
[----:B------:R-:W-:Y:S06]  /*18190*/  BRA `(.L_x_13763) ;  /* 0x0000000000047947 */ /* 0x000fec0003800000 */
.L_x_13764:
[----:B------:R-:W-:-:S11]  /*181a0*/  DADD R2, R12, R12 ;  /* 0x000000000c027229 */ /* 0x000fd6000000000c */
.L_x_13763:
[----:B------:R-:W-:Y:S05]  /*181b0*/  BSYNC B0 ;  /* 0x0000000000007941 */ /* 0x000fea0003800000 */
.L_x_13761:
[----:B------:R-:W-:Y:S02]  /*181c0*/  IMAD.MOV.U32 R4, RZ, RZ, R0 ;  /* 0x000000ffff047224 */ /* 0x000fe400078e0000 */
[----:B------:R-:W-:-:S04]  /*181d0*/  IMAD.MOV.U32 R5, RZ, RZ, 0x0 ;  /* 0x00000000ff057424 */ /* 0x000fc800078e00ff */
[----:B------:R-:W-:Y:S05]  /*181e0*/  RET.REL.NODEC R4 `(_ZN2at6native18elementwise_kernelILi128ELi2EZNS0_22gpu_kernel_impl_nocastIZZZNS0_16asin_kernel_cudaERNS_18TensorIteratorBaseEENKUlvE_clEvENKUlvE_clEvEUlN3c107complexIdEEE_EEvS4_RKT_EUliE_EEviT1_) ;  /* 0xfffffe7c04847950 */ /* 0x000fea0003c3ffff */
.L_x_13765:
        /* <DEDUP_REMOVED lines=9> */
.L_x_20815:


//--------------------- .text._ZN2at6native27unrolled_elementwise_kernelIZZZNS0_16asin_kernel_cudaERNS_18TensorIteratorBaseEENKUlvE_clEvENKUlvE_clEvEUlN3c107complexIdEEE_St5arrayIPcLm2EELi4E23TrivialOffsetCalculatorILi1EjESE_NS0_6memory15LoadWithoutCastENSF_16StoreWithoutCastEEEviT_T0_T2_T3_T4_T5_ --------------------------
	.section	.text._ZN2at6native27unrolled_elementwise_kernelIZZZNS0_16asin_kernel_cudaERNS_18TensorIteratorBaseEENKUlvE_clEvENKUlvE_clEvEUlN3c107complexIdEEE_St5arrayIPcLm2EELi4E23TrivialOffsetCalculatorILi1EjESE_NS0_6memory15LoadWithoutCastENSF_16StoreWithoutCastEEEviT_T0_T2_T3_T4_T5_,"ax",@progbits
	.align	128
        .global         _ZN2at6native27unrolled_elementwise_kernelIZZZNS0_16asin_kernel_cudaERNS_18TensorIteratorBaseEENKUlvE_clEvENKUlvE_clEvEUlN3c107complexIdEEE_St5arrayIPcLm2EELi4E23TrivialOffsetCalculatorILi1EjESE_NS0_6memory15LoadWithoutCastENSF_16StoreWithoutCastEEEviT_T0_T2_T3_T4_T5_
        .type           _ZN2at6native27unrolled_elementwise_kernelIZZZNS0_16asin_kernel_cudaERNS_18TensorIteratorBaseEENKUlvE_clEvENKUlvE_clEvEUlN3c107complexIdEEE_St5arrayIPcLm2EELi4E23TrivialOffsetCalculatorILi1EjESE_NS0_6memory15LoadWithoutCastENSF_16StoreWithoutCastEEEviT_T0_T2_T3_T4_T5_,@function
        .size           _ZN2at6native27unrolled_elementwise_kernelIZZZNS0_16asin_kernel_cudaERNS_18TensorIteratorBaseEENKUlvE_clEvENKUlvE_clEvEUlN3c107complexIdEEE_St5arrayIPcLm2EELi4E23TrivialOffsetCalculatorILi1EjESE_NS0_6memory15LoadWithoutCastENSF_16StoreWithoutCastEEEviT_T0_T2_T3_T4_T5_,(.L_x_20817 - _ZN2at6native27unrolled_elementwise_kernelIZZZNS0_16asin_kernel_cudaERNS_18TensorIteratorBaseEENKUlvE_clEvENKUlvE_clEvEUlN3c107complexIdEEE_St5arrayIPcLm2EELi4E23TrivialOffsetCalculatorILi1EjESE_NS0_6memory15LoadWithoutCastENSF_16StoreWithoutCastEEEviT_T0_T2_T3_T4_T5_)
        .other          _ZN2at6native27unrolled_elementwise_kernelIZZZNS0_16asin_kernel_cudaERNS_18TensorIteratorBaseEENKUlvE_clEvENKUlvE_clEvEUlN3c107complexIdEEE_St5arrayIPcLm2EELi4E23TrivialOffsetCalculatorILi1EjESE_NS0_6memory15LoadWithoutCastENSF_16StoreWithoutCastEEEviT_T0_T2_T3_T4_T5_,@"STO_CUDA_ENTRY STV_DEFAULT"
_ZN2at6native27unrolled_elementwise_kernelIZZZNS0_16asin_kernel_cudaERNS_18TensorIteratorBaseEENKUlvE_clEvENKUlvE_clEvEUlN3c107complexIdEEE_St5arrayIPcLm2EELi4E23TrivialOffsetCalculatorILi1EjESE_NS0_6memory15LoadWithoutCastENSF_16StoreWithoutCastEEEviT_T0_T2_T3_T4_T5_:
.text._ZN2at6native27unrolled_elementwise_kernelIZZZNS0_16asin_kernel_cudaERNS_18TensorIteratorBaseEENKUlvE_clEvENKUlvE_clEvEUlN3c107complexIdEEE_St5arrayIPcLm2EELi4E23TrivialOffsetCalculatorILi1EjESE_NS0_6memory15LoadWithoutCastENSF_16StoreWithoutCastEEEviT_T0_T2_T3_T4_T5_:
[----:B------:R-:W-:Y:S01]  /*0000*/  LDC R1, c[0x0][0x28] ;  /* 0x00000a00ff017b82 */ /* 0x000fe20000000800 */
[----:B------:R-:W0:Y:S07]  /*0010*/  S2R R0, SR_CTAID.X ;  /* 0x0000000000007919 */ /* 0x000e2e0000002500 */
[----:B------:R-:W0:Y:S01]  /*0020*/  LDC R3, c[0x0][0x210] ;  /* 0x00008400ff037b82 */ /* 0x000e220000000800 */
[----:B------:R-:W-:Y:S02]  /*0030*/  CS2R R30, SRZ ;  /* 0x00000000001e7805 */ /* 0x000fe4000001ff00 */
[----:B------:R-:W-:Y:S01]  /*0040*/  CS2R R28, SRZ ;  /* 0x00000000001c7805 */ /* 0x000fe2000001ff00 */
[----:B------:R-:W1:Y:S01]  /*0050*/  S2R R7, SR_TID.X ;  /* 0x0000000000077919 */ /* 0x000e620000002100 */
[----:B------:R-:W-:-:S02]  /*0060*/  CS2R R22, SRZ ;  /* 0x0000000000167805 */ /* 0x000fc4000001ff00 */
[----:B------:R-:W-:Y:S01]  /*0070*/  CS2R R20, SRZ ;  /* 0x0000000000147805 */ /* 0x000fe2000001ff00 */
[----:B------:R-:W-:Y:S01]  /*0080*/  ULDC.64 UR8, c[0x0][0x208] ;  /* 0x0000820000087ab9 */ /* 0x000fe20000000a00 */
[----:B0-----:R-:W-:-:S05]  /*0090*/  IMAD R10, R0, -0x200, R3 ;  /* 0xfffffe00000a7824 */ /* 0x001fca00078e0203 */
[----:B-1----:R-:W-:-:S13]  /*00a0*/  ISETP.GE.AND P2, PT, R7, R10, PT ;  /* 0x0000000a0700720c */ /* 0x002fda0003f46270 */
[----:B------:R-:W-:Y:S01]  /*00b0*/  @!P2 IMAD R11, R0, 0x200, R7 ;  /* 0x00000200000ba824 */ /* 0x000fe200078e0207 */
[----:B------:R-:W0:Y:S01]  /*00c0*/  @!P2 LDC.64 R2, c[0x0][0x220] ;  /* 0x00008800ff02ab82 */ /* 0x000e220000000a00 */
[----:B------:R-:W-:-:S05]  /*00d0*/  @!P2 VIADD R7, R7, 0x80 ;  /* 0x000000800707a836 */ /* 0x000fca0000000000 */
[----:B------:R-:W-:-:S13]  /*00e0*/  ISETP.GE.AND P0, PT, R7, R10, PT ;  /* 0x0000000a0700720c */ /* 0x000fda0003f06270 */
[----:B------:R-:W-:Y:S01]  /*00f0*/  @!P0 IMAD R17, R0, 0x200, R7 ;  /* 0x0000020000118824 */ /* 0x000fe200078e0207 */
[----:B------:R-:W1:Y:S01]  /*0100*/  @!P0 LDC.64 R4, c[0x0][0x220] ;  /* 0x00008800ff048b82 */ /* 0x000e620000000a00 */
[----:B------:R-:W-:Y:S02]  /*0110*/  @!P0 VIADD R7, R7, 0x80 ;  /* 0x0000008007078836 */ /* 0x000fe40000000000 */
[----:B0-----:R-:W-:-:S03]  /*0120*/  @!P2 IMAD.WIDE.U32 R2, R11, 0x10, R2 ;  /* 0x000000100b02a825 */ /* 0x001fc600078e0002 */
[C---:B------:R-:W-:Y:S02]  /*0130*/  ISETP.GE.AND P3, PT, R7.reuse, R10, PT ;  /* 0x0000000a0700720c */ /* 0x040fe40003f66270 */
[----:B------:R0:W5:Y:S11]  /*0140*/  @!P2 LDG.E.128 R28, desc[UR8][R2.64] ;  /* 0x00000008021ca981 */ /* 0x000176000c1e1d00 */
[----:B------:R-:W-:Y:S01]  /*0150*/  @!P3 IMAD R19, R0, 0x200, R7 ;  /* 0x000002000013b824 */ /* 0x000fe200078e0207 */
[----:B------:R-:W2:Y:S01]  /*0160*/  @!P3 LDC.64 R8, c[0x0][0x220] ;  /* 0x00008800ff08bb82 */ /* 0x000ea20000000a00 */
[----:B------:R-:W-:-:S05]  /*0170*/  @!P3 VIADD R7, R7, 0x80 ;  /* 0x000000800707b836 */ /* 0x000fca0000000000 */
[----:B------:R-:W-:-:S13]  /*0180*/  ISETP.GE.AND P1, PT, R7, R10, PT ;  /* 0x0000000a0700720c */ /* 0x000fda0003f26270 */
[----:B------:R-:W3:Y:S01]  /*0190*/  @!P1 LDC.64 R12, c[0x0][0x220] ;  /* 0x00008800ff0c9b82 */ /* 0x000ee20000000a00 */
[----:B------:R-:W-:Y:S02]  /*01a0*/  @!P1 IMAD R15, R0, 0x200, R7 ;  /* 0x00000200000f9824 */ /* 0x000fe400078e0207 */
[----:B-1----:R-:W-:Y:S01]  /*01b0*/  @!P0 IMAD.WIDE.U32 R6, R17, 0x10, R4 ;  /* 0x0000001011068825 */ /* 0x002fe200078e0004 */
[----:B------:R-:W-:-:S03]  /*01c0*/  CS2R R16, SRZ ;  /* 0x0000000000107805 */ /* 0x000fc6000001ff00 */
[----:B--2---:R-:W-:Y:S01]  /*01d0*/  @!P3 IMAD.WIDE.U32 R8, R19, 0x10, R8 ;  /* 0x000000101308b825 */ /* 0x004fe200078e0008 */
[----:B------:R-:W-:-:S06]  /*01e0*/  CS2R R18, SRZ ;  /* 0x0000000000127805 */ /* 0x000fcc000001ff00 */
[----:B------:R0:W5:Y:S01]  /*01f0*/  @!P0 LDG.E.128 R16, desc[UR8][R6.64] ;  /* 0x0000000806108981 */ /* 0x000162000c1e1d00 */
[----:B---3--:R-:W-:Y:S01]  /*0200*/  @!P1 IMAD.WIDE.U32 R4, R15, 0x10, R12 ;  /* 0x000000100f049825 */ /* 0x008fe200078e000c */
[----:B------:R-:W-:Y:S02]  /*0210*/  CS2R R14, SRZ ;  /* 0x00000000000e7805 */ /* 0x000fe4000001ff00 */
[----:B------:R-:W-:Y:S02]  /*0220*/  CS2R R12, SRZ ;  /* 0x00000000000c7805 */ /* 0x000fe4000001ff00 */
[----:B------:R0:W5:Y:S04]  /*0230*/  @!P1 LDG.E.128 R20, desc[UR8][R4.64] ;  /* 0x0000000804149981 */ /* 0x000168000c1e1d00 */
[----:B------:R0:W5:Y:S01]  /*0240*/  @!P3 LDG.E.128 R12, desc[UR8][R8.64] ;  /* 0x00000008080cb981 */ /* 0x000162000c1e1d00 */
[----:B------:R-:W-:Y:S01]  /*0250*/  BSSY B1, `(.L_x_13766) ;  /* 0x0000aac000017945 */ /* 0x000fe20003800000 */
[----:B------:R-:W-:-:S02]  /*0260*/  CS2R R26, SRZ ;  /* 0x00000000001a7805 */ /* 0x000fc4000001ff00 */
[----:B------:R-:W-:Y:S01]  /*0270*/  CS2R R24, SRZ ;  /* 0x0000000000187805 */ /* 0x000fe2000001ff00 */
[----:B------:R-:W-:Y:S06]  /*0280*/  @P2 BRA `(.L_x_13767) ;  /* 0x000000a800a02947 */ /* 0x000fec0003800000 */
[----:B-----5:R-:W-:Y:S02]  /*0290*/  DSETP.GTU.AND P0, PT, |R28|, +INF , PT ;  /* 0x7ff000001c00742a */ /* 0x020fe40003f0c200 */
        /* <DEDUP_REMOVED lines=10> */
[----:B------:R-:W-:Y:S01]  /*0340*/  MOV R27, R31 ;  /* 0x0000001f001b7202 */ /* 0x000fe20000000f00 */
[----:B------:R-:W-:Y:S02]  /*0350*/  IMAD.MOV.U32 R24, RZ, RZ, R28 ;  /* 0x000000ffff187224 */ /* 0x000fe400078e001c */
[----:B------:R-:W-:-:S10]  /*0360*/  IMAD.MOV.U32 R25, RZ, RZ, R29 ;  /* 0x000000ffff197224 */ /* 0x000fd400078e001d */
        /* <DEDUP_REMOVED lines=11> */
[----:B0-----:R-:W-:Y:S01]  /*0420*/  IMAD.MOV.U32 R2, RZ, RZ, RZ ;  /* 0x000000ffff027224 */ /* 0x001fe200078e00ff */
[----:B------:R-:W-:Y:S01]  /*0430*/  DADD R38, -RZ, |R36| ;  /* 0x00000000ff267229 */ /* 0x000fe20000000524 */
[----:B------:R-:W-:Y:S01]  /*0440*/  UMOV UR4, 0xffffffff ;  /* 0xffffffff00047882 */ /* 0x000fe20000000000 */
[----:B------:R-:W-:Y:S01]  /*0450*/  UMOV UR5, 0x7fefffff ;  /* 0x7fefffff00057882 */ /* 0x000fe20000000000 */
[----:B------:R-:W-:Y:S01]  /*0460*/  DADD R40, R34, -1 ;  /* 0xbff0000022287429 */ /* 0x000fe20000000000 */
[----:B------:R-:W-:Y:S01]  /*0470*/  UMOV UR6, UR5 ;  /* 0x0000000500067c82 */ /* 0x000fe20008000000 */
[----:B------:R-:W-:Y:S01]  /*0480*/  BSSY B2, `(.L_x_13770) ;  /* 0x000029c000027945 */ /* 0x000fe20003800000 */
[----:B------:R-:W-:-:S05]  /*0490*/  DADD R8, -RZ, |R44| ;  /* 0x00000000ff087229 */ /* 0x000fca000000052c */
        /* <DEDUP_REMOVED lines=8> */
[----:B------:R-:W-:Y:S02]  /*0520*/  SEL R43, R9, R39, P0 ;  /* 0x00000027092b7207 */ /* 0x000fe40000000000 */
[----:B------:R-:W-:Y:S02]  /*0530*/  IADD3 R3, -R11, 0x7fd00000, RZ ;  /* 0x7fd000000b037810 */ /* 0x000fe40007ffe1ff */
[----:B------:R-:W-:Y:S01]  /*0540*/  SEL R6, R8, R38, P1 ;  /* 0x0000002608067207 */ /* 0x000fe20000800000 */
[----:B------:R-:W-:-:S03]  /*0550*/  IMAD.MOV.U32 R8, RZ, RZ, RZ ;  /* 0x000000ffff087224 */ /* 0x000fc600078e00ff */
        /* <DEDUP_REMOVED lines=8> */
[----:B------:R-:W-:Y:S01]  /*05e0*/  IMAD.MOV.U32 R0, RZ, RZ, R26 ;  /* 0x000000ffff007224 */ /* 0x000fe200078e001a */
[----:B------:R-:W-:-:S04]  /*05f0*/  UMOV UR6, UR4 ;  /* 0x0000000400067c82 */ /* 0x000fc80008000000 */
[----:B------:R-:W-:Y:S01]  /*0600*/  SEL R4, R0, UR6, P0 ;  /* 0x0000000600047c07 */ /* 0x000fe20008000000 */
[----:B------:R-:W-:Y:S01]  /*0610*/  UMOV UR6, UR5 ;  /* 0x0000000500067c82 */ /* 0x000fe20008000000 */
[----:B------:R-:W-:Y:S02]  /*0620*/  @P1 LOP3.LUT R5, R2, 0x80000, RZ, 0xfc, !PT ;  /* 0x0008000002051812 */ /* 0x000fe400078efcff */
[CC--:B------:R-:W-:Y:S02]  /*0630*/  ISETP.GT.U32.AND P1, PT, R32.reuse, R38.reuse, PT ;  /* 0x000000262000720c */ /* 0x0c0fe40003f24070 */
[----:B------:R-:W0:Y:S01]  /*0640*/  MUFU.RSQ64H R9, R5 ;  /* 0x0000000500097308 */ /* 0x000e220000001c00 */
[----:B------:R-:W-:Y:S02]  /*0650*/  ISETP.LT.U32.AND P0, PT, R32, R38, PT ;  /* 0x000000262000720c */ /* 0x000fe40003f01070 */
[CC--:B------:R-:W-:Y:S02]  /*0660*/  ISETP.GT.U32.AND.EX P1, PT, R33.reuse, R39.reuse, PT, P1 ;  /* 0x000000272100720c */ /* 0x0c0fe40003f24110 */
[----:B------:R-:W-:Y:S01]  /*0670*/  ISETP.LT.U32.AND.EX P0, PT, R33, R39, PT, P0 ;  /* 0x000000272100720c */ /* 0x000fe20003f01100 */
[----:B0-----:R-:W-:-:S08]  /*0680*/  DMUL R2, R8, R8 ;  /* 0x0000000808027228 */ /* 0x001fd00000000000 */
[----:B------:R-:W-:Y:S01]  /*0690*/  DFMA R46, R4, -R2, 1 ;  /* 0x3ff00000042e742b */ /* 0x000fe20000000802 */
[----:B------:R-:W-:Y:S01]  /*06a0*/  IMAD.MOV.U32 R2, RZ, RZ, 0x0 ;  /* 0x00000000ff027424 */ /* 0x000fe200078e00ff */
[-C--:B------:R-:W-:Y:S01]  /*06b0*/  SEL R5, R33, R39.reuse, P1 ;  /* 0x0000002721057207 */ /* 0x080fe20000800000 */
[----:B------:R-:W-:Y:S01]  /*06c0*/  IMAD.MOV.U32 R3, RZ, RZ, 0x3fd80000 ;  /* 0x3fd80000ff037424 */ /* 0x000fe200078e00ff */
[CC--:B------:R-:W-:Y:S02]  /*06d0*/  SEL R4, R32.reuse, R38.reuse, P1 ;  /* 0x0000002620047207 */ /* 0x0c0fe40000800000 */
[----:B------:R-:W-:Y:S02]  /*06e0*/  LOP3.LUT R0, R5, 0xffc00000, RZ, 0xc0, !PT ;  /* 0xffc0000005007812 */ /* 0x000fe400078ec0ff */
[----:B------:R-:W-:Y:S01]  /*06f0*/  DMUL R24, R8, R46 ;  /* 0x0000002e08187228 */ /* 0x000fe20000000000 */
[----:B------:R-:W-:Y:S01]  /*0700*/  SEL R38, R32, R38, P0 ;  /* 0x0000002620267207 */ /* 0x000fe20000000000 */
[----:B------:R-:W-:Y:S01]  /*0710*/  DFMA R46, R46, R2, 0.5 ;  /* 0x3fe000002e2e742b */ /* 0x000fe20000000002 */
[----:B------:R-:W-:-:S04]  /*0720*/  SEL R39, R33, R39, P0 ;  /* 0x0000002721277207 */ /* 0x000fc80000000000 */
[----:B------:R-:W-:Y:S02]  /*0730*/  ISETP.GE.U32.AND P3, PT, R39, 0x7ff00000, PT ;  /* 0x7ff000002700780c */ /* 0x000fe40003f66070 */
[----:B------:R-:W-:Y:S02]  /*0740*/  DSETP.NEU.AND P2, PT, R38, RZ, PT ;  /* 0x000000ff2600722a */ /* 0x000fe40003f4d000 */
[----:B------:R-:W-:Y:S01]  /*0750*/  DFMA R8, R46, R24, R8 ;  /* 0x000000182e08722b */ /* 0x000fe20000000008 */
[----:B------:R-:W-:Y:S01]  /*0760*/  IADD3 R25, -R0, 0x7fd00000, RZ ;  /* 0x7fd0000000197810 */ /* 0x000fe20007ffe1ff */
[----:B------:R-:W-:-:S06]  /*0770*/  IMAD.MOV.U32 R24, RZ, RZ, RZ ;  /* 0x000000ffff187224 */ /* 0x000fcc00078e00ff */
[----:B------:R-:W-:Y:S02]  /*0780*/  DMUL R8, R26, R8 ;  /* 0x000000081a087228 */ /* 0x000fe40000000000 */
[C---:B------:R-:W-:Y:S01]  /*0790*/  DMUL R32, R24.reuse, R4 ;  /* 0x0000000418207228 */ /* 0x040fe20000000000 */
[----:B------:R-:W-:Y:S01]  /*07a0*/  LOP3.LUT R27, R11, 0x100000, RZ, 0xfc, !PT ;  /* 0x001000000b1b7812 */ /* 0x000fe200078efcff */
[----:B------:R-:W-:Y:S01]  /*07b0*/  DMUL R24, R24, R38 ;  /* 0x0000002618187228 */ /* 0x000fe20000000000 */
[----:B------:R-:W-:-:S06]  /*07c0*/  MOV R26, RZ ;  /* 0x000000ff001a7202 */ /* 0x000fcc0000000f00 */
        /* <DEDUP_REMOVED lines=12> */
[----:B------:R-:W-:Y:S01]  /*0890*/  IMAD.MOV.U32 R32, RZ, RZ, RZ ;  /* 0x000000ffff207224 */ /* 0x000fe200078e00ff */
[----:B------:R-:W-:-:S07]  /*08a0*/  DSETP.NEU.AND P0, PT, R42, RZ, PT ;  /* 0x000000ff2a00722a */ /* 0x000fce0003f0d000 */
        /* <DEDUP_REMOVED lines=12> */
[----:B------:R-:W-:-:S06]  /*0970*/  @!P3 FSEL R39, R5, R27, !P2 ;  /* 0x0000001b0527b208 */ /* 0x000fcc0005000000 */
        /* <DEDUP_REMOVED lines=25> */
[----:B------:R-:W-:-:S07]  /*0b10*/  IMAD.MOV.U32 R0, RZ, RZ, R26 ;  /* 0x000000ffff007224 */ /* 0x000fce00078e001a */
[----:B------:R-:W-:Y:S05]  /*0b20*/  CALL.REL.NOINC `($__internal_21_$__cuda_sm20_dsqrt_rn_f64_mediumpath_v1) ;  /* 0x000002a400507944 */ /* 0x000fea0003c00000 */
[----:B------:R-:W-:Y:S01]  /*0b30*/  IMAD.MOV.U32 R32, RZ, RZ, R2 ;  /* 0x000000ffff207224 */ /* 0x000fe200078e0002 */
[----:B------:R-:W-:-:S07]  /*0b40*/  MOV R33, R3 ;  /* 0x0000000300217202 */ /* 0x000fce0000000f00 */
.L_x_13773:
[----:B------:R-:W-:Y:S05]  /*0b50*/  BSYNC B3 ;  /* 0x0000000000037941 */ /* 0x000fea0003800000 */
.L_x_13772:
        /* <DEDUP_REMOVED lines=81> */
.L_x_13771:
        /* <DEDUP_REMOVED lines=33> */
[----:B------:R-:W-:Y:S05]  /*1280*/  CALL.REL.NOINC `($__internal_20_$__cuda_sm20_div_rn_f64_full) ;  /* 0x0000029400e07944 */ /* 0x000fea0003c00000 */
.L_x_13781:
[----:B------:R-:W-:Y:S05]  /*1290*/  BSYNC B4 ;  /* 0x0000000000047941 */ /* 0x000fea0003800000 */
.L_x_13780:
[----:B------:R-:W-:Y:S02]  /*12a0*/  IMAD.MOV.U32 R26, RZ, RZ, R2 ;  /* 0x000000ffff1a7224 */ /* 0x000fe400078e0002 */
[----:B------:R-:W-:Y:S01]  /*12b0*/  IMAD.MOV.U32 R27, RZ, RZ, R3 ;  /* 0x000000ffff1b7224 */ /* 0x000fe200078e0003 */
[----:B------:R-:W-:Y:S06]  /*12c0*/  BRA `(.L_x_13779) ;  /* 0x0000000000047947 */ /* 0x000fec0003800000 */
.L_x_13778:
[----:B------:R-:W-:-:S11]  /*12d0*/  DADD R26, -R44, R42 ;  /* 0x000000002c1a7229 */ /* 0x000fd6000000012a */
.L_x_13779:
[----:B------:R-:W-:Y:S05]  /*12e0*/  BSYNC B3 ;  /* 0x0000000000037941 */ /* 0x000fea0003800000 */
.L_x_13777:
        /* <DEDUP_REMOVED lines=9> */
[----:B------:R-:W-:Y:S01]  /*1380*/  MOV R2, 0x1 ;  /* 0x0000000100027802 */ /* 0x000fe20000000f00 */
        /* <DEDUP_REMOVED lines=19> */
.L_x_13786:
[----:B------:R-:W-:Y:S05]  /*14c0*/  BSYNC B4 ;  /* 0x0000000000047941 */ /* 0x000fea0003800000 */
.L_x_13785:
[----:B------:R-:W-:Y:S05]  /*14d0*/  BRA `(.L_x_13784) ;  /* 0x0000000000047947 */ /* 0x000fea0003800000 */
.L_x_13783:
[----:B------:R-:W-:-:S11]  /*14e0*/  DADD R2, R38, -R4 ;  /* 0x0000000026027229 */ /* 0x000fd60000000804 */
.L_x_13784:
[----:B------:R-:W-:Y:S05]  /*14f0*/  BSYNC B3 ;  /* 0x0000000000037941 */ /* 0x000fea0003800000 */
.L_x_13782:
        /* <DEDUP_REMOVED lines=23> */
[----:B------:R-:W-:-:S07]  /*1670*/  MOV R32, 0x1690 ;  /* 0x0000169000207802 */ /* 0x000fce0000000f00 */
[----:B------:R-:W-:Y:S05]  /*1680*/  CALL.REL.NOINC `($__internal_21_$__cuda_sm20_dsqrt_rn_f64_mediumpath_v1) ;  /* 0x0000029800787944 */ /* 0x000fea0003c00000 */
[----:B------:R-:W-:Y:S02]  /*1690*/  IMAD.MOV.U32 R46, RZ, RZ, R2 ;  /* 0x000000ffff2e7224 */ /* 0x000fe400078e0002 */
[----:B------:R-:W-:-:S07]  /*16a0*/  IMAD.MOV.U32 R47, RZ, RZ, R3 ;  /* 0x000000ffff2f7224 */ /* 0x000fce00078e0003 */
.L_x_13788:
[----:B------:R-:W-:Y:S05]  /*16b0*/  BSYNC B3 ;  /* 0x0000000000037941 */ /* 0x000fea0003800000 */
.L_x_13787:
        /* <DEDUP_REMOVED lines=85> */
.L_x_13789:
        /* <DEDUP_REMOVED lines=20> */
.L_x_13791:
[----:B------:R-:W-:Y:S05]  /*1d50*/  BSYNC B3 ;  /* 0x0000000000037941 */ /* 0x000fea0003800000 */
.L_x_13790:
        /* <DEDUP_REMOVED lines=30> */
.L_x_13776:
        /* <DEDUP_REMOVED lines=20> */
[----:B------:R-:W-:-:S07]  /*2080*/  IMAD.MOV.U32 R0, RZ, RZ, R26 ;  /* 0x000000ffff007224 */ /* 0x000fce00078e001a */
[----:B------:R-:W-:Y:S05]  /*2090*/  CALL.REL.NOINC `($__internal_21_$__cuda_sm20_dsqrt_rn_f64_mediumpath_v1) ;  /* 0x0000028c00f47944 */ /* 0x000fea0003c00000 */
[----:B------:R-:W-:Y:S02]  /*20a0*/  IMAD.MOV.U32 R32, RZ, RZ, R2 ;  /* 0x000000ffff207224 */ /* 0x000fe400078e0002 */
[----:B------:R-:W-:-:S07]  /*20b0*/  IMAD.MOV.U32 R33, RZ, RZ, R3 ;  /* 0x000000ffff217224 */ /* 0x000fce00078e0003 */
.L_x_13794:
[----:B------:R-:W-:Y:S05]  /*20c0*/  BSYNC B3 ;  /* 0x0000000000037941 */ /* 0x000fea0003800000 */
.L_x_13793:
        /* <DEDUP_REMOVED lines=25> */
.L_x_13797:
[----:B------:R-:W-:Y:S05]  /*2260*/  BSYNC B3 ;  /* 0x0000000000037941 */ /* 0x000fea0003800000 */
.L_x_13796:
        /* <DEDUP_REMOVED lines=30> */
.L_x_13795:
        /* <DEDUP_REMOVED lines=75> */
.L_x_13798:
[----:B------:R-:W-:Y:S01]  /*2900*/  IMAD.MOV.U32 R2, RZ, RZ, 0x0 ;  /* 0x00000000ff027424 */ /* 0x000fe200078e00ff */
[----:B------:R-:W-:Y:S01]  /*2910*/  FSETP.NEU.FTZ.AND P0, PT, R5, RZ, PT ;  /* 0x000000ff0500720b */ /* 0x000fe20003f1d000 */
[----:B------:R-:W-:-:S06]  /*2920*/  IMAD.MOV.U32 R3, RZ, RZ, 0x7ff00000 ;  /* 0x7ff00000ff037424 */ /* 0x000fcc00078e00ff */
[----:B------:R-:W-:-:S10]  /*2930*/  DFMA R2, R4, R2, +INF ;  /* 0x7ff000000402742b */ /* 0x000fd40000000002 */
[----:B------:R-:W-:Y:S02]  /*2940*/  FSEL R26, R2, RZ, P0 ;  /* 0x000000ff021a7208 */ /* 0x000fe40000000000 */
[----:B------:R-:W-:Y:S01]  /*2950*/  FSEL R27, R3, -QNAN , P0 ;  /* 0xfff00000031b7808 */ /* 0x000fe20000000000 */
[----:B------:R-:W-:Y:S06]  /*2960*/  BRA `(.L_x_13774) ;  /* 0x0000000400347947 */ /* 0x000fec0003800000 */
.L_x_13792:
        /* <DEDUP_REMOVED lines=22> */
[----:B------:R-:W-:Y:S05]  /*2ad0*/  CALL.REL.NOINC `($__internal_21_$__cuda_sm20_dsqrt_rn_f64_mediumpath_v1) ;  /* 0x0000028400647944 */ /* 0x000fea0003c00000 */
[----:B------:R-:W-:Y:S02]  /*2ae0*/  IMAD.MOV.U32 R6, RZ, RZ, R2 ;  /* 0x000000ffff067224 */ /* 0x000fe400078e0002 */
[----:B------:R-:W-:-:S07]  /*2af0*/  IMAD.MOV.U32 R7, RZ, RZ, R3 ;  /* 0x000000ffff077224 */ /* 0x000fce00078e0003 */
.L_x_13800:
[----:B------:R-:W-:Y:S05]  /*2b00*/  BSYNC B3 ;  /* 0x0000000000037941 */ /* 0x000fea0003800000 */
.L_x_13799:
        /* <DEDUP_REMOVED lines=20> */
[----:B------:R-:W-:Y:S05]  /*2c50*/  CALL.REL.NOINC `($__internal_20_$__cuda_sm20_div_rn_f64_full) ;  /* 0x0000027c006c7944 */ /* 0x000fea0003c00000 */
.L_x_13802:
[----:B------:R-:W-:Y:S05]  /*2c60*/  BSYNC B3 ;  /* 0x0000000000037941 */ /* 0x000fea0003800000 */
.L_x_13801:
[----:B------:R-:W-:Y:S02]  /*2c70*/  IMAD.MOV.U32 R26, RZ, RZ, R2 ;  /* 0x000000ffff1a7224 */ /* 0x000fe400078e0002 */
[----:B------:R-:W-:Y:S01]  /*2c80*/  IMAD.MOV.U32 R27, RZ, RZ, R3 ;  /* 0x000000ffff1b7224 */ /* 0x000fe200078e0003 */
[----:B------:R-:W-:Y:S06]  /*2c90*/  BRA `(.L_x_13774) ;  /* 0x0000000000687947 */ /* 0x000fec0003800000 */
.L_x_13775:
        /* <DEDUP_REMOVED lines=15> */
[----:B------:R-:W-:Y:S02]  /*2d90*/  IMAD.MOV.U32 R2, RZ, RZ, R4 ;  /* 0x000000ffff027224 */ /* 0x000fe400078e0004 */
[----:B------:R-:W-:Y:S01]  /*2da0*/  IMAD.MOV.U32 R4, RZ, RZ, R32 ;  /* 0x000000ffff047224 */ /* 0x000fe200078e0020 */
[----:B------:R-:W-:Y:S01]  /*2db0*/  MOV R32, 0x2e10 ;  /* 0x00002e1000207802 */ /* 0x000fe20000000f00 */
[----:B------:R-:W-:Y:S02]  /*2dc0*/  IMAD.MOV.U32 R0, RZ, RZ, R8 ;  /* 0x000000ffff007224 */ /* 0x000fe400078e0008 */
[----:B------:R-:W-:Y:S02]  /*2dd0*/  IMAD.MOV.U32 R5, RZ, RZ, R33 ;  /* 0x000000ffff057224 */ /* 0x000fe400078e0021 */
[----:B------:R-:W-:Y:S02]  /*2de0*/  IMAD.MOV.U32 R8, RZ, RZ, R36 ;  /* 0x000000ffff087224 */ /* 0x000fe400078e0024 */
[----:B------:R-:W-:-:S07]  /*2df0*/  IMAD.MOV.U32 R9, RZ, RZ, R37 ;  /* 0x000000ffff097224 */ /* 0x000fce00078e0025 */
[----:B------:R-:W-:Y:S05]  /*2e00*/  CALL.REL.NOINC `($__internal_21_$__cuda_sm20_dsqrt_rn_f64_mediumpath_v1) ;  /* 0x0000028000987944 */ /* 0x000fea0003c00000 */
[----:B------:R-:W-:Y:S02]  /*2e10*/  IMAD.MOV.U32 R26, RZ, RZ, R2 ;  /* 0x000000ffff1a7224 */ /* 0x000fe400078e0002 */
[----:B------:R-:W-:-:S07]  /*2e20*/  IMAD.MOV.U32 R27, RZ, RZ, R3 ;  /* 0x000000ffff1b7224 */ /* 0x000fce00078e0003 */
.L_x_13803:
[----:B------:R-:W-:Y:S05]  /*2e30*/  BSYNC B3 ;  /* 0x0000000000037941 */ /* 0x000fea0003800000 */
.L_x_13774:
[----:B------:R-:W-:Y:S05]  /*2e40*/  BSYNC B2 ;  /* 0x0000000000027941 */ /* 0x000fea0003800000 */
.L_x_13770:
        /* <DEDUP_REMOVED lines=25> */
.L_x_13808:
[----:B------:R-:W-:Y:S05]  /*2fe0*/  BSYNC B4 ;  /* 0x0000000000047941 */ /* 0x000fea0003800000 */
.L_x_13807:
        /* <DEDUP_REMOVED lines=49> */
.L_x_13810:
        /* <DEDUP_REMOVED lines=71> */
.L_x_13809:
        /* <DEDUP_REMOVED lines=35> */
[----:B------:R-:W-:Y:S05]  /*39a0*/  CALL.REL.NOINC `($__internal_20_$__cuda_sm20_div_rn_f64_full) ;  /* 0x0000027000187944 */ /* 0x000fea0003c00000 */
.L_x_13819:
[----:B------:R-:W-:Y:S05]  /*39b0*/  BSYNC B6 ;  /* 0x0000000000067941 */ /* 0x000fea0003800000 */
.L_x_13818:
[----:B------:R-:W-:Y:S02]  /*39c0*/  IMAD.MOV.U32 R54, RZ, RZ, R2 ;  /* 0x000000ffff367224 */ /* 0x000fe400078e0002 */
[----:B------:R-:W-:Y:S01]  /*39d0*/  IMAD.MOV.U32 R55, RZ, RZ, R3 ;  /* 0x000000ffff377224 */ /* 0x000fe200078e0003 */
[----:B------:R-:W-:Y:S06]  /*39e0*/  BRA `(.L_x_13817) ;  /* 0x0000000000047947 */ /* 0x000fec0003800000 */
.L_x_13816:
[----:B------:R-:W-:-:S11]  /*39f0*/  DADD R54, -R44, R42 ;  /* 0x000000002c367229 */ /* 0x000fd6000000012a */
.L_x_13817:
[----:B------:R-:W-:Y:S05]  /*3a00*/  BSYNC B5 ;  /* 0x0000000000057941 */ /* 0x000fea0003800000 */
.L_x_13815:
        /* <DEDUP_REMOVED lines=26> */
.L_x_13824:
[----:B------:R-:W-:Y:S05]  /*3bb0*/  BSYNC B6 ;  /* 0x0000000000067941 */ /* 0x000fea0003800000 */
.L_x_13823:
[----:B------:R-:W-:Y:S02]  /*3bc0*/  IMAD.MOV.U32 R36, RZ, RZ, R2 ;  /* 0x000000ffff247224 */ /* 0x000fe400078e0002 */
[----:B------:R-:W-:Y:S01]  /*3bd0*/  IMAD.MOV.U32 R37, RZ, RZ, R3 ;  /* 0x000000ffff257224 */ /* 0x000fe200078e0003 */
[----:B------:R-:W-:Y:S06]  /*3be0*/  BRA `(.L_x_13822) ;  /* 0x0000000000047947 */ /* 0x000fec0003800000 */
.L_x_13821:
[----:B------:R-:W-:-:S11]  /*3bf0*/  DADD R36, -R40, R38 ;  /* 0x0000000028247229 */ /* 0x000fd60000000126 */
.L_x_13822:
[----:B------:R-:W-:Y:S05]  /*3c00*/  BSYNC B5 ;  /* 0x0000000000057941 */ /* 0x000fea0003800000 */
.L_x_13820:
        /* <DEDUP_REMOVED lines=27> */
[----:B------:R-:W-:Y:S05]  /*3dc0*/  CALL.REL.NOINC `($__internal_21_$__cuda_sm20_dsqrt_rn_f64_mediumpath_v1) ;  /* 0x0000027000a87944 */ /* 0x000fea0003c00000 */
.L_x_13826:
[----:B------:R-:W-:Y:S05]  /*3dd0*/  BSYNC B5 ;  /* 0x0000000000057941 */ /* 0x000fea0003800000 */
.L_x_13825:
[----:B------:R-:W-:Y:S02]  /*3de0*/  IMAD.MOV.U32 R36, RZ, RZ, R2 ;  /* 0x000000ffff247224 */ /* 0x000fe400078e0002 */
[----:B------:R-:W-:Y:S01]  /*3df0*/  IMAD.MOV.U32 R37, RZ, RZ, R3 ;  /* 0x000000ffff257224 */ /* 0x000fe200078e0003 */
[----:B------:R-:W-:Y:S06]  /*3e00*/  BRA `(.L_x_13827) ;  /* 0x0000000800487947 */ /* 0x000fec0003800000 */
.L_x_13814:
        /* <DEDUP_REMOVED lines=28> */
.L_x_13830:
[----:B------:R-:W-:Y:S05]  /*3fd0*/  BSYNC B5 ;  /* 0x0000000000057941 */ /* 0x000fea0003800000 */
.L_x_13829:
[----:B------:R-:W-:Y:S02]  /*3fe0*/  IMAD.MOV.U32 R36, RZ, RZ, R2 ;  /* 0x000000ffff247224 */ /* 0x000fe400078e0002 */
[----:B------:R-:W-:Y:S01]  /*3ff0*/  IMAD.MOV.U32 R37, RZ, RZ, R3 ;  /* 0x000000ffff257224 */ /* 0x000fe200078e0003 */
[----:B------:R-:W-:Y:S06]  /*4000*/  BRA `(.L_x_13827) ;  /* 0x0000000400c87947 */ /* 0x000fec0003800000 */
.L_x_13828:
        /* <DEDUP_REMOVED lines=28> */
[----:B------:R-:W-:Y:S01]  /*41d0*/  IMAD.MOV.U32 R4, RZ, RZ, R2 ;  /* 0x000000ffff047224 */ /* 0x000fe200078e0002 */
[----:B------:R-:W-:-:S07]  /*41e0*/  MOV R5, R3 ;  /* 0x0000000300057202 */ /* 0x000fce0000000f00 */
.L_x_13832:
[----:B------:R-:W-:Y:S05]  /*41f0*/  BSYNC B5 ;  /* 0x0000000000057941 */ /* 0x000fea0003800000 */
.L_x_13831:
        /* <DEDUP_REMOVED lines=19> */
.L_x_13834:
[----:B------:R-:W-:Y:S05]  /*4330*/  BSYNC B5 ;  /* 0x0000000000057941 */ /* 0x000fea0003800000 */
.L_x_13833:
[----:B------:R-:W-:Y:S01]  /*4340*/  DMUL R34, R34, 8.11296384146066816958e+31 ;  /* 0x4690000022227828 */ /* 0x000fe20000000000 */
[----:B------:R-:W-:Y:S02]  /*4350*/  IMAD.MOV.U32 R36, RZ, RZ, R2 ;  /* 0x000000ffff247224 */ /* 0x000fe400078e0002 */
[----:B------:R-:W-:Y:S01]  /*4360*/  IMAD.MOV.U32 R37, RZ, RZ, R3 ;  /* 0x000000ffff257224 */ /* 0x000fe200078e0003 */
[----:B------:R-:W-:Y:S07]  /*4370*/  BRA `(.L_x_13827) ;  /* 0x0000000000ec7947 */ /* 0x000fee0003800000 */
.L_x_13813:
        /* <DEDUP_REMOVED lines=27> */
.L_x_13836:
[----:B------:R-:W-:Y:S05]  /*4530*/  BSYNC B5 ;  /* 0x0000000000057941 */ /* 0x000fea0003800000 */
.L_x_13835:
        /* <DEDUP_REMOVED lines=26> */
[----:B------:R-:W-:Y:S05]  /*46e0*/  CALL.REL.NOINC `($__internal_21_$__cuda_sm20_dsqrt_rn_f64_mediumpath_v1) ;  /* 0x0000026800607944 */ /* 0x000fea0003c00000 */
[----:B------:R-:W-:Y:S02]  /*46f0*/  IMAD.MOV.U32 R36, RZ, RZ, R2 ;  /* 0x000000ffff247224 */ /* 0x000fe400078e0002 */
[----:B------:R-:W-:-:S07]  /*4700*/  IMAD.MOV.U32 R37, RZ, RZ, R3 ;  /* 0x000000ffff257224 */ /* 0x000fce00078e0003 */
.L_x_13838:
[----:B------:R-:W-:Y:S05]  /*4710*/  BSYNC B5 ;  /* 0x0000000000057941 */ /* 0x000fea0003800000 */
.L_x_13837:
[----:B------:R-:W-:-:S11]  /*4720*/  DMUL R36, R36, R38 ;  /* 0x0000002624247228 */ /* 0x000fd60000000000 */
.L_x_13827:
[----:B------:R-:W-:Y:S05]  /*4730*/  BSYNC B4 ;  /* 0x0000000000047941 */ /* 0x000fea0003800000 */
.L_x_13812:
[----:B------:R-:W-:Y:S05]  /*4740*/  BRA `(.L_x_13839) ;  /* 0x0000000000087947 */ /* 0x000fea0003800000 */
.L_x_13806:
[----:B------:R-:W-:Y:S02]  /*4750*/  DMUL R36, R24, 9.00719925474099200000e+15 ;  /* 0x4340000018247828 */ /* 0x000fe40000000000 */
[----:B------:R-:W-:-:S11]  /*4760*/  DMUL R34, R34, 9.00719925474099200000e+15 ;  /* 0x4340000022227828 */ /* 0x000fd60000000000 */
.L_x_13839:
[----:B------:R-:W-:Y:S05]  /*4770*/  BSYNC B2 ;  /* 0x0000000000027941 */ /* 0x000fea0003800000 */
.L_x_13805:
        /* <DEDUP_REMOVED lines=27> */
[----:B------:R-:W-:Y:S05]  /*4930*/  CALL.REL.NOINC `($__internal_20_$__cuda_sm20_div_rn_f64_full) ;  /* 0x0000026000347944 */ /* 0x000fea0003c00000 */
.L_x_13841:
[----:B------:R-:W-:Y:S05]  /*4940*/  BSYNC B2 ;  /* 0x0000000000027941 */ /* 0x000fea0003800000 */
.L_x_13840:
        /* <DEDUP_REMOVED lines=82> */
.L_x_13843:
[----:B------:R-:W-:Y:S02]  /*4e70*/  FSEL R2, RZ, 3.37028055040000000000e+12, P0 ;  /* 0x54442d18ff027808 */ /* 0x000fe40000000000 */
[----:B------:R-:W-:-:S07]  /*4e80*/  FSEL R3, RZ, 2.1426990032196044922, P0 ;  /* 0x400921fbff037808 */ /* 0x000fce0000000000 */
.L_x_13844:
[----:B------:R-:W-:Y:S05]  /*4e90*/  BSYNC B0 ;  /* 0x0000000000007941 */ /* 0x000fea0003800000 */
.L_x_13842:
[----:B------:R-:W-:Y:S01]  /*4ea0*/  DADD R36, |R36|, |R34| ;  /* 0x0000000024247229 */ /* 0x000fe20000000622 */
[----:B------:R-:W-:-:S07]  /*4eb0*/  LOP3.LUT R35, R3, 0x80000000, R35, 0xb8, !PT ;  /* 0x8000000003237812 */ /* 0x000fce00078eb823 */
[----:B------:R-:W-:-:S06]  /*4ec0*/  DSETP.GTU.AND P0, PT, |R36|, +INF , PT ;  /* 0x7ff000002400742a */ /* 0x000fcc0003f0c200 */
[----:B------:R-:W-:Y:S02]  /*4ed0*/  FSEL R2, R36, R2, P0 ;  /* 0x0000000224027208 */ /* 0x000fe40000000000 */
[----:B------:R-:W-:-:S07]  /*4ee0*/  FSEL R3, R37, R35, P0 ;  /* 0x0000002325037208 */ /* 0x000fce0000000000 */
.L_x_13811:
[----:B------:R-:W-:Y:S05]  /*4ef0*/  BSYNC B3 ;  /* 0x0000000000037941 */ /* 0x000fea0003800000 */
.L_x_13804:
[----:B------:R-:W-:Y:S01]  /*4f00*/  LOP3.LUT R25, R3, 0x80000000, R29, 0xb8, !PT ;  /* 0x8000000003197812 */ /* 0x000fe200078eb81d */
[----:B------:R-:W-:Y:S01]  /*4f10*/  IMAD.MOV.U32 R24, RZ, RZ, R2 ;  /* 0x000000ffff187224 */ /* 0x000fe200078e0002 */
[----:B------:R-:W-:Y:S01]  /*4f20*/  LOP3.LUT R27, R27, 0x80000000, R31, 0xb8, !PT ;  /* 0x800000001b1b7812 */ /* 0x000fe200078eb81f */
[----:B------:R-:W-:Y:S06]  /*4f30*/  BRA `(.L_x_13767) ;  /* 0x0000005c00747947 */ /* 0x000fec0003800000 */
.L_x_13769:
        /* <DEDUP_REMOVED lines=10> */
[----:B0-----:R-:W-:Y:S02]  /*4fe0*/  FSEL R4, R36, R34, !P4 ;  /* 0x0000002224047208 */ /* 0x001fe40006000000 */
        /* <DEDUP_REMOVED lines=18> */
[----:B------:R-:W-:Y:S01]  /*5110*/  @!P0 MOV R9, R33 ;  /* 0x0000002100098202 */ /* 0x000fe20000000f00 */
[----:B------:R-:W-:-:S04]  /*5120*/  @!P0 IMAD.MOV.U32 R8, RZ, RZ, R32 ;  /* 0x000000ffff088224 */ /* 0x000fc800078e0020 */
[----:B------:R-:W-:Y:S02]  /*5130*/  VIADD R0, R9, 0xffffffff ;  /* 0xffffffff09007836 */ /* 0x000fe40000000000 */
[----:B------:R-:W-:-:S03]  /*5140*/  DFMA R2, R6, R2, R6 ;  /* 0x000000020602722b */ /* 0x000fc60000000006 */
[----:B------:R-:W-:-:S05]  /*5150*/  ISETP.GE.U32.AND P1, PT, R0, 0x7fefffff, PT ;  /* 0x7fefffff0000780c */ /* 0x000fca0003f26070 */
[----:B------:R-:W-:-:S08]  /*5160*/  DMUL R6, R4, R2 ;  /* 0x0000000204067228 */ /* 0x000fd00000000000 */
[----:B------:R-:W-:Y:S01]  /*5170*/  DFMA R26, -R24, R6, R4 ;  /* 0x00000006181a722b */ /* 0x000fe20000000104 */
[----:B------:R-:W-:Y:S01]  /*5180*/  @P1 IMAD.MOV.U32 R34, RZ, RZ, 0x0 ;  /* 0x00000000ff221424 */ /* 0x000fe200078e00ff */
[----:B------:R-:W-:Y:S01]  /*5190*/  @P1 FSETP.NEU.FTZ.AND P2, PT, R33, RZ, PT ;  /* 0x000000ff2100120b */ /* 0x000fe20003f5d000 */
[----:B------:R-:W-:-:S05]  /*51a0*/  @P1 IMAD.MOV.U32 R35, RZ, RZ, 0x7ff00000 ;  /* 0x7ff00000ff231424 */ /* 0x000fca00078e00ff */
[----:B------:R-:W-:Y:S02]  /*51b0*/  DFMA R2, R2, R26, R6 ;  /* 0x0000001a0202722b */ /* 0x000fe40000000006 */
[----:B------:R-:W-:-:S08]  /*51c0*/  @P1 DFMA R6, R32, R34, +INF ;  /* 0x7ff000002006142b */ /* 0x000fd00000000022 */
[----:B------:R-:W-:Y:S02]  /*51d0*/  FFMA R0, RZ, R25, R3 ;  /* 0x00000019ff007223 */ /* 0x000fe40000000003 */
[----:B------:R-:W-:Y:S02]  /*51e0*/  @P1 FSEL R26, R6, RZ, P2 ;  /* 0x000000ff061a1208 */ /* 0x000fe40001000000 */
[----:B------:R-:W-:Y:S01]  /*51f0*/  @P1 FSEL R27, R7, -QNAN , P2 ;  /* 0xfff00000071b1808 */ /* 0x000fe20001000000 */
[----:B------:R-:W-:Y:S01]  /*5200*/  DADD R6, -RZ, -R30 ;  /* 0x00000000ff067229 */ /* 0x000fe2000000091e */
[----:B------:R-:W-:Y:S01]  /*5210*/  FSETP.GT.AND P2, PT, |R0|, 1.469367938527859385e-39, PT ;  /* 0x001000000000780b */ /* 0x000fe20003f44200 */
[----:B------:R-:W-:Y:S02]  /*5220*/  IMAD.MOV.U32 R0, RZ, RZ, -0x3ff ;  /* 0xfffffc01ff007424 */ /* 0x000fe400078e00ff */
[----:B------:R-:W-:Y:S01]  /*5230*/  @!P0 IMAD.MOV.U32 R0, RZ, RZ, -0x435 ;  /* 0xfffffbcbff008424 */ /* 0x000fe200078e00ff */
[----:B------:R-:W-:Y:S09]  /*5240*/  @P1 BRA `(.L_x_13850) ;  /* 0x0000000000f81947 */ /* 0x000ff20003800000 */
        /* <DEDUP_REMOVED lines=62> */
.L_x_13850:
[----:B------:R-:W-:Y:S05]  /*5630*/  BSYNC B0 ;  /* 0x0000000000007941 */ /* 0x000fea0003800000 */
.L_x_13849:
[----:B------:R-:W-:Y:S01]  /*5640*/  BSSY B3, `(.L_x_13851) ;  /* 0x0000009000037945 */ /* 0x000fe20003800000 */
[----:B------:R-:W-:-:S03]  /*5650*/  IMAD.MOV.U32 R11, RZ, RZ, R7 ;  /* 0x000000ffff0b7224 */ /* 0x000fc600078e0007 */
[----:B------:R-:W-:Y:S05]  /*5660*/  @P2 BRA P3, `(.L_x_13852) ;  /* 0x0000000000182947 */ /* 0x000fea0001800000 */
[----:B------:R-:W-:Y:S01]  /*5670*/  IMAD.MOV.U32 R2, RZ, RZ, R4 ;  /* 0x000000ffff027224 */ /* 0x000fe200078e0004 */
[----:B------:R-:W-:Y:S01]  /*5680*/  MOV R4, R24 ;  /* 0x0000001800047202 */ /* 0x000fe20000000f00 */
[----:B------:R-:W-:Y:S01]  /*5690*/  IMAD.MOV.U32 R3, RZ, RZ, R5 ;  /* 0x000000ffff037224 */ /* 0x000fe200078e0005 */
[----:B------:R-:W-:Y:S01]  /*56a0*/  MOV R0, 0x56d0 ;  /* 0x000056d000007802 */ /* 0x000fe20000000f00 */
[----:B------:R-:W-:-:S07]  /*56b0*/  IMAD.MOV.U32 R5, RZ, RZ, R25 ;  /* 0x000000ffff057224 */ /* 0x000fce00078e0019 */
[----:B------:R-:W-:Y:S05]  /*56c0*/  CALL.REL.NOINC `($__internal_20_$__cuda_sm20_div_rn_f64_full) ;  /* 0x0000025000d07944 */ /* 0x000fea0003c00000 */
.L_x_13852:
[----:B------:R-:W-:Y:S05]  /*56d0*/  BSYNC B3 ;  /* 0x0000000000037941 */ /* 0x000fea0003800000 */
.L_x_13851:
        /* <DEDUP_REMOVED lines=82> */
.L_x_13854:
[----:B------:R-:W-:-:S04]  /*5c00*/  ISETP.GE.AND P0, PT, R11, RZ, PT ;  /* 0x000000ff0b00720c */ /* 0x000fc80003f06270 */
[----:B------:R-:W-:Y:S02]  /*5c10*/  FSEL R6, RZ, 3.37028055040000000000e+12, P0 ;  /* 0x54442d18ff067808 */ /* 0x000fe40000000000 */
[----:B------:R-:W-:-:S07]  /*5c20*/  FSEL R7, RZ, 2.1426990032196044922, P0 ;  /* 0x400921fbff077808 */ /* 0x000fce0000000000 */
.L_x_13855:
[----:B------:R-:W-:Y:S05]  /*5c30*/  BSYNC B0 ;  /* 0x0000000000007941 */ /* 0x000fea0003800000 */
.L_x_13853:
        /* <DEDUP_REMOVED lines=8> */
.L_x_13848:
        /* <DEDUP_REMOVED lines=17> */
[CC--:B------:R-:W-:Y:S02]  /*5dd0*/  SEL R2, R34.reuse, R36.reuse, P1 ;  /* 0x0000002422027207 */ /* 0x0c0fe40000800000 */
[----:B------:R-:W-:Y:S02]  /*5de0*/  FSEL R25, R35, R37, !P4 ;  /* 0x0000002523197208 */ /* 0x000fe40006000000 */
[C---:B------:R-:W-:Y:S01]  /*5df0*/  DMUL R8, R6.reuse, R4 ;  /* 0x0000000406087228 */ /* 0x040fe20000000000 */
[----:B------:R-:W-:Y:S01]  /*5e00*/  FSEL R24, R34, R36, !P4 ;  /* 0x0000002422187208 */ /* 0x000fe20006000000 */
[----:B------:R-:W-:Y:S01]  /*5e10*/  DMUL R6, R6, R2 ;  /* 0x0000000206067228 */ /* 0x000fe20000000000 */
[----:B------:R-:W-:-:S05]  /*5e20*/  ISETP.GE.U32.AND P2, PT, R5, 0x7ff00000, PT ;  /* 0x7ff000000500780c */ /* 0x000fca0003f46070 */
[----:B------:R-:W-:-:S08]  /*5e30*/  DMUL R8, R8, R8 ;  /* 0x0000000808087228 */ /* 0x000fd00000000000 */
[----:B------:R-:W-:Y:S01]  /*5e40*/  DFMA R8, R6, R6, R8 ;  /* 0x000000060608722b */ /* 0x000fe20000000008 */
[----:B------:R-:W-:-:S07]  /*5e50*/  IMAD.U32 R7, RZ, RZ, UR6 ;  /* 0x00000006ff077e24 */ /* 0x000fce000f8e00ff */
[----:B------:R-:W-:Y:S02]  /*5e60*/  DSETP.MIN.AND P0, P1, R8, UR4, PT ;  /* 0x0000000408007e2a */ /* 0x000fe4000b900000 */
[----:B------:R-:W-:-:S05]  /*5e70*/  IMAD.MOV.U32 R6, RZ, RZ, R9 ;  /* 0x000000ffff067224 */ /* 0x000fca00078e0009 */
[----:B------:R-:W-:Y:S02]  /*5e80*/  FSEL R27, R6, UR6, P0 ;  /* 0x00000006061b7c08 */ /* 0x000fe40008000000 */
[----:B------:R-:W-:-:S04]  /*5e90*/  MOV R6, R8 ;  /* 0x0000000800067202 */ /* 0x000fc80000000f00 */
        /* <DEDUP_REMOVED lines=21> */
[----:B------:R-:W-:Y:S01]  /*5ff0*/  IMAD.MOV.U32 R33, RZ, RZ, R5 ;  /* 0x000000ffff217224 */ /* 0x000fe200078e0005 */
[----:B------:R-:W-:Y:S01]  /*6000*/  FSEL R6, R36, R34, !P4 ;  /* 0x0000002224067208 */ /* 0x000fe20006000000 */
[----:B------:R-:W-:Y:S01]  /*6010*/  IMAD.MOV.U32 R32, RZ, RZ, R4 ;  /* 0x000000ffff207224 */ /* 0x000fe200078e0004 */
[----:B------:R-:W-:Y:S01]  /*6020*/  FSEL R7, R37, R35, !P4 ;  /* 0x0000002325077208 */ /* 0x000fe20006000000 */
        /* <DEDUP_REMOVED lines=20> */
[----:B------:R-:W-:Y:S01]  /*6170*/  DADD R8, -RZ, -R30 ;  /* 0x00000000ff087229 */ /* 0x000fe2000000091e */
[----:B------:R-:W-:Y:S01]  /*6180*/  FSETP.GEU.AND P2, PT, |R7|, 6.5827683646048100446e-37, PT ;  /* 0x036000000700780b */ /* 0x000fe20003f4e200 */
[----:B------:R-:W-:-:S12]  /*6190*/  @P1 BRA `(.L_x_13858) ;  /* 0x0000000000f81947 */ /* 0x000fd80003800000 */
        /* <DEDUP_REMOVED lines=62> */
.L_x_13858:
[----:B------:R-:W-:Y:S05]  /*6580*/  BSYNC B0 ;  /* 0x0000000000007941 */ /* 0x000fea0003800000 */
.L_x_13857:
        /* <DEDUP_REMOVED lines=9> */
.L_x_13860:
[----:B------:R-:W-:Y:S05]  /*6620*/  BSYNC B3 ;  /* 0x0000000000037941 */ /* 0x000fea0003800000 */
.L_x_13859:
        /* <DEDUP_REMOVED lines=83> */
.L_x_13862:
[----:B------:R-:W-:-:S04]  /*6b60*/  ISETP.GE.AND P0, PT, R11, RZ, PT ;  /* 0x000000ff0b00720c */ /* 0x000fc80003f06270 */
[----:B------:R-:W-:Y:S02]  /*6b70*/  FSEL R6, RZ, 3.37028055040000000000e+12, P0 ;  /* 0x54442d18ff067808 */ /* 0x000fe40000000000 */
[----:B------:R-:W-:-:S07]  /*6b80*/  FSEL R7, RZ, 2.1426990032196044922, P0 ;  /* 0x400921fbff077808 */ /* 0x000fce0000000000 */
.L_x_13863:
[----:B------:R-:W-:Y:S05]  /*6b90*/  BSYNC B0 ;  /* 0x0000000000007941 */ /* 0x000fea0003800000 */
.L_x_13861:
[----:B------:R-:W-:Y:S02]  /*6ba0*/  DADD R2, |R28|, |R30| ;  /* 0x000000001c027229 */ /* 0x000fe4000000061e */
[----:B------:R-:W-:-:S06]  /*6bb0*/  DADD R4, -RZ, -R28 ;  /* 0x00000000ff047229 */ /* 0x000fcc000000091c */
[----:B------:R-:W-:-:S04]  /*6bc0*/  DSETP.GTU.AND P0, PT, |R2|, +INF , PT ;  /* 0x7ff000000200742a */ /* 0x000fc80003f0c200 */
[----:B------:R-:W-:Y:S02]  /*6bd0*/  LOP3.LUT R5, R7, 0x80000000, R5, 0xb8, !PT ;  /* 0x8000000007057812 */ /* 0x000fe400078eb805 */
[----:B------:R-:W-:Y:S02]  /*6be0*/  FSEL R6, R2, R6, P0 ;  /* 0x0000000602067208 */ /* 0x000fe40000000000 */
[----:B------:R-:W-:Y:S01]  /*6bf0*/  FSEL R7, R3, R5, P0 ;  /* 0x0000000503077208 */ /* 0x000fe20000000000 */
[----:B------:R-:W-:Y:S06]  /*6c00*/  BRA `(.L_x_13856) ;  /* 0x0000003c00d47947 */ /* 0x000fec0003800000 */
.L_x_13847:
[----:B0-----:R-:W0:Y:S01]  /*6c10*/  MUFU.RCP64H R3, -2.718280792236328125 ;  /* 0xc005bf0a00037908 */ /* 0x001e220000001800 */
        /* <DEDUP_REMOVED lines=21> */
[----:B------:R-:W-:Y:S05]  /*6d70*/  CALL.REL.NOINC `($__internal_20_$__cuda_sm20_div_rn_f64_full) ;  /* 0x0000023c00247944 */ /* 0x000fea0003c00000 */
.L_x_13865:
[----:B------:R-:W-:Y:S05]  /*6d80*/  BSYNC B3 ;  /* 0x0000000000037941 */ /* 0x000fea0003800000 */
.L_x_13864:
        /* <DEDUP_REMOVED lines=23> */
[----:B------:R-:W-:Y:S05]  /*6f00*/  CALL.REL.NOINC `($__internal_20_$__cuda_sm20_div_rn_f64_full) ;  /* 0x0000023800c07944 */ /* 0x000fea0003c00000 */
[----:B------:R-:W-:Y:S02]  /*6f10*/  IMAD.MOV.U32 R4, RZ, RZ, R2 ;  /* 0x000000ffff047224 */ /* 0x000fe400078e0002 */
[----:B------:R-:W-:-:S07]  /*6f20*/  IMAD.MOV.U32 R5, RZ, RZ, R3 ;  /* 0x000000ffff057224 */ /* 0x000fce00078e0003 */
.L_x_13867:
[----:B------:R-:W-:Y:S05]  /*6f30*/  BSYNC B3 ;  /* 0x0000000000037941 */ /* 0x000fea0003800000 */
.L_x_13866:
[----:B------:R-:W-:Y:S01]  /*6f40*/  DADD R26, -RZ, |R4| ;  /* 0x00000000ff1a7229 */ /* 0x000fe20000000504 */
[----:B------:R-:W-:Y:S01]  /*6f50*/  IMAD.MOV.U32 R6, RZ, RZ, RZ ;  /* 0x000000ffff067224 */ /* 0x000fe200078e00ff */
[----:B------:R-:W-:Y:S01]  /*6f60*/  UMOV UR4, 0xffffffff ;  /* 0xffffffff00047882 */ /* 0x000fe20000000000 */
[----:B------:R-:W-:Y:S01]  /*6f70*/  UMOV UR5, 0x7fefffff ;  /* 0x7fefffff00057882 */ /* 0x000fe20000000000 */
[----:B------:R-:W-:Y:S01]  /*6f80*/  IMAD.MOV.U32 R34, RZ, RZ, RZ ;  /* 0x000000ffff227224 */ /* 0x000fe200078e00ff */
[----:B------:R-:W-:Y:S01]  /*6f90*/  UMOV UR6, UR5 ;  /* 0x0000000500067c82 */ /* 0x000fe20008000000 */
[----:B------:R-:W-:Y:S01]  /*6fa0*/  IMAD.MOV.U32 R38, RZ, RZ, 0x0 ;  /* 0x00000000ff267424 */ /* 0x000fe200078e00ff */
[----:B------:R-:W-:Y:S01]  /*6fb0*/  MOV R39, 0x3fd80000 ;  /* 0x3fd8000000277802 */ /* 0x000fe20000000f00 */
        /* <DEDUP_REMOVED lines=11> */
[----:B------:R-:W-:Y:S02]  /*7070*/  SEL R2, R26, R24, P1 ;  /* 0x000000181a027207 */ /* 0x000fe40000800000 */
[----:B------:R-:W-:Y:S02]  /*7080*/  ISETP.GE.U32.AND P2, PT, R5, 0x7ff00000, PT ;  /* 0x7ff000000500780c */ /* 0x000fe40003f46070 */
[C---:B------:R-:W-:Y:S02]  /*7090*/  DMUL R8, R6.reuse, R4 ;  /* 0x0000000406087228 */ /* 0x040fe40000000000 */
[----:B------:R-:W-:-:S06]  /*70a0*/  DMUL R6, R6, R2 ;  /* 0x0000000206067228 */ /* 0x000fcc0000000000 */
[----:B------:R-:W-:Y:S02]  /*70b0*/  DMUL R32, R8, R8 ;  /* 0x0000000808207228 */ /* 0x000fe40000000000 */
[----:B------:R-:W-:-:S06]  /*70c0*/  DADD R8, -RZ, |R30| ;  /* 0x00000000ff087229 */ /* 0x000fcc000000051e */
        /* <DEDUP_REMOVED lines=8> */
[----:B------:R-:W-:Y:S02]  /*7150*/  DADD R6, -RZ, |R28| ;  /* 0x00000000ff067229 */ /* 0x000fe4000000051c */
[----:B------:R-:W-:Y:S01]  /*7160*/  DSETP.NEU.AND P1, PT, R4, RZ, PT ;  /* 0x000000ff0400722a */ /* 0x000fe20003f2d000 */
        /* <DEDUP_REMOVED lines=38> */
[----:B------:R-:W-:Y:S02]  /*73d0*/  FSETP.GT.AND P3, PT, |R0|, 1.469367938527859385e-39, PT ;  /* 0x001000000000780b */ /* 0x000fe40003f64200 */
[----:B------:R-:W-:Y:S01]  /*73e0*/  MOV R0, 0xfffffc01 ;  /* 0xfffffc0100007802 */ /* 0x000fe20000000f00 */
[----:B------:R-:W-:Y:S02]  /*73f0*/  @!P0 IMAD.MOV.U32 R0, RZ, RZ, -0x435 ;  /* 0xfffffbcbff008424 */ /* 0x000fe400078e00ff */
[----:B------:R-:W-:-:S10]  /*7400*/  @P1 DFMA R8, R32, R8, +INF ;  /* 0x7ff000002008142b */ /* 0x000fd40000000008 */
[----:B------:R-:W-:Y:S02]  /*7410*/  @P1 FSEL R26, R8, RZ, P2 ;  /* 0x000000ff081a1208 */ /* 0x000fe40001000000 */
[----:B------:R-:W-:Y:S01]  /*7420*/  @P1 FSEL R27, R9, -QNAN , P2 ;  /* 0xfff00000091b1808 */ /* 0x000fe20001000000 */
[----:B------:R-:W-:Y:S01]  /*7430*/  DADD R8, -RZ, -R30 ;  /* 0x00000000ff087229 */ /* 0x000fe2000000091e */
[----:B------:R-:W-:Y:S01]  /*7440*/  FSETP.GEU.AND P2, PT, |R7|, 6.5827683646048100446e-37, PT ;  /* 0x036000000700780b */ /* 0x000fe20003f4e200 */
[----:B------:R-:W-:-:S12]  /*7450*/  @P1 BRA `(.L_x_13869) ;  /* 0x0000000000f81947 */ /* 0x000fd80003800000 */
        /* <DEDUP_REMOVED lines=62> */
.L_x_13869:
[----:B------:R-:W-:Y:S05]  /*7840*/  BSYNC B0 ;  /* 0x0000000000007941 */ /* 0x000fea0003800000 */
.L_x_13868:
        /* <DEDUP_REMOVED lines=8> */
[----:B------:R-:W-:Y:S05]  /*78d0*/  CALL.REL.NOINC `($__internal_20_$__cuda_sm20_div_rn_f64_full) ;  /* 0x00000230004c7944 */ /* 0x000fea0003c00000 */
.L_x_13871:
[----:B------:R-:W-:Y:S05]  /*78e0*/  BSYNC B3 ;  /* 0x0000000000037941 */ /* 0x000fea0003800000 */
.L_x_13870:
        /* <DEDUP_REMOVED lines=83> */
.L_x_13873:
[----:B------:R-:W-:-:S04]  /*7e20*/  ISETP.GE.AND P0, PT, R11, RZ, PT ;  /* 0x000000ff0b00720c */ /* 0x000fc80003f06270 */
[----:B------:R-:W-:Y:S02]  /*7e30*/  FSEL R6, RZ, 3.37028055040000000000e+12, P0 ;  /* 0x54442d18ff067808 */ /* 0x000fe40000000000 */
[----:B------:R-:W-:-:S07]  /*7e40*/  FSEL R7, RZ, 2.1426990032196044922, P0 ;  /* 0x400921fbff077808 */ /* 0x000fce0000000000 */
.L_x_13874:
[----:B------:R-:W-:Y:S05]  /*7e50*/  BSYNC B0 ;  /* 0x0000000000007941 */ /* 0x000fea0003800000 */
.L_x_13872:
        /* <DEDUP_REMOVED lines=8> */
.L_x_13846:
[----:B------:R-:W-:Y:S01]  /*7ee0*/  DSETP.GEU.AND P0, PT, R36, R34, PT ;  /* 0x000000222400722a */ /* 0x000fe20003f0e000 */
        /* <DEDUP_REMOVED lines=11> */
[----:B------:R-:W-:Y:S01]  /*7fa0*/  DSETP.GEU.AND P0, PT, |R30|, |R28|, PT ;  /* 0x4000001c1e00722a */ /* 0x000fe20003f0e200 */
[----:B------:R-:W-:Y:S01]  /*7fb0*/  IMAD.MOV.U32 R2, RZ, RZ, 0x1 ;  /* 0x00000001ff027424 */ /* 0x000fe200078e00ff */
[----:B------:R-:W-:Y:S01]  /*7fc0*/  DMUL R6, R4, R4 ;  /* 0x0000000404067228 */ /* 0x000fe20000000000 */
[----:B------:R-:W-:Y:S01]  /*7fd0*/  BSSY B0, `(.L_x_13877) ;  /* 0x000005f000007945 */ /* 0x000fe20003800000 */
[----:B------:R-:W-:Y:S02]  /*7fe0*/  FSETP.GEU.AND P4, PT, |R5|, 6.5827683646048100446e-37, PT ;  /* 0x036000000500780b */ /* 0x000fe40003f8e200 */
[----:B------:R-:W-:Y:S02]  /*7ff0*/  FSEL R25, R35, R37, !P0 ;  /* 0x0000002523197208 */ /* 0x000fe40004000000 */
[----:B------:R-:W-:Y:S02]  /*8000*/  FSEL R24, R34, R36, !P0 ;  /* 0x0000002422187208 */ /* 0x000fe40004000000 */
[----:B------:R-:W0:Y:S01]  /*8010*/  MUFU.RCP64H R3, R25 ;  /* 0x0000001900037308 */ /* 0x000e220000001800 */
[----:B------:R-:W-:-:S10]  /*8020*/  DFMA R6, R26, R26, R6 ;  /* 0x0000001a1a06722b */ /* 0x000fd40000000006 */
[----:B------:R-:W-:Y:S01]  /*8030*/  ISETP.GT.AND P0, PT, R7, 0xfffff, PT ;  /* 0x000fffff0700780c */ /* 0x000fe20003f04270 */
[----:B0-----:R-:W-:-:S08]  /*8040*/  DFMA R8, -R24, R2, 1 ;  /* 0x3ff000001808742b */ /* 0x001fd00000000102 */
        /* <DEDUP_REMOVED lines=87> */
.L_x_13878:
[----:B------:R-:W-:Y:S05]  /*85c0*/  BSYNC B0 ;  /* 0x0000000000007941 */ /* 0x000fea0003800000 */
.L_x_13877:
[----:B------:R-:W-:Y:S04]  /*85d0*/  BSSY B3, `(.L_x_13879) ;  /* 0x0000008000037945 */ /* 0x000fe80003800000 */
[----:B------:R-:W-:Y:S05]  /*85e0*/  @P3 BRA P4, `(.L_x_13880) ;  /* 0x0000000000183947 */ /* 0x000fea0002000000 */
[----:B------:R-:W-:Y:S01]  /*85f0*/  IMAD.MOV.U32 R2, RZ, RZ, R4 ;  /* 0x000000ffff027224 */ /* 0x000fe200078e0004 */
[----:B------:R-:W-:Y:S01]  /*8600*/  MOV R0, 0x8650 ;  /* 0x0000865000007802 */ /* 0x000fe20000000f00 */
[----:B------:R-:W-:Y:S02]  /*8610*/  IMAD.MOV.U32 R3, RZ, RZ, R5 ;  /* 0x000000ffff037224 */ /* 0x000fe400078e0005 */
[----:B------:R-:W-:Y:S02]  /*8620*/  IMAD.MOV.U32 R4, RZ, RZ, R24 ;  /* 0x000000ffff047224 */ /* 0x000fe400078e0018 */
[----:B------:R-:W-:-:S07]  /*8630*/  IMAD.MOV.U32 R5, RZ, RZ, R25 ;  /* 0x000000ffff057224 */ /* 0x000fce00078e0019 */
[----:B------:R-:W-:Y:S05]  /*8640*/  CALL.REL.NOINC `($__internal_20_$__cuda_sm20_div_rn_f64_full) ;  /* 0x0000022000f07944 */ /* 0x000fea0003c00000 */
.L_x_13880:
[----:B------:R-:W-:Y:S05]  /*8650*/  BSYNC B3 ;  /* 0x0000000000037941 */ /* 0x000fea0003800000 */
.L_x_13879:
        /* <DEDUP_REMOVED lines=74> */
.L_x_13882:
[----:B------:R-:W-:Y:S05]  /*8b00*/  BSYNC B0 ;  /* 0x0000000000007941 */ /* 0x000fea0003800000 */
.L_x_13881:
[----:B------:R-:W-:Y:S01]  /*8b10*/  LOP3.LUT R3, R7, 0x80000000, R29, 0xb8, !PT ;  /* 0x8000000007037812 */ /* 0x000fe200078eb81d */
[----:B------:R-:W-:Y:S01]  /*8b20*/  DMUL R26, R26, 0.5 ;  /* 0x3fe000001a1a7828 */ /* 0x000fe20000000000 */
[----:B------:R-:W-:Y:S02]  /*8b30*/  FSEL R6, R4, R6, P2 ;  /* 0x0000000604067208 */ /* 0x000fe40001000000 */
[----:B------:R-:W-:Y:S01]  /*8b40*/  FSEL R7, R5, R3, P2 ;  /* 0x0000000305077208 */ /* 0x000fe20001000000 */
[----:B------:R-:W-:Y:S07]  /*8b50*/  BRA `(.L_x_13856) ;  /* 0x0000002000007947 */ /* 0x000fee0003800000 */
.L_x_13876:
        /* <DEDUP_REMOVED lines=20> */
[C---:B------:R-:W-:Y:S01]  /*8ca0*/  DMUL R8, R6.reuse, R4 ;  /* 0x0000000406087228 */ /* 0x040fe20000000000 */
[----:B------:R-:W-:Y:S01]  /*8cb0*/  FSEL R25, R35, R37, !P3 ;  /* 0x0000002523197208 */ /* 0x000fe20005800000 */
[----:B------:R-:W-:Y:S01]  /*8cc0*/  DMUL R6, R6, R2 ;  /* 0x0000000206067228 */ /* 0x000fe20000000000 */
[----:B------:R-:W-:-:S05]  /*8cd0*/  FSEL R24, R34, R36, !P3 ;  /* 0x0000002422187208 */ /* 0x000fca0005800000 */
        /* <DEDUP_REMOVED lines=20> */
[----:B0-----:R-:W-:Y:S01]  /*8e20*/  DFMA R26, -R24, R6, 1 ;  /* 0x3ff00000181a742b */ /* 0x001fe20000000106 */
[----:B------:R-:W-:-:S06]  /*8e30*/  MOV R8, RZ ;  /* 0x000000ff00087202 */ /* 0x000fcc0000000f00 */
[----:B------:R-:W-:Y:S02]  /*8e40*/  DMUL R38, R38, R8 ;  /* 0x0000000826267228 */ /* 0x000fe40000000000 */
[----:B------:R-:W-:-:S08]  /*8e50*/  DFMA R26, R26, R26, R26 ;  /* 0x0000001a1a1a722b */ /* 0x000fd0000000001a */
        /* <DEDUP_REMOVED lines=8> */
[----:B------:R-:W-:-:S03]  /*8ee0*/  DFMA R2, -R24, R26, 1 ;  /* 0x3ff000001802742b */ /* 0x000fc6000000011a */
[----:B------:R-:W-:-:S05]  /*8ef0*/  FSETP.GEU.AND P4, PT, |R7|, 6.5827683646048100446e-37, PT ;  /* 0x036000000700780b */ /* 0x000fca0003f8e200 */
        /* <DEDUP_REMOVED lines=82> */
.L_x_13884:
[----:B------:R-:W-:Y:S05]  /*9420*/  BSYNC B0 ;  /* 0x0000000000007941 */ /* 0x000fea0003800000 */
.L_x_13883:
[----:B------:R-:W-:Y:S04]  /*9430*/  BSSY B3, `(.L_x_13885) ;  /* 0x0000008000037945 */ /* 0x000fe80003800000 */
[----:B------:R-:W-:Y:S05]  /*9440*/  @P3 BRA P4, `(.L_x_13886) ;  /* 0x0000000000183947 */ /* 0x000fea0002000000 */
[----:B------:R-:W-:Y:S01]  /*9450*/  MOV R2, R6 ;  /* 0x0000000600027202 */ /* 0x000fe20000000f00 */
[----:B------:R-:W-:Y:S01]  /*9460*/  IMAD.MOV.U32 R3, RZ, RZ, R7 ;  /* 0x000000ffff037224 */ /* 0x000fe200078e0007 */
[----:B------:R-:W-:Y:S01]  /*9470*/  MOV R0, 0x94b0 ;  /* 0x000094b000007802 */ /* 0x000fe20000000f00 */
[----:B------:R-:W-:Y:S02]  /*9480*/  IMAD.MOV.U32 R4, RZ, RZ, R24 ;  /* 0x000000ffff047224 */ /* 0x000fe400078e0018 */
[----:B------:R-:W-:-:S07]  /*9490*/  IMAD.MOV.U32 R5, RZ, RZ, R25 ;  /* 0x000000ffff057224 */ /* 0x000fce00078e0019 */
[----:B------:R-:W-:Y:S05]  /*94a0*/  CALL.REL.NOINC `($__internal_20_$__cuda_sm20_div_rn_f64_full) ;  /* 0x0000021400587944 */ /* 0x000fea0003c00000 */
.L_x_13886:
[----:B------:R-:W-:Y:S05]  /*94b0*/  BSYNC B3 ;  /* 0x0000000000037941 */ /* 0x000fea0003800000 */
.L_x_13885:
        /* <DEDUP_REMOVED lines=74> */
.L_x_13888:
[----:B------:R-:W-:Y:S05]  /*9960*/  BSYNC B0 ;  /* 0x0000000000007941 */ /* 0x000fea0003800000 */
.L_x_13887:
[----:B------:R-:W-:Y:S02]  /*9970*/  LOP3.LUT R3, R7, 0x80000000, R29, 0xb8, !PT ;  /* 0x8000000007037812 */ /* 0x000fe400078eb81d */
[----:B------:R-:W-:Y:S02]  /*9980*/  FSEL R6, R4, R6, P2 ;  /* 0x0000000604067208 */ /* 0x000fe40001000000 */
[----:B------:R-:W-:Y:S01]  /*9990*/  FSEL R7, R5, R3, P2 ;  /* 0x0000000305077208 */ /* 0x000fe20001000000 */
[----:B------:R-:W-:Y:S06]  /*99a0*/  BRA `(.L_x_13856) ;  /* 0x00000010006c7947 */ /* 0x000fec0003800000 */
.L_x_13875:
[----:B0-----:R-:W0:Y:S01]  /*99b0*/  MUFU.RCP64H R3, 2.718280792236328125 ;  /* 0x4005bf0a00037908 */ /* 0x001e220000001800 */
        /* <DEDUP_REMOVED lines=21> */
[----:B------:R-:W-:Y:S05]  /*9b10*/  CALL.REL.NOINC `($__internal_20_$__cuda_sm20_div_rn_f64_full) ;  /* 0x0000020c00bc7944 */ /* 0x000fea0003c00000 */
.L_x_13890:
[----:B------:R-:W-:Y:S05]  /*9b20*/  BSYNC B3 ;  /* 0x0000000000037941 */ /* 0x000fea0003800000 */
.L_x_13889:
        /* <DEDUP_REMOVED lines=23> */
[----:B------:R-:W-:Y:S05]  /*9ca0*/  CALL.REL.NOINC `($__internal_20_$__cuda_sm20_div_rn_f64_full) ;  /* 0x0000020c00587944 */ /* 0x000fea0003c00000 */
[----:B------:R-:W-:Y:S02]  /*9cb0*/  IMAD.MOV.U32 R4, RZ, RZ, R2 ;  /* 0x000000ffff047224 */ /* 0x000fe400078e0002 */
[----:B------:R-:W-:-:S07]  /*9cc0*/  IMAD.MOV.U32 R5, RZ, RZ, R3 ;  /* 0x000000ffff057224 */ /* 0x000fce00078e0003 */
.L_x_13892:
[----:B------:R-:W-:Y:S05]  /*9cd0*/  BSYNC B3 ;  /* 0x0000000000037941 */ /* 0x000fea0003800000 */
.L_x_13891:
[----:B------:R-:W-:Y:S01]  /*9ce0*/  DADD R26, -RZ, |R4| ;  /* 0x00000000ff1a7229 */ /* 0x000fe20000000504 */
[----:B------:R-:W-:Y:S01]  /*9cf0*/  IMAD.MOV.U32 R6, RZ, RZ, RZ ;  /* 0x000000ffff067224 */ /* 0x000fe200078e00ff */
[----:B------:R-:W-:Y:S01]  /*9d00*/  UMOV UR4, 0xffffffff ;  /* 0xffffffff00047882 */ /* 0x000fe20000000000 */
        /* <DEDUP_REMOVED lines=42> */
[----:B------:R-:W-:Y:S01]  /*9fb0*/  DMUL R36, R34, R36 ;  /* 0x0000002422247228 */ /* 0x000fe20000000000 */
[----:B------:R-:W-:-:S07]  /*9fc0*/  FSETP.GEU.AND P4, PT, |R7|, 6.5827683646048100446e-37, PT ;  /* 0x036000000700780b */ /* 0x000fce0003f8e200 */
        /* <DEDUP_REMOVED lines=19> */
[----:B------:R-:W-:-:S03]  /*a100*/  @!P0 IMAD.MOV.U32 R4, RZ, RZ, R32 ;  /* 0x000000ffff048224 */ /* 0x000fc600078e0020 */
[----:B------:R-:W-:-:S04]  /*a110*/  IADD3 R0, R5, -0x1, RZ ;  /* 0xffffffff05007810 */ /* 0x000fc80007ffe0ff */
        /* <DEDUP_REMOVED lines=75> */
.L_x_13894:
[----:B------:R-:W-:Y:S05]  /*a5d0*/  BSYNC B0 ;  /* 0x0000000000007941 */ /* 0x000fea0003800000 */
.L_x_13893:
        /* <DEDUP_REMOVED lines=8> */
.L_x_13896:
[----:B------:R-:W-:Y:S05]  /*a660*/  BSYNC B3 ;  /* 0x0000000000037941 */ /* 0x000fea0003800000 */
.L_x_13895:
        /* <DEDUP_REMOVED lines=75> */
.L_x_13898:
[----:B------:R-:W-:Y:S05]  /*ab20*/  BSYNC B0 ;  /* 0x0000000000007941 */ /* 0x000fea0003800000 */
.L_x_13897:
[----:B------:R-:W-:Y:S02]  /*ab30*/  LOP3.LUT R3, R7, 0x80000000, R29, 0xb8, !PT ;  /* 0x8000000007037812 */ /* 0x000fe400078eb81d */
[----:B------:R-:W-:Y:S02]  /*ab40*/  FSEL R6, R4, R6, P2 ;  /* 0x0000000604067208 */ /* 0x000fe40001000000 */
[----:B------:R-:W-:-:S07]  /*ab50*/  FSEL R7, R5, R3, P2 ;  /* 0x0000000305077208 */ /* 0x000fce0001000000 */
.L_x_13856:
[----:B------:R-:W-:Y:S05]  /*ab60*/  BSYNC B2 ;  /* 0x0000000000027941 */ /* 0x000fea0003800000 */
.L_x_13845:
[----:B------:R-:W-:Y:S01]  /*ab70*/  UMOV UR4, 0xfefa39ef ;  /* 0xfefa39ef00047882 */ /* 0x000fe20000000000 */
[----:B------:R-:W-:Y:S01]  /*ab80*/  UMOV UR5, 0x3fe62e42 ;  /* 0x3fe62e4200057882 */ /* 0x000fe20000000000 */
[----:B------:R-:W-:Y:S01]  /*ab90*/  LOP3.LUT R25, R7, 0x80000000, R29, 0xb8, !PT ;  /* 0x8000000007197812 */ /* 0x000fe200078eb81d */
[----:B------:R-:W-:Y:S01]  /*aba0*/  DADD R26, R26, UR4 ;  /* 0x000000041a1a7e29 */ /* 0x000fe20008000000 */
[----:B------:R-:W-:-:S09]  /*abb0*/  IMAD.MOV.U32 R24, RZ, RZ, R6 ;  /* 0x000000ffff187224 */ /* 0x000fd200078e0006 */
[----:B------:R-:W-:Y:S01]  /*abc0*/  LOP3.LUT R27, R27, 0x80000000, R31, 0xb8, !PT ;  /* 0x800000001b1b7812 */ /* 0x000fe200078eb81f */
[----:B------:R-:W-:Y:S06]  /*abd0*/  BRA `(.L_x_13767) ;  /* 0x00000000004c7947 */ /* 0x000fec0003800000 */
.L_x_13768:
        /* <DEDUP_REMOVED lines=12> */
[----:B0-----:R-:W-:-:S08]  /*aca0*/  @P0 DADD R2, RZ, R28 ;  /* 0x00000000ff020229 */ /* 0x001fd0000000001c */
[----:B------:R-:W-:-:S10]  /*acb0*/  @P0 DADD R24, R24, R2 ;  /* 0x0000000018180229 */ /* 0x000fd40000000002 */
[----:B------:R-:W-:Y:S01]  /*acc0*/  @P0 MOV R26, R24 ;  /* 0x00000018001a0202 */ /* 0x000fe20000000f00 */
[----:B------:R-:W-:Y:S01]  /*acd0*/  @P0 IMAD.MOV.U32 R27, RZ, RZ, R25 ;  /* 0x000000ffff1b0224 */ /* 0x000fe200078e0019 */
[----:B------:R-:W-:Y:S01]  /*ace0*/  @!P0 DADD R26, R30, R30 ;  /* 0x000000001e1a8229 */ /* 0x000fe2000000001e */
[----:B------:R-:W-:Y:S02]  /*acf0*/  @!P0 IMAD.MOV.U32 R24, RZ, RZ, R28 ;  /* 0x000000ffff188224 */ /* 0x000fe400078e001c */
[----:B------:R-:W-:-:S08]  /*ad00*/  @!P0 IMAD.MOV.U32 R25, RZ, RZ, R29 ;  /* 0x000000ffff198224 */ /* 0x000fd000078e001d */
.L_x_13767:
[----:B------:R-:W-:Y:S05]  /*ad10*/  BSYNC B1 ;  /* 0x0000000000017941 */ /* 0x000fea0003800000 */
.L_x_13766:
[----:B------:R-:W-:Y:S05]  /*ad20*/  WARPSYNC.ALL ;  /* 0x0000000000007948 */ /* 0x000fea0003800000 */
[----:B0-----:R-:W0:Y:S01]  /*ad30*/  S2R R3, SR_TID.X ;  /* 0x0000000000037919 */ /* 0x001e220000002100 */
[----:B------:R-:W-:Y:S01]  /*ad40*/  BSSY B1, `(.L_x_13899) ;  /* 0x0000a8d000017945 */ /* 0x000fe20003800000 */
[----:B-----5:R-:W-:Y:S02]  /*ad50*/  CS2R R30, SRZ ;  /* 0x00000000001e7805 */ /* 0x020fe4000001ff00 */
        /* <DEDUP_REMOVED lines=17> */
[----:B------:R-:W-:Y:S01]  /*ae70*/  MOV R30, R18 ;  /* 0x00000012001e7202 */ /* 0x000fe20000000f00 */
        /* <DEDUP_REMOVED lines=39> */
[----:B------:R-:W-:-:S07]  /*b0f0*/  MOV R2, UR6 ;  /* 0x0000000600027c02 */ /* 0x000fce0008000f00 */
[----:B------:R-:W-:Y:S02]  /*b100*/  DSETP.MIN.AND P0, P1, R30, UR4, PT ;  /* 0x000000041e007e2a */ /* 0x000fe4000b900000 */
[----:B------:R-:W-:-:S05]  /*b110*/  IMAD.MOV.U32 R0, RZ, RZ, R31 ;  /* 0x000000ffff007224 */ /* 0x000fca00078e001f */
        /* <DEDUP_REMOVED lines=31> */
[----:B------:R-:W-:-:S06]  /*b310*/  IMAD.MOV.U32 R30, RZ, RZ, RZ ;  /* 0x000000ffff1e7224 */ /* 0x000fcc00078e00ff */
[----:B------:R-:W-:Y:S02]  /*b320*/  DMUL R8, R8, R30 ;  /* 0x0000001e08087228 */ /* 0x000fe40000000000 */
[----:B------:R-:W-:-:S08]  /*b330*/  DMUL R28, R28, R28 ;  /* 0x0000001c1c1c7228 */ /* 0x000fd00000000000 */
[----:B------:R-:W-:-:S08]  /*b340*/  DFMA R28, R32, R32, R28 ;  /* 0x00000020201c722b */ /* 0x000fd0000000001c */
[----:B------:R-:W-:Y:S02]  /*b350*/  DSETP.MIN.AND P0, P1, R28, UR4, PT ;  /* 0x000000041c007e2a */ /* 0x000fe4000b900000 */
[----:B------:R-:W-:-:S05]  /*b360*/  IMAD.MOV.U32 R32, RZ, RZ, R29 ;  /* 0x000000ffff207224 */ /* 0x000fca00078e001d */
[----:B------:R-:W-:Y:S01]  /*b370*/  FSEL R49, R32, UR6, P0 ;  /* 0x0000000620317c08 */ /* 0x000fe20008000000 */
[----:B------:R-:W-:-:S06]  /*b380*/  IMAD.U32 R32, RZ, RZ, UR6 ;  /* 0x00000006ff207e24 */ /* 0x000fcc000f8e00ff */
[----:B------:R-:W-:Y:S02]  /*b390*/  @P1 LOP3.LUT R49, R32, 0x80000, RZ, 0xfc, !PT ;  /* 0x0008000020311812 */ /* 0x000fe400078efcff */
[----:B------:R-:W-:Y:S02]  /*b3a0*/  MOV R32, R28 ;  /* 0x0000001c00207202 */ /* 0x000fe40000000f00 */
[----:B------:R-:W0:Y:S01]  /*b3b0*/  MUFU.RSQ64H R33, R49 ;  /* 0x0000003100217308 */ /* 0x000e220000001c00 */
[----:B------:R-:W-:Y:S02]  /*b3c0*/  ISETP.GE.U32.AND P1, PT, R43, 0x7ff00000, PT ;  /* 0x7ff000002b00780c */ /* 0x000fe40003f26070 */
[----:B------:R-:W-:Y:S01]  /*b3d0*/  SEL R48, R32, UR4, P0 ;  /* 0x0000000420307c07 */ /* 0x000fe20008000000 */
[----:B------:R-:W-:Y:S01]  /*b3e0*/  IMAD.MOV.U32 R32, RZ, RZ, RZ ;  /* 0x000000ffff207224 */ /* 0x000fe200078e00ff */
[----:B------:R-:W-:-:S09]  /*b3f0*/  DSETP.NEU.AND P0, PT, R42, RZ, PT ;  /* 0x000000ff2a00722a */ /* 0x000fd20003f0d000 */
        /* <DEDUP_REMOVED lines=40> */
[----:B------:R-:W-:Y:S01]  /*b680*/  MOV R32, R2 ;  /* 0x0000000200207202 */ /* 0x000fe20000000f00 */
[----:B------:R-:W-:-:S07]  /*b690*/  IMAD.MOV.U32 R33, RZ, RZ, R3 ;  /* 0x000000ffff217224 */ /* 0x000fce00078e0003 */
.L_x_13906:
[----:B------:R-:W-:Y:S05]  /*b6a0*/  BSYNC B3 ;  /* 0x0000000000037941 */ /* 0x000fea0003800000 */
.L_x_13905:
[----:B------:R-:W-:-:S10]  /*b6b0*/  DADD R2, R28, R32 ;  /* 0x000000001c027229 */ /* 0x000fd40000000020 */
[----:B------:R-:W-:Y:S01]  /*b6c0*/  ISETP.GT.AND P0, PT, R3, 0xfffff, PT ;  /* 0x000fffff0300780c */ /* 0x000fe20003f04270 */
[----:B------:R-:W-:Y:S02]  /*b6d0*/  IMAD.MOV.U32 R4, RZ, RZ, R2 ;  /* 0x000000ffff047224 */ /* 0x000fe400078e0002 */
[----:B------:R-:W-:-:S10]  /*b6e0*/  IMAD.MOV.U32 R5, RZ, RZ, R3 ;  /* 0x000000ffff057224 */ /* 0x000fd400078e0003 */
[----:B------:R-:W-:-:S10]  /*b6f0*/  @!P0 DMUL R4, R4, 1.80143985094819840000e+16 ;  /* 0x4350000004048828 */ /* 0x000fd40000000000 */
[----:B------:R-:W-:Y:S01]  /*b700*/  @!P0 IMAD.MOV.U32 R3, RZ, RZ, R5 ;  /* 0x000000ffff038224 */ /* 0x000fe200078e0005 */
[----:B------:R-:W-:-:S03]  /*b710*/  @!P0 MOV R2, R4 ;  /* 0x0000000400028202 */ /* 0x000fc60000000f00 */
        /* <DEDUP_REMOVED lines=74> */
.L_x_13904:
        /* <DEDUP_REMOVED lines=34> */
.L_x_13914:
[----:B------:R-:W-:Y:S05]  /*bde0*/  BSYNC B4 ;  /* 0x0000000000047941 */ /* 0x000fea0003800000 */
.L_x_13913:
[----:B------:R-:W-:Y:S02]  /*bdf0*/  IMAD.MOV.U32 R30, RZ, RZ, R2 ;  /* 0x000000ffff1e7224 */ /* 0x000fe400078e0002 */
[----:B------:R-:W-:Y:S01]  /*be00*/  IMAD.MOV.U32 R31, RZ, RZ, R3 ;  /* 0x000000ffff1f7224 */ /* 0x000fe200078e0003 */
[----:B------:R-:W-:Y:S06]  /*be10*/  BRA `(.L_x_13912) ;  /* 0x0000000000047947 */ /* 0x000fec0003800000 */
.L_x_13911:
[----:B------:R-:W-:-:S11]  /*be20*/  DADD R30, -R44, R42 ;  /* 0x000000002c1e7229 */ /* 0x000fd6000000012a */
.L_x_13912:
[----:B------:R-:W-:Y:S05]  /*be30*/  BSYNC B3 ;  /* 0x0000000000037941 */ /* 0x000fea0003800000 */
.L_x_13910:
        /* <DEDUP_REMOVED lines=29> */
.L_x_13919:
[----:B------:R-:W-:Y:S05]  /*c010*/  BSYNC B4 ;  /* 0x0000000000047941 */ /* 0x000fea0003800000 */
.L_x_13918:
[----:B------:R-:W-:Y:S05]  /*c020*/  BRA `(.L_x_13917) ;  /* 0x0000000000047947 */ /* 0x000fea0003800000 */
.L_x_13916:
[----:B------:R-:W-:-:S11]  /*c030*/  DADD R2, R38, -R4 ;  /* 0x0000000026027229 */ /* 0x000fd60000000804 */
.L_x_13917:
[----:B------:R-:W-:Y:S05]  /*c040*/  BSYNC B3 ;  /* 0x0000000000037941 */ /* 0x000fea0003800000 */
.L_x_13915:
        /* <DEDUP_REMOVED lines=22> */
[----:B------:R-:W-:Y:S02]  /*c1b0*/  MOV R2, R48 ;  /* 0x0000003000027202 */ /* 0x000fe40000000f00 */
[----:B------:R-:W-:-:S07]  /*c1c0*/  MOV R32, 0xc1e0 ;  /* 0x0000c1e000207802 */ /* 0x000fce0000000f00 */
[----:B------:R-:W-:Y:S05]  /*c1d0*/  CALL.REL.NOINC `($__internal_21_$__cuda_sm20_dsqrt_rn_f64_mediumpath_v1) ;  /* 0x000001ec00a47944 */ /* 0x000fea0003c00000 */
[----:B------:R-:W-:Y:S02]  /*c1e0*/  IMAD.MOV.U32 R46, RZ, RZ, R2 ;  /* 0x000000ffff2e7224 */ /* 0x000fe400078e0002 */
[----:B------:R-:W-:-:S07]  /*c1f0*/  IMAD.MOV.U32 R47, RZ, RZ, R3 ;  /* 0x000000ffff2f7224 */ /* 0x000fce00078e0003 */
.L_x_13921:
[----:B------:R-:W-:Y:S05]  /*c200*/  BSYNC B3 ;  /* 0x0000000000037941 */ /* 0x000fea0003800000 */
.L_x_13920:
        /* <DEDUP_REMOVED lines=85> */
.L_x_13922:
        /* <DEDUP_REMOVED lines=20> */
.L_x_13924:
[----:B------:R-:W-:Y:S05]  /*c8a0*/  BSYNC B3 ;  /* 0x0000000000037941 */ /* 0x000fea0003800000 */
.L_x_13923:
        /* <DEDUP_REMOVED lines=30> */
.L_x_13909:
        /* <DEDUP_REMOVED lines=24> */
.L_x_13927:
[----:B------:R-:W-:Y:S05]  /*cc10*/  BSYNC B3 ;  /* 0x0000000000037941 */ /* 0x000fea0003800000 */
.L_x_13926:
        /* <DEDUP_REMOVED lines=25> */
.L_x_13930:
[----:B------:R-:W-:Y:S05]  /*cdb0*/  BSYNC B3 ;  /* 0x0000000000037941 */ /* 0x000fea0003800000 */
.L_x_13929:
        /* <DEDUP_REMOVED lines=30> */
.L_x_13928:
        /* <DEDUP_REMOVED lines=75> */
.L_x_13931:
[----:B------:R-:W-:Y:S01]  /*d450*/  IMAD.MOV.U32 R2, RZ, RZ, 0x0 ;  /* 0x00000000ff027424 */ /* 0x000fe200078e00ff */
[----:B------:R-:W-:Y:S02]  /*d460*/  MOV R3, 0x7ff00000 ;  /* 0x7ff0000000037802 */ /* 0x000fe40000000f00 */
[----:B------:R-:W-:-:S04]  /*d470*/  FSETP.NEU.FTZ.AND P0, PT, R5, RZ, PT ;  /* 0x000000ff0500720b */ /* 0x000fc80003f1d000 */
[----:B------:R-:W-:-:S10]  /*d480*/  DFMA R2, R4, R2, +INF ;  /* 0x7ff000000402742b */ /* 0x000fd40000000002 */
[----:B------:R-:W-:Y:S02]  /*d490*/  FSEL R30, R2, RZ, P0 ;  /* 0x000000ff021e7208 */ /* 0x000fe40000000000 */
[----:B------:R-:W-:Y:S01]  /*d4a0*/  FSEL R31, R3, -QNAN , P0 ;  /* 0xfff00000031f7808 */ /* 0x000fe20000000000 */
[----:B------:R-:W-:Y:S06]  /*d4b0*/  BRA `(.L_x_13907) ;  /* 0x0000000400347947 */ /* 0x000fec0003800000 */
.L_x_13925:
        /* <DEDUP_REMOVED lines=23> */
[----:B------:R-:W-:Y:S01]  /*d630*/  IMAD.MOV.U32 R6, RZ, RZ, R2 ;  /* 0x000000ffff067224 */ /* 0x000fe200078e0002 */
[----:B------:R-:W-:-:S07]  /*d640*/  MOV R7, R3 ;  /* 0x0000000300077202 */ /* 0x000fce0000000f00 */
.L_x_13933:
[----:B------:R-:W-:Y:S05]  /*d650*/  BSYNC B3 ;  /* 0x0000000000037941 */ /* 0x000fea0003800000 */
.L_x_13932:
        /* <DEDUP_REMOVED lines=21> */
.L_x_13935:
[----:B------:R-:W-:Y:S05]  /*d7b0*/  BSYNC B3 ;  /* 0x0000000000037941 */ /* 0x000fea0003800000 */
.L_x_13934:
[----:B------:R-:W-:Y:S02]  /*d7c0*/  IMAD.MOV.U32 R30, RZ, RZ, R2 ;  /* 0x000000ffff1e7224 */ /* 0x000fe400078e0002 */
[----:B------:R-:W-:Y:S01]  /*d7d0*/  IMAD.MOV.U32 R31, RZ, RZ, R3 ;  /* 0x000000ffff1f7224 */ /* 0x000fe200078e0003 */
[----:B------:R-:W-:Y:S06]  /*d7e0*/  BRA `(.L_x_13907) ;  /* 0x0000000000687947 */ /* 0x000fec0003800000 */
.L_x_13908:
        /* <DEDUP_REMOVED lines=25> */
.L_x_13936:
[----:B------:R-:W-:Y:S05]  /*d980*/  BSYNC B3 ;  /* 0x0000000000037941 */ /* 0x000fea0003800000 */
.L_x_13907:
[----:B------:R-:W-:Y:S05]  /*d990*/  BSYNC B2 ;  /* 0x0000000000027941 */ /* 0x000fea0003800000 */
.L_x_13903:
        /* <DEDUP_REMOVED lines=25> */
.L_x_13941:
[----:B------:R-:W-:Y:S05]  /*db30*/  BSYNC B4 ;  /* 0x0000000000047941 */ /* 0x000fea0003800000 */
.L_x_13940:
        /* <DEDUP_REMOVED lines=49> */
.L_x_13943:
        /* <DEDUP_REMOVED lines=71> */
.L_x_13942:
        /* <DEDUP_REMOVED lines=36> */
.L_x_13952:
[----:B------:R-:W-:Y:S05]  /*e500*/  BSYNC B6 ;  /* 0x0000000000067941 */ /* 0x000fea0003800000 */
.L_x_13951:
[----:B------:R-:W-:Y:S02]  /*e510*/  IMAD.MOV.U32 R54, RZ, RZ, R2 ;  /* 0x000000ffff367224 */ /* 0x000fe400078e0002 */
[----:B------:R-:W-:Y:S01]  /*e520*/  IMAD.MOV.U32 R55, RZ, RZ, R3 ;  /* 0x000000ffff377224 */ /* 0x000fe200078e0003 */
[----:B------:R-:W-:Y:S06]  /*e530*/  BRA `(.L_x_13950) ;  /* 0x0000000000047947 */ /* 0x000fec0003800000 */
.L_x_13949:
[----:B------:R-:W-:-:S11]  /*e540*/  DADD R54, -R44, R42 ;  /* 0x000000002c367229 */ /* 0x000fd6000000012a */
.L_x_13950:
[----:B------:R-:W-:Y:S05]  /*e550*/  BSYNC B5 ;  /* 0x0000000000057941 */ /* 0x000fea0003800000 */
.L_x_13948:
        /* <DEDUP_REMOVED lines=26> */
.L_x_13957:
[----:B------:R-:W-:Y:S05]  /*e700*/  BSYNC B6 ;  /* 0x0000000000067941 */ /* 0x000fea0003800000 */
.L_x_13956:
[----:B------:R-:W-:Y:S01]  /*e710*/  IMAD.MOV.U32 R36, RZ, RZ, R2 ;  /* 0x000000ffff247224 */ /* 0x000fe200078e0002 */
[----:B------:R-:W-:Y:S01]  /*e720*/  MOV R37, R3 ;  /* 0x0000000300257202 */ /* 0x000fe20000000f00 */
[----:B------:R-:W-:Y:S06]  /*e730*/  BRA `(.L_x_13955) ;  /* 0x0000000000047947 */ /* 0x000fec0003800000 */
.L_x_13954:
[----:B------:R-:W-:-:S11]  /*e740*/  DADD R36, -R40, R38 ;  /* 0x0000000028247229 */ /* 0x000fd60000000126 */
.L_x_13955:
[----:B------:R-:W-:Y:S05]  /*e750*/  BSYNC B5 ;  /* 0x0000000000057941 */ /* 0x000fea0003800000 */
.L_x_13953:
        /* <DEDUP_REMOVED lines=28> */
.L_x_13959:
[----:B------:R-:W-:Y:S05]  /*e920*/  BSYNC B5 ;  /* 0x0000000000057941 */ /* 0x000fea0003800000 */
.L_x_13958:
[----:B------:R-:W-:Y:S02]  /*e930*/  IMAD.MOV.U32 R36, RZ, RZ, R2 ;  /* 0x000000ffff247224 */ /* 0x000fe400078e0002 */
[----:B------:R-:W-:Y:S01]  /*e940*/  IMAD.MOV.U32 R37, RZ, RZ, R3 ;  /* 0x000000ffff257224 */ /* 0x000fe200078e0003 */
[----:B------:R-:W-:Y:S06]  /*e950*/  BRA `(.L_x_13960) ;  /* 0x0000000800487947 */ /* 0x000fec0003800000 */
.L_x_13947:
        /* <DEDUP_REMOVED lines=27> */
[----:B------:R-:W-:Y:S05]  /*eb10*/  CALL.REL.NOINC `($__internal_21_$__cuda_sm20_dsqrt_rn_f64_mediumpath_v1) ;  /* 0x000001c400547944 */ /* 0x000fea0003c00000 */
.L_x_13963:
[----:B------:R-:W-:Y:S05]  /*eb20*/  BSYNC B5 ;  /* 0x0000000000057941 */ /* 0x000fea0003800000 */
.L_x_13962:
[----:B------:R-:W-:Y:S02]  /*eb30*/  IMAD.MOV.U32 R36, RZ, RZ, R2 ;  /* 0x000000ffff247224 */ /* 0x000fe400078e0002 */
[----:B------:R-:W-:Y:S01]  /*eb40*/  IMAD.MOV.U32 R37, RZ, RZ, R3 ;  /* 0x000000ffff257224 */ /* 0x000fe200078e0003 */
[----:B------:R-:W-:Y:S06]  /*eb50*/  BRA `(.L_x_13960) ;  /* 0x0000000400c87947 */ /* 0x000fec0003800000 */
.L_x_13961:
        /* <DEDUP_REMOVED lines=28> */
[----:B------:R-:W-:Y:S01]  /*ed20*/  MOV R4, R2 ;  /* 0x0000000200047202 */ /* 0x000fe20000000f00 */
[----:B------:R-:W-:-:S07]  /*ed30*/  IMAD.MOV.U32 R5, RZ, RZ, R3 ;  /* 0x000000ffff057224 */ /* 0x000fce00078e0003 */
.L_x_13965:
[----:B------:R-:W-:Y:S05]  /*ed40*/  BSYNC B5 ;  /* 0x0000000000057941 */ /* 0x000fea0003800000 */
.L_x_13964:
        /* <DEDUP_REMOVED lines=19> */
.L_x_13967:
[----:B------:R-:W-:Y:S05]  /*ee80*/  BSYNC B5 ;  /* 0x0000000000057941 */ /* 0x000fea0003800000 */
.L_x_13966:
[----:B------:R-:W-:Y:S01]  /*ee90*/  DMUL R34, R34, 8.11296384146066816958e+31 ;  /* 0x4690000022227828 */ /* 0x000fe20000000000 */
[----:B------:R-:W-:Y:S02]  /*eea0*/  IMAD.MOV.U32 R36, RZ, RZ, R2 ;  /* 0x000000ffff247224 */ /* 0x000fe400078e0002 */
[----:B------:R-:W-:Y:S01]  /*eeb0*/  IMAD.MOV.U32 R37, RZ, RZ, R3 ;  /* 0x000000ffff257224 */ /* 0x000fe200078e0003 */
[----:B------:R-:W-:Y:S07]  /*eec0*/  BRA `(.L_x_13960) ;  /* 0x0000000000ec7947 */ /* 0x000fee0003800000 */
.L_x_13946:
        /* <DEDUP_REMOVED lines=27> */
.L_x_13969:
[----:B------:R-:W-:Y:S05]  /*f080*/  BSYNC B5 ;  /* 0x0000000000057941 */ /* 0x000fea0003800000 */
.L_x_13968:
        /* <DEDUP_REMOVED lines=26> */
[----:B------:R-:W-:Y:S05]  /*f230*/  CALL.REL.NOINC `($__internal_21_$__cuda_sm20_dsqrt_rn_f64_mediumpath_v1) ;  /* 0x000001bc008c7944 */ /* 0x000fea0003c00000 */
[----:B------:R-:W-:Y:S02]  /*f240*/  IMAD.MOV.U32 R36, RZ, RZ, R2 ;  /* 0x000000ffff247224 */ /* 0x000fe400078e0002 */
[----:B------:R-:W-:-:S07]  /*f250*/  IMAD.MOV.U32 R37, RZ, RZ, R3 ;  /* 0x000000ffff257224 */ /* 0x000fce00078e0003 */
.L_x_13971:
[----:B------:R-:W-:Y:S05]  /*f260*/  BSYNC B5 ;  /* 0x0000000000057941 */ /* 0x000fea0003800000 */
.L_x_13970:
[----:B------:R-:W-:-:S11]  /*f270*/  DMUL R36, R36, R38 ;  /* 0x0000002624247228 */ /* 0x000fd60000000000 */
.L_x_13960:
[----:B------:R-:W-:Y:S05]  /*f280*/  BSYNC B4 ;  /* 0x0000000000047941 */ /* 0x000fea0003800000 */
.L_x_13945:
[----:B------:R-:W-:Y:S05]  /*f290*/  BRA `(.L_x_13972) ;  /* 0x0000000000087947 */ /* 0x000fea0003800000 */
.L_x_13939:
[----:B------:R-:W-:Y:S02]  /*f2a0*/  DMUL R36, R28, 9.00719925474099200000e+15 ;  /* 0x434000001c247828 */ /* 0x000fe40000000000 */
[----:B------:R-:W-:-:S11]  /*f2b0*/  DMUL R34, R34, 9.00719925474099200000e+15 ;  /* 0x4340000022227828 */ /* 0x000fd60000000000 */
.L_x_13972:
[----:B------:R-:W-:Y:S05]  /*f2c0*/  BSYNC B2 ;  /* 0x0000000000027941 */ /* 0x000fea0003800000 */
.L_x_13938:
        /* <DEDUP_REMOVED lines=28> */
.L_x_13974:
[----:B------:R-:W-:Y:S05]  /*f490*/  BSYNC B2 ;  /* 0x0000000000027941 */ /* 0x000fea0003800000 */
.L_x_13973:
        /* <DEDUP_REMOVED lines=82> */
.L_x_13976:
[----:B------:R-:W-:Y:S02]  /*f9c0*/  FSEL R2, RZ, 3.37028055040000000000e+12, P0 ;  /* 0x54442d18ff027808 */ /* 0x000fe40000000000 */
[----:B------:R-:W-:-:S07]  /*f9d0*/  FSEL R3, RZ, 2.1426990032196044922, P0 ;  /* 0x400921fbff037808 */ /* 0x000fce0000000000 */
.L_x_13977:
[----:B------:R-:W-:Y:S05]  /*f9e0*/  BSYNC B0 ;  /* 0x0000000000007941 */ /* 0x000fea0003800000 */
.L_x_13975:
[----:B------:R-:W-:Y:S01]  /*f9f0*/  DADD R36, |R36|, |R34| ;  /* 0x0000000024247229 */ /* 0x000fe20000000622 */
[----:B------:R-:W-:-:S07]  /*fa00*/  LOP3.LUT R35, R3, 0x80000000, R35, 0xb8, !PT ;  /* 0x8000000003237812 */ /* 0x000fce00078eb823 */
[----:B------:R-:W-:-:S06]  /*fa10*/  DSETP.GTU.AND P0, PT, |R36|, +INF , PT ;  /* 0x7ff000002400742a */ /* 0x000fcc0003f0c200 */
[----:B------:R-:W-:Y:S02]  /*fa20*/  FSEL R2, R36, R2, P0 ;  /* 0x0000000224027208 */ /* 0x000fe40000000000 */
[----:B------:R-:W-:-:S07]  /*fa30*/  FSEL R3, R37, R35, P0 ;  /* 0x0000002325037208 */ /* 0x000fce0000000000 */
.L_x_13944:
[----:B------:R-:W-:Y:S05]  /*fa40*/  BSYNC B3 ;  /* 0x0000000000037941 */ /* 0x000fea0003800000 */
.L_x_13937:
[----:B------:R-:W-:Y:S01]  /*fa50*/  LOP3.LUT R29, R3, 0x80000000, R17, 0xb8, !PT ;  /* 0x80000000031d7812 */ /* 0x000fe200078eb811 */
[----:B------:R-:W-:Y:S01]  /*fa60*/  IMAD.MOV.U32 R28, RZ, RZ, R2 ;  /* 0x000000ffff1c7224 */ /* 0x000fe200078e0002 */
[----:B------:R-:W-:Y:S01]  /*fa70*/  LOP3.LUT R31, R31, 0x80000000, R19, 0xb8, !PT ;  /* 0x800000001f1f7812 */ /* 0x000fe200078eb813 */
[----:B------:R-:W-:Y:S06]  /*fa80*/  BRA `(.L_x_13900) ;  /* 0x0000005800e07947 */ /* 0x000fec0003800000 */
.L_x_13902:
[----:B------:R-:W-:Y:S01]  /*fa90*/  ISETP.GT.AND P0, PT, R19, -0x1, PT ;  /* 0xffffffff1300780c */ /* 0x000fe20003f04270 */
[----:B------:R-:W-:-:S12]  /*faa0*/  BSSY B2, `(.L_x_13978) ;  /* 0x000059c000027945 */ /* 0x000fd80003800000 */
[----:B------:R-:W-:Y:S05]  /*fab0*/  @P0 BRA `(.L_x_13979) ;  /* 0x0000002c00900947 */ /* 0x000fea0003800000 */
[--C-:B------:R-:W-:Y:S01]  /*fac0*/  DSETP.GEU.AND P4, PT, |R18|, |R16|.reuse, PT ;  /* 0x400000101200722a */ /* 0x100fe20003f8e200 */
        /* <DEDUP_REMOVED lines=109> */
.L_x_13983:
[----:B------:R-:W-:Y:S05]  /*101a0*/  BSYNC B0 ;  /* 0x0000000000007941 */ /* 0x000fea0003800000 */
.L_x_13982:
        /* <DEDUP_REMOVED lines=8> */
.L_x_13985:
[----:B------:R-:W-:Y:S05]  /*10230*/  BSYNC B3 ;  /* 0x0000000000037941 */ /* 0x000fea0003800000 */
.L_x_13984:
        /* <DEDUP_REMOVED lines=82> */
.L_x_13987:
[----:B------:R-:W-:-:S04]  /*10760*/  ISETP.GE.AND P0, PT, R29, RZ, PT ;  /* 0x000000ff1d00720c */ /* 0x000fc80003f06270 */
[----:B------:R-:W-:Y:S02]  /*10770*/  FSEL R6, RZ, 3.37028055040000000000e+12, P0 ;  /* 0x54442d18ff067808 */ /* 0x000fe40000000000 */
[----:B------:R-:W-:-:S07]  /*10780*/  FSEL R7, RZ, 2.1426990032196044922, P0 ;  /* 0x400921fbff077808 */ /* 0x000fce0000000000 */
.L_x_13988:
[----:B------:R-:W-:Y:S05]  /*10790*/  BSYNC B0 ;  /* 0x0000000000007941 */ /* 0x000fea0003800000 */
.L_x_13986:
[----:B------:R-:W-:Y:S01]  /*107a0*/  DADD R2, |R16|, |R18| ;  /* 0x0000000010027229 */ /* 0x000fe20000000612 */
[----:B------:R-:W-:Y:S01]  /*107b0*/  LOP3.LUT R11, R7, 0x80000000, R11, 0xb8, !PT ;  /* 0x80000000070b7812 */ /* 0x000fe200078eb80b */
[----:B------:R-:W-:-:S06]  /*107c0*/  DMUL R30, R30, 0.5 ;  /* 0x3fe000001e1e7828 */ /* 0x000fcc0000000000 */
[----:B------:R-:W-:-:S06]  /*107d0*/  DSETP.GTU.AND P0, PT, |R2|, +INF , PT ;  /* 0x7ff000000200742a */ /* 0x000fcc0003f0c200 */
[----:B------:R-:W-:Y:S02]  /*107e0*/  FSEL R6, R2, R6, P0 ;  /* 0x0000000602067208 */ /* 0x000fe40000000000 */
[----:B------:R-:W-:Y:S01]  /*107f0*/  FSEL R7, R3, R11, P0 ;  /* 0x0000000b03077208 */ /* 0x000fe20000000000 */
[----:B------:R-:W-:Y:S06]  /*10800*/  BRA `(.L_x_13989) ;  /* 0x0000004c00147947 */ /* 0x000fec0003800000 */
.L_x_13981:
[CC--:B------:R-:W-:Y:S01]  /*10810*/  ISETP.GT.U32.AND P1, PT, R32.reuse, R30.reuse, PT ;  /* 0x0000001e2000720c */ /* 0x0c0fe20003f24070 */
[----:B------:R-:W-:Y:S01]  /*10820*/  UMOV UR4, 0xffffffff ;  /* 0xffffffff00047882 */ /* 0x000fe20000000000 */
[CC--:B------:R-:W-:Y:S01]  /*10830*/  ISETP.LT.U32.AND P0, PT, R32.reuse, R30.reuse, PT ;  /* 0x0000001e2000720c */ /* 0x0c0fe20003f01070 */
[----:B------:R-:W-:Y:S01]  /*10840*/  UMOV UR5, 0x7fefffff ;  /* 0x7fefffff00057882 */ /* 0x000fe20000000000 */
[CC--:B------:R-:W-:Y:S01]  /*10850*/  ISETP.GT.U32.AND.EX P1, PT, R33.reuse, R31.reuse, PT, P1 ;  /* 0x0000001f2100720c */ /* 0x0c0fe20003f24110 */
[----:B------:R-:W-:Y:S01]  /*10860*/  UMOV UR6, UR5 ;  /* 0x0000000500067c82 */ /* 0x000fe20008000000 */
[CC--:B------:R-:W-:Y:S01]  /*10870*/  ISETP.LT.U32.AND.EX P0, PT, R33.reuse, R31.reuse, PT, P0 ;  /* 0x0000001f2100720c */ /* 0x0c0fe20003f01100 */
[----:B------:R-:W-:Y:S01]  /*10880*/  IMAD.MOV.U32 R38, RZ, RZ, 0x0 ;  /* 0x00000000ff267424 */ /* 0x000fe200078e00ff */
[----:B------:R-:W-:Y:S01]  /*10890*/  SEL R3, R33, R31, P1 ;  /* 0x0000001f21037207 */ /* 0x000fe20000800000 */
[----:B------:R-:W-:Y:S01]  /*108a0*/  IMAD.MOV.U32 R39, RZ, RZ, 0x3fd80000 ;  /* 0x3fd80000ff277424 */ /* 0x000fe200078e00ff */
[----:B------:R-:W-:Y:S01]  /*108b0*/  SEL R4, R32, R30, P0 ;  /* 0x0000001e20047207 */ /* 0x000fe20000000000 */
[----:B------:R-:W-:Y:S01]  /*108c0*/  BSSY B0, `(.L_x_13990) ;  /* 0x000007c000007945 */ /* 0x000fe20003800000 */
[----:B------:R-:W-:-:S02]  /*108d0*/  LOP3.LUT R0, R3, 0xffc00000, RZ, 0xc0, !PT ;  /* 0xffc0000003007812 */ /* 0x000fc400078ec0ff */
[----:B------:R-:W-:Y:S02]  /*108e0*/  SEL R5, R33, R31, P0 ;  /* 0x0000001f21057207 */ /* 0x000fe40000000000 */
[----:B------:R-:W-:Y:S02]  /*108f0*/  IADD3 R7, -R0, 0x7fd00000, RZ ;  /* 0x7fd0000000077810 */ /* 0x000fe40007ffe1ff */
[----:B------:R-:W-:Y:S02]  /*10900*/  MOV R6, RZ ;  /* 0x000000ff00067202 */ /* 0x000fe40000000f00 */
        /* <DEDUP_REMOVED lines=119> */
.L_x_13991:
[----:B------:R-:W-:Y:S05]  /*11080*/  BSYNC B0 ;  /* 0x0000000000007941 */ /* 0x000fea0003800000 */
.L_x_13990:
        /* <DEDUP_REMOVED lines=8> */
.L_x_13993:
[----:B------:R-:W-:Y:S05]  /*11110*/  BSYNC B3 ;  /* 0x0000000000037941 */ /* 0x000fea0003800000 */
.L_x_13992:
        /* <DEDUP_REMOVED lines=82> */
.L_x_13995:
[----:B------:R-:W-:-:S04]  /*11640*/  ISETP.GE.AND P0, PT, R29, RZ, PT ;  /* 0x000000ff1d00720c */ /* 0x000fc80003f06270 */
[----:B------:R-:W-:Y:S02]  /*11650*/  FSEL R6, RZ, 3.37028055040000000000e+12, P0 ;  /* 0x54442d18ff067808 */ /* 0x000fe40000000000 */
[----:B------:R-:W-:-:S07]  /*11660*/  FSEL R7, RZ, 2.1426990032196044922, P0 ;  /* 0x400921fbff077808 */ /* 0x000fce0000000000 */
.L_x_13996:
[----:B------:R-:W-:Y:S05]  /*11670*/  BSYNC B0 ;  /* 0x0000000000007941 */ /* 0x000fea0003800000 */
.L_x_13994:
[----:B------:R-:W-:Y:S01]  /*11680*/  DADD R2, |R16|, |R18| ;  /* 0x0000000010027229 */ /* 0x000fe20000000612 */
[----:B------:R-:W-:-:S07]  /*11690*/  LOP3.LUT R11, R7, 0x80000000, R11, 0xb8, !PT ;  /* 0x80000000070b7812 */ /* 0x000fce00078eb80b */
[----:B------:R-:W-:-:S06]  /*116a0*/  DSETP.GTU.AND P0, PT, |R2|, +INF , PT ;  /* 0x7ff000000200742a */ /* 0x000fcc0003f0c200 */
[----:B------:R-:W-:Y:S02]  /*116b0*/  FSEL R6, R2, R6, P0 ;  /* 0x0000000602067208 */ /* 0x000fe40000000000 */
[----:B------:R-:W-:Y:S01]  /*116c0*/  FSEL R7, R3, R11, P0 ;  /* 0x0000000b03077208 */ /* 0x000fe20000000000 */
[----:B------:R-:W-:Y:S06]  /*116d0*/  BRA `(.L_x_13989) ;  /* 0x0000003c00607947 */ /* 0x000fec0003800000 */
.L_x_13980:
        /* <DEDUP_REMOVED lines=23> */
.L_x_13998:
[----:B------:R-:W-:Y:S05]  /*11850*/  BSYNC B3 ;  /* 0x0000000000037941 */ /* 0x000fea0003800000 */
.L_x_13997:
        /* <DEDUP_REMOVED lines=23> */
[----:B------:R-:W-:Y:S05]  /*119d0*/  CALL.REL.NOINC `($__internal_20_$__cuda_sm20_div_rn_f64_full) ;  /* 0x00000190000c7944 */ /* 0x000fea0003c00000 */
[----:B------:R-:W-:Y:S01]  /*119e0*/  MOV R4, R2 ;  /* 0x0000000200047202 */ /* 0x000fe20000000f00 */
[----:B------:R-:W-:-:S07]  /*119f0*/  IMAD.MOV.U32 R5, RZ, RZ, R3 ;  /* 0x000000ffff057224 */ /* 0x000fce00078e0003 */
.L_x_14000:
[----:B------:R-:W-:Y:S05]  /*11a00*/  BSYNC B3 ;  /* 0x0000000000037941 */ /* 0x000fea0003800000 */
.L_x_13999:
[----:B------:R-:W-:Y:S01]  /*11a10*/  DADD R32, -RZ, |R4| ;  /* 0x00000000ff207229 */ /* 0x000fe20000000504 */
[----:B------:R-:W-:Y:S01]  /*11a20*/  IMAD.MOV.U32 R6, RZ, RZ, RZ ;  /* 0x000000ffff067224 */ /* 0x000fe200078e00ff */
[----:B------:R-:W-:Y:S01]  /*11a30*/  UMOV UR4, 0xffffffff ;  /* 0xffffffff00047882 */ /* 0x000fe20000000000 */
[----:B------:R-:W-:Y:S01]  /*11a40*/  UMOV UR5, 0x7fefffff ;  /* 0x7fefffff00057882 */ /* 0x000fe20000000000 */
[----:B------:R-:W-:Y:S01]  /*11a50*/  IMAD.MOV.U32 R38, RZ, RZ, 0x0 ;  /* 0x00000000ff267424 */ /* 0x000fe200078e00ff */
[----:B------:R-:W-:Y:S01]  /*11a60*/  UMOV UR6, UR5 ;  /* 0x0000000500067c82 */ /* 0x000fe20008000000 */
[----:B------:R-:W-:Y:S01]  /*11a70*/  MOV R39, 0x3fd80000 ;  /* 0x3fd8000000277802 */ /* 0x000fe20000000f00 */
        /* <DEDUP_REMOVED lines=57> */
[----:B------:R-:W-:Y:S02]  /*11e10*/  @P1 MOV R9, 0x7ff00000 ;  /* 0x7ff0000000091802 */ /* 0x000fe40000000f00 */
[----:B------:R-:W-:-:S03]  /*11e20*/  @P1 FSETP.NEU.FTZ.AND P2, PT, R7, RZ, PT ;  /* 0x000000ff0700120b */ /* 0x000fc60003f5d000 */
        /* <DEDUP_REMOVED lines=70> */
.L_x_14002:
[----:B------:R-:W-:Y:S05]  /*12290*/  BSYNC B0 ;  /* 0x0000000000007941 */ /* 0x000fea0003800000 */
.L_x_14001:
        /* <DEDUP_REMOVED lines=8> */
.L_x_14004:
[----:B------:R-:W-:Y:S05]  /*12320*/  BSYNC B3 ;  /* 0x0000000000037941 */ /* 0x000fea0003800000 */
.L_x_14003:
        /* <DEDUP_REMOVED lines=82> */
.L_x_14006:
[----:B------:R-:W-:-:S04]  /*12850*/  ISETP.GE.AND P0, PT, R29, RZ, PT ;  /* 0x000000ff1d00720c */ /* 0x000fc80003f06270 */
[----:B------:R-:W-:Y:S02]  /*12860*/  FSEL R6, RZ, 3.37028055040000000000e+12, P0 ;  /* 0x54442d18ff067808 */ /* 0x000fe40000000000 */
[----:B------:R-:W-:-:S07]  /*12870*/  FSEL R7, RZ, 2.1426990032196044922, P0 ;  /* 0x400921fbff077808 */ /* 0x000fce0000000000 */
.L_x_14007:
[----:B------:R-:W-:Y:S05]  /*12880*/  BSYNC B0 ;  /* 0x0000000000007941 */ /* 0x000fea0003800000 */
.L_x_14005:
[----:B------:R-:W-:Y:S01]  /*12890*/  DADD R2, |R16|, |R18| ;  /* 0x0000000010027229 */ /* 0x000fe20000000612 */
[----:B------:R-:W-:Y:S01]  /*128a0*/  LOP3.LUT R11, R7, 0x80000000, R11, 0xb8, !PT ;  /* 0x80000000070b7812 */ /* 0x000fe200078eb80b */
[----:B------:R-:W-:-:S06]  /*128b0*/  DADD R30, R30, 1 ;  /* 0x3ff000001e1e7429 */ /* 0x000fcc0000000000 */
[----:B------:R-:W-:-:S06]  /*128c0*/  DSETP.GTU.AND P0, PT, |R2|, +INF , PT ;  /* 0x7ff000000200742a */ /* 0x000fcc0003f0c200 */
[----:B------:R-:W-:Y:S02]  /*128d0*/  FSEL R6, R2, R6, P0 ;  /* 0x0000000602067208 */ /* 0x000fe40000000000 */
[----:B------:R-:W-:Y:S01]  /*128e0*/  FSEL R7, R3, R11, P0 ;  /* 0x0000000b03077208 */ /* 0x000fe20000000000 */
[----:B------:R-:W-:Y:S06]  /*128f0*/  BRA `(.L_x_13989) ;  /* 0x0000002800d87947 */ /* 0x000fec0003800000 */
.L_x_13979:
        /* <DEDUP_REMOVED lines=107> */
.L_x_14011:
[----:B------:R-:W-:Y:S05]  /*12fb0*/  BSYNC B0 ;  /* 0x0000000000007941 */ /* 0x000fea0003800000 */
.L_x_14010:
[----:B------:R-:W-:Y:S04]  /*12fc0*/  BSSY B3, `(.L_x_14012) ;  /* 0x0000008000037945 */ /* 0x000fe80003800000 */
[----:B------:R-:W-:Y:S05]  /*12fd0*/  @P3 BRA P5, `(.L_x_14013) ;  /* 0x0000000000183947 */ /* 0x000fea0002800000 */
[----:B------:R-:W-:Y:S01]  /*12fe0*/  IMAD.MOV.U32 R2, RZ, RZ, R28 ;  /* 0x000000ffff027224 */ /* 0x000fe200078e001c */
[----:B------:R-:W-:Y:S01]  /*12ff0*/  MOV R4, R38 ;  /* 0x0000002600047202 */ /* 0x000fe20000000f00 */
[----:B------:R-:W-:Y:S01]  /*13000*/  IMAD.MOV.U32 R3, RZ, RZ, R29 ;  /* 0x000000ffff037224 */ /* 0x000fe200078e001d */
[----:B------:R-:W-:Y:S01]  /*13010*/  MOV R0, 0x13040 ;  /* 0x0001304000007802 */ /* 0x000fe20000000f00 */
[----:B------:R-:W-:-:S07]  /*13020*/  IMAD.MOV.U32 R5, RZ, RZ, R39 ;  /* 0x000000ffff057224 */ /* 0x000fce00078e0027 */
[----:B------:R-:W-:Y:S05]  /*13030*/  CALL.REL.NOINC `($__internal_20_$__cuda_sm20_div_rn_f64_full) ;  /* 0x0000017800747944 */ /* 0x000fea0003c00000 */
.L_x_14013:
[----:B------:R-:W-:Y:S05]  /*13040*/  BSYNC B3 ;  /* 0x0000000000037941 */ /* 0x000fea0003800000 */
.L_x_14012:
        /* <DEDUP_REMOVED lines=73> */
.L_x_14015:
[----:B------:R-:W-:Y:S05]  /*134e0*/  BSYNC B0 ;  /* 0x0000000000007941 */ /* 0x000fea0003800000 */
.L_x_14014:
[----:B------:R-:W-:Y:S01]  /*134f0*/  LOP3.LUT R3, R7, 0x80000000, R17, 0xb8, !PT ;  /* 0x8000000007037812 */ /* 0x000fe200078eb811 */
[----:B------:R-:W-:Y:S01]  /*13500*/  DMUL R30, R30, 0.5 ;  /* 0x3fe000001e1e7828 */ /* 0x000fe20000000000 */
[----:B------:R-:W-:Y:S02]  /*13510*/  FSEL R6, R4, R6, P0 ;  /* 0x0000000604067208 */ /* 0x000fe40000000000 */
[----:B------:R-:W-:Y:S01]  /*13520*/  FSEL R7, R5, R3, P0 ;  /* 0x0000000305077208 */ /* 0x000fe20000000000 */
[----:B------:R-:W-:Y:S07]  /*13530*/  BRA `(.L_x_13989) ;  /* 0x0000001c00c87947 */ /* 0x000fee0003800000 */
.L_x_14009:
        /* <DEDUP_REMOVED lines=135> */
.L_x_14017:
[----:B------:R-:W-:Y:S05]  /*13db0*/  BSYNC B0 ;  /* 0x0000000000007941 */ /* 0x000fea0003800000 */
.L_x_14016:
        /* <DEDUP_REMOVED lines=8> */
.L_x_14019:
[----:B------:R-:W-:Y:S05]  /*13e40*/  BSYNC B3 ;  /* 0x0000000000037941 */ /* 0x000fea0003800000 */
.L_x_14018:
        /* <DEDUP_REMOVED lines=73> */
.L_x_14021:
[----:B------:R-:W-:Y:S05]  /*142e0*/  BSYNC B0 ;  /* 0x0000000000007941 */ /* 0x000fea0003800000 */
.L_x_14020:
[----:B------:R-:W-:Y:S02]  /*142f0*/  LOP3.LUT R3, R7, 0x80000000, R17, 0xb8, !PT ;  /* 0x8000000007037812 */ /* 0x000fe400078eb811 */
[----:B------:R-:W-:Y:S02]  /*14300*/  FSEL R6, R4, R6, P1 ;  /* 0x0000000604067208 */ /* 0x000fe40000800000 */
[----:B------:R-:W-:Y:S01]  /*14310*/  FSEL R7, R5, R3, P1 ;  /* 0x0000000305077208 */ /* 0x000fe20000800000 */
[----:B------:R-:W-:Y:S06]  /*14320*/  BRA `(.L_x_13989) ;  /* 0x00000010004c7947 */ /* 0x000fec0003800000 */
.L_x_14008:
[----:B------:R-:W0:Y:S01]  /*14330*/  MUFU.RCP64H R3, 2.718280792236328125 ;  /* 0x4005bf0a00037908 */ /* 0x000e220000001800 */
[----:B------:R-:W-:Y:S01]  /*14340*/  MOV R4, 0x8b145769 ;  /* 0x8b14576900047802 */ /* 0x000fe20000000f00 */
[----:B------:R-:W-:Y:S01]  /*14350*/  IMAD.MOV.U32 R5, RZ, RZ, 0x4005bf0a ;  /* 0x4005bf0aff057424 */ /* 0x000fe200078e00ff */
[----:B------:R-:W-:Y:S01]  /*14360*/  FSETP.GEU.AND P1, PT, |R19|, 6.5827683646048100446e-37, PT ;  /* 0x036000001300780b */ /* 0x000fe20003f2e200 */
[----:B------:R-:W-:Y:S01]  /*14370*/  IMAD.MOV.U32 R2, RZ, RZ, 0x1 ;  /* 0x00000001ff027424 */ /* 0x000fe200078e00ff */
[----:B------:R-:W-:Y:S05]  /*14380*/  BSSY B3, `(.L_x_14022) ;  /* 0x0000012000037945 */ /* 0x000fea0003800000 */
        /* <DEDUP_REMOVED lines=17> */
.L_x_14023:
[----:B------:R-:W-:Y:S05]  /*144a0*/  BSYNC B3 ;  /* 0x0000000000037941 */ /* 0x000fea0003800000 */
.L_x_14022:
        /* <DEDUP_REMOVED lines=24> */
[----:B------:R-:W-:Y:S02]  /*14630*/  IMAD.MOV.U32 R4, RZ, RZ, R2 ;  /* 0x000000ffff047224 */ /* 0x000fe400078e0002 */
[----:B------:R-:W-:-:S07]  /*14640*/  IMAD.MOV.U32 R5, RZ, RZ, R3 ;  /* 0x000000ffff057224 */ /* 0x000fce00078e0003 */
.L_x_14025:
[----:B------:R-:W-:Y:S05]  /*14650*/  BSYNC B3 ;  /* 0x0000000000037941 */ /* 0x000fea0003800000 */
.L_x_14024:
[----:B------:R-:W-:Y:S01]  /*14660*/  DADD R32, -RZ, |R4| ;  /* 0x00000000ff207229 */ /* 0x000fe20000000504 */
[----:B------:R-:W-:Y:S01]  /*14670*/  MOV R6, RZ ;  /* 0x000000ff00067202 */ /* 0x000fe20000000f00 */
        /* <DEDUP_REMOVED lines=134> */
.L_x_14027:
[----:B------:R-:W-:Y:S05]  /*14ee0*/  BSYNC B0 ;  /* 0x0000000000007941 */ /* 0x000fea0003800000 */
.L_x_14026:
        /* <DEDUP_REMOVED lines=8> */
.L_x_14029:
[----:B------:R-:W-:Y:S05]  /*14f70*/  BSYNC B3 ;  /* 0x0000000000037941 */ /* 0x000fea0003800000 */
.L_x_14028:
        /* <DEDUP_REMOVED lines=74> */
.L_x_14031:
[----:B------:R-:W-:Y:S05]  /*15420*/  BSYNC B0 ;  /* 0x0000000000007941 */ /* 0x000fea0003800000 */
.L_x_14030:
[----:B------:R-:W-:Y:S02]  /*15430*/  LOP3.LUT R3, R7, 0x80000000, R17, 0xb8, !PT ;  /* 0x8000000007037812 */ /* 0x000fe400078eb811 */
[----:B------:R-:W-:Y:S02]  /*15440*/  FSEL R6, R4, R6, P1 ;  /* 0x0000000604067208 */ /* 0x000fe40000800000 */
[----:B------:R-:W-:-:S07]  /*15450*/  FSEL R7, R5, R3, P1 ;  /* 0x0000000305077208 */ /* 0x000fce0000800000 */
.L_x_13989:
[----:B------:R-:W-:Y:S05]  /*15460*/  BSYNC B2 ;  /* 0x0000000000027941 */ /* 0x000fea0003800000 */
.L_x_13978:
[----:B------:R-:W-:Y:S01]  /*15470*/  UMOV UR4, 0xfefa39ef ;  /* 0xfefa39ef00047882 */ /* 0x000fe20000000000 */
[----:B------:R-:W-:Y:S01]  /*15480*/  UMOV UR5, 0x3fe62e42 ;  /* 0x3fe62e4200057882 */ /* 0x000fe20000000000 */
[----:B------:R-:W-:Y:S01]  /*15490*/  LOP3.LUT R29, R7, 0x80000000, R17, 0xb8, !PT ;  /* 0x80000000071d7812 */ /* 0x000fe200078eb811 */
[----:B------:R-:W-:Y:S01]  /*154a0*/  DADD R30, R30, UR4 ;  /* 0x000000041e1e7e29 */ /* 0x000fe20008000000 */
[----:B------:R-:W-:-:S09]  /*154b0*/  IMAD.MOV.U32 R28, RZ, RZ, R6 ;  /* 0x000000ffff1c7224 */ /* 0x000fd200078e0006 */
[----:B------:R-:W-:Y:S01]  /*154c0*/  LOP3.LUT R31, R31, 0x80000000, R19, 0xb8, !PT ;  /* 0x800000001f1f7812 */ /* 0x000fe200078eb813 */
[----:B------:R-:W-:Y:S06]  /*154d0*/  BRA `(.L_x_13900) ;  /* 0x00000000004c7947 */ /* 0x000fec0003800000 */
.L_x_13901:
        /* <DEDUP_REMOVED lines=14> */
[----:B------:R-:W-:Y:S01]  /*155c0*/  @P0 IMAD.MOV.U32 R30, RZ, RZ, R28 ;  /* 0x000000ffff1e0224 */ /* 0x000fe200078e001c */
[----:B------:R-:W-:Y:S01]  /*155d0*/  @P0 MOV R31, R29 ;  /* 0x0000001d001f0202 */ /* 0x000fe20000000f00 */
[----:B------:R-:W-:Y:S01]  /*155e0*/  @!P0 DADD R30, R18, R18 ;  /* 0x00000000121e8229 */ /* 0x000fe20000000012 */
[----:B------:R-:W-:Y:S02]  /*155f0*/  @!P0 IMAD.MOV.U32 R28, RZ, RZ, R16 ;  /* 0x000000ffff1c8224 */ /* 0x000fe400078e0010 */
[----:B------:R-:W-:-:S08]  /*15600*/  @!P0 IMAD.MOV.U32 R29, RZ, RZ, R17 ;  /* 0x000000ffff1d8224 */ /* 0x000fd000078e0011 */
.L_x_13900:
[----:B------:R-:W-:Y:S05]  /*15610*/  BSYNC B1 ;  /* 0x0000000000017941 */ /* 0x000fea0003800000 */
.L_x_13899:
[----:B------:R-:W-:Y:S05]  /*15620*/  WARPSYNC.ALL ;  /* 0x0000000000007948 */ /* 0x000fea0003800000 */
        /* <DEDUP_REMOVED lines=36> */
[----:B------:R-:W-:Y:S01]  /*15870*/  MOV R2, RZ ;  /* 0x000000ff00027202 */ /* 0x000fe20000000f00 */
        /* <DEDUP_REMOVED lines=62> */
[----:B------:R-:W-:-:S04]  /*15c60*/  MOV R42, R19 ;  /* 0x00000013002a7202 */ /* 0x000fc80000000f00 */
[----:B------:R-:W-:Y:S01]  /*15c70*/  FSEL R49, R42, UR6, P0 ;  /* 0x000000062a317c08 */ /* 0x000fe20008000000 */
[----:B------:R-:W-:-:S07]  /*15c80*/  IMAD.U32 R42, RZ, RZ, UR6 ;  /* 0x00000006ff2a7e24 */ /* 0x000fce000f8e00ff */
        /* <DEDUP_REMOVED lines=49> */
.L_x_14039:
[----:B------:R-:W-:Y:S05]  /*15fa0*/  BSYNC B3 ;  /* 0x0000000000037941 */ /* 0x000fea0003800000 */
.L_x_14038:
[----:B------:R-:W-:-:S10]  /*15fb0*/  DADD R2, R42, R32 ;  /* 0x000000002a027229 */ /* 0x000fd40000000020 */
        /* <DEDUP_REMOVED lines=80> */
.L_x_14037:
        /* <DEDUP_REMOVED lines=34> */
.L_x_14047:
[----:B------:R-:W-:Y:S05]  /*166e0*/  BSYNC B4 ;  /* 0x0000000000047941 */ /* 0x000fea0003800000 */
.L_x_14046:
[----:B------:R-:W-:Y:S02]  /*166f0*/  IMAD.MOV.U32 R18, RZ, RZ, R2 ;  /* 0x000000ffff127224 */ /* 0x000fe400078e0002 */
[----:B------:R-:W-:Y:S01]  /*16700*/  IMAD.MOV.U32 R19, RZ, RZ, R3 ;  /* 0x000000ffff137224 */ /* 0x000fe200078e0003 */
[----:B------:R-:W-:Y:S06]  /*16710*/  BRA `(.L_x_14045) ;  /* 0x0000000000047947 */ /* 0x000fec0003800000 */
.L_x_14044:
[----:B------:R-:W-:-:S11]  /*16720*/  DADD R18, -R44, R38 ;  /* 0x000000002c127229 */ /* 0x000fd60000000126 */
.L_x_14045:
[----:B------:R-:W-:Y:S05]  /*16730*/  BSYNC B3 ;  /* 0x0000000000037941 */ /* 0x000fea0003800000 */
.L_x_14043:
        /* <DEDUP_REMOVED lines=29> */
.L_x_14052:
[----:B------:R-:W-:Y:S05]  /*16910*/  BSYNC B4 ;  /* 0x0000000000047941 */ /* 0x000fea0003800000 */
.L_x_14051:
[----:B------:R-:W-:Y:S05]  /*16920*/  BRA `(.L_x_14050) ;  /* 0x0000000000047947 */ /* 0x000fea0003800000 */
.L_x_14049:
[----:B------:R-:W-:-:S11]  /*16930*/  DADD R2, R40, -R4 ;  /* 0x0000000028027229 */ /* 0x000fd60000000804 */
.L_x_14050:
[----:B------:R-:W-:Y:S05]  /*16940*/  BSYNC B3 ;  /* 0x0000000000037941 */ /* 0x000fea0003800000 */
.L_x_14048:
        /* <DEDUP_REMOVED lines=27> */
.L_x_14054:
[----:B------:R-:W-:Y:S05]  /*16b00*/  BSYNC B3 ;  /* 0x0000000000037941 */ /* 0x000fea0003800000 */
.L_x_14053:
        /* <DEDUP_REMOVED lines=85> */
.L_x_14055:
        /* <DEDUP_REMOVED lines=20> */
.L_x_14057:
[----:B------:R-:W-:Y:S05]  /*171a0*/  BSYNC B3 ;  /* 0x0000000000037941 */ /* 0x000fea0003800000 */
.L_x_14056:
        /* <DEDUP_REMOVED lines=30> */
.L_x_14042:
        /* <DEDUP_REMOVED lines=24> */
.L_x_14060:
[----:B------:R-:W-:Y:S05]  /*17510*/  BSYNC B3 ;  /* 0x0000000000037941 */ /* 0x000fea0003800000 */
.L_x_14059:
        /* <DEDUP_REMOVED lines=25> */
.L_x_14063:
[----:B------:R-:W-:Y:S05]  /*176b0*/  BSYNC B3 ;  /* 0x0000000000037941 */ /* 0x000fea0003800000 */
.L_x_14062:
        /* <DEDUP_REMOVED lines=30> */
.L_x_14061:
        /* <DEDUP_REMOVED lines=75> */
.L_x_14064:
[----:B------:R-:W-:Y:S01]  /*17d50*/  IMAD.MOV.U32 R2, RZ, RZ, 0x0 ;  /* 0x00000000ff027424 */ /* 0x000fe200078e00ff */
[----:B------:R-:W-:Y:S01]  /*17d60*/  FSETP.NEU.FTZ.AND P0, PT, R5, RZ, PT ;  /* 0x000000ff0500720b */ /* 0x000fe20003f1d000 */
[----:B------:R-:W-:-:S06]  /*17d70*/  IMAD.MOV.U32 R3, RZ, RZ, 0x7ff00000 ;  /* 0x7ff00000ff037424 */ /* 0x000fcc00078e00ff */
[----:B------:R-:W-:-:S10]  /*17d80*/  DFMA R2, R4, R2, +INF ;  /* 0x7ff000000402742b */ /* 0x000fd40000000002 */
[----:B------:R-:W-:Y:S02]  /*17d90*/  FSEL R18, R2, RZ, P0 ;  /* 0x000000ff02127208 */ /* 0x000fe40000000000 */
[----:B------:R-:W-:Y:S01]  /*17da0*/  FSEL R19, R3, -QNAN , P0 ;  /* 0xfff0000003137808 */ /* 0x000fe20000000000 */
[----:B------:R-:W-:Y:S06]  /*17db0*/  BRA `(.L_x_14040) ;  /* 0x0000000400347947 */ /* 0x000fec0003800000 */
.L_x_14058:
        /* <DEDUP_REMOVED lines=25> */
.L_x_14066:
[----:B------:R-:W-:Y:S05]  /*17f50*/  BSYNC B3 ;  /* 0x0000000000037941 */ /* 0x000fea0003800000 */
.L_x_14065:
        /* <DEDUP_REMOVED lines=20> */
[----:B------:R-:W-:Y:S05]  /*180a0*/  CALL.REL.NOINC `($__internal_20_$__cuda_sm20_div_rn_f64_full) ;  /* 0x0000012800587944 */ /* 0x000fea0003c00000 */
.L_x_14068:
[----:B------:R-:W-:Y:S05]  /*180b0*/  BSYNC B3 ;  /* 0x0000000000037941 */ /* 0x000fea0003800000 */
.L_x_14067:
[----:B------:R-:W-:Y:S02]  /*180c0*/  IMAD.MOV.U32 R18, RZ, RZ, R2 ;  /* 0x000000ffff127224 */ /* 0x000fe400078e0002 */
[----:B------:R-:W-:Y:S01]  /*180d0*/  IMAD.MOV.U32 R19, RZ, RZ, R3 ;  /* 0x000000ffff137224 */ /* 0x000fe200078e0003 */
[----:B------:R-:W-:Y:S06]  /*180e0*/  BRA `(.L_x_14040) ;  /* 0x0000000000687947 */ /* 0x000fec0003800000 */
.L_x_14041:
        /* <DEDUP_REMOVED lines=25> */
.L_x_14069:
[----:B------:R-:W-:Y:S05]  /*18280*/  BSYNC B3 ;  /* 0x0000000000037941 */ /* 0x000fea0003800000 */
.L_x_14040:
[----:B------:R-:W-:Y:S05]  /*18290*/  BSYNC B2 ;  /* 0x0000000000027941 */ /* 0x000fea0003800000 */
.L_x_14036:
        /* <DEDUP_REMOVED lines=25> */
.L_x_14074:
[----:B------:R-:W-:Y:S05]  /*18430*/  BSYNC B4 ;  /* 0x0000000000047941 */ /* 0x000fea0003800000 */
.L_x_14073:
        /* <DEDUP_REMOVED lines=49> */
.L_x_14076:
        /* <DEDUP_REMOVED lines=71> */
.L_x_14075:
        /* <DEDUP_REMOVED lines=36> */
.L_x_14085:
[----:B------:R-:W-:Y:S05]  /*18e00*/  BSYNC B6 ;  /* 0x0000000000067941 */ /* 0x000fea0003800000 */
.L_x_14084:
[----:B------:R-:W-:Y:S02]  /*18e10*/  IMAD.MOV.U32 R54, RZ, RZ, R2 ;  /* 0x000000ffff367224 */ /* 0x000fe400078e0002 */
[----:B------:R-:W-:Y:S01]  /*18e20*/  IMAD.MOV.U32 R55, RZ, RZ, R3 ;  /* 0x000000ffff377224 */ /* 0x000fe200078e0003 */
[----:B------:R-:W-:Y:S06]  /*18e30*/  BRA `(.L_x_14083) ;  /* 0x0000000000047947 */ /* 0x000fec0003800000 */
.L_x_14082:
[----:B------:R-:W-:-:S11]  /*18e40*/  DADD R54, -R44, R38 ;  /* 0x000000002c367229 */ /* 0x000fd60000000126 */
.L_x_14083:
[----:B------:R-:W-:Y:S05]  /*18e50*/  BSYNC B5 ;  /* 0x0000000000057941 */ /* 0x000fea0003800000 */
.L_x_14081:
        /* <DEDUP_REMOVED lines=26> */
.L_x_14090:
[----:B------:R-:W-:Y:S05]  /*19000*/  BSYNC B6 ;  /* 0x0000000000067941 */ /* 0x000fea0003800000 */
.L_x_14089:
[----:B------:R-:W-:Y:S02]  /*19010*/  IMAD.MOV.U32 R36, RZ, RZ, R2 ;  /* 0x000000ffff247224 */ /* 0x000fe400078e0002 */
[----:B------:R-:W-:Y:S01]  /*19020*/  IMAD.MOV.U32 R37, RZ, RZ, R3 ;  /* 0x000000ffff257224 */ /* 0x000fe200078e0003 */
[----:B------:R-:W-:Y:S06]  /*19030*/  BRA `(.L_x_14088) ;  /* 0x0000000000047947 */ /* 0x000fec0003800000 */
.L_x_14087:
[----:B------:R-:W-:-:S11]  /*19040*/  DADD R36, -R16, R40 ;  /* 0x0000000010247229 */ /* 0x000fd60000000128 */
.L_x_14088:
[----:B------:R-:W-:Y:S05]  /*19050*/  BSYNC B5 ;  /* 0x0000000000057941 */ /* 0x000fea0003800000 */
.L_x_14086:
        /* <DEDUP_REMOVED lines=27> */
[----:B------:R-:W-:Y:S05]  /*19210*/  CALL.REL.NOINC `($__internal_21_$__cuda_sm20_dsqrt_rn_f64_mediumpath_v1) ;  /* 0x0000011c00947944 */ /* 0x000fea0003c00000 */
.L_x_14092:
[----:B------:R-:W-:Y:S05]  /*19220*/  BSYNC B5 ;  /* 0x0000000000057941 */ /* 0x000fea0003800000 */
.L_x_14091:
[----:B------:R-:W-:Y:S02]  /*19230*/  IMAD.MOV.U32 R42, RZ, RZ, R2 ;  /* 0x000000ffff2a7224 */ /* 0x000fe400078e0002 */
[----:B------:R-:W-:Y:S01]  /*19240*/  IMAD.MOV.U32 R43, RZ, RZ, R3 ;  /* 0x000000ffff2b7224 */ /* 0x000fe200078e0003 */
[----:B------:R-:W-:Y:S06]  /*19250*/  BRA `(.L_x_14093) ;  /* 0x0000000800487947 */ /* 0x000fec0003800000 */
.L_x_14080:
        /* <DEDUP_REMOVED lines=28> */
.L_x_14096:
[----:B------:R-:W-:Y:S05]  /*19420*/  BSYNC B5 ;  /* 0x0000000000057941 */ /* 0x000fea0003800000 */
.L_x_14095:
[----:B------:R-:W-:Y:S02]  /*19430*/  IMAD.MOV.U32 R42, RZ, RZ, R2 ;  /* 0x000000ffff2a7224 */ /* 0x000fe400078e0002 */
[----:B------:R-:W-:Y:S01]  /*19440*/  IMAD.MOV.U32 R43, RZ, RZ, R3 ;  /* 0x000000ffff2b7224 */ /* 0x000fe200078e0003 */
[----:B------:R-:W-:Y:S06]  /*19450*/  BRA `(.L_x_14093) ;  /* 0x0000000400c87947 */ /* 0x000fec0003800000 */
.L_x_14094:
        /* <DEDUP_REMOVED lines=30> */
.L_x_14098:
[----:B------:R-:W-:Y:S05]  /*19640*/  BSYNC B5 ;  /* 0x0000000000057941 */ /* 0x000fea0003800000 */
.L_x_14097:
        /* <DEDUP_REMOVED lines=19> */
.L_x_14100:
[----:B------:R-:W-:Y:S05]  /*19780*/  BSYNC B5 ;  /* 0x0000000000057941 */ /* 0x000fea0003800000 */
.L_x_14099:
[----:B------:R-:W-:Y:S01]  /*19790*/  DMUL R34, R34, 8.11296384146066816958e+31 ;  /* 0x4690000022227828 */ /* 0x000fe20000000000 */
[----:B------:R-:W-:Y:S02]  /*197a0*/  IMAD.MOV.U32 R42, RZ, RZ, R2 ;  /* 0x000000ffff2a7224 */ /* 0x000fe400078e0002 */
[----:B------:R-:W-:Y:S01]  /*197b0*/  IMAD.MOV.U32 R43, RZ, RZ, R3 ;  /* 0x000000ffff2b7224 */ /* 0x000fe200078e0003 */
[----:B------:R-:W-:Y:S07]  /*197c0*/  BRA `(.L_x_14093) ;  /* 0x0000000000ec7947 */ /* 0x000fee0003800000 */
.L_x_14079:
        /* <DEDUP_REMOVED lines=27> */
.L_x_14102:
[----:B------:R-:W-:Y:S05]  /*19980*/  BSYNC B5 ;  /* 0x0000000000057941 */ /* 0x000fea0003800000 */
.L_x_14101:
        /* <DEDUP_REMOVED lines=25> */
[----:B------:R-:W-:-:S07]  /*19b20*/  IMAD.MOV.U32 R5, RZ, RZ, R37 ;  /* 0x000000ffff057224 */ /* 0x000fce00078e0025 */
[----:B------:R-:W-:Y:S05]  /*19b30*/  CALL.REL.NOINC `($__internal_21_$__cuda_sm20_dsqrt_rn_f64_mediumpath_v1) ;  /* 0x00000114004c7944 */ /* 0x000fea0003c00000 */
[----:B------:R-:W-:Y:S02]  /*19b40*/  IMAD.MOV.U32 R42, RZ, RZ, R2 ;  /* 0x000000ffff2a7224 */ /* 0x000fe400078e0002 */
[----:B------:R-:W-:-:S07]  /*19b50*/  IMAD.MOV.U32 R43, RZ, RZ, R3 ;  /* 0x000000ffff2b7224 */ /* 0x000fce00078e0003 */
.L_x_14104:
[----:B------:R-:W-:Y:S05]  /*19b60*/  BSYNC B5 ;  /* 0x0000000000057941 */ /* 0x000fea0003800000 */
.L_x_14103:
[----:B------:R-:W-:-:S11]  /*19b70*/  DMUL R42, R42, R16 ;  /* 0x000000102a2a7228 */ /* 0x000fd60000000000 */
.L_x_14093:
[----:B------:R-:W-:Y:S05]  /*19b80*/  BSYNC B4 ;  /* 0x0000000000047941 */ /* 0x000fea0003800000 */
.L_x_14078:
[----:B------:R-:W-:Y:S05]  /*19b90*/  BRA `(.L_x_14105) ;  /* 0x0000000000087947 */ /* 0x000fea0003800000 */
.L_x_14072:
[----:B------:R-:W-:Y:S02]  /*19ba0*/  DMUL R42, R42, 9.00719925474099200000e+15 ;  /* 0x434000002a2a7828 */ /* 0x000fe40000000000 */
[----:B------:R-:W-:-:S11]  /*19bb0*/  DMUL R34, R34, 9.00719925474099200000e+15 ;  /* 0x4340000022227828 */ /* 0x000fd60000000000 */
.L_x_14105:
[----:B------:R-:W-:Y:S05]  /*19bc0*/  BSYNC B2 ;  /* 0x0000000000027941 */ /* 0x000fea0003800000 */
.L_x_14071:
        /* <DEDUP_REMOVED lines=28> */
.L_x_14107:
[----:B------:R-:W-:Y:S05]  /*19d90*/  BSYNC B2 ;  /* 0x0000000000027941 */ /* 0x000fea0003800000 */
.L_x_14106:
        /* <DEDUP_REMOVED lines=82> */
.L_x_14109:
[----:B------:R-:W-:Y:S02]  /*1a2c0*/  FSEL R2, RZ, 3.37028055040000000000e+12, P0 ;  /* 0x54442d18ff027808 */ /* 0x000fe40000000000 */
[----:B------:R-:W-:-:S07]  /*1a2d0*/  FSEL R3, RZ, 2.1426990032196044922, P0 ;  /* 0x400921fbff037808 */ /* 0x000fce0000000000 */
.L_x_14110:
[----:B------:R-:W-:Y:S05]  /*1a2e0*/  BSYNC B0 ;  /* 0x0000000000007941 */ /* 0x000fea0003800000 */
.L_x_14108:
[----:B------:R-:W-:Y:S01]  /*1a2f0*/  DADD R42, |R42|, |R34| ;  /* 0x000000002a2a7229 */ /* 0x000fe20000000622 */
[----:B------:R-:W-:-:S07]  /*1a300*/  LOP3.LUT R35, R3, 0x80000000, R35, 0xb8, !PT ;  /* 0x8000000003237812 */ /* 0x000fce00078eb823 */
[----:B------:R-:W-:-:S06]  /*1a310*/  DSETP.GTU.AND P0, PT, |R42|, +INF , PT ;  /* 0x7ff000002a00742a */ /* 0x000fcc0003f0c200 */
[----:B------:R-:W-:Y:S02]  /*1a320*/  FSEL R2, R42, R2, P0 ;  /* 0x000000022a027208 */ /* 0x000fe40000000000 */
[----:B------:R-:W-:-:S07]  /*1a330*/  FSEL R3, R43, R35, P0 ;  /* 0x000000232b037208 */ /* 0x000fce0000000000 */
.L_x_14077:
[----:B------:R-:W-:Y:S05]  /*1a340*/  BSYNC B3 ;  /* 0x0000000000037941 */ /* 0x000fea0003800000 */
.L_x_14070:
[----:B------:R-:W-:Y:S01]  /*1a350*/  LOP3.LUT R17, R3, 0x80000000, R13, 0xb8, !PT ;  /* 0x8000000003117812 */ /* 0x000fe200078eb80d */
[----:B------:R-:W-:Y:S01]  /*1a360*/  IMAD.MOV.U32 R16, RZ, RZ, R2 ;  /* 0x000000ffff107224 */ /* 0x000fe200078e0002 */
[----:B------:R-:W-:Y:S01]  /*1a370*/  LOP3.LUT R19, R19, 0x80000000, R15, 0xb8, !PT ;  /* 0x8000000013137812 */ /* 0x000fe200078eb80f */
[----:B------:R-:W-:Y:S06]  /*1a380*/  BRA `(.L_x_14033) ;  /* 0x0000005800e07947 */ /* 0x000fec0003800000 */
.L_x_14035:
        /* <DEDUP_REMOVED lines=113> */
.L_x_14116:
[----:B------:R-:W-:Y:S05]  /*1aaa0*/  BSYNC B0 ;  /* 0x0000000000007941 */ /* 0x000fea0003800000 */
.L_x_14115:
        /* <DEDUP_REMOVED lines=8> */
.L_x_14118:
[----:B------:R-:W-:Y:S05]  /*1ab30*/  BSYNC B3 ;  /* 0x0000000000037941 */ /* 0x000fea0003800000 */
.L_x_14117:
        /* <DEDUP_REMOVED lines=82> */
.L_x_14120:
[----:B------:R-:W-:-:S04]  /*1b060*/  ISETP.GE.AND P0, PT, R17, RZ, PT ;  /* 0x000000ff1100720c */ /* 0x000fc80003f06270 */
[----:B------:R-:W-:Y:S02]  /*1b070*/  FSEL R6, RZ, 3.37028055040000000000e+12, P0 ;  /* 0x54442d18ff067808 */ /* 0x000fe40000000000 */
[----:B------:R-:W-:-:S07]  /*1b080*/  FSEL R7, RZ, 2.1426990032196044922, P0 ;  /* 0x400921fbff077808 */ /* 0x000fce0000000000 */
.L_x_14121:
[----:B------:R-:W-:Y:S05]  /*1b090*/  BSYNC B0 ;  /* 0x0000000000007941 */ /* 0x000fea0003800000 */
.L_x_14119:
[----:B------:R-:W-:Y:S01]  /*1b0a0*/  DADD R2, |R12|, |R14| ;  /* 0x000000000c027229 */ /* 0x000fe2000000060e */
[----:B------:R-:W-:Y:S01]  /*1b0b0*/  LOP3.LUT R11, R7, 0x80000000, R11, 0xb8, !PT ;  /* 0x80000000070b7812 */ /* 0x000fe200078eb80b */
[----:B------:R-:W-:-:S06]  /*1b0c0*/  DMUL R18, R18, 0.5 ;  /* 0x3fe0000012127828 */ /* 0x000fcc0000000000 */
[----:B------:R-:W-:-:S06]  /*1b0d0*/  DSETP.GTU.AND P0, PT, |R2|, +INF , PT ;  /* 0x7ff000000200742a */ /* 0x000fcc0003f0c200 */
[----:B------:R-:W-:Y:S02]  /*1b0e0*/  FSEL R6, R2, R6, P0 ;  /* 0x0000000602067208 */ /* 0x000fe40000000000 */
[----:B------:R-:W-:Y:S01]  /*1b0f0*/  FSEL R7, R3, R11, P0 ;  /* 0x0000000b03077208 */ /* 0x000fe20000000000 */
[----:B------:R-:W-:Y:S06]  /*1b100*/  BRA `(.L_x_14122) ;  /* 0x0000004c00147947 */ /* 0x000fec0003800000 */
.L_x_14114:
        /* <DEDUP_REMOVED lines=55> */
[----:B------:R-:W-:Y:S01]  /*1b480*/  @!P0 MOV R5, R7 ;  /* 0x0000000700058202 */ /* 0x000fe20000000f00 */
[----:B------:R-:W-:Y:S01]  /*1b490*/  DMUL R8, R34, R2 ;  /* 0x0000000222087228 */ /* 0x000fe20000000000 */
[----:B------:R-:W-:-:S03]  /*1b4a0*/  @!P0 IMAD.MOV.U32 R4, RZ, RZ, R6 ;  /* 0x000000ffff048224 */ /* 0x000fc600078e0006 */
[----:B------:R-:W-:-:S04]  /*1b4b0*/  VIADD R0, R5, 0xffffffff ;  /* 0xffffffff05007836 */ /* 0x000fc80000000000 */
[----:B------:R-:W-:Y:S01]  /*1b4c0*/  DFMA R18, -R36, R8, R34 ;  /* 0x000000082412722b */ /* 0x000fe20000000122 */
[----:B------:R-:W-:-:S07]  /*1b4d0*/  ISETP.GE.U32.AND P1, PT, R0, 0x7fefffff, PT ;  /* 0x7fefffff0000780c */ /* 0x000fce0003f26070 */
[----:B------:R-:W-:-:S06]  /*1b4e0*/  DFMA R2, R2, R18, R8 ;  /* 0x000000120202722b */ /* 0x000fcc0000000008 */
[----:B------:R-:W-:Y:S01]  /*1b4f0*/  @P1 IMAD.MOV.U32 R8, RZ, RZ, 0x0 ;  /* 0x00000000ff081424 */ /* 0x000fe200078e00ff */
[----:B------:R-:W-:Y:S01]  /*1b500*/  @P1 FSETP.NEU.FTZ.AND P2, PT, R7, RZ, PT ;  /* 0x000000ff0700120b */ /* 0x000fe20003f5d000 */
[----:B------:R-:W-:Y:S02]  /*1b510*/  @P1 IMAD.MOV.U32 R9, RZ, RZ, 0x7ff00000 ;  /* 0x7ff00000ff091424 */ /* 0x000fe400078e00ff */
[----:B------:R-:W-:-:S04]  /*1b520*/  FFMA R0, RZ, R37, R3 ;  /* 0x00000025ff007223 */ /* 0x000fc80000000003 */
[----:B------:R-:W-:Y:S01]  /*1b530*/  @P1 DFMA R8, R6, R8, +INF ;  /* 0x7ff000000608142b */ /* 0x000fe20000000008 */
[----:B------:R-:W-:Y:S01]  /*1b540*/  FSETP.GT.AND P3, PT, |R0|, 1.469367938527859385e-39, PT ;  /* 0x001000000000780b */ /* 0x000fe20003f64200 */
[----:B------:R-:W-:Y:S02]  /*1b550*/  IMAD.MOV.U32 R0, RZ, RZ, -0x3ff ;  /* 0xfffffc01ff007424 */ /* 0x000fe400078e00ff */
[----:B------:R-:W-:-:S06]  /*1b560*/  @!P0 IMAD.MOV.U32 R0, RZ, RZ, -0x435 ;  /* 0xfffffbcbff008424 */ /* 0x000fcc00078e00ff */
        /* <DEDUP_REMOVED lines=65> */
.L_x_14124:
[----:B------:R-:W-:Y:S05]  /*1b980*/  BSYNC B0 ;  /* 0x0000000000007941 */ /* 0x000fea0003800000 */
.L_x_14123:
        /* <DEDUP_REMOVED lines=8> */
.L_x_14126:
[----:B------:R-:W-:Y:S05]  /*1ba10*/  BSYNC B3 ;  /* 0x0000000000037941 */ /* 0x000fea0003800000 */
.L_x_14125:
        /* <DEDUP_REMOVED lines=82> */
.L_x_14128:
[----:B------:R-:W-:-:S04]  /*1bf40*/  ISETP.GE.AND P0, PT, R17, RZ, PT ;  /* 0x000000ff1100720c */ /* 0x000fc80003f06270 */
[----:B------:R-:W-:Y:S02]  /*1bf50*/  FSEL R6, RZ, 3.37028055040000000000e+12, P0 ;  /* 0x54442d18ff067808 */ /* 0x000fe40000000000 */
[----:B------:R-:W-:-:S07]  /*1bf60*/  FSEL R7, RZ, 2.1426990032196044922, P0 ;  /* 0x400921fbff077808 */ /* 0x000fce0000000000 */
.L_x_14129:
[----:B------:R-:W-:Y:S05]  /*1bf70*/  BSYNC B0 ;  /* 0x0000000000007941 */ /* 0x000fea0003800000 */
.L_x_14127:
[----:B------:R-:W-:Y:S01]  /*1bf80*/  DADD R2, |R12|, |R14| ;  /* 0x000000000c027229 */ /* 0x000fe2000000060e */
[----:B------:R-:W-:-:S07]  /*1bf90*/  LOP3.LUT R11, R7, 0x80000000, R11, 0xb8, !PT ;  /* 0x80000000070b7812 */ /* 0x000fce00078eb80b */
[----:B------:R-:W-:-:S06]  /*1bfa0*/  DSETP.GTU.AND P0, PT, |R2|, +INF , PT ;  /* 0x7ff000000200742a */ /* 0x000fcc0003f0c200 */
[----:B------:R-:W-:Y:S02]  /*1bfb0*/  FSEL R6, R2, R6, P0 ;  /* 0x0000000602067208 */ /* 0x000fe40000000000 */
[----:B------:R-:W-:Y:S01]  /*1bfc0*/  FSEL R7, R3, R11, P0 ;  /* 0x0000000b03077208 */ /* 0x000fe20000000000 */
[----:B------:R-:W-:Y:S06]  /*1bfd0*/  BRA `(.L_x_14122) ;  /* 0x0000003c00607947 */ /* 0x000fec0003800000 */
.L_x_14113:
[----:B------:R-:W0:Y:S01]  /*1bfe0*/  MUFU.RCP64H R3, -2.718280792236328125 ;  /* 0xc005bf0a00037908 */ /* 0x000e220000001800 */
[----:B------:R-:W-:Y:S01]  /*1bff0*/  IMAD.MOV.U32 R4, RZ, RZ, -0x74eba897 ;  /* 0x8b145769ff047424 */ /* 0x000fe200078e00ff */
[----:B------:R-:W-:Y:S01]  /*1c000*/  MOV R5, 0x4005bf0a ;  /* 0x4005bf0a00057802 */ /* 0x000fe20000000f00 */
[----:B------:R-:W-:Y:S01]  /*1c010*/  IMAD.MOV.U32 R2, RZ, RZ, 0x1 ;  /* 0x00000001ff027424 */ /* 0x000fe200078e00ff */
[----:B------:R-:W-:Y:S01]  /*1c020*/  FSETP.GEU.AND P1, PT, |R15|, 6.5827683646048100446e-37, PT ;  /* 0x036000000f00780b */ /* 0x000fe20003f2e200 */
[----:B------:R-:W-:Y:S04]  /*1c030*/  BSSY B3, `(.L_x_14130) ;  /* 0x0000012000037945 */ /* 0x000fe80003800000 */
        /* <DEDUP_REMOVED lines=17> */
.L_x_14131:
[----:B------:R-:W-:Y:S05]  /*1c150*/  BSYNC B3 ;  /* 0x0000000000037941 */ /* 0x000fea0003800000 */
.L_x_14130:
        /* <DEDUP_REMOVED lines=24> */
[----:B------:R-:W-:Y:S02]  /*1c2e0*/  IMAD.MOV.U32 R4, RZ, RZ, R2 ;  /* 0x000000ffff047224 */ /* 0x000fe400078e0002 */
[----:B------:R-:W-:-:S07]  /*1c2f0*/  IMAD.MOV.U32 R5, RZ, RZ, R3 ;  /* 0x000000ffff057224 */ /* 0x000fce00078e0003 */
.L_x_14133:
[----:B------:R-:W-:Y:S05]  /*1c300*/  BSYNC B3 ;  /* 0x0000000000037941 */ /* 0x000fea0003800000 */
.L_x_14132:
        /* <DEDUP_REMOVED lines=136> */
.L_x_14135:
[----:B------:R-:W-:Y:S05]  /*1cb90*/  BSYNC B0 ;  /* 0x0000000000007941 */ /* 0x000fea0003800000 */
.L_x_14134:
        /* <DEDUP_REMOVED lines=8> */
.L_x_14137:
[----:B------:R-:W-:Y:S05]  /*1cc20*/  BSYNC B3 ;  /* 0x0000000000037941 */ /* 0x000fea0003800000 */
.L_x_14136:
        /* <DEDUP_REMOVED lines=82> */
.L_x_14139:
[----:B------:R-:W-:-:S04]  /*1d150*/  ISETP.GE.AND P0, PT, R17, RZ, PT ;  /* 0x000000ff1100720c */ /* 0x000fc80003f06270 */
[----:B------:R-:W-:Y:S02]  /*1d160*/  FSEL R6, RZ, 3.37028055040000000000e+12, P0 ;  /* 0x54442d18ff067808 */ /* 0x000fe40000000000 */
[----:B------:R-:W-:-:S07]  /*1d170*/  FSEL R7, RZ, 2.1426990032196044922, P0 ;  /* 0x400921fbff077808 */ /* 0x000fce0000000000 */
.L_x_14140:
[----:B------:R-:W-:Y:S05]  /*1d180*/  BSYNC B0 ;  /* 0x0000000000007941 */ /* 0x000fea0003800000 */
.L_x_14138:
[----:B------:R-:W-:Y:S01]  /*1d190*/  DADD R2, |R12|, |R14| ;  /* 0x000000000c027229 */ /* 0x000fe2000000060e */
[----:B------:R-:W-:Y:S01]  /*1d1a0*/  LOP3.LUT R11, R7, 0x80000000, R11, 0xb8, !PT ;  /* 0x80000000070b7812 */ /* 0x000fe200078eb80b */
[----:B------:R-:W-:-:S06]  /*1d1b0*/  DADD R18, R18, 1 ;  /* 0x3ff0000012127429 */ /* 0x000fcc0000000000 */
[----:B------:R-:W-:-:S06]  /*1d1c0*/  DSETP.GTU.AND P0, PT, |R2|, +INF , PT ;  /* 0x7ff000000200742a */ /* 0x000fcc0003f0c200 */
[----:B------:R-:W-:Y:S02]  /*1d1d0*/  FSEL R6, R2, R6, P0 ;  /* 0x0000000602067208 */ /* 0x000fe40000000000 */
[----:B------:R-:W-:Y:S01]  /*1d1e0*/  FSEL R7, R3, R11, P0 ;  /* 0x0000000b03077208 */ /* 0x000fe20000000000 */
[----:B------:R-:W-:Y:S06]  /*1d1f0*/  BRA `(.L_x_14122) ;  /* 0x0000002800d87947 */ /* 0x000fec0003800000 */
.L_x_14112:
        /* <DEDUP_REMOVED lines=107> */
.L_x_14144:
[----:B------:R-:W-:Y:S05]  /*1d8b0*/  BSYNC B0 ;  /* 0x0000000000007941 */ /* 0x000fea0003800000 */
.L_x_14143:
        /* <DEDUP_REMOVED lines=8> */
.L_x_14146:
[----:B------:R-:W-:Y:S05]  /*1d940*/  BSYNC B3 ;  /* 0x0000000000037941 */ /* 0x000fea0003800000 */
.L_x_14145:
        /* <DEDUP_REMOVED lines=73> */
.L_x_14148:
[----:B------:R-:W-:Y:S05]  /*1dde0*/  BSYNC B0 ;  /* 0x0000000000007941 */ /* 0x000fea0003800000 */
.L_x_14147:
[----:B------:R-:W-:Y:S01]  /*1ddf0*/  LOP3.LUT R3, R7, 0x80000000, R13, 0xb8, !PT ;  /* 0x8000000007037812 */ /* 0x000fe200078eb80d */
[----:B------:R-:W-:Y:S01]  /*1de00*/  DMUL R18, R18, 0.5 ;  /* 0x3fe0000012127828 */ /* 0x000fe20000000000 */
[----:B------:R-:W-:Y:S02]  /*1de10*/  FSEL R6, R4, R6, P0 ;  /* 0x0000000604067208 */ /* 0x000fe40000000000 */
[----:B------:R-:W-:Y:S01]  /*1de20*/  FSEL R7, R5, R3, P0 ;  /* 0x0000000305077208 */ /* 0x000fe20000000000 */
[----:B------:R-:W-:Y:S07]  /*1de30*/  BRA `(.L_x_14122) ;  /* 0x0000001c00c87947 */ /* 0x000fee0003800000 */
.L_x_14142:
        /* <DEDUP_REMOVED lines=62> */
[----:B------:R-:W-:Y:S01]  /*1e220*/  @P1 MOV R8, 0x0 ;  /* 0x0000000000081802 */ /* 0x000fe20000000f00 */
[----:B------:R-:W-:Y:S01]  /*1e230*/  @P1 IMAD.MOV.U32 R9, RZ, RZ, 0x7ff00000 ;  /* 0x7ff00000ff091424 */ /* 0x000fe200078e00ff */
[----:B------:R-:W-:-:S04]  /*1e240*/  @P1 FSETP.NEU.FTZ.AND P2, PT, R7, RZ, PT ;  /* 0x000000ff0700120b */ /* 0x000fc80003f5d000 */
        /* <DEDUP_REMOVED lines=70> */
.L_x_14150:
[----:B------:R-:W-:Y:S05]  /*1e6b0*/  BSYNC B0 ;  /* 0x0000000000007941 */ /* 0x000fea0003800000 */
.L_x_14149:
        /* <DEDUP_REMOVED lines=8> */
.L_x_14152:
[----:B------:R-:W-:Y:S05]  /*1e740*/  BSYNC B3 ;  /* 0x0000000000037941 */ /* 0x000fea0003800000 */
.L_x_14151:
        /* <DEDUP_REMOVED lines=73> */
.L_x_14154:
[----:B------:R-:W-:Y:S05]  /*1ebe0*/  BSYNC B0 ;  /* 0x0000000000007941 */ /* 0x000fea0003800000 */
.L_x_14153:
[----:B------:R-:W-:Y:S02]  /*1ebf0*/  LOP3.LUT R3, R7, 0x80000000, R13, 0xb8, !PT ;  /* 0x8000000007037812 */ /* 0x000fe400078eb80d */
[----:B------:R-:W-:Y:S02]  /*1ec00*/  FSEL R6, R4, R6, P1 ;  /* 0x0000000604067208 */ /* 0x000fe40000800000 */
[----:B------:R-:W-:Y:S01]  /*1ec10*/  FSEL R7, R5, R3, P1 ;  /* 0x0000000305077208 */ /* 0x000fe20000800000 */
[----:B------:R-:W-:Y:S06]  /*1ec20*/  BRA `(.L_x_14122) ;  /* 0x00000010004c7947 */ /* 0x000fec0003800000 */
.L_x_14141:
        /* <DEDUP_REMOVED lines=23> */
.L_x_14156:
[----:B------:R-:W-:Y:S05]  /*1eda0*/  BSYNC B3 ;  /* 0x0000000000037941 */ /* 0x000fea0003800000 */
.L_x_14155:
        /* <DEDUP_REMOVED lines=23> */
[----:B------:R-:W-:Y:S05]  /*1ef20*/  CALL.REL.NOINC `($__internal_20_$__cuda_sm20_div_rn_f64_full) ;  /* 0x000000b800b87944 */ /* 0x000fea0003c00000 */
[----:B------:R-:W-:Y:S02]  /*1ef30*/  IMAD.MOV.U32 R4, RZ, RZ, R2 ;  /* 0x000000ffff047224 */ /* 0x000fe400078e0002 */
[----:B------:R-:W-:-:S07]  /*1ef40*/  IMAD.MOV.U32 R5, RZ, RZ, R3 ;  /* 0x000000ffff057224 */ /* 0x000fce00078e0003 */
.L_x_14158:
[----:B------:R-:W-:Y:S05]  /*1ef50*/  BSYNC B3 ;  /* 0x0000000000037941 */ /* 0x000fea0003800000 */
.L_x_14157:
        /* <DEDUP_REMOVED lines=136> */
.L_x_14160:
[----:B------:R-:W-:Y:S05]  /*1f7e0*/  BSYNC B0 ;  /* 0x0000000000007941 */ /* 0x000fea0003800000 */
.L_x_14159:
        /* <DEDUP_REMOVED lines=8> */
.L_x_14162:
[----:B------:R-:W-:Y:S05]  /*1f870*/  BSYNC B3 ;  /* 0x0000000000037941 */ /* 0x000fea0003800000 */
.L_x_14161:
        /* <DEDUP_REMOVED lines=74> */
.L_x_14164:
[----:B------:R-:W-:Y:S05]  /*1fd20*/  BSYNC B0 ;  /* 0x0000000000007941 */ /* 0x000fea0003800000 */
.L_x_14163:
[----:B------:R-:W-:Y:S02]  /*1fd30*/  LOP3.LUT R3, R7, 0x80000000, R13, 0xb8, !PT ;  /* 0x8000000007037812 */ /* 0x000fe400078eb80d */
[----:B------:R-:W-:Y:S02]  /*1fd40*/  FSEL R6, R4, R6, P1 ;  /* 0x0000000604067208 */ /* 0x000fe40000800000 */
[----:B------:R-:W-:-:S07]  /*1fd50*/  FSEL R7, R5, R3, P1 ;  /* 0x0000000305077208 */ /* 0x000fce0000800000 */
.L_x_14122:
[----:B------:R-:W-:Y:S05]  /*1fd60*/  BSYNC B2 ;  /* 0x0000000000027941 */ /* 0x000fea0003800000 */
.L_x_14111:
[----:B------:R-:W-:Y:S01]  /*1fd70*/  UMOV UR4, 0xfefa39ef ;  /* 0xfefa39ef00047882 */ /* 0x000fe20000000000 */
[----:B------:R-:W-:Y:S01]  /*1fd80*/  UMOV UR5, 0x3fe62e42 ;  /* 0x3fe62e4200057882 */ /* 0x000fe20000000000 */
[----:B------:R-:W-:Y:S01]  /*1fd90*/  LOP3.LUT R17, R7, 0x80000000, R13, 0xb8, !PT ;  /* 0x8000000007117812 */ /* 0x000fe200078eb80d */
[----:B------:R-:W-:Y:S01]  /*1fda0*/  DADD R18, R18, UR4 ;  /* 0x0000000412127e29 */ /* 0x000fe20008000000 */
[----:B------:R-:W-:-:S09]  /*1fdb0*/  IMAD.MOV.U32 R16, RZ, RZ, R6 ;  /* 0x000000ffff107224 */ /* 0x000fd200078e0006 */
[----:B------:R-:W-:Y:S01]  /*1fdc0*/  LOP3.LUT R19, R19, 0x80000000, R15, 0xb8, !PT ;  /* 0x8000000013137812 */ /* 0x000fe200078eb80f */
[----:B------:R-:W-:Y:S06]  /*1fdd0*/  BRA `(.L_x_14033) ;  /* 0x00000000004c7947 */ /* 0x000fec0003800000 */
.L_x_14034:
[----:B------:R-:W-:-:S14]  /*1fde0*/  DSETP.NEU.AND P0, PT, R36, +INF , PT ;  /* 0x7ff000002400742a */ /* 0x000fdc0003f0d000 */
[----:B------:R-:W-:Y:S01]  /*1fdf0*/  @!P0 DADD R16, R12, R12 ;  /* 0x000000000c108229 */ /* 0x000fe2000000000c */
[----:B------:R-:W-:Y:S01]  /*1fe00*/  @!P0 MOV R18, R14 ;  /* 0x0000000e00128202 */ /* 0x000fe20000000f00 */
[----:B------:R-:W-:Y:S01]  /*1fe10*/  @!P0 IMAD.MOV.U32 R19, RZ, RZ, R15 ;  /* 0x000000ffff138224 */ /* 0x000fe200078e000f */
        /* <DEDUP_REMOVED lines=15> */
.L_x_14033:
[----:B------:R-:W-:Y:S05]  /*1ff10*/  BSYNC B1 ;  /* 0x0000000000017941 */ /* 0x000fea0003800000 */
.L_x_14032:
[----:B------:R-:W-:Y:S05]  /*1ff20*/  WARPSYNC.ALL ;  /* 0x0000000000007948 */ /* 0x000fea0003800000 */
[----:B------:R-:W0:Y:S01]  /*1ff30*/  S2R R3, SR_TID.X ;  /* 0x0000000000037919 */ /* 0x000e220000002100 */
[----:B------:R-:W-:Y:S01]  /*1ff40*/  BSSY B1, `(.L_x_14165) ;  /* 0x0000a8b000017945 */ /* 0x000fe20003800000 */
[----:B------:R-:W-:Y:S02]  /*1ff50*/  CS2R R6, SRZ ;  /* 0x0000000000067805 */ /* 0x000fe4000001ff00 */
[----:B------:R-:W-:Y:S02]  /*1ff60*/  CS2R R4, SRZ ;  /* 0x0000000000047805 */ /* 0x000fe4000001ff00 */
[----:B0-----:R-:W-:-:S04]  /*1ff70*/  IADD3 R3, R3, 0x180, RZ ;  /* 0x0000018003037810 */ /* 0x001fc80007ffe0ff */
[----:B------:R-:W-:-:S13]  /*1ff80*/  ISETP.GE.AND P0, PT, R3, R10, PT ;  /* 0x0000000a0300720c */ /* 0x000fda0003f06270 */
[----:B------:R-:W-:Y:S05]  /*1ff90*/  @P0 BRA `(.L_x_14166) ;  /* 0x000000a800140947 */ /* 0x000fea0003800000 */
[----:B------:R-:W-:Y:S02]  /*1ffa0*/  DSETP.GTU.AND P0, PT, |R20|, +INF , PT ;  /* 0x7ff000001400742a */ /* 0x000fe40003f0c200 */
        /* <DEDUP_REMOVED lines=76> */
[----:B------:R-:W-:Y:S02]  /*20470*/  IADD3 R13, -R0, 0x7fd00000, RZ ;  /* 0x7fd00000000d7810 */ /* 0x000fe40007ffe1ff */
[----:B------:R-:W-:-:S05]  /*20480*/  MOV R12, RZ ;  /* 0x000000ff000c7202 */ /* 0x000fca0000000f00 */
        /* <DEDUP_REMOVED lines=61> */
.L_x_14172:
[----:B------:R-:W-:Y:S05]  /*20860*/  BSYNC B3 ;  /* 0x0000000000037941 */ /* 0x000fea0003800000 */
.L_x_14171:
[----:B------:R-:W-:-:S10]  /*20870*/  DADD R2, R12, R40 ;  /* 0x000000000c027229 */ /* 0x000fd40000000028 */
[----:B------:R-:W-:Y:S01]  /*20880*/  ISETP.GT.AND P0, PT, R3, 0xfffff, PT ;  /* 0x000fffff0300780c */ /* 0x000fe20003f04270 */
[----:B------:R-:W-:Y:S02]  /*20890*/  IMAD.MOV.U32 R4, RZ, RZ, R2 ;  /* 0x000000ffff047224 */ /* 0x000fe400078e0002 */
[----:B------:R-:W-:-:S10]  /*208a0*/  IMAD.MOV.U32 R5, RZ, RZ, R3 ;  /* 0x000000ffff057224 */ /* 0x000fd400078e0003 */
[----:B------:R-:W-:-:S10]  /*208b0*/  @!P0 DMUL R4, R4, 1.80143985094819840000e+16 ;  /* 0x4350000004048828 */ /* 0x000fd40000000000 */
[----:B------:R-:W-:Y:S01]  /*208c0*/  @!P0 MOV R3, R5 ;  /* 0x0000000500038202 */ /* 0x000fe20000000f00 */
[----:B------:R-:W-:-:S04]  /*208d0*/  @!P0 IMAD.MOV.U32 R2, RZ, RZ, R4 ;  /* 0x000000ffff028224 */ /* 0x000fc800078e0004 */
        /* <DEDUP_REMOVED lines=48> */
[----:B------:R-:W-:-:S05]  /*20be0*/  DFMA R46, R4, -R8, R46 ;  /* 0x80000008042e722b */ /* 0x000fca000000002e */
[----:B------:R-:W-:Y:S01]  /*20bf0*/  DFMA R40, R32, R40, UR4 ;  /* 0x0000000420287e2b */ /* 0x000fe20008000028 */
[----:B------:R-:W-:Y:S01]  /*20c00*/  UMOV UR4, 0x2d1b5154 ;  /* 0x2d1b515400047882 */ /* 0x000fe20000000000 */
[----:B------:R-:W-:Y:S01]  /*20c10*/  UMOV UR5, 0x3f3c71c7 ;  /* 0x3f3c71c700057882 */ /* 0x000fe20000000000 */
[----:B------:R-:W-:-:S05]  /*20c20*/  DMUL R46, R6, R46 ;  /* 0x0000002e062e7228 */ /* 0x000fca0000000000 */
        /* <DEDUP_REMOVED lines=11> */
[----:B------:R-:W-:Y:S01]  /*20ce0*/  DFMA R40, R2, UR6, R8 ;  /* 0x0000000602287c2b */ /* 0x000fe20008000008 */
[----:B------:R-:W-:-:S05]  /*20cf0*/  UMOV UR5, 0x3c7abc9e ;  /* 0x3c7abc9e00057882 */ /* 0x000fca0000000000 */
[----:B------:R-:W-:Y:S02]  /*20d00*/  DMUL R4, R32, R4 ;  /* 0x0000000420047228 */ /* 0x000fe40000000000 */
[----:B------:R-:W-:-:S06]  /*20d10*/  DFMA R6, -R2, UR6, R40 ;  /* 0x0000000602067c2b */ /* 0x000fcc0008000128 */
[C---:B------:R-:W-:Y:S02]  /*20d20*/  DFMA R4, R8.reuse, R4, R46 ;  /* 0x000000040804722b */ /* 0x040fe4000000002e */
[----:B------:R-:W-:-:S08]  /*20d30*/  DADD R6, -R8, R6 ;  /* 0x0000000008067229 */ /* 0x000fd00000000106 */
[----:B------:R-:W-:-:S08]  /*20d40*/  DADD R4, R4, -R6 ;  /* 0x0000000004047229 */ /* 0x000fd00000000806 */
[----:B------:R-:W-:-:S08]  /*20d50*/  DFMA R4, R2, UR4, R4 ;  /* 0x0000000402047c2b */ /* 0x000fd00008000004 */
[----:B------:R-:W-:Y:S01]  /*20d60*/  DADD R40, R40, R4 ;  /* 0x0000000028287229 */ /* 0x000fe20000000004 */
[----:B------:R-:W-:Y:S10]  /*20d70*/  BRA `(.L_x_14173) ;  /* 0x0000001c00747947 */ /* 0x000ff40003800000 */
.L_x_14170:
        /* <DEDUP_REMOVED lines=34> */
.L_x_14180:
[----:B------:R-:W-:Y:S05]  /*20fa0*/  BSYNC B4 ;  /* 0x0000000000047941 */ /* 0x000fea0003800000 */
.L_x_14179:
[----:B------:R-:W-:Y:S02]  /*20fb0*/  IMAD.MOV.U32 R40, RZ, RZ, R2 ;  /* 0x000000ffff287224 */ /* 0x000fe400078e0002 */
[----:B------:R-:W-:Y:S01]  /*20fc0*/  IMAD.MOV.U32 R41, RZ, RZ, R3 ;  /* 0x000000ffff297224 */ /* 0x000fe200078e0003 */
[----:B------:R-:W-:Y:S06]  /*20fd0*/  BRA `(.L_x_14178) ;  /* 0x0000000000047947 */ /* 0x000fec0003800000 */
.L_x_14177:
[----:B------:R-:W-:-:S11]  /*20fe0*/  DADD R40, -R38, R36 ;  /* 0x0000000026287229 */ /* 0x000fd60000000124 */
.L_x_14178:
[----:B------:R-:W-:Y:S05]  /*20ff0*/  BSYNC B3 ;  /* 0x0000000000037941 */ /* 0x000fea0003800000 */
.L_x_14176:
        /* <DEDUP_REMOVED lines=29> */
.L_x_14185:
[----:B------:R-:W-:Y:S05]  /*211d0*/  BSYNC B4 ;  /* 0x0000000000047941 */ /* 0x000fea0003800000 */
.L_x_14184:
[----:B------:R-:W-:Y:S05]  /*211e0*/  BRA `(.L_x_14183) ;  /* 0x0000000000047947 */ /* 0x000fea0003800000 */
.L_x_14182:
[----:B------:R-:W-:-:S11]  /*211f0*/  DADD R2, R14, -R4 ;  /* 0x000000000e027229 */ /* 0x000fd60000000804 */
.L_x_14183:
[----:B------:R-:W-:Y:S05]  /*21200*/  BSYNC B3 ;  /* 0x0000000000037941 */ /* 0x000fea0003800000 */
.L_x_14181:
        /* <DEDUP_REMOVED lines=27> */
.L_x_14187:
[----:B------:R-:W-:Y:S05]  /*213c0*/  BSYNC B3 ;  /* 0x0000000000037941 */ /* 0x000fea0003800000 */
.L_x_14186:
        /* <DEDUP_REMOVED lines=85> */
.L_x_14188:
        /* <DEDUP_REMOVED lines=20> */
.L_x_14190:
[----:B------:R-:W-:Y:S05]  /*21a60*/  BSYNC B3 ;  /* 0x0000000000037941 */ /* 0x000fea0003800000 */
.L_x_14189:
        /* <DEDUP_REMOVED lines=30> */
.L_x_14175:
        /* <DEDUP_REMOVED lines=24> */
.L_x_14193:
[----:B------:R-:W-:Y:S05]  /*21dd0*/  BSYNC B3 ;  /* 0x0000000000037941 */ /* 0x000fea0003800000 */
.L_x_14192:
        /* <DEDUP_REMOVED lines=25> */
.L_x_14196:
[----:B------:R-:W-:Y:S05]  /*21f70*/  BSYNC B3 ;  /* 0x0000000000037941 */ /* 0x000fea0003800000 */
.L_x_14195:
        /* <DEDUP_REMOVED lines=30> */
.L_x_14194:
[----:B------:R-:W-:-:S10]  /*22160*/  DADD R2, R40, 1 ;  /* 0x3ff0000028027429 */ /* 0x000fd40000000000 */
        /* <DEDUP_REMOVED lines=74> */
.L_x_14197:
[----:B------:R-:W-:Y:S01]  /*22610*/  IMAD.MOV.U32 R2, RZ, RZ, 0x0 ;  /* 0x00000000ff027424 */ /* 0x000fe200078e00ff */
[----:B------:R-:W-:Y:S01]  /*22620*/  FSETP.NEU.FTZ.AND P0, PT, R5, RZ, PT ;  /* 0x000000ff0500720b */ /* 0x000fe20003f1d000 */
[----:B------:R-:W-:-:S06]  /*22630*/  IMAD.MOV.U32 R3, RZ, RZ, 0x7ff00000 ;  /* 0x7ff00000ff037424 */ /* 0x000fcc00078e00ff */
[----:B------:R-:W-:-:S10]  /*22640*/  DFMA R2, R4, R2, +INF ;  /* 0x7ff000000402742b */ /* 0x000fd40000000002 */
[----:B------:R-:W-:Y:S02]  /*22650*/  FSEL R40, R2, RZ, P0 ;  /* 0x000000ff02287208 */ /* 0x000fe40000000000 */
[----:B------:R-:W-:Y:S01]  /*22660*/  FSEL R41, R3, -QNAN , P0 ;  /* 0xfff0000003297808 */ /* 0x000fe20000000000 */
[----:B------:R-:W-:Y:S06]  /*22670*/  BRA `(.L_x_14173) ;  /* 0x0000000400347947 */ /* 0x000fec0003800000 */
.L_x_14191:
        /* <DEDUP_REMOVED lines=25> */
.L_x_14199:
[----:B------:R-:W-:Y:S05]  /*22810*/  BSYNC B3 ;  /* 0x0000000000037941 */ /* 0x000fea0003800000 */
.L_x_14198:
        /* <DEDUP_REMOVED lines=21> */
.L_x_14201:
[----:B------:R-:W-:Y:S05]  /*22970*/  BSYNC B3 ;  /* 0x0000000000037941 */ /* 0x000fea0003800000 */
.L_x_14200:
[----:B------:R-:W-:Y:S02]  /*22980*/  IMAD.MOV.U32 R40, RZ, RZ, R2 ;  /* 0x000000ffff287224 */ /* 0x000fe400078e0002 */
[----:B------:R-:W-:Y:S01]  /*22990*/  IMAD.MOV.U32 R41, RZ, RZ, R3 ;  /* 0x000000ffff297224 */ /* 0x000fe200078e0003 */
[----:B------:R-:W-:Y:S06]  /*229a0*/  BRA `(.L_x_14173) ;  /* 0x0000000000687947 */ /* 0x000fec0003800000 */
.L_x_14174:
        /* <DEDUP_REMOVED lines=25> */
.L_x_14202:
[----:B------:R-:W-:Y:S05]  /*22b40*/  BSYNC B3 ;  /* 0x0000000000037941 */ /* 0x000fea0003800000 */
.L_x_14173:
[----:B------:R-:W-:Y:S05]  /*22b50*/  BSYNC B2 ;  /* 0x0000000000027941 */ /* 0x000fea0003800000 */
.L_x_14169:
        /* <DEDUP_REMOVED lines=25> */
.L_x_14207:
[----:B------:R-:W-:Y:S05]  /*22cf0*/  BSYNC B4 ;  /* 0x0000000000047941 */ /* 0x000fea0003800000 */
.L_x_14206:
        /* <DEDUP_REMOVED lines=49> */
.L_x_14209:
        /* <DEDUP_REMOVED lines=71> */
.L_x_14208:
        /* <DEDUP_REMOVED lines=35> */
.L_x_14218:
[----:B------:R-:W-:Y:S05]  /*236b0*/  BSYNC B6 ;  /* 0x0000000000067941 */ /* 0x000fea0003800000 */
.L_x_14217:
[----:B------:R-:W-:Y:S02]  /*236c0*/  IMAD.MOV.U32 R54, RZ, RZ, R2 ;  /* 0x000000ffff367224 */ /* 0x000fe400078e0002 */
[----:B------:R-:W-:Y:S01]  /*236d0*/  IMAD.MOV.U32 R55, RZ, RZ, R3 ;  /* 0x000000ffff377224 */ /* 0x000fe200078e0003 */
[----:B------:R-:W-:Y:S06]  /*236e0*/  BRA `(.L_x_14216) ;  /* 0x0000000000047947 */ /* 0x000fec0003800000 */
.L_x_14215:
[----:B------:R-:W-:-:S11]  /*236f0*/  DADD R54, -R38, R36 ;  /* 0x0000000026367229 */ /* 0x000fd60000000124 */
.L_x_14216:
[----:B------:R-:W-:Y:S05]  /*23700*/  BSYNC B5 ;  /* 0x0000000000057941 */ /* 0x000fea0003800000 */
.L_x_14214:
[----:B------:R-:W-:Y:S01]  /*23710*/  DSETP.GEU.AND P0, PT, R34, RZ, PT ;  /* 0x000000ff2200722a */ /* 0x000fe20003f0e000 */
[----:B------:R-:W-:-:S13]  /*23720*/  BSSY B5, `(.L_x_14219) ;  /* 0x000001e000057945 */ /* 0x000fda0003800000 */
[----:B------:R-:W-:Y:S05]  /*23730*/  @!P0 BRA `(.L_x_14220) ;  /* 0x00000000006c8947 */ /* 0x000fea0003800000 */
[----:B------:R-:W-:-:S14]  /*23740*/  DSETP.NEU.AND P0, PT, R34, RZ, PT ;  /* 0x000000ff2200722a */ /* 0x000fdc0003f0d000 */
        /* <DEDUP_REMOVED lines=22> */
.L_x_14223:
[----:B------:R-:W-:Y:S05]  /*238b0*/  BSYNC B6 ;  /* 0x0000000000067941 */ /* 0x000fea0003800000 */
.L_x_14222:
[----:B------:R-:W-:Y:S02]  /*238c0*/  IMAD.MOV.U32 R44, RZ, RZ, R2 ;  /* 0x000000ffff2c7224 */ /* 0x000fe400078e0002 */
[----:B------:R-:W-:Y:S01]  /*238d0*/  IMAD.MOV.U32 R45, RZ, RZ, R3 ;  /* 0x000000ffff2d7224 */ /* 0x000fe200078e0003 */
[----:B------:R-:W-:Y:S06]  /*238e0*/  BRA `(.L_x_14221) ;  /* 0x0000000000047947 */ /* 0x000fec0003800000 */
.L_x_14220:
[----:B------:R-:W-:-:S11]  /*238f0*/  DADD R44, -R34, R14 ;  /* 0x00000000222c7229 */ /* 0x000fd6000000010e */
.L_x_14221:
[----:B------:R-:W-:Y:S05]  /*23900*/  BSYNC B5 ;  /* 0x0000000000057941 */ /* 0x000fea0003800000 */
.L_x_14219:
        /* <DEDUP_REMOVED lines=26> */
[----:B------:R-:W-:-:S07]  /*23ab0*/  IMAD.MOV.U32 R3, RZ, RZ, R15 ;  /* 0x000000ffff037224 */ /* 0x000fce00078e000f */
[----:B------:R-:W-:Y:S05]  /*23ac0*/  CALL.REL.NOINC `($__internal_21_$__cuda_sm20_dsqrt_rn_f64_mediumpath_v1) ;  /* 0x0000007400687944 */ /* 0x000fea0003c00000 */
.L_x_14225:
[----:B------:R-:W-:Y:S05]  /*23ad0*/  BSYNC B5 ;  /* 0x0000000000057941 */ /* 0x000fea0003800000 */
.L_x_14224:
[----:B------:R-:W-:Y:S01]  /*23ae0*/  IMAD.MOV.U32 R14, RZ, RZ, R2 ;  /* 0x000000ffff0e7224 */ /* 0x000fe200078e0002 */
[----:B------:R-:W-:Y:S01]  /*23af0*/  MOV R15, R3 ;  /* 0x00000003000f7202 */ /* 0x000fe20000000f00 */
[----:B------:R-:W-:Y:S06]  /*23b00*/  BRA `(.L_x_14226) ;  /* 0x0000000800507947 */ /* 0x000fec0003800000 */
.L_x_14213:
        /* <DEDUP_REMOVED lines=28> */
.L_x_14229:
[----:B------:R-:W-:Y:S05]  /*23cd0*/  BSYNC B5 ;  /* 0x0000000000057941 */ /* 0x000fea0003800000 */
.L_x_14228:
[----:B------:R-:W-:Y:S02]  /*23ce0*/  IMAD.MOV.U32 R14, RZ, RZ, R2 ;  /* 0x000000ffff0e7224 */ /* 0x000fe400078e0002 */
[----:B------:R-:W-:Y:S01]  /*23cf0*/  IMAD.MOV.U32 R15, RZ, RZ, R3 ;  /* 0x000000ffff0f7224 */ /* 0x000fe200078e0003 */
[----:B------:R-:W-:Y:S06]  /*23d00*/  BRA `(.L_x_14226) ;  /* 0x0000000400d07947 */ /* 0x000fec0003800000 */
.L_x_14227:
        /* <DEDUP_REMOVED lines=30> */
.L_x_14231:
[----:B------:R-:W-:Y:S05]  /*23ef0*/  BSYNC B5 ;  /* 0x0000000000057941 */ /* 0x000fea0003800000 */
.L_x_14230:
        /* <DEDUP_REMOVED lines=19> */
.L_x_14233:
[----:B------:R-:W-:Y:S05]  /*24030*/  BSYNC B5 ;  /* 0x0000000000057941 */ /* 0x000fea0003800000 */
.L_x_14232:
[----:B------:R-:W-:Y:S01]  /*24040*/  DMUL R42, R42, 8.11296384146066816958e+31 ;  /* 0x469000002a2a7828 */ /* 0x000fe20000000000 */
[----:B------:R-:W-:Y:S02]  /*24050*/  IMAD.MOV.U32 R14, RZ, RZ, R2 ;  /* 0x000000ffff0e7224 */ /* 0x000fe400078e0002 */
[----:B------:R-:W-:Y:S01]  /*24060*/  IMAD.MOV.U32 R15, RZ, RZ, R3 ;  /* 0x000000ffff0f7224 */ /* 0x000fe200078e0003 */
[----:B------:R-:W-:Y:S07]  /*24070*/  BRA `(.L_x_14226) ;  /* 0x0000000000f47947 */ /* 0x000fee0003800000 */
.L_x_14212:
        /* <DEDUP_REMOVED lines=27> */
.L_x_14235:
[----:B------:R-:W-:Y:S05]  /*24230*/  BSYNC B5 ;  /* 0x0000000000057941 */ /* 0x000fea0003800000 */
.L_x_14234:
        /* <DEDUP_REMOVED lines=31> */
.L_x_14237:
[----:B------:R-:W-:Y:S05]  /*24430*/  BSYNC B5 ;  /* 0x0000000000057941 */ /* 0x000fea0003800000 */
.L_x_14236:
[----:B------:R-:W-:-:S11]  /*24440*/  DMUL R14, R4, R14 ;  /* 0x0000000e040e7228 */ /* 0x000fd60000000000 */
.L_x_14226:
[----:B------:R-:W-:Y:S05]  /*24450*/  BSYNC B4 ;  /* 0x0000000000047941 */ /* 0x000fea0003800000 */
.L_x_14211:
[----:B------:R-:W-:Y:S05]  /*24460*/  BRA `(.L_x_14238) ;  /* 0x0000000000087947 */ /* 0x000fea0003800000 */
.L_x_14205:
[----:B------:R-:W-:Y:S02]  /*24470*/  DMUL R14, R12, 9.00719925474099200000e+15 ;  /* 0x434000000c0e7828 */ /* 0x000fe40000000000 */
[----:B------:R-:W-:-:S11]  /*24480*/  DMUL R42, R42, 9.00719925474099200000e+15 ;  /* 0x434000002a2a7828 */ /* 0x000fd60000000000 */
.L_x_14238:
[----:B------:R-:W-:Y:S05]  /*24490*/  BSYNC B2 ;  /* 0x0000000000027941 */ /* 0x000fea0003800000 */
.L_x_14204:
        /* <DEDUP_REMOVED lines=28> */
.L_x_14240:
[----:B------:R-:W-:Y:S05]  /*24660*/  BSYNC B2 ;  /* 0x0000000000027941 */ /* 0x000fea0003800000 */
.L_x_14239:
        /* <DEDUP_REMOVED lines=82> */
.L_x_14242:
[----:B------:R-:W-:Y:S02]  /*24b90*/  FSEL R2, RZ, 3.37028055040000000000e+12, P1 ;  /* 0x54442d18ff027808 */ /* 0x000fe40000800000 */
[----:B------:R-:W-:-:S07]  /*24ba0*/  FSEL R3, RZ, 2.1426990032196044922, P1 ;  /* 0x400921fbff037808 */ /* 0x000fce0000800000 */
.L_x_14243:
[----:B------:R-:W-:Y:S05]  /*24bb0*/  BSYNC B0 ;  /* 0x0000000000007941 */ /* 0x000fea0003800000 */
.L_x_14241:
[----:B------:R-:W-:Y:S01]  /*24bc0*/  DADD R14, |R14|, |R42| ;  /* 0x000000000e0e7229 */ /* 0x000fe2000000062a */
[----:B------:R-:W-:-:S07]  /*24bd0*/  LOP3.LUT R43, R3, 0x80000000, R43, 0xb8, !PT ;  /* 0x80000000032b7812 */ /* 0x000fce00078eb82b */
[----:B------:R-:W-:-:S06]  /*24be0*/  DSETP.GTU.AND P0, PT, |R14|, +INF , PT ;  /* 0x7ff000000e00742a */ /* 0x000fcc0003f0c200 */
[----:B------:R-:W-:Y:S02]  /*24bf0*/  FSEL R2, R14, R2, P0 ;  /* 0x000000020e027208 */ /* 0x000fe40000000000 */
[----:B------:R-:W-:-:S07]  /*24c00*/  FSEL R3, R15, R43, P0 ;  /* 0x0000002b0f037208 */ /* 0x000fce0000000000 */
.L_x_14210:
[----:B------:R-:W-:Y:S05]  /*24c10*/  BSYNC B3 ;  /* 0x0000000000037941 */ /* 0x000fea0003800000 */
.L_x_14203:
[----:B------:R-:W-:Y:S01]  /*24c20*/  LOP3.LUT R5, R3, 0x80000000, R21, 0xb8, !PT ;  /* 0x8000000003057812 */ /* 0x000fe200078eb815 */
[----:B------:R-:W-:Y:S01]  /*24c30*/  IMAD.MOV.U32 R4, RZ, RZ, R2 ;  /* 0x000000ffff047224 */ /* 0x000fe200078e0002 */
[----:B------:R-:W-:Y:S01]  /*24c40*/  LOP3.LUT R7, R41, 0x80000000, R23, 0xb8, !PT ;  /* 0x8000000029077812 */ /* 0x000fe200078eb817 */
[----:B------:R-:W-:Y:S01]  /*24c50*/  IMAD.MOV.U32 R6, RZ, RZ, R40 ;  /* 0x000000ffff067224 */ /* 0x000fe200078e0028 */
[----:B------:R-:W-:Y:S06]  /*24c60*/  BRA `(.L_x_14166) ;  /* 0x0000005800e07947 */ /* 0x000fec0003800000 */
.L_x_14168:
        /* <DEDUP_REMOVED lines=113> */
.L_x_14249:
[----:B------:R-:W-:Y:S05]  /*25380*/  BSYNC B0 ;  /* 0x0000000000007941 */ /* 0x000fea0003800000 */
.L_x_14248:
        /* <DEDUP_REMOVED lines=8> */
.L_x_14251:
[----:B------:R-:W-:Y:S05]  /*25410*/  BSYNC B3 ;  /* 0x0000000000037941 */ /* 0x000fea0003800000 */
.L_x_14250:
        /* <DEDUP_REMOVED lines=82> */
.L_x_14253:
[----:B------:R-:W-:-:S04]  /*25940*/  ISETP.GE.AND P0, PT, R13, RZ, PT ;  /* 0x000000ff0d00720c */ /* 0x000fc80003f06270 */
[----:B------:R-:W-:Y:S02]  /*25950*/  FSEL R4, RZ, 3.37028055040000000000e+12, P0 ;  /* 0x54442d18ff047808 */ /* 0x000fe40000000000 */
[----:B------:R-:W-:-:S07]  /*25960*/  FSEL R5, RZ, 2.1426990032196044922, P0 ;  /* 0x400921fbff057808 */ /* 0x000fce0000000000 */
.L_x_14254:
[----:B------:R-:W-:Y:S05]  /*25970*/  BSYNC B0 ;  /* 0x0000000000007941 */ /* 0x000fea0003800000 */
.L_x_14252:
[----:B------:R-:W-:Y:S01]  /*25980*/  DADD R2, |R20|, |R22| ;  /* 0x0000000014027229 */ /* 0x000fe20000000616 */
[----:B------:R-:W-:Y:S01]  /*25990*/  LOP3.LUT R11, R5, 0x80000000, R11, 0xb8, !PT ;  /* 0x80000000050b7812 */ /* 0x000fe200078eb80b */
[----:B------:R-:W-:-:S06]  /*259a0*/  DMUL R14, R14, 0.5 ;  /* 0x3fe000000e0e7828 */ /* 0x000fcc0000000000 */
[----:B------:R-:W-:-:S06]  /*259b0*/  DSETP.GTU.AND P0, PT, |R2|, +INF , PT ;  /* 0x7ff000000200742a */ /* 0x000fcc0003f0c200 */
[----:B------:R-:W-:Y:S02]  /*259c0*/  FSEL R4, R2, R4, P0 ;  /* 0x0000000402047208 */ /* 0x000fe40000000000 */
[----:B------:R-:W-:Y:S01]  /*259d0*/  FSEL R5, R3, R11, P0 ;  /* 0x0000000b03057208 */ /* 0x000fe20000000000 */
[----:B------:R-:W-:Y:S06]  /*259e0*/  BRA `(.L_x_14255) ;  /* 0x0000004c00147947 */ /* 0x000fec0003800000 */
.L_x_14247:
        /* <DEDUP_REMOVED lines=67> */
[----:B------:R-:W-:Y:S02]  /*25e20*/  FSETP.GT.AND P3, PT, |R0|, 1.469367938527859385e-39, PT ;  /* 0x001000000000780b */ /* 0x000fe40003f64200 */
[----:B------:R-:W-:Y:S01]  /*25e30*/  MOV R0, 0xfffffc01 ;  /* 0xfffffc0100007802 */ /* 0x000fe20000000f00 */
        /* <DEDUP_REMOVED lines=66> */
.L_x_14257:
[----:B------:R-:W-:Y:S05]  /*26260*/  BSYNC B0 ;  /* 0x0000000000007941 */ /* 0x000fea0003800000 */
.L_x_14256:
        /* <DEDUP_REMOVED lines=8> */
.L_x_14259:
[----:B------:R-:W-:Y:S05]  /*262f0*/  BSYNC B3 ;  /* 0x0000000000037941 */ /* 0x000fea0003800000 */
.L_x_14258:
        /* <DEDUP_REMOVED lines=82> */
.L_x_14261:
[----:B------:R-:W-:-:S04]  /*26820*/  ISETP.GE.AND P0, PT, R13, RZ, PT ;  /* 0x000000ff0d00720c */ /* 0x000fc80003f06270 */
[----:B------:R-:W-:Y:S02]  /*26830*/  FSEL R4, RZ, 3.37028055040000000000e+12, P0 ;  /* 0x54442d18ff047808 */ /* 0x000fe40000000000 */
[----:B------:R-:W-:-:S07]  /*26840*/  FSEL R5, RZ, 2.1426990032196044922, P0 ;  /* 0x400921fbff057808 */ /* 0x000fce0000000000 */
.L_x_14262:
[----:B------:R-:W-:Y:S05]  /*26850*/  BSYNC B0 ;  /* 0x0000000000007941 */ /* 0x000fea0003800000 */
.L_x_14260:
[----:B------:R-:W-:Y:S01]  /*26860*/  DADD R2, |R20|, |R22| ;  /* 0x0000000014027229 */ /* 0x000fe20000000616 */
[----:B------:R-:W-:-:S07]  /*26870*/  LOP3.LUT R11, R5, 0x80000000, R11, 0xb8, !PT ;  /* 0x80000000050b7812 */ /* 0x000fce00078eb80b */
[----:B------:R-:W-:-:S06]  /*26880*/  DSETP.GTU.AND P0, PT, |R2|, +INF , PT ;  /* 0x7ff000000200742a */ /* 0x000fcc0003f0c200 */
[----:B------:R-:W-:Y:S02]  /*26890*/  FSEL R4, R2, R4, P0 ;  /* 0x0000000402047208 */ /* 0x000fe40000000000 */
[----:B------:R-:W-:Y:S01]  /*268a0*/  FSEL R5, R3, R11, P0 ;  /* 0x0000000b03057208 */ /* 0x000fe20000000000 */
[----:B------:R-:W-:Y:S06]  /*268b0*/  BRA `(.L_x_14255) ;  /* 0x0000003c00607947 */ /* 0x000fec0003800000 */
.L_x_14246:
        /* <DEDUP_REMOVED lines=23> */
.L_x_14264:
[----:B------:R-:W-:Y:S05]  /*26a30*/  BSYNC B3 ;  /* 0x0000000000037941 */ /* 0x000fea0003800000 */
.L_x_14263:
        /* <DEDUP_REMOVED lines=26> */
.L_x_14266:
[----:B------:R-:W-:Y:S05]  /*26be0*/  BSYNC B3 ;  /* 0x0000000000037941 */ /* 0x000fea0003800000 */
.L_x_14265:
[----:B------:R-:W-:Y:S01]  /*26bf0*/  DADD R32, -RZ, |R4| ;  /* 0x00000000ff207229 */ /* 0x000fe20000000504 */
[----:B------:R-:W-:Y:S01]  /*26c00*/  IMAD.MOV.U32 R6, RZ, RZ, RZ ;  /* 0x000000ffff067224 */ /* 0x000fe200078e00ff */
[----:B------:R-:W-:Y:S01]  /*26c10*/  UMOV UR4, 0xffffffff ;  /* 0xffffffff00047882 */ /* 0x000fe20000000000 */
[----:B------:R-:W-:Y:S01]  /*26c20*/  UMOV UR5, 0x7fefffff ;  /* 0x7fefffff00057882 */ /* 0x000fe20000000000 */
[----:B------:R-:W-:Y:S01]  /*26c30*/  MOV R38, 0x0 ;  /* 0x0000000000267802 */ /* 0x000fe20000000f00 */
        /* <DEDUP_REMOVED lines=131> */
.L_x_14268:
[----:B------:R-:W-:Y:S05]  /*27470*/  BSYNC B0 ;  /* 0x0000000000007941 */ /* 0x000fea0003800000 */
.L_x_14267:
        /* <DEDUP_REMOVED lines=8> */
.L_x_14270:
[----:B------:R-:W-:Y:S05]  /*27500*/  BSYNC B3 ;  /* 0x0000000000037941 */ /* 0x000fea0003800000 */
.L_x_14269:
        /* <DEDUP_REMOVED lines=82> */
.L_x_14272:
[----:B------:R-:W-:-:S04]  /*27a30*/  ISETP.GE.AND P0, PT, R13, RZ, PT ;  /* 0x000000ff0d00720c */ /* 0x000fc80003f06270 */
[----:B------:R-:W-:Y:S02]  /*27a40*/  FSEL R4, RZ, 3.37028055040000000000e+12, P0 ;  /* 0x54442d18ff047808 */ /* 0x000fe40000000000 */
[----:B------:R-:W-:-:S07]  /*27a50*/  FSEL R5, RZ, 2.1426990032196044922, P0 ;  /* 0x400921fbff057808 */ /* 0x000fce0000000000 */
.L_x_14273:
[----:B------:R-:W-:Y:S05]  /*27a60*/  BSYNC B0 ;  /* 0x0000000000007941 */ /* 0x000fea0003800000 */
.L_x_14271:
[----:B------:R-:W-:Y:S01]  /*27a70*/  DADD R2, |R20|, |R22| ;  /* 0x0000000014027229 */ /* 0x000fe20000000616 */
[----:B------:R-:W-:Y:S01]  /*27a80*/  LOP3.LUT R11, R5, 0x80000000, R11, 0xb8, !PT ;  /* 0x80000000050b7812 */ /* 0x000fe200078eb80b */
[----:B------:R-:W-:-:S06]  /*27a90*/  DADD R14, R14, 1 ;  /* 0x3ff000000e0e7429 */ /* 0x000fcc0000000000 */
[----:B------:R-:W-:-:S06]  /*27aa0*/  DSETP.GTU.AND P0, PT, |R2|, +INF , PT ;  /* 0x7ff000000200742a */ /* 0x000fcc0003f0c200 */
[----:B------:R-:W-:Y:S02]  /*27ab0*/  FSEL R4, R2, R4, P0 ;  /* 0x0000000402047208 */ /* 0x000fe40000000000 */
[----:B------:R-:W-:Y:S01]  /*27ac0*/  FSEL R5, R3, R11, P0 ;  /* 0x0000000b03057208 */ /* 0x000fe20000000000 */
[----:B------:R-:W-:Y:S06]  /*27ad0*/  BRA `(.L_x_14255) ;  /* 0x0000002800d87947 */ /* 0x000fec0003800000 */
.L_x_14245:
        /* <DEDUP_REMOVED lines=27> */
[----:B------:R-:W-:Y:S01]  /*27c90*/  @!P0 MOV R5, R7 ;  /* 0x0000000700058202 */ /* 0x000fe20000000f00 */
[----:B------:R-:W-:-:S03]  /*27ca0*/  @!P0 IMAD.MOV.U32 R4, RZ, RZ, R6 ;  /* 0x000000ffff048224 */ /* 0x000fc600078e0006 */
        /* <DEDUP_REMOVED lines=78> */
.L_x_14277:
[----:B------:R-:W-:Y:S05]  /*28190*/  BSYNC B0 ;  /* 0x0000000000007941 */ /* 0x000fea0003800000 */
.L_x_14276:
        /* <DEDUP_REMOVED lines=8> */
.L_x_14279:
[----:B------:R-:W-:Y:S05]  /*28220*/  BSYNC B3 ;  /* 0x0000000000037941 */ /* 0x000fea0003800000 */
.L_x_14278:
        /* <DEDUP_REMOVED lines=73> */
.L_x_14281:
[----:B------:R-:W-:Y:S05]  /*286c0*/  BSYNC B0 ;  /* 0x0000000000007941 */ /* 0x000fea0003800000 */
.L_x_14280:
[----:B------:R-:W-:Y:S01]  /*286d0*/  LOP3.LUT R3, R7, 0x80000000, R21, 0xb8, !PT ;  /* 0x8000000007037812 */ /* 0x000fe200078eb815 */
[----:B------:R-:W-:Y:S01]  /*286e0*/  DMUL R14, R14, 0.5 ;  /* 0x3fe000000e0e7828 */ /* 0x000fe20000000000 */
[----:B------:R-:W-:Y:S02]  /*286f0*/  FSEL R4, R4, R6, P0 ;  /* 0x0000000604047208 */ /* 0x000fe40000000000 */
[----:B------:R-:W-:Y:S01]  /*28700*/  FSEL R5, R5, R3, P0 ;  /* 0x0000000305057208 */ /* 0x000fe20000000000 */
[----:B------:R-:W-:Y:S07]  /*28710*/  BRA `(.L_x_14255) ;  /* 0x0000001c00c87947 */ /* 0x000fee0003800000 */
.L_x_14275:
        /* <DEDUP_REMOVED lines=135> */
.L_x_14283:
[----:B------:R-:W-:Y:S05]  /*28f90*/  BSYNC B0 ;  /* 0x0000000000007941 */ /* 0x000fea0003800000 */
.L_x_14282:
        /* <DEDUP_REMOVED lines=8> */
.L_x_14285:
[----:B------:R-:W-:Y:S05]  /*29020*/  BSYNC B3 ;  /* 0x0000000000037941 */ /* 0x000fea0003800000 */
.L_x_14284:
        /* <DEDUP_REMOVED lines=73> */
.L_x_14287:
[----:B------:R-:W-:Y:S05]  /*294c0*/  BSYNC B0 ;  /* 0x0000000000007941 */ /* 0x000fea0003800000 */
.L_x_14286:
[----:B------:R-:W-:Y:S02]  /*294d0*/  LOP3.LUT R3, R7, 0x80000000, R21, 0xb8, !PT ;  /* 0x8000000007037812 */ /* 0x000fe400078eb815 */
[----:B------:R-:W-:Y:S02]  /*294e0*/  FSEL R4, R4, R6, P1 ;  /* 0x0000000604047208 */ /* 0x000fe40000800000 */
[----:B------:R-:W-:Y:S01]  /*294f0*/  FSEL R5, R5, R3, P1 ;  /* 0x0000000305057208 */ /* 0x000fe20000800000 */
[----:B------:R-:W-:Y:S06]  /*29500*/  BRA `(.L_x_14255) ;  /* 0x00000010004c7947 */ /* 0x000fec0003800000 */
.L_x_14274:
        /* <DEDUP_REMOVED lines=23> */
.L_x_14289:
[----:B------:R-:W-:Y:S05]  /*29680*/  BSYNC B3 ;  /* 0x0000000000037941 */ /* 0x000fea0003800000 */
.L_x_14288:
        /* <DEDUP_REMOVED lines=24> */
[----:B------:R-:W-:Y:S01]  /*29810*/  IMAD.MOV.U32 R4, RZ, RZ, R2 ;  /* 0x000000ffff047224 */ /* 0x000fe200078e0002 */
[----:B------:R-:W-:-:S07]  /*29820*/  MOV R5, R3 ;  /* 0x0000000300057202 */ /* 0x000fce0000000f00 */
.L_x_14291:
[----:B------:R-:W-:Y:S05]  /*29830*/  BSYNC B3 ;  /* 0x0000000000037941 */ /* 0x000fea0003800000 */
.L_x_14290:
        /* <DEDUP_REMOVED lines=136> */
.L_x_14293:
[----:B------:R-:W-:Y:S05]  /*2a0c0*/  BSYNC B0 ;  /* 0x0000000000007941 */ /* 0x000fea0003800000 */
.L_x_14292:
        /* <DEDUP_REMOVED lines=8> */
.L_x_14295:
[----:B------:R-:W-:Y:S05]  /*2a150*/  BSYNC B3 ;  /* 0x0000000000037941 */ /* 0x000fea0003800000 */
.L_x_14294:
        /* <DEDUP_REMOVED lines=74> */
.L_x_14297:
[----:B------:R-:W-:Y:S05]  /*2a600*/  BSYNC B0 ;  /* 0x0000000000007941 */ /* 0x000fea0003800000 */
.L_x_14296:
[----:B------:R-:W-:Y:S02]  /*2a610*/  LOP3.LUT R3, R7, 0x80000000, R21, 0xb8, !PT ;  /* 0x8000000007037812 */ /* 0x000fe400078eb815 */
[----:B------:R-:W-:Y:S02]  /*2a620*/  FSEL R4, R4, R6, P1 ;  /* 0x0000000604047208 */ /* 0x000fe40000800000 */
[----:B------:R-:W-:-:S07]  /*2a630*/  FSEL R5, R5, R3, P1 ;  /* 0x0000000305057208 */ /* 0x000fce0000800000 */
.L_x_14255:
[----:B------:R-:W-:Y:S05]  /*2a640*/  BSYNC B2 ;  /* 0x0000000000027941 */ /* 0x000fea0003800000 */
.L_x_14244:
[----:B------:R-:W-:Y:S01]  /*2a650*/  UMOV UR4, 0xfefa39ef ;  /* 0xfefa39ef00047882 */ /* 0x000fe20000000000 */
[----:B------:R-:W-:Y:S01]  /*2a660*/  UMOV UR5, 0x3fe62e42 ;  /* 0x3fe62e4200057882 */ /* 0x000fe20000000000 */
[----:B------:R-:W-:Y:S01]  /*2a670*/  LOP3.LUT R5, R5, 0x80000000, R21, 0xb8, !PT ;  /* 0x8000000005057812 */ /* 0x000fe200078eb815 */
[----:B------:R-:W-:-:S10]  /*2a680*/  DADD R14, R14, UR4 ;  /* 0x000000040e0e7e29 */ /* 0x000fd40008000000 */
[----:B------:R-:W-:Y:S01]  /*2a690*/  LOP3.LUT R7, R15, 0x80000000, R23, 0xb8, !PT ;  /* 0x800000000f077812 */ /* 0x000fe200078eb817 */
[----:B------:R-:W-:Y:S01]  /*2a6a0*/  IMAD.MOV.U32 R6, RZ, RZ, R14 ;  /* 0x000000ffff067224 */ /* 0x000fe200078e000e */
[----:B------:R-:W-:Y:S06]  /*2a6b0*/  BRA `(.L_x_14166) ;  /* 0x00000000004c7947 */ /* 0x000fec0003800000 */
.L_x_14167:
        /* <DEDUP_REMOVED lines=14> */
[----:B------:R-:W-:Y:S01]  /*2a7a0*/  @P0 MOV R6, R4 ;  /* 0x0000000400060202 */ /* 0x000fe20000000f00 */
[----:B------:R-:W-:Y:S01]  /*2a7b0*/  @P0 IMAD.MOV.U32 R7, RZ, RZ, R5 ;  /* 0x000000ffff070224 */ /* 0x000fe200078e0005 */
[----:B------:R-:W-:Y:S01]  /*2a7c0*/  @!P0 DADD R6, R22, R22 ;  /* 0x0000000016068229 */ /* 0x000fe20000000016 */
[----:B------:R-:W-:Y:S02]  /*2a7d0*/  @!P0 IMAD.MOV.U32 R4, RZ, RZ, R20 ;  /* 0x000000ffff048224 */ /* 0x000fe400078e0014 */
[----:B------:R-:W-:-:S08]  /*2a7e0*/  @!P0 IMAD.MOV.U32 R5, RZ, RZ, R21 ;  /* 0x000000ffff058224 */ /* 0x000fd000078e0015 */
.L_x_14166:
[----:B------:R-:W-:Y:S05]  /*2a7f0*/  BSYNC B1 ;  /* 0x0000000000017941 */ /* 0x000fea0003800000 */
.L_x_14165:
[----:B------:R-:W-:Y:S05]  /*2a800*/  WARPSYNC.ALL ;  /* 0x0000000000007948 */ /* 0x000fea0003800000 */
[----:B------:R-:W0:Y:S01]  /*2a810*/  S2R R9, SR_TID.X ;  /* 0x0000000000097919 */ /* 0x000e220000002100 */
[----:B------:R-:W-:Y:S01]  /*2a820*/  BSSY B0, `(.L_x_14298) ;  /* 0x0000016000007945 */ /* 0x000fe20003800000 */
[----:B0-----:R-:W-:Y:S01]  /*2a830*/  ISETP.GE.AND P1, PT, R9, R10, PT ;  /* 0x0000000a0900720c */ /* 0x001fe20003f26270 */
[----:B------:R-:W-:-:S12]  /*2a840*/  IMAD.MOV.U32 R11, RZ, RZ, R9 ;  /* 0x000000ffff0b7224 */ /* 0x000fd800078e0009 */
[----:B------:R-:W0:Y:S01]  /*2a850*/  @!P1 S2R R0, SR_CTAID.X ;  /* 0x0000000000009919 */ /* 0x000e220000002500 */
[----:B------:R-:W1:Y:S01]  /*2a860*/  @!P1 LDC.64 R2, c[0x0][0x218] ;  /* 0x00008600ff029b82 */ /* 0x000e620000000a00 */
[----:B------:R-:W-:-:S05]  /*2a870*/  @!P1 VIADD R11, R9, 0x80 ;  /* 0x00000080090b9836 */ /* 0x000fca0000000000 */
[----:B------:R-:W-:Y:S01]  /*2a880*/  ISETP.GE.AND P0, PT, R11, R10, PT ;  /* 0x0000000a0b00720c */ /* 0x000fe20003f06270 */
[----:B0-----:R-:W-:-:S04]  /*2a890*/  @!P1 IMAD R9, R0, 0x200, R9 ;  /* 0x0000020000099824 */ /* 0x001fc800078e0209 */
[----:B-1----:R-:W-:-:S05]  /*2a8a0*/  @!P1 IMAD.WIDE.U32 R2, R9, 0x10, R2 ;  /* 0x0000001009029825 */ /* 0x002fca00078e0002 */
[----:B------:R0:W-:Y:S03]  /*2a8b0*/  @!P1 STG.E.128 desc[UR8][R2.64], R24 ;  /* 0x0000001802009986 */ /* 0x0001e6000c101d08 */
[----:B------:R-:W-:Y:S05]  /*2a8c0*/  @P0 BRA `(.L_x_14299) ;  /* 0x00000000002c0947 */ /* 0x000fea0003800000 */
[----:B------:R-:W0:Y:S01]  /*2a8d0*/  S2R R0, SR_CTAID.X ;  /* 0x0000000000007919 */ /* 0x000e220000002500 */
[----:B------:R-:W1:Y:S01]  /*2a8e0*/  LDC.64 R8, c[0x0][0x218] ;  /* 0x00008600ff087b82 */ /* 0x000e620000000a00 */
[----:B0-----:R-:W-:Y:S01]  /*2a8f0*/  IMAD R3, R0, 0x200, R11 ;  /* 0x0000020000037824 */ /* 0x001fe200078e020b */
[----:B------:R-:W-:-:S03]  /*2a900*/  IADD3 R11, R11, 0x80, RZ ;  /* 0x000000800b0b7810 */ /* 0x000fc60007ffe0ff */
[----:B-1----:R-:W-:Y:S01]  /*2a910*/  IMAD.WIDE.U32 R2, R3, 0x10, R8 ;  /* 0x0000001003027825 */ /* 0x002fe200078e0008 */
[----:B------:R-:W-:-:S04]  /*2a920*/  ISETP.GE.AND P0, PT, R11, R10, PT ;  /* 0x0000000a0b00720c */ /* 0x000fc80003f06270 */
[----:B------:R1:W-:Y:S09]  /*2a930*/  STG.E.128 desc[UR8][R2.64], R28 ;  /* 0x0000001c02007986 */ /* 0x0003f2000c101d08 */
[----:B------:R-:W-:Y:S02]  /*2a940*/  @!P0 IMAD R13, R0, 0x200, R11 ;  /* 0x00000200000d8824 */ /* 0x000fe400078e020b */
[----:B------:R-:W-:-:S02]  /*2a950*/  @!P0 VIADD R11, R11, 0x80 ;  /* 0x000000800b0b8836 */ /* 0x000fc40000000000 */
[----:B------:R-:W-:-:S05]  /*2a960*/  @!P0 IMAD.WIDE.U32 R8, R13, 0x10, R8 ;  /* 0x000000100d088825 */ /* 0x000fca00078e0008 */
[----:B------:R1:W-:Y:S02]  /*2a970*/  @!P0 STG.E.128 desc[UR8][R8.64], R16 ;  /* 0x0000001008008986 */ /* 0x0003e4000c101d08 */
.L_x_14299:
[----:B------:R-:W-:Y:S05]  /*2a980*/  BSYNC B0 ;  /* 0x0000000000007941 */ /* 0x000fea0003800000 */
.L_x_14298:
[----:B------:R-:W-:-:S13]  /*2a990*/  ISETP.GE.AND P0, PT, R11, R10, PT ;  /* 0x0000000a0b00720c */ /* 0x000fda0003f06270 */
[----:B------:R-:W-:Y:S05]  /*2a9a0*/  @P0 EXIT ;  /* 0x000000000000094d */ /* 0x000fea0003800000 */
[----:B------:R-:W2:Y:S01]  /*2a9b0*/  S2R R0, SR_CTAID.X ;  /* 0x0000000000007919 */ /* 0x000ea20000002500 */
[----:B01----:R-:W0:Y:S01]  /*2a9c0*/  LDC.64 R2, c[0x0][0x218] ;  /* 0x00008600ff027b82 */ /* 0x003e220000000a00 */
[----:B--2---:R-:W-:-:S04]  /*2a9d0*/  IMAD R11, R0, 0x200, R11 ;  /* 0x00000200000b7824 */ /* 0x004fc800078e020b */
[----:B0-----:R-:W-:-:S05]  /*2a9e0*/  IMAD.WIDE.U32 R2, R11, 0x10, R2 ;  /* 0x000000100b027825 */ /* 0x001fca00078e0002 */
[----:B------:R-:W-:Y:S01]  /*2a9f0*/  STG.E.128 desc[UR8][R2.64], R4 ;  /* 0x0000000402007986 */ /* 0x000fe2000c101d08 */
[----:B------:R-:W-:Y:S05]  /*2aa00*/  EXIT ;  /* 0x000000000000794d */ /* 0x000fea0003800000 */
        .weak           $__internal_20_$__cuda_sm20_div_rn_f64_full
        .type           $__internal_20_$__cuda_sm20_div_rn_f64_full,@function
        .size           $__internal_20_$__cuda_sm20_div_rn_f64_full,($__internal_21_$__cuda_sm20_dsqrt_rn_f64_mediumpath_v1 - $__internal_20_$__cuda_sm20_div_rn_f64_full)
$__internal_20_$__cuda_sm20_div_rn_f64_full:
[----:B------:R-:W-:Y:S01]  /*2aa10*/  IMAD.MOV.U32 R47, RZ, RZ, R3 ;  /* 0x000000ffff2f7224 */ /* 0x000fe200078e0003 */
[C---:B------:R-:W-:Y:S01]  /*2aa20*/  FSETP.GEU.AND P1, PT, |R5|.reuse, 1.469367938527859385e-39, PT ;  /* 0x001000000500780b */ /* 0x040fe20003f2e200 */
[----:B------:R-:W-:Y:S01]  /*2aa30*/  IMAD.MOV.U32 R46, RZ, RZ, R2 ;  /* 0x000000ffff2e7224 */ /* 0x000fe200078e0002 */
[----:B------:R-:W-:Y:S01]  /*2aa40*/  LOP3.LUT R2, R5, 0x800fffff, RZ, 0xc0, !PT ;  /* 0x800fffff05027812 */ /* 0x000fe200078ec0ff */
[----:B------:R-:W-:Y:S01]  /*2aa50*/  IMAD.MOV.U32 R9, RZ, RZ, R5 ;  /* 0x000000ffff097224 */ /* 0x000fe200078e0005 */
[C---:B------:R-:W-:Y:S01]  /*2aa60*/  FSETP.GEU.AND P0, PT, |R47|.reuse, 1.469367938527859385e-39, PT ;  /* 0x001000002f00780b */ /* 0x040fe20003f0e200 */
[----:B------:R-:W-:Y:S01]  /*2aa70*/  IMAD.MOV.U32 R8, RZ, RZ, R4 ;  /* 0x000000ffff087224 */ /* 0x000fe200078e0004 */
[----:B------:R-:W-:Y:S01]  /*2aa80*/  LOP3.LUT R33, R2, 0x3ff00000, RZ, 0xfc, !PT ;  /* 0x3ff0000002217812 */ /* 0x000fe200078efcff */
[----:B------:R-:W-:Y:S01]  /*2aa90*/  IMAD.MOV.U32 R50, RZ, RZ, R46 ;  /* 0x000000ffff327224 */ /* 0x000fe200078e002e */
[----:B------:R-:W-:Y:S01]  /*2aaa0*/  LOP3.LUT R2, R47, 0x7ff00000, RZ, 0xc0, !PT ;  /* 0x7ff000002f027812 */ /* 0x000fe200078ec0ff */
[----:B------:R-:W-:Y:S01]  /*2aab0*/  BSSY B0, `(.L_x_14300) ;  /* 0x0000056000007945 */ /* 0x000fe20003800000 */
[----:B------:R-:W-:-:S02]  /*2aac0*/  MOV R32, R4 ;  /* 0x0000000400207202 */ /* 0x000fc40000000f00 */
[----:B------:R-:W-:Y:S01]  /*2aad0*/  LOP3.LUT R5, R5, 0x7ff00000, RZ, 0xc0, !PT ;  /* 0x7ff0000005057812 */ /* 0x000fe200078ec0ff */
[----:B------:R-:W-:-:S03]  /*2aae0*/  @!P1 DMUL R32, R8, 8.98846567431157953865e+307 ;  /* 0x7fe0000008209828 */ /* 0x000fc60000000000 */
[C---:B------:R-:W-:Y:S01]  /*2aaf0*/  ISETP.GE.U32.AND P3, PT, R2.reuse, R5, PT ;  /* 0x000000050200720c */ /* 0x040fe20003f66070 */
[----:B------:R-:W-:Y:S01]  /*2ab00*/  @!P0 IMAD.MOV.U32 R48, RZ, RZ, RZ ;  /* 0x000000ffff308224 */ /* 0x000fe200078e00ff */
[----:B------:R-:W-:Y:S01]  /*2ab10*/  @!P0 LOP3.LUT R3, R9, 0x7ff00000, RZ, 0xc0, !PT ;  /* 0x7ff0000009038812 */ /* 0x000fe200078ec0ff */
[----:B------:R-:W0:Y:S03]  /*2ab20*/  MUFU.RCP64H R7, R33 ;  /* 0x0000002100077308 */ /* 0x000e260000001800 */
[----:B------:R-:W-:Y:S01]  /*2ab30*/  @!P0 ISETP.GE.U32.AND P2, PT, R2, R3, PT ;  /* 0x000000030200820c */ /* 0x000fe20003f46070 */
[----:B------:R-:W-:Y:S01]  /*2ab40*/  IMAD.MOV.U32 R3, RZ, RZ, 0x1ca00000 ;  /* 0x1ca00000ff037424 */ /* 0x000fe200078e00ff */
[----:B------:R-:W-:-:S04]  /*2ab50*/  @!P1 LOP3.LUT R5, R33, 0x7ff00000, RZ, 0xc0, !PT ;  /* 0x7ff0000021059812 */ /* 0x000fc800078ec0ff */
[C---:B------:R-:W-:Y:S02]  /*2ab60*/  @!P0 SEL R6, R3.reuse, 0x63400000, !P2 ;  /* 0x6340000003068807 */ /* 0x040fe40005000000 */
[----:B------:R-:W-:Y:S02]  /*2ab70*/  SEL R4, R3, 0x63400000, !P3 ;  /* 0x6340000003047807 */ /* 0x000fe40005800000 */
[--C-:B------:R-:W-:Y:S02]  /*2ab80*/  @!P0 LOP3.LUT R6, R6, 0x80000000, R47.reuse, 0xf8, !PT ;  /* 0x8000000006068812 */ /* 0x100fe400078ef82f */
[----:B------:R-:W-:Y:S01]  /*2ab90*/  LOP3.LUT R51, R4, 0x800fffff, R47, 0xf8, !PT ;  /* 0x800fffff04337812 */ /* 0x000fe200078ef82f */
[----:B------:R-:W-:Y:S01]  /*2aba0*/  IMAD.MOV.U32 R4, RZ, RZ, R2 ;  /* 0x000000ffff047224 */ /* 0x000fe200078e0002 */
[----:B------:R-:W-:Y:S01]  /*2abb0*/  @!P0 LOP3.LUT R49, R6, 0x100000, RZ, 0xfc, !PT ;  /* 0x0010000006318812 */ /* 0x000fe200078efcff */
[----:B------:R-:W-:-:S05]  /*2abc0*/  IMAD.MOV.U32 R6, RZ, RZ, 0x1 ;  /* 0x00000001ff067424 */ /* 0x000fca00078e00ff */
[----:B------:R-:W-:Y:S02]  /*2abd0*/  @!P0 DFMA R50, R50, 2, -R48 ;  /* 0x400000003232882b */ /* 0x000fe40000000830 */
[----:B0-----:R-:W-:-:S08]  /*2abe0*/  DFMA R48, R6, -R32, 1 ;  /* 0x3ff000000630742b */ /* 0x001fd00000000820 */
[----:B------:R-:W-:Y:S01]  /*2abf0*/  DFMA R48, R48, R48, R48 ;  /* 0x000000303030722b */ /* 0x000fe20000000030 */
[----:B------:R-:W-:-:S07]  /*2ac00*/  @!P0 LOP3.LUT R4, R51, 0x7ff00000, RZ, 0xc0, !PT ;  /* 0x7ff0000033048812 */ /* 0x000fce00078ec0ff */
[----:B------:R-:W-:-:S08]  /*2ac10*/  DFMA R6, R6, R48, R6 ;  /* 0x000000300606722b */ /* 0x000fd00000000006 */
[----:B------:R-:W-:-:S08]  /*2ac20*/  DFMA R52, R6, -R32, 1 ;  /* 0x3ff000000634742b */ /* 0x000fd00000000820 */
[----:B------:R-:W-:-:S08]  /*2ac30*/  DFMA R52, R6, R52, R6 ;  /* 0x000000340634722b */ /* 0x000fd00000000006 */
[----:B------:R-:W-:-:S08]  /*2ac40*/  DMUL R6, R52, R50 ;  /* 0x0000003234067228 */ /* 0x000fd00000000000 */
[----:B------:R-:W-:-:S08]  /*2ac50*/  DFMA R48, R6, -R32, R50 ;  /* 0x800000200630722b */ /* 0x000fd00000000032 */
[----:B------:R-:W-:Y:S01]  /*2ac60*/  DFMA R48, R52, R48, R6 ;  /* 0x000000303430722b */ /* 0x000fe20000000006 */
[----:B------:R-:W-:-:S05]  /*2ac70*/  VIADD R6, R4, 0xffffffff ;  /* 0xffffffff04067836 */ /* 0x000fca0000000000 */
[----:B------:R-:W-:Y:S01]  /*2ac80*/  ISETP.GT.U32.AND P0, PT, R6, 0x7feffffe, PT ;  /* 0x7feffffe0600780c */ /* 0x000fe20003f04070 */
[----:B------:R-:W-:-:S05]  /*2ac90*/  VIADD R6, R5, 0xffffffff ;  /* 0xffffffff05067836 */ /* 0x000fca0000000000 */
[----:B------:R-:W-:-:S13]  /*2aca0*/  ISETP.GT.U32.OR P0, PT, R6, 0x7feffffe, P0 ;  /* 0x7feffffe0600780c */ /* 0x000fda0000704470 */
[----:B------:R-:W-:Y:S05]  /*2acb0*/  @P0 BRA `(.L_x_14301) ;  /* 0x0000000000740947 */ /* 0x000fea0003800000 */
[----:B------:R-:W-:Y:S01]  /*2acc0*/  LOP3.LUT R5, R9, 0x7ff00000, RZ, 0xc0, !PT ;  /* 0x7ff0000009057812 */ /* 0x000fe200078ec0ff */
[----:B------:R-:W-:-:S03]  /*2acd0*/  IMAD.MOV.U32 R4, RZ, RZ, RZ ;  /* 0x000000ffff047224 */ /* 0x000fc600078e00ff */
[CC--:B------:R-:W-:Y:S02]  /*2ace0*/  ISETP.GE.U32.AND P0, PT, R2.reuse, R5.reuse, PT ;  /* 0x000000050200720c */ /* 0x0c0fe40003f06070 */
[----:B------:R-:W-:Y:S02]  /*2acf0*/  VIADDMNMX R2, R2, -R5, 0xb9600000, !PT ;  /* 0xb960000002027446 */ /* 0x000fe40007800905 */
[----:B------:R-:W-:Y:S02]  /*2ad00*/  SEL R3, R3, 0x63400000, !P0 ;  /* 0x6340000003037807 */ /* 0x000fe40004000000 */
[----:B------:R-:W-:-:S04]  /*2ad10*/  VIMNMX R2, R2, 0x46a00000, PT ;  /* 0x46a0000002027848 */ /* 0x000fc80003fe0100 */
[----:B------:R-:W-:-:S05]  /*2ad20*/  IADD3 R2, -R3, R2, RZ ;  /* 0x0000000203027210 */ /* 0x000fca0007ffe1ff */
        /* <DEDUP_REMOVED lines=22> */
.L_x_14301:
[----:B------:R-:W-:-:S14]  /*2ae90*/  DSETP.NAN.AND P0, PT, R46, R46, PT ;  /* 0x0000002e2e00722a */ /* 0x000fdc0003f08000 */
[----:B------:R-:W-:Y:S05]  /*2aea0*/  @P0 BRA `(.L_x_14303) ;  /* 0x00000000004c0947 */ /* 0x000fea0003800000 */
[----:B------:R-:W-:-:S14]  /*2aeb0*/  DSETP.NAN.AND P0, PT, R8, R8, PT ;  /* 0x000000080800722a */ /* 0x000fdc0003f08000 */
[----:B------:R-:W-:Y:S05]  /*2aec0*/  @P0 BRA `(.L_x_14304) ;  /* 0x0000000000340947 */ /* 0x000fea0003800000 */
[----:B------:R-:W-:Y:S01]  /*2aed0*/  ISETP.NE.AND P0, PT, R4, R5, PT ;  /* 0x000000050400720c */ /* 0x000fe20003f05270 */
[----:B------:R-:W-:Y:S01]  /*2aee0*/  IMAD.MOV.U32 R7, RZ, RZ, -0x80000 ;  /* 0xfff80000ff077424 */ /* 0x000fe200078e00ff */
        /* <DEDUP_REMOVED lines=11> */
.L_x_14304:
[----:B------:R-:W-:Y:S01]  /*2afa0*/  LOP3.LUT R3, R9, 0x80000, RZ, 0xfc, !PT ;  /* 0x0008000009037812 */ /* 0x000fe200078efcff */
[----:B------:R-:W-:-:S04]  /*2afb0*/  IMAD.MOV.U32 R6, RZ, RZ, R8 ;  /* 0x000000ffff067224 */ /* 0x000fc800078e0008 */
[----:B------:R-:W-:Y:S01]  /*2afc0*/  IMAD.MOV.U32 R7, RZ, RZ, R3 ;  /* 0x000000ffff077224 */ /* 0x000fe200078e0003 */
[----:B------:R-:W-:Y:S06]  /*2afd0*/  BRA `(.L_x_14302) ;  /* 0x00000000000c7947 */ /* 0x000fec0003800000 */
.L_x_14303:
[----:B------:R-:W-:Y:S02]  /*2afe0*/  LOP3.LUT R3, R47, 0x80000, RZ, 0xfc, !PT ;  /* 0x000800002f037812 */ /* 0x000fe400078efcff */
[----:B------:R-:W-:-:S03]  /*2aff0*/  MOV R6, R46 ;  /* 0x0000002e00067202 */ /* 0x000fc60000000f00 */
[----:B------:R-:W-:-:S07]  /*2b000*/  IMAD.MOV.U32 R7, RZ, RZ, R3 ;  /* 0x000000ffff077224 */ /* 0x000fce00078e0003 */
.L_x_14302:
[----:B------:R-:W-:Y:S05]  /*2b010*/  BSYNC B0 ;  /* 0x0000000000007941 */ /* 0x000fea0003800000 */
.L_x_14300:
[----:B------:R-:W-:Y:S02]  /*2b020*/  IMAD.MOV.U32 R4, RZ, RZ, R0 ;  /* 0x000000ffff047224 */ /* 0x000fe400078e0000 */
[----:B------:R-:W-:Y:S02]  /*2b030*/  IMAD.MOV.U32 R5, RZ, RZ, 0x0 ;  /* 0x00000000ff057424 */ /* 0x000fe400078e00ff */
[----:B------:R-:W-:Y:S02]  /*2b040*/  IMAD.MOV.U32 R2, RZ, RZ, R6 ;  /* 0x000000ffff027224 */ /* 0x000fe400078e0006 */
[----:B------:R-:W-:Y:S01]  /*2b050*/  IMAD.MOV.U32 R3, RZ, RZ, R7 ;  /* 0x000000ffff037224 */ /* 0x000fe200078e0007 */
[----:B------:R-:W-:Y:S06]  /*2b060*/  RET.REL.NODEC R4 `(_ZN2at6native27unrolled_elementwise_kernelIZZZNS0_16asin_kernel_cudaERNS_18TensorIteratorBaseEENKUlvE_clEvENKUlvE_clEvEUlN3c107complexIdEEE_St5arrayIPcLm2EELi4E23TrivialOffsetCalculatorILi1EjESE_NS0_6memory15LoadWithoutCastENSF_16StoreWithoutCastEEEviT_T0_T2_T3_T4_T5_) ;  /* 0xfffffd4c04e47950 */ /* 0x000fec0003c3ffff */
        .weak           $__internal_21_$__cuda_sm20_dsqrt_rn_f64_mediumpath_v1
        .type           $__internal_21_$__cuda_sm20_dsqrt_rn_f64_mediumpath_v1,@function
        .size           $__internal_21_$__cuda_sm20_dsqrt_rn_f64_mediumpath_v1,(.L_x_20817 - $__internal_21_$__cuda_sm20_dsqrt_rn_f64_mediumpath_v1)
$__internal_21_$__cuda_sm20_dsqrt_rn_f64_mediumpath_v1:
[----:B------:R-:W-:Y:S01]  /*2b070*/  ISETP.GE.U32.AND P0, PT, R0, -0x3400000, PT ;  /* 0xfcc000000000780c */ /* 0x000fe20003f06070 */
[----:B------:R-:W-:-:S12]  /*2b080*/  BSSY B0, `(.L_x_14305) ;  /* 0x0000023000007945 */ /* 0x000fd80003800000 */
        /* <DEDUP_REMOVED lines=9> */
.L_x_14306:
[----:B------:R-:W-:-:S14]  /*2b120*/  DSETP.NE.AND P0, PT, R8, RZ, PT ;  /* 0x000000ff0800722a */ /* 0x000fdc0003f05000 */
[----:B------:R-:W-:Y:S05]  /*2b130*/  @!P0 BRA `(.L_x_14308) ;  /* 0x0000000000588947 */ /* 0x000fea0003800000 */
[----:B------:R-:W-:-:S13]  /*2b140*/  ISETP.GE.AND P0, PT, R9, RZ, PT ;  /* 0x000000ff0900720c */ /* 0x000fda0003f06270 */
[----:B------:R-:W-:Y:S01]  /*2b150*/  @!P0 IMAD.MOV.U32 R2, RZ, RZ, 0x0 ;  /* 0x00000000ff028424 */ /* 0x000fe200078e00ff */
[----:B------:R-:W-:Y:S01]  /*2b160*/  @!P0 MOV R3, 0xfff80000 ;  /* 0xfff8000000038802 */ /* 0x000fe20000000f00 */
        /* <DEDUP_REMOVED lines=19> */
.L_x_14308:
[----:B------:R-:W-:-:S11]  /*2b2a0*/  DADD R2, R8, R8 ;  /* 0x0000000008027229 */ /* 0x000fd60000000008 */
.L_x_14307:
[----:B------:R-:W-:Y:S05]  /*2b2b0*/  BSYNC B0 ;  /* 0x0000000000007941 */ /* 0x000fea0003800000 */
.L_x_14305:
[----:B------:R-:W-:-:S04]  /*2b2c0*/  IMAD.MOV.U32 R33, RZ, RZ, 0x0 ;  /* 0x00000000ff217424 */ /* 0x000fc800078e00ff */
[----:B------:R-:W-:Y:S05]  /*2b2d0*/  RET.REL.NODEC R32 `(_ZN2at6native27unrolled_elementwise_kernelIZZZNS0_16asin_kernel_cudaERNS_18TensorIteratorBaseEENKUlvE_clEvENKUlvE_clEvEUlN3c107complexIdEEE_St5arrayIPcLm2EELi4E23TrivialOffsetCalculatorILi1EjESE_NS0_6memory15LoadWithoutCastENSF_16StoreWithoutCastEEEviT_T0_T2_T3_T4_T5_) ;  /* 0xfffffd4c20487950 */ /* 0x000fea0003c3ffff */
.L_x_14309:
        /* <DEDUP_REMOVED lines=10> */
.L_x_20817:


//--------------------- .text._ZN2at6native29vectorized_elementwise_kernelILi2EZZZNS0_16asin_kernel_cudaERNS_18TensorIteratorBaseEENKUlvE_clEvENKUlvE_clEvEUlN3c107complexIdEEE_St5arrayIPcLm2EEEEviT0_T1_ --------------------------
	.section	.text._ZN2at6native29vectorized_elementwise_kernelILi2EZZZNS0_16asin_kernel_cudaERNS_18TensorIteratorBaseEENKUlvE_clEvENKUlvE_clEvEUlN3c107complexIdEEE_St5arrayIPcLm2EEEEviT0_T1_,"ax",@progbits
	.align	128
        .global         _ZN2at6native29vectorized_elementwise_kernelILi2EZZZNS0_16asin_kernel_cudaERNS_18TensorIteratorBaseEENKUlvE_clEvENKUlvE_clEvEUlN3c107complexIdEEE_St5arrayIPcLm2EEEEviT0_T1_
        .type           _ZN2at6native29vectorized_elementwise_kernelILi2EZZZNS0_16asin_kernel_cudaERNS_18TensorIteratorBaseEENKUlvE_clEvENKUlvE_clEvEUlN3c107complexIdEEE_St5arrayIPcLm2EEEEviT0_T1_,@function
        .size           _ZN2at6native29vectorized_elementwise_kernelILi2EZZZNS0_16asin_kernel_cudaERNS_18TensorIteratorBaseEENKUlvE_clEvENKUlvE_clEvEUlN3c107complexIdEEE_St5arrayIPcLm2EEEEviT0_T1_,(.L_x_20819 - _ZN2at6native29vectorized_elementwise_kernelILi2EZZZNS0_16asin_kernel_cudaERNS_18TensorIteratorBaseEENKUlvE_clEvENKUlvE_clEvEUlN3c107complexIdEEE_St5arrayIPcLm2EEEEviT0_T1_)
        .other          _ZN2at6native29vectorized_elementwise_kernelILi2EZZZNS0_16asin_kernel_cudaERNS_18TensorIteratorBaseEENKUlvE_clEvENKUlvE_clEvEUlN3c107complexIdEEE_St5arrayIPcLm2EEEEviT0_T1_,@"STO_CUDA_ENTRY STV_DEFAULT"
_ZN2at6native29vectorized_elementwise_kernelILi2EZZZNS0_16asin_kernel_cudaERNS_18TensorIteratorBaseEENKUlvE_clEvENKUlvE_clEvEUlN3c107complexIdEEE_St5arrayIPcLm2EEEEviT0_T1_:
.text._ZN2at6native29vectorized_elementwise_kernelILi2EZZZNS0_16asin_kernel_cudaERNS_18TensorIteratorBaseEENKUlvE_clEvENKUlvE_clEvEUlN3c107complexIdEEE_St5arrayIPcLm2EEEEviT0_T1_:
[----:B------:R-:W-:Y:S01]  /*0000*/  LDC R1, c[0x0][0x28] ;  /* 0x00000a00ff017b82 */ /* 0x000fe20000000800 */
[----:B------:R-:W0:Y:S01]  /*0010*/  S2R R0, SR_CTAID.X ;  /* 0x0000000000007919 */ /* 0x000e220000002500 */
[----:B------:R-:W-:Y:S01]  /*0020*/  ULDC UR4, c[0x0][0x210] ;  /* 0x0000840000047ab9 */ /* 0x000fe20000000800 */
[----:B------:R-:W-:Y:S01]  /*0030*/  ULDC.64 UR6, c[0x0][0x208] ;  /* 0x0000820000067ab9 */ /* 0x000fe20000000a00 */
[----:B0-----:R-:W-:-:S05]  /*0040*/  IMAD.SHL.U32 R0, R0, 0x400, RZ ;  /* 0x0000040000007824 */ /* 0x001fca00078e00ff */
[----:B------:R-:W-:-:S04]  /*0050*/  IADD3 R53, -R0, UR4, RZ ;  /* 0x0000000400357c10 */ /* 0x000fc8000fffe1ff */
[----:B------:R-:W-:-:S13]  /*0060*/  ISETP.GE.U32.AND P0, PT, R53, 0x400, PT ;  /* 0x000004003500780c */ /* 0x000fda0003f06070 */
[----:B------:R-:W-:Y:S05]  /*0070*/  @!P0 BRA `(.L_x_14310) ;  /* 0x0000054400e88947 */ /* 0x000fea0003800000 */
[----:B------:R-:W0:Y:S01]  /*0080*/  S2R R10, SR_TID.X ;  /* 0x00000000000a7919 */ /* 0x000e220000002100 */
[----:B------:R-:W1:Y:S02]  /*0090*/  LDC.64 R2, c[0x0][0x220] ;  /* 0x00008800ff027b82 */ /* 0x000e640000000a00 */
[----:B-1----:R-:W-:-:S04]  /*00a0*/  IMAD.WIDE R2, R0, 0x10, R2 ;  /* 0x0000001000027825 */ /* 0x002fc800078e0202 */
[----:B0-----:R-:W-:-:S05]  /*00b0*/  IMAD.WIDE.U32 R2, R10, 0x20, R2 ;  /* 0x000000200a027825 */ /* 0x001fca00078e0002 */
[----:B------:R-:W2:Y:S04]  /*00c0*/  LDG.E.128 R12, desc[UR6][R2.64] ;  /* 0x00000006020c7981 */ /* 0x000ea8000c1e1d00 */
[----:B------:R0:W5:Y:S04]  /*00d0*/  LDG.E.128 R40, desc[UR6][R2.64+0x10] ;  /* 0x0000100602287981 */ /* 0x000168000c1e1d00 */
[----:B------:R0:W5:Y:S04]  /*00e0*/  LDG.E.128 R36, desc[UR6][R2.64+0x1000] ;  /* 0x0010000602247981 */ /* 0x000168000c1e1d00 */
[----:B------:R0:W5:Y:S04]  /*00f0*/  LDG.E.128 R32, desc[UR6][R2.64+0x1010] ;  /* 0x0010100602207981 */ /* 0x000168000c1e1d00 */
[----:B------:R0:W5:Y:S04]  /*0100*/  LDG.E.128 R28, desc[UR6][R2.64+0x2000] ;  /* 0x00200006021c7981 */ /* 0x000168000c1e1d00 */
[----:B------:R0:W5:Y:S04]  /*0110*/  LDG.E.128 R24, desc[UR6][R2.64+0x2010] ;  /* 0x0020100602187981 */ /* 0x000168000c1e1d00 */
[----:B------:R0:W5:Y:S04]  /*0120*/  LDG.E.128 R20, desc[UR6][R2.64+0x3000] ;  /* 0x0030000602147981 */ /* 0x000168000c1e1d00 */
[----:B------:R0:W5:Y:S01]  /*0130*/  LDG.E.128 R16, desc[UR6][R2.64+0x3010] ;  /* 0x0030100602107981 */ /* 0x000162000c1e1d00 */
[----:B------:R-:W-:Y:S01]  /*0140*/  BSSY B1, `(.L_x_14311) ;  /* 0x0000a8c000017945 */ /* 0x000fe20003800000 */
[----:B--2---:R-:W-:-:S02]  /*0150*/  DSETP.GTU.AND P0, PT, |R12|, +INF , PT ;  /* 0x7ff000000c00742a */ /* 0x004fc40003f0c200 */
[----:B------:R-:W-:Y:S02]  /*0160*/  DADD R66, -RZ, |R12| ;  /* 0x00000000ff427229 */ /* 0x000fe4000000050c */
[----:B------:R-:W-:Y:S02]  /*0170*/  DADD R68, -RZ, |R14| ;  /* 0x00000000ff447229 */ /* 0x000fe4000000050e */
[----:B------:R-:W-:-:S14]  /*0180*/  DSETP.GTU.OR P0, PT, |R14|, +INF , P0 ;  /* 0x7ff000000e00742a */ /* 0x000fdc000070c600 */
[----:B0-----:R-:W-:Y:S05]  /*0190*/  @P0 BRA `(.L_x_14312) ;  /* 0x000000a400d40947 */ /* 0x001fea0003800000 */
        /* <DEDUP_REMOVED lines=13> */
[----:B------:R-:W-:Y:S01]  /*0270*/  DADD R2, -RZ, |R68| ;  /* 0x00000000ff027229 */ /* 0x000fe20000000544 */
[----:B------:R-:W-:Y:S01]  /*0280*/  UMOV UR4, 0xffffffff ;  /* 0xffffffff00047882 */ /* 0x000fe20000000000 */
[----:B------:R-:W-:Y:S01]  /*0290*/  DADD R48, R66, -1 ;  /* 0xbff0000042307429 */ /* 0x000fe20000000000 */
[----:B------:R-:W-:Y:S01]  /*02a0*/  UMOV UR5, 0x7fefffff ;  /* 0x7fefffff00057882 */ /* 0x000fe20000000000 */
[----:B------:R-:W-:Y:S01]  /*02b0*/  IMAD.MOV.U32 R58, RZ, RZ, RZ ;  /* 0x000000ffff3a7224 */ /* 0x000fe200078e00ff */
[----:B------:R-:W-:Y:S01]  /*02c0*/  UMOV UR8, UR5 ;  /* 0x0000000500087c82 */ /* 0x000fe20008000000 */
[----:B------:R-:W-:Y:S01]  /*02d0*/  DADD R46, -RZ, |R62| ;  /* 0x00000000ff2e7229 */ /* 0x000fe2000000053e */
[----:B------:R-:W-:Y:S03]  /*02e0*/  BSSY B2, `(.L_x_14315) ;  /* 0x00002aa000027945 */ /* 0x000fe60003800000 */
[----:B------:R-:W-:-:S06]  /*02f0*/  DADD R8, -RZ, |R48| ;  /* 0x00000000ff087229 */ /* 0x000fcc0000000530 */
[CC--:B------:R-:W-:Y:S02]  /*0300*/  ISETP.GT.U32.AND P1, PT, R46.reuse, R2.reuse, PT ;  /* 0x000000022e00720c */ /* 0x0c0fe40003f24070 */
[CC--:B------:R-:W-:Y:S02]  /*0310*/  ISETP.LT.U32.AND P0, PT, R46.reuse, R2.reuse, PT ;  /* 0x000000022e00720c */ /* 0x0c0fe40003f01070 */
[CC--:B------:R-:W-:Y:S02]  /*0320*/  ISETP.GT.U32.AND.EX P1, PT, R47.reuse, R3.reuse, PT, P1 ;  /* 0x000000032f00720c */ /* 0x0c0fe40003f24110 */
[CC--:B------:R-:W-:Y:S02]  /*0330*/  ISETP.LT.U32.AND.EX P0, PT, R47.reuse, R3.reuse, PT, P0 ;  /* 0x000000032f00720c */ /* 0x0c0fe40003f01100 */
[----:B------:R-:W-:Y:S02]  /*0340*/  SEL R7, R47, R3, P1 ;  /* 0x000000032f077207 */ /* 0x000fe40000800000 */
[----:B------:R-:W-:-:S02]  /*0350*/  SEL R50, R46, R2, P0 ;  /* 0x000000022e327207 */ /* 0x000fc40000000000 */
[----:B------:R-:W-:Y:S02]  /*0360*/  LOP3.LUT R64, R7, 0xffc00000, RZ, 0xc0, !PT ;  /* 0xffc0000007407812 */ /* 0x000fe400078ec0ff */
[-C--:B------:R-:W-:Y:S02]  /*0370*/  SEL R51, R47, R3.reuse, P0 ;  /* 0x000000032f337207 */ /* 0x080fe40000000000 */
[----:B------:R-:W-:Y:S02]  /*0380*/  IADD3 R5, -R64, 0x7fd00000, RZ ;  /* 0x7fd0000040057810 */ /* 0x000fe40007ffe1ff */
[-C--:B------:R-:W-:Y:S02]  /*0390*/  SEL R6, R46, R2.reuse, P1 ;  /* 0x000000022e067207 */ /* 0x080fe40000800000 */
[CC--:B------:R-:W-:Y:S02]  /*03a0*/  ISETP.GT.U32.AND P1, PT, R8.reuse, R2.reuse, PT ;  /* 0x000000020800720c */ /* 0x0c0fe40003f24070 */
[C---:B------:R-:W-:Y:S01]  /*03b0*/  DMUL R44, R4.reuse, R50 ;  /* 0x00000032042c7228 */ /* 0x040fe20000000000 */
[----:B------:R-:W-:Y:S01]  /*03c0*/  ISETP.LT.U32.AND P0, PT, R8, R2, PT ;  /* 0x000000020800720c */ /* 0x000fe20003f01070 */
[----:B------:R-:W-:Y:S01]  /*03d0*/  DMUL R52, R4, R6 ;  /* 0x0000000604347228 */ /* 0x000fe20000000000 */
[----:B------:R-:W-:-:S02]  /*03e0*/  ISETP.GT.U32.AND.EX P1, PT, R9, R3, PT, P1 ;  /* 0x000000030900720c */ /* 0x000fc40003f24110 */
[CC--:B------:R-:W-:Y:S02]  /*03f0*/  ISETP.LT.U32.AND.EX P0, PT, R9.reuse, R3.reuse, PT, P0 ;  /* 0x000000030900720c */ /* 0x0c0fe40003f01100 */
[-C--:B------:R-:W-:Y:S01]  /*0400*/  SEL R5, R9, R3.reuse, P1 ;  /* 0x0000000309057207 */ /* 0x080fe20000800000 */
[----:B------:R-:W-:Y:S01]  /*0410*/  DMUL R44, R44, R44 ;  /* 0x0000002c2c2c7228 */ /* 0x000fe20000000000 */
[CC--:B------:R-:W-:Y:S02]  /*0420*/  SEL R46, R8.reuse, R2.reuse, P0 ;  /* 0x00000002082e7207 */ /* 0x0c0fe40000000000 */
[----:B------:R-:W-:Y:S02]  /*0430*/  LOP3.LUT R11, R5, 0xffc00000, RZ, 0xc0, !PT ;  /* 0xffc00000050b7812 */ /* 0x000fe400078ec0ff */
[----:B------:R-:W-:Y:S01]  /*0440*/  SEL R47, R9, R3, P0 ;  /* 0x00000003092f7207 */ /* 0x000fe20000000000 */
[----:B------:R-:W-:Y:S01]  /*0450*/  IMAD.U32 R9, RZ, RZ, UR8 ;  /* 0x00000008ff097e24 */ /* 0x000fe2000f8e00ff */
[----:B------:R-:W-:Y:S01]  /*0460*/  SEL R4, R8, R2, P1 ;  /* 0x0000000208047207 */ /* 0x000fe20000800000 */
[----:B------:R-:W-:Y:S01]  /*0470*/  DFMA R52, R52, R52, R44 ;  /* 0x000000343434722b */ /* 0x000fe2000000002c */
[----:B------:R-:W-:Y:S01]  /*0480*/  LOP3.LUT R65, R64, 0x100000, RZ, 0xfc, !PT ;  /* 0x0010000040417812 */ /* 0x000fe200078efcff */
[----:B------:R-:W-:Y:S01]  /*0490*/  IMAD.MOV.U32 R44, RZ, RZ, RZ ;  /* 0x000000ffff2c7224 */ /* 0x000fe200078e00ff */
[----:B------:R-:W-:Y:S01]  /*04a0*/  IADD3 R45, -R11, 0x7fd00000, RZ ;  /* 0x7fd000000b2d7810 */ /* 0x000fe20007ffe1ff */
[----:B------:R-:W-:Y:S01]  /*04b0*/  IMAD.MOV.U32 R64, RZ, RZ, RZ ;  /* 0x000000ffff407224 */ /* 0x000fe200078e00ff */
[----:B------:R-:W-:Y:S01]  /*04c0*/  ISETP.GE.U32.AND P3, PT, R47, 0x7ff00000, PT ;  /* 0x7ff000002f00780c */ /* 0x000fe20003f66070 */
[----:B------:R-:W-:-:S02]  /*04d0*/  DSETP.NEU.AND P2, PT, R46, RZ, PT ;  /* 0x000000ff2e00722a */ /* 0x000fc40003f4d000 */
[----:B------:R-:W-:Y:S02]  /*04e0*/  DSETP.MIN.AND P0, P1, R52, UR4, PT ;  /* 0x0000000434007e2a */ /* 0x000fe4000b900000 */
[C---:B------:R-:W-:Y:S01]  /*04f0*/  DMUL R2, R44.reuse, R46 ;  /* 0x0000002e2c027228 */ /* 0x040fe20000000000 */
[----:B------:R-:W-:Y:S01]  /*0500*/  IMAD.MOV.U32 R8, RZ, RZ, R53 ;  /* 0x000000ffff087224 */ /* 0x000fe200078e0035 */
[----:B------:R-:W-:-:S04]  /*0510*/  DMUL R44, R44, R4 ;  /* 0x000000042c2c7228 */ /* 0x000fc80000000000 */
[----:B------:R-:W-:Y:S01]  /*0520*/  FSEL R61, R8, UR8, P0 ;  /* 0x00000008083d7c08 */ /* 0x000fe20008000000 */
[----:B------:R-:W-:Y:S01]  /*0530*/  IMAD.MOV.U32 R8, RZ, RZ, R52 ;  /* 0x000000ffff087224 */ /* 0x000fe200078e0034 */
[----:B------:R-:W-:Y:S01]  /*0540*/  DMUL R2, R2, R2 ;  /* 0x0000000202027228 */ /* 0x000fe20000000000 */
[----:B------:R-:W-:-:S03]  /*0550*/  UMOV UR8, UR4 ;  /* 0x0000000400087c82 */ /* 0x000fc60008000000 */
[----:B------:R-:W-:Y:S02]  /*0560*/  @P1 LOP3.LUT R61, R9, 0x80000, RZ, 0xfc, !PT ;  /* 0x00080000093d1812 */ /* 0x000fe400078efcff */
[----:B------:R-:W-:Y:S01]  /*0570*/  SEL R60, R8, UR8, P0 ;  /* 0x00000008083c7c07 */ /* 0x000fe20008000000 */
[----:B------:R-:W-:Y:S01]  /*0580*/  UMOV UR8, UR5 ;  /* 0x0000000500087c82 */ /* 0x000fe20008000000 */
[----:B------:R-:W-:Y:S01]  /*0590*/  DFMA R44, R44, R44, R2 ;  /* 0x0000002c2c2c722b */ /* 0x000fe20000000002 */
[----:B------:R-:W0:Y:S01]  /*05a0*/  MUFU.RSQ64H R59, R61 ;  /* 0x0000003d003b7308 */ /* 0x000e220000001c00 */
[----:B------:R-:W-:-:S06]  /*05b0*/  IMAD.U32 R8, RZ, RZ, UR8 ;  /* 0x00000008ff087e24 */ /* 0x000fcc000f8e00ff */
[----:B------:R-:W-:Y:S02]  /*05c0*/  DSETP.MIN.AND P0, P1, R44, UR4, PT ;  /* 0x000000042c007e2a */ /* 0x000fe4000b900000 */
[----:B------:R-:W-:-:S04]  /*05d0*/  MOV R2, R45 ;  /* 0x0000002d00027202 */ /* 0x000fc80000000f00 */
[----:B------:R-:W-:Y:S01]  /*05e0*/  FSEL R55, R2, UR8, P0 ;  /* 0x0000000802377c08 */ /* 0x000fe20008000000 */
[----:B0-----:R-:W-:-:S07]  /*05f0*/  DMUL R2, R58, R58 ;  /* 0x0000003a3a027228 */ /* 0x001fce0000000000 */
[----:B------:R-:W-:Y:S01]  /*0600*/  @P1 LOP3.LUT R55, R8, 0x80000, RZ, 0xfc, !PT ;  /* 0x0008000008371812 */ /* 0x000fe200078efcff */
[----:B------:R-:W-:Y:S01]  /*0610*/  IMAD.MOV.U32 R8, RZ, RZ, R44 ;  /* 0x000000ffff087224 */ /* 0x000fe200078e002c */
[----:B------:R-:W-:Y:S01]  /*0620*/  ISETP.GE.U32.AND P1, PT, R51, 0x7ff00000, PT ;  /* 0x7ff000003300780c */ /* 0x000fe20003f26070 */
[----:B------:R-:W-:Y:S01]  /*0630*/  DFMA R60, R60, -R2, 1 ;  /* 0x3ff000003c3c742b */ /* 0x000fe20000000802 */
[----:B------:R-:W0:Y:S01]  /*0640*/  MUFU.RSQ64H R9, R55 ;  /* 0x0000003700097308 */ /* 0x000e220000001c00 */
[----:B------:R-:W-:Y:S01]  /*0650*/  IMAD.MOV.U32 R2, RZ, RZ, 0x0 ;  /* 0x00000000ff027424 */ /* 0x000fe200078e00ff */
[----:B------:R-:W-:Y:S01]  /*0660*/  SEL R54, R8, UR4, P0 ;  /* 0x0000000408367c07 */ /* 0x000fe20008000000 */
[----:B------:R-:W-:Y:S01]  /*0670*/  IMAD.MOV.U32 R3, RZ, RZ, 0x3fd80000 ;  /* 0x3fd80000ff037424 */ /* 0x000fe200078e00ff */
[----:B------:R-:W-:Y:S01]  /*0680*/  DSETP.NEU.AND P0, PT, R50, RZ, PT ;  /* 0x000000ff3200722a */ /* 0x000fe20003f0d000 */
[----:B------:R-:W-:Y:S02]  /*0690*/  IMAD.MOV.U32 R8, RZ, RZ, RZ ;  /* 0x000000ffff087224 */ /* 0x000fe400078e00ff */
[----:B------:R-:W-:-:S02]  /*06a0*/  DMUL R56, R58, R60 ;  /* 0x0000003c3a387228 */ /* 0x000fc40000000000 */
[----:B------:R-:W-:-:S08]  /*06b0*/  DFMA R60, R60, R2, 0.5 ;  /* 0x3fe000003c3c742b */ /* 0x000fd00000000002 */
[----:B------:R-:W-:Y:S02]  /*06c0*/  DFMA R56, R60, R56, R58 ;  /* 0x000000383c38722b */ /* 0x000fe4000000003a */
[----:B0-----:R-:W-:-:S06]  /*06d0*/  DMUL R58, R8, R8 ;  /* 0x00000008083a7228 */ /* 0x001fcc0000000000 */
[----:B------:R-:W-:Y:S02]  /*06e0*/  DMUL R56, R52, R56 ;  /* 0x0000003834387228 */ /* 0x000fe40000000000 */
[----:B------:R-:W-:-:S06]  /*06f0*/  DFMA R58, R54, -R58, 1 ;  /* 0x3ff00000363a742b */ /* 0x000fcc000000083a */
[----:B------:R-:W-:Y:S02]  /*0700*/  DMUL R56, R56, R64 ;  /* 0x0000004038387228 */ /* 0x000fe40000000000 */
[----:B------:R-:W-:Y:S02]  /*0710*/  DFMA R60, R58, R2, 0.5 ;  /* 0x3fe000003a3c742b */ /* 0x000fe40000000002 */
[----:B------:R-:W-:-:S06]  /*0720*/  DMUL R58, R8, R58 ;  /* 0x0000003a083a7228 */ /* 0x000fcc0000000000 */
[----:B------:R-:W-:Y:S02]  /*0730*/  @!P1 FSEL R50, R6, R56, !P0 ;  /* 0x0000003806329208 */ /* 0x000fe40004000000 */
[----:B------:R-:W-:Y:S01]  /*0740*/  DFMA R58, R60, R58, R8 ;  /* 0x0000003a3c3a722b */ /* 0x000fe20000000008 */
[----:B------:R-:W-:Y:S02]  /*0750*/  @!P1 FSEL R51, R7, R57, !P0 ;  /* 0x0000003907339208 */ /* 0x000fe40004000000 */
[----:B------:R-:W-:-:S05]  /*0760*/  LOP3.LUT R9, R11, 0x100000, RZ, 0xfc, !PT ;  /* 0x001000000b097812 */ /* 0x000fca00078efcff */
[----:B------:R-:W-:-:S08]  /*0770*/  DMUL R58, R44, R58 ;  /* 0x0000003a2c3a7228 */ /* 0x000fd00000000000 */
        /* <DEDUP_REMOVED lines=31> */
[----:B-----5:R-:W-:Y:S05]  /*0970*/  CALL.REL.NOINC `($__internal_23_$__cuda_sm20_dsqrt_rn_f64_mediumpath_v1) ;  /* 0x00000aa400c47944 */ /* 0x020fea0003c00000 */
[----:B------:R-:W-:-:S07]  /*0980*/  IMAD.MOV.U32 R2, RZ, RZ, R4 ;  /* 0x000000ffff027224 */ /* 0x000fce00078e0004 */
.L_x_14318:
[----:B------:R-:W-:Y:S05]  /*0990*/  BSYNC B3 ;  /* 0x0000000000037941 */ /* 0x000fea0003800000 */
.L_x_14317:
[----:B------:R-:W-:-:S10]  /*09a0*/  DADD R2, R44, R2 ;  /* 0x000000002c027229 */ /* 0x000fd40000000002 */
[----:B------:R-:W-:Y:S01]  /*09b0*/  ISETP.GT.AND P0, PT, R3, 0xfffff, PT ;  /* 0x000fffff0300780c */ /* 0x000fe20003f04270 */
[--C-:B------:R-:W-:Y:S01]  /*09c0*/  IMAD.MOV.U32 R4, RZ, RZ, R2.reuse ;  /* 0x000000ffff047224 */ /* 0x100fe200078e0002 */
[----:B------:R-:W-:Y:S01]  /*09d0*/  MOV R5, R3 ;  /* 0x0000000300057202 */ /* 0x000fe20000000f00 */
[----:B------:R-:W-:Y:S02]  /*09e0*/  IMAD.MOV.U32 R8, RZ, RZ, R2 ;  /* 0x000000ffff087224 */ /* 0x000fe400078e0002 */
[----:B------:R-:W-:-:S08]  /*09f0*/  IMAD.MOV.U32 R2, RZ, RZ, -0x3ff ;  /* 0xfffffc01ff027424 */ /* 0x000fd000078e00ff */
[----:B------:R-:W-:Y:S01]  /*0a00*/  @!P0 DMUL R4, R4, 1.80143985094819840000e+16 ;  /* 0x4350000004048828 */ /* 0x000fe20000000000 */
[----:B------:R-:W-:-:S09]  /*0a10*/  @!P0 MOV R2, 0xfffffbcb ;  /* 0xfffffbcb00028802 */ /* 0x000fd20000000f00 */
        /* <DEDUP_REMOVED lines=74> */
.L_x_14316:
        /* <DEDUP_REMOVED lines=35> */
[----:B-----5:R-:W-:Y:S05]  /*10f0*/  CALL.REL.NOINC `($__internal_22_$__cuda_sm20_div_rn_f64_full) ;  /* 0x00000a9800507944 */ /* 0x020fea0003c00000 */
.L_x_14326:
[----:B------:R-:W-:Y:S05]  /*1100*/  BSYNC B4 ;  /* 0x0000000000047941 */ /* 0x000fea0003800000 */
.L_x_14325:
[----:B------:R-:W-:Y:S01]  /*1110*/  MOV R52, R2 ;  /* 0x0000000200347202 */ /* 0x000fe20000000f00 */
[----:B------:R-:W-:Y:S01]  /*1120*/  IMAD.MOV.U32 R53, RZ, RZ, R3 ;  /* 0x000000ffff357224 */ /* 0x000fe200078e0003 */
[----:B------:R-:W-:Y:S06]  /*1130*/  BRA `(.L_x_14324) ;  /* 0x0000000000047947 */ /* 0x000fec0003800000 */
.L_x_14323:
[----:B------:R-:W-:-:S11]  /*1140*/  DADD R52, -R62, R50 ;  /* 0x000000003e347229 */ /* 0x000fd60000000132 */
.L_x_14324:
[----:B------:R-:W-:Y:S05]  /*1150*/  BSYNC B3 ;  /* 0x0000000000037941 */ /* 0x000fea0003800000 */
.L_x_14322:
        /* <DEDUP_REMOVED lines=30> */
[----:B-----5:R-:W-:Y:S05]  /*1340*/  CALL.REL.NOINC `($__internal_22_$__cuda_sm20_div_rn_f64_full) ;  /* 0x00000a9400bc7944 */ /* 0x020fea0003c00000 */
.L_x_14331:
[----:B------:R-:W-:Y:S05]  /*1350*/  BSYNC B4 ;  /* 0x0000000000047941 */ /* 0x000fea0003800000 */
.L_x_14330:
[----:B------:R-:W-:Y:S05]  /*1360*/  BRA `(.L_x_14329) ;  /* 0x0000000000047947 */ /* 0x000fea0003800000 */
.L_x_14328:
[----:B------:R-:W-:-:S11]  /*1370*/  DADD R2, R46, -R8 ;  /* 0x000000002e027229 */ /* 0x000fd60000000808 */
.L_x_14329:
[----:B------:R-:W-:Y:S05]  /*1380*/  BSYNC B3 ;  /* 0x0000000000037941 */ /* 0x000fea0003800000 */
.L_x_14327:
        /* <DEDUP_REMOVED lines=26> */
[----:B-----5:R-:W-:Y:S05]  /*1530*/  CALL.REL.NOINC `($__internal_23_$__cuda_sm20_dsqrt_rn_f64_mediumpath_v1) ;  /* 0x00000a9800d47944 */ /* 0x020fea0003c00000 */
[----:B------:R-:W-:Y:S02]  /*1540*/  IMAD.MOV.U32 R6, RZ, RZ, R4 ;  /* 0x000000ffff067224 */ /* 0x000fe400078e0004 */
[----:B------:R-:W-:-:S07]  /*1550*/  IMAD.MOV.U32 R7, RZ, RZ, R3 ;  /* 0x000000ffff077224 */ /* 0x000fce00078e0003 */
.L_x_14333:
[----:B------:R-:W-:Y:S05]  /*1560*/  BSYNC B3 ;  /* 0x0000000000037941 */ /* 0x000fea0003800000 */
.L_x_14332:
[----:B------:R-:W-:-:S10]  /*1570*/  DADD R64, R64, R6 ;  /* 0x0000000040407229 */ /* 0x000fd40000000006 */
[C---:B------:R-:W-:Y:S02]  /*1580*/  FSETP.GEU.FTZ.AND P1, PT, R65.reuse, 1.7916666269302368164, PT ;  /* 0x3fe555554100780b */ /* 0x040fe40003f3e000 */
[----:B------:R-:W-:-:S13]  /*1590*/  FSETP.GT.FTZ.AND P0, PT, R65, -1.6999999284744262695, PT ;  /* 0xbfd999994100780b */ /* 0x000fda0003f14000 */
[----:B------:R-:W-:Y:S05]  /*15a0*/  @P0 BRA !P1, `(.L_x_14334) ;  /* 0x0000000400480947 */ /* 0x000fea0004800000 */
[----:B------:R-:W-:-:S10]  /*15b0*/  DADD R2, R64, 1 ;  /* 0x3ff0000040027429 */ /* 0x000fd40000000000 */
[----:B------:R-:W-:Y:S01]  /*15c0*/  ISETP.GT.AND P0, PT, R3, 0xfffff, PT ;  /* 0x000fffff0300780c */ /* 0x000fe20003f04270 */
[--C-:B------:R-:W-:Y:S02]  /*15d0*/  IMAD.MOV.U32 R4, RZ, RZ, R2.reuse ;  /* 0x000000ffff047224 */ /* 0x100fe400078e0002 */
[----:B------:R-:W-:Y:S02]  /*15e0*/  IMAD.MOV.U32 R5, RZ, RZ, R3 ;  /* 0x000000ffff057224 */ /* 0x000fe400078e0003 */
[----:B------:R-:W-:Y:S02]  /*15f0*/  IMAD.MOV.U32 R8, RZ, RZ, R2 ;  /* 0x000000ffff087224 */ /* 0x000fe400078e0002 */
[----:B------:R-:W-:-:S06]  /*1600*/  IMAD.MOV.U32 R2, RZ, RZ, -0x3ff ;  /* 0xfffffc01ff027424 */ /* 0x000fcc00078e00ff */
[----:B------:R-:W-:Y:S01]  /*1610*/  @!P0 DMUL R4, R4, 1.80143985094819840000e+16 ;  /* 0x4350000004048828 */ /* 0x000fe20000000000 */
[----:B------:R-:W-:-:S09]  /*1620*/  @!P0 IMAD.MOV.U32 R2, RZ, RZ, -0x435 ;  /* 0xfffffbcbff028424 */ /* 0x000fd200078e00ff */
[----:B------:R-:W-:Y:S02]  /*1630*/  @!P0 IMAD.MOV.U32 R3, RZ, RZ, R5 ;  /* 0x000000ffff038224 */ /* 0x000fe400078e0005 */
[----:B------:R-:W-:Y:S02]  /*1640*/  @!P0 IMAD.MOV.U32 R8, RZ, RZ, R4 ;  /* 0x000000ffff088224 */ /* 0x000fe400078e0004 */
[----:B------:R-:W-:-:S05]  /*1650*/  VIADD R6, R3, 0xffffffff ;  /* 0xffffffff03067836 */ /* 0x000fca0000000000 */
[----:B------:R-:W-:-:S13]  /*1660*/  ISETP.GE.U32.AND P1, PT, R6, 0x7fefffff, PT ;  /* 0x7fefffff0600780c */ /* 0x000fda0003f26070 */
        /* <DEDUP_REMOVED lines=70> */
.L_x_14334:
        /* <DEDUP_REMOVED lines=22> */
.L_x_14336:
[----:B------:R-:W-:Y:S05]  /*1c30*/  BSYNC B3 ;  /* 0x0000000000037941 */ /* 0x000fea0003800000 */
.L_x_14335:
        /* <DEDUP_REMOVED lines=30> */
.L_x_14321:
        /* <DEDUP_REMOVED lines=23> */
[----:B-----5:R-:W-:Y:S05]  /*1f90*/  CALL.REL.NOINC `($__internal_23_$__cuda_sm20_dsqrt_rn_f64_mediumpath_v1) ;  /* 0x00000a90003c7944 */ /* 0x020fea0003c00000 */
[----:B------:R-:W-:-:S07]  /*1fa0*/  IMAD.MOV.U32 R2, RZ, RZ, R4 ;  /* 0x000000ffff027224 */ /* 0x000fce00078e0004 */
.L_x_14339:
[----:B------:R-:W-:Y:S05]  /*1fb0*/  BSYNC B3 ;  /* 0x0000000000037941 */ /* 0x000fea0003800000 */
.L_x_14338:
        /* <DEDUP_REMOVED lines=27> */
.L_x_14342:
[----:B------:R-:W-:Y:S05]  /*2170*/  BSYNC B3 ;  /* 0x0000000000037941 */ /* 0x000fea0003800000 */
.L_x_14341:
        /* <DEDUP_REMOVED lines=30> */
.L_x_14340:
        /* <DEDUP_REMOVED lines=76> */
.L_x_14343:
[----:B------:R-:W-:Y:S01]  /*2820*/  IMAD.MOV.U32 R2, RZ, RZ, 0x0 ;  /* 0x00000000ff027424 */ /* 0x000fe200078e00ff */
[----:B------:R-:W-:Y:S01]  /*2830*/  FSETP.NEU.FTZ.AND P0, PT, R5, RZ, PT ;  /* 0x000000ff0500720b */ /* 0x000fe20003f1d000 */
[----:B------:R-:W-:-:S06]  /*2840*/  IMAD.MOV.U32 R3, RZ, RZ, 0x7ff00000 ;  /* 0x7ff00000ff037424 */ /* 0x000fcc00078e00ff */
[----:B------:R-:W-:-:S10]  /*2850*/  DFMA R2, R4, R2, +INF ;  /* 0x7ff000000402742b */ /* 0x000fd40000000002 */
[----:B------:R-:W-:Y:S02]  /*2860*/  FSEL R64, R2, RZ, P0 ;  /* 0x000000ff02407208 */ /* 0x000fe40000000000 */
[----:B------:R-:W-:Y:S01]  /*2870*/  FSEL R65, R3, -QNAN , P0 ;  /* 0xfff0000003417808 */ /* 0x000fe20000000000 */
[----:B------:R-:W-:Y:S06]  /*2880*/  BRA `(.L_x_14319) ;  /* 0x00000004003c7947 */ /* 0x000fec0003800000 */
.L_x_14337:
        /* <DEDUP_REMOVED lines=24> */
[----:B-----5:R-:W-:Y:S05]  /*2a10*/  CALL.REL.NOINC `($__internal_23_$__cuda_sm20_dsqrt_rn_f64_mediumpath_v1) ;  /* 0x00000a84009c7944 */ /* 0x020fea0003c00000 */
[----:B------:R-:W-:-:S07]  /*2a20*/  IMAD.MOV.U32 R5, RZ, RZ, R3 ;  /* 0x000000ffff057224 */ /* 0x000fce00078e0003 */
.L_x_14345:
[----:B------:R-:W-:Y:S05]  /*2a30*/  BSYNC B3 ;  /* 0x0000000000037941 */ /* 0x000fea0003800000 */
.L_x_14344:
        /* <DEDUP_REMOVED lines=21> */
.L_x_14347:
[----:B------:R-:W-:Y:S05]  /*2b90*/  BSYNC B3 ;  /* 0x0000000000037941 */ /* 0x000fea0003800000 */
.L_x_14346:
[----:B------:R-:W-:Y:S02]  /*2ba0*/  IMAD.MOV.U32 R64, RZ, RZ, R2 ;  /* 0x000000ffff407224 */ /* 0x000fe400078e0002 */
[----:B------:R-:W-:Y:S01]  /*2bb0*/  IMAD.MOV.U32 R65, RZ, RZ, R3 ;  /* 0x000000ffff417224 */ /* 0x000fe200078e0003 */
[----:B------:R-:W-:Y:S06]  /*2bc0*/  BRA `(.L_x_14319) ;  /* 0x00000000006c7947 */ /* 0x000fec0003800000 */
.L_x_14320:
        /* <DEDUP_REMOVED lines=23> */
[----:B------:R-:W-:-:S07]  /*2d40*/  MOV R5, R3 ;  /* 0x0000000300057202 */ /* 0x000fce0000000f00 */
.L_x_14349:
[----:B------:R-:W-:Y:S05]  /*2d50*/  BSYNC B3 ;  /* 0x0000000000037941 */ /* 0x000fea0003800000 */
.L_x_14348:
[----:B------:R-:W-:Y:S02]  /*2d60*/  IMAD.MOV.U32 R64, RZ, RZ, R4 ;  /* 0x000000ffff407224 */ /* 0x000fe400078e0004 */
[----:B------:R-:W-:-:S07]  /*2d70*/  IMAD.MOV.U32 R65, RZ, RZ, R5 ;  /* 0x000000ffff417224 */ /* 0x000fce00078e0005 */
.L_x_14319:
[----:B------:R-:W-:Y:S05]  /*2d80*/  BSYNC B2 ;  /* 0x0000000000027941 */ /* 0x000fea0003800000 */
.L_x_14315:
        /* <DEDUP_REMOVED lines=25> */
.L_x_14354:
[----:B------:R-:W-:Y:S05]  /*2f20*/  BSYNC B4 ;  /* 0x0000000000047941 */ /* 0x000fea0003800000 */
.L_x_14353:
        /* <DEDUP_REMOVED lines=49> */
.L_x_14356:
        /* <DEDUP_REMOVED lines=71> */
.L_x_14355:
        /* <DEDUP_REMOVED lines=37> */
.L_x_14365:
[----:B------:R-:W-:Y:S05]  /*3900*/  BSYNC B6 ;  /* 0x0000000000067941 */ /* 0x000fea0003800000 */
.L_x_14364:
[----:B------:R-:W-:Y:S02]  /*3910*/  IMAD.MOV.U32 R52, RZ, RZ, R2 ;  /* 0x000000ffff347224 */ /* 0x000fe400078e0002 */
[----:B------:R-:W-:Y:S01]  /*3920*/  IMAD.MOV.U32 R53, RZ, RZ, R3 ;  /* 0x000000ffff357224 */ /* 0x000fe200078e0003 */
[----:B------:R-:W-:Y:S06]  /*3930*/  BRA `(.L_x_14363) ;  /* 0x0000000000047947 */ /* 0x000fec0003800000 */
.L_x_14362:
[----:B------:R-:W-:-:S11]  /*3940*/  DADD R52, -R62, R50 ;  /* 0x000000003e347229 */ /* 0x000fd60000000132 */
.L_x_14363:
[----:B------:R-:W-:Y:S05]  /*3950*/  BSYNC B5 ;  /* 0x0000000000057941 */ /* 0x000fea0003800000 */
.L_x_14361:
        /* <DEDUP_REMOVED lines=28> */
.L_x_14370:
[----:B------:R-:W-:Y:S05]  /*3b20*/  BSYNC B6 ;  /* 0x0000000000067941 */ /* 0x000fea0003800000 */
.L_x_14369:
[----:B------:R-:W-:Y:S01]  /*3b30*/  MOV R68, R2 ;  /* 0x0000000200447202 */ /* 0x000fe20000000f00 */
[----:B------:R-:W-:Y:S01]  /*3b40*/  IMAD.MOV.U32 R69, RZ, RZ, R3 ;  /* 0x000000ffff457224 */ /* 0x000fe200078e0003 */
[----:B------:R-:W-:Y:S06]  /*3b50*/  BRA `(.L_x_14368) ;  /* 0x0000000000047947 */ /* 0x000fec0003800000 */
.L_x_14367:
[----:B------:R-:W-:-:S11]  /*3b60*/  DADD R68, -R48, R46 ;  /* 0x0000000030447229 */ /* 0x000fd6000000012e */
.L_x_14368:
[----:B------:R-:W-:Y:S05]  /*3b70*/  BSYNC B5 ;  /* 0x0000000000057941 */ /* 0x000fea0003800000 */
.L_x_14366:
        /* <DEDUP_REMOVED lines=24> */
[----:B------:R-:W-:-:S07]  /*3d00*/  MOV R2, 0x3d20 ;  /* 0x00003d2000027802 */ /* 0x000fce0000000f00 */
[----:B-----5:R-:W-:Y:S05]  /*3d10*/  CALL.REL.NOINC `($__internal_23_$__cuda_sm20_dsqrt_rn_f64_mediumpath_v1) ;  /* 0x00000a7000dc7944 */ /* 0x020fea0003c00000 */
[----:B------:R-:W-:-:S07]  /*3d20*/  IMAD.MOV.U32 R5, RZ, RZ, R3 ;  /* 0x000000ffff057224 */ /* 0x000fce00078e0003 */
.L_x_14372:
[----:B------:R-:W-:Y:S05]  /*3d30*/  BSYNC B5 ;  /* 0x0000000000057941 */ /* 0x000fea0003800000 */
.L_x_14371:
[----:B------:R-:W-:Y:S02]  /*3d40*/  IMAD.MOV.U32 R46, RZ, RZ, R4 ;  /* 0x000000ffff2e7224 */ /* 0x000fe400078e0004 */
[----:B------:R-:W-:Y:S01]  /*3d50*/  IMAD.MOV.U32 R47, RZ, RZ, R5 ;  /* 0x000000ffff2f7224 */ /* 0x000fe200078e0005 */
[----:B------:R-:W-:Y:S06]  /*3d60*/  BRA `(.L_x_14373) ;  /* 0x0000000800347947 */ /* 0x000fec0003800000 */
.L_x_14360:
        /* <DEDUP_REMOVED lines=24> */
[----:B------:R-:W-:-:S07]  /*3ef0*/  IMAD.MOV.U32 R5, RZ, RZ, R45 ;  /* 0x000000ffff057224 */ /* 0x000fce00078e002d */
[----:B-----5:R-:W-:Y:S05]  /*3f00*/  CALL.REL.NOINC `($__internal_23_$__cuda_sm20_dsqrt_rn_f64_mediumpath_v1) ;  /* 0x00000a7000607944 */ /* 0x020fea0003c00000 */
[----:B------:R-:W-:-:S07]  /*3f10*/  IMAD.MOV.U32 R5, RZ, RZ, R3 ;  /* 0x000000ffff057224 */ /* 0x000fce00078e0003 */
.L_x_14376:
[----:B------:R-:W-:Y:S05]  /*3f20*/  BSYNC B5 ;  /* 0x0000000000057941 */ /* 0x000fea0003800000 */
.L_x_14375:
[----:B------:R-:W-:Y:S02]  /*3f30*/  IMAD.MOV.U32 R46, RZ, RZ, R4 ;  /* 0x000000ffff2e7224 */ /* 0x000fe400078e0004 */
[----:B------:R-:W-:Y:S01]  /*3f40*/  IMAD.MOV.U32 R47, RZ, RZ, R5 ;  /* 0x000000ffff2f7224 */ /* 0x000fe200078e0005 */
[----:B------:R-:W-:Y:S06]  /*3f50*/  BRA `(.L_x_14373) ;  /* 0x0000000400b87947 */ /* 0x000fec0003800000 */
.L_x_14374:
[----:B------:R-:W-:Y:S01]  /*3f60*/  DMUL R54, R62, R48 ;  /* 0x000000303e367228 */ /* 0x000fe20000000000 */
[----:B------:R-:W-:Y:S01]  /*3f70*/  IMAD.MOV.U32 R4, RZ, RZ, 0x0 ;  /* 0x00000000ff047424 */ /* 0x000fe200078e00ff */
[----:B------:R-:W-:Y:S01]  /*3f80*/  DMUL R44, R68, 8.11296384146066816958e+31 ;  /* 0x46900000442c7828 */ /* 0x000fe20000000000 */
[----:B------:R-:W-:Y:S01]  /*3f90*/  IMAD.MOV.U32 R5, RZ, RZ, 0x3fd80000 ;  /* 0x3fd80000ff057424 */ /* 0x000fe200078e00ff */
[----:B------:R-:W-:Y:S02]  /*3fa0*/  BSSY B5, `(.L_x_14377) ;  /* 0x0000018000057945 */ /* 0x000fe40003800000 */
[----:B------:R-:W0:Y:S04]  /*3fb0*/  MUFU.RSQ64H R53, R55 ;  /* 0x0000003700357308 */ /* 0x000e280000001c00 */
[----:B------:R-:W-:Y:S01]  /*3fc0*/  IADD3 R52, R55, -0x3500000, RZ ;  /* 0xfcb0000037347810 */ /* 0x000fe20007ffe0ff */
[----:B------:R-:W-:-:S03]  /*3fd0*/  DMUL R44, R66, R44 ;  /* 0x0000002c422c7228 */ /* 0x000fc60000000000 */
        /* <DEDUP_REMOVED lines=20> */
.L_x_14378:
[----:B------:R-:W-:Y:S05]  /*4120*/  BSYNC B5 ;  /* 0x0000000000057941 */ /* 0x000fea0003800000 */
.L_x_14377:
        /* <DEDUP_REMOVED lines=21> */
.L_x_14380:
[----:B------:R-:W-:Y:S05]  /*4280*/  BSYNC B5 ;  /* 0x0000000000057941 */ /* 0x000fea0003800000 */
.L_x_14379:
[----:B------:R-:W-:Y:S01]  /*4290*/  DMUL R66, R66, 8.11296384146066816958e+31 ;  /* 0x4690000042427828 */ /* 0x000fe20000000000 */
[----:B------:R-:W-:Y:S01]  /*42a0*/  MOV R46, R2 ;  /* 0x00000002002e7202 */ /* 0x000fe20000000f00 */
[----:B------:R-:W-:Y:S01]  /*42b0*/  IMAD.MOV.U32 R47, RZ, RZ, R3 ;  /* 0x000000ffff2f7224 */ /* 0x000fe200078e0003 */
[----:B------:R-:W-:Y:S08]  /*42c0*/  BRA `(.L_x_14373) ;  /* 0x0000000000dc7947 */ /* 0x000ff00003800000 */
.L_x_14359:
        /* <DEDUP_REMOVED lines=22> */
[----:B------:R-:W-:Y:S02]  /*4430*/  IMAD.MOV.U32 R46, RZ, RZ, R4 ;  /* 0x000000ffff2e7224 */ /* 0x000fe400078e0004 */
[----:B------:R-:W-:-:S07]  /*4440*/  IMAD.MOV.U32 R47, RZ, RZ, R3 ;  /* 0x000000ffff2f7224 */ /* 0x000fce00078e0003 */
.L_x_14382:
[----:B------:R-:W-:Y:S05]  /*4450*/  BSYNC B5 ;  /* 0x0000000000057941 */ /* 0x000fea0003800000 */
.L_x_14381:
        /* <DEDUP_REMOVED lines=28> */
.L_x_14384:
[----:B------:R-:W-:Y:S05]  /*4620*/  BSYNC B5 ;  /* 0x0000000000057941 */ /* 0x000fea0003800000 */
.L_x_14383:
[----:B------:R-:W-:-:S11]  /*4630*/  DMUL R46, R2, R46 ;  /* 0x0000002e022e7228 */ /* 0x000fd60000000000 */
.L_x_14373:
[----:B------:R-:W-:Y:S05]  /*4640*/  BSYNC B4 ;  /* 0x0000000000047941 */ /* 0x000fea0003800000 */
.L_x_14358:
[----:B------:R-:W-:Y:S05]  /*4650*/  BRA `(.L_x_14385) ;  /* 0x0000000000087947 */ /* 0x000fea0003800000 */
.L_x_14352:
[----:B------:R-:W-:Y:S02]  /*4660*/  DMUL R46, R44, 9.00719925474099200000e+15 ;  /* 0x434000002c2e7828 */ /* 0x000fe40000000000 */
[----:B------:R-:W-:-:S11]  /*4670*/  DMUL R66, R66, 9.00719925474099200000e+15 ;  /* 0x4340000042427828 */ /* 0x000fd60000000000 */
.L_x_14385:
[----:B------:R-:W-:Y:S05]  /*4680*/  BSYNC B2 ;  /* 0x0000000000027941 */ /* 0x000fea0003800000 */
.L_x_14351:
        /* <DEDUP_REMOVED lines=28> */
.L_x_14387:
[----:B------:R-:W-:Y:S05]  /*4850*/  BSYNC B2 ;  /* 0x0000000000027941 */ /* 0x000fea0003800000 */
.L_x_14386:
        /* <DEDUP_REMOVED lines=82> */
.L_x_14389:
[----:B------:R-:W-:Y:S02]  /*4d80*/  FSEL R2, RZ, 3.37028055040000000000e+12, P1 ;  /* 0x54442d18ff027808 */ /* 0x000fe40000800000 */
[----:B------:R-:W-:-:S07]  /*4d90*/  FSEL R3, RZ, 2.1426990032196044922, P1 ;  /* 0x400921fbff037808 */ /* 0x000fce0000800000 */
.L_x_14390:
[----:B------:R-:W-:Y:S05]  /*4da0*/  BSYNC B0 ;  /* 0x0000000000007941 */ /* 0x000fea0003800000 */
.L_x_14388:
[----:B------:R-:W-:Y:S01]  /*4db0*/  DADD R46, |R46|, |R66| ;  /* 0x000000002e2e7229 */ /* 0x000fe20000000642 */
[----:B------:R-:W-:-:S07]  /*4dc0*/  LOP3.LUT R67, R3, 0x80000000, R67, 0xb8, !PT ;  /* 0x8000000003437812 */ /* 0x000fce00078eb843 */
[----:B------:R-:W-:-:S06]  /*4dd0*/  DSETP.GTU.AND P0, PT, |R46|, +INF , PT ;  /* 0x7ff000002e00742a */ /* 0x000fcc0003f0c200 */
[----:B------:R-:W-:Y:S02]  /*4de0*/  FSEL R2, R46, R2, P0 ;  /* 0x000000022e027208 */ /* 0x000fe40000000000 */
[----:B------:R-:W-:-:S07]  /*4df0*/  FSEL R3, R47, R67, P0 ;  /* 0x000000432f037208 */ /* 0x000fce0000000000 */
.L_x_14357:
[----:B------:R-:W-:Y:S05]  /*4e00*/  BSYNC B3 ;  /* 0x0000000000037941 */ /* 0x000fea0003800000 */
.L_x_14350:
[----:B------:R-:W-:Y:S01]  /*4e10*/  LOP3.LUT R13, R3, 0x80000000, R13, 0xb8, !PT ;  /* 0x80000000030d7812 */ /* 0x000fe200078eb80d */
[----:B------:R-:W-:Y:S01]  /*4e20*/  IMAD.MOV.U32 R12, RZ, RZ, R2 ;  /* 0x000000ffff0c7224 */ /* 0x000fe200078e0002 */
[----:B------:R-:W-:Y:S01]  /*4e30*/  LOP3.LUT R15, R65, 0x80000000, R15, 0xb8, !PT ;  /* 0x80000000410f7812 */ /* 0x000fe200078eb80f */
[----:B------:R-:W-:Y:S01]  /*4e40*/  IMAD.MOV.U32 R14, RZ, RZ, R64 ;  /* 0x000000ffff0e7224 */ /* 0x000fe200078e0040 */
[----:B------:R-:W-:Y:S06]  /*4e50*/  BRA `(.L_x_14314) ;  /* 0x0000005800e87947 */ /* 0x000fec0003800000 */
.L_x_14313:
[----:B------:R-:W-:Y:S01]  /*4e60*/  ISETP.GT.AND P0, PT, R15, -0x1, PT ;  /* 0xffffffff0f00780c */ /* 0x000fe20003f04270 */
[----:B------:R-:W-:-:S12]  /*4e70*/  BSSY B2, `(.L_x_14391) ;  /* 0x000059f000027945 */ /* 0x000fd80003800000 */
[----:B------:R-:W-:Y:S05]  /*4e80*/  @P0 BRA `(.L_x_14392) ;  /* 0x0000002c00980947 */ /* 0x000fea0003800000 */
[----:B------:R-:W-:Y:S01]  /*4e90*/  DADD R52, -RZ, |R12| ;  /* 0x00000000ff347229 */ /* 0x000fe2000000050c */
[----:B------:R-:W-:Y:S01]  /*4ea0*/  UMOV UR4, 0xffffffff ;  /* 0xffffffff00047882 */ /* 0x000fe20000000000 */
[----:B------:R-:W-:Y:S01]  /*4eb0*/  DADD R54, -RZ, |R14| ;  /* 0x00000000ff367229 */ /* 0x000fe2000000050e */
[----:B------:R-:W-:Y:S01]  /*4ec0*/  UMOV UR5, 0x7fdfffff ;  /* 0x7fdfffff00057882 */ /* 0x000fe20000000000 */
[--C-:B------:R-:W-:Y:S02]  /*4ed0*/  DSETP.GEU.AND P4, PT, |R14|, |R12|.reuse, PT ;  /* 0x4000000c0e00722a */ /* 0x100fe40003f8e200 */
[----:B------:R-:W-:Y:S02]  /*4ee0*/  DADD R2, -RZ, -R12 ;  /* 0x00000000ff027229 */ /* 0x000fe4000000090c */
[----:B------:R-:W-:-:S04]  /*4ef0*/  DADD R44, -RZ, -R14 ;  /* 0x00000000ff2c7229 */ /* 0x000fc8000000090e */
[----:B------:R-:W-:Y:S02]  /*4f00*/  FSEL R50, R52, R54, !P4 ;  /* 0x0000003634327208 */ /* 0x000fe40006000000 */
[----:B------:R-:W-:Y:S02]  /*4f10*/  FSEL R51, R53, R55, !P4 ;  /* 0x0000003735337208 */ /* 0x000fe40006000000 */
[----:B------:R-:W-:Y:S01]  /*4f20*/  FSEL R48, R54, R52, !P4 ;  /* 0x0000003436307208 */ /* 0x000fe20006000000 */
[----:B------:R-:W-:Y:S01]  /*4f30*/  IMAD.MOV.U32 R11, RZ, RZ, R3 ;  /* 0x000000ffff0b7224 */ /* 0x000fe200078e0003 */
        /* <DEDUP_REMOVED lines=10> */
[----:B------:R-:W-:Y:S01]  /*4fe0*/  IMAD.MOV.U32 R44, RZ, RZ, -0x3ff ;  /* 0xfffffc01ff2c7424 */ /* 0x000fe200078e00ff */
[----:B------:R-:W-:-:S04]  /*4ff0*/  FSETP.GEU.AND P5, PT, |R49|, 6.5827683646048100446e-37, PT ;  /* 0x036000003100780b */ /* 0x000fc80003fae200 */
[C---:B------:R-:W-:Y:S02]  /*5000*/  DFMA R52, R50.reuse, R50, R2 ;  /* 0x000000323234722b */ /* 0x040fe40000000002 */
[----:B0-----:R-:W-:-:S08]  /*5010*/  DFMA R6, -R50, R4, 1 ;  /* 0x3ff000003206742b */ /* 0x001fd00000000104 */
[----:B------:R-:W-:Y:S01]  /*5020*/  ISETP.GT.AND P0, PT, R53, 0xfffff, PT ;  /* 0x000fffff3500780c */ /* 0x000fe20003f04270 */
[----:B------:R-:W-:-:S12]  /*5030*/  DFMA R6, R6, R6, R6 ;  /* 0x000000060606722b */ /* 0x000fd80000000006 */
        /* <DEDUP_REMOVED lines=19> */
[----:B------:R-:W-:-:S04]  /*5170*/  FSETP.GT.AND P3, PT, |R8|, 1.469367938527859385e-39, PT ;  /* 0x001000000800780b */ /* 0x000fc80003f64200 */
        /* <DEDUP_REMOVED lines=65> */
.L_x_14396:
[----:B------:R-:W-:Y:S05]  /*5590*/  BSYNC B0 ;  /* 0x0000000000007941 */ /* 0x000fea0003800000 */
.L_x_14395:
[----:B------:R-:W-:Y:S04]  /*55a0*/  BSSY B3, `(.L_x_14397) ;  /* 0x0000008000037945 */ /* 0x000fe80003800000 */
[----:B------:R-:W-:Y:S05]  /*55b0*/  @P3 BRA P5, `(.L_x_14398) ;  /* 0x0000000000183947 */ /* 0x000fea0002800000 */
[----:B------:R-:W-:Y:S01]  /*55c0*/  IMAD.MOV.U32 R6, RZ, RZ, R48 ;  /* 0x000000ffff067224 */ /* 0x000fe200078e0030 */
[----:B------:R-:W-:Y:S01]  /*55d0*/  MOV R2, R50 ;  /* 0x0000003200027202 */ /* 0x000fe20000000f00 */
[----:B------:R-:W-:Y:S01]  /*55e0*/  IMAD.MOV.U32 R5, RZ, RZ, R49 ;  /* 0x000000ffff057224 */ /* 0x000fe200078e0031 */
[----:B------:R-:W-:Y:S01]  /*55f0*/  MOV R4, 0x5620 ;  /* 0x0000562000047802 */ /* 0x000fe20000000f00 */
[----:B------:R-:W-:-:S07]  /*5600*/  IMAD.MOV.U32 R3, RZ, RZ, R51 ;  /* 0x000000ffff037224 */ /* 0x000fce00078e0033 */
[----:B-----5:R-:W-:Y:S05]  /*5610*/  CALL.REL.NOINC `($__internal_22_$__cuda_sm20_div_rn_f64_full) ;  /* 0x00000a5400087944 */ /* 0x020fea0003c00000 */
.L_x_14398:
[----:B------:R-:W-:Y:S05]  /*5620*/  BSYNC B3 ;  /* 0x0000000000037941 */ /* 0x000fea0003800000 */
.L_x_14397:
        /* <DEDUP_REMOVED lines=82> */
.L_x_14400:
[----:B------:R-:W-:-:S04]  /*5b50*/  ISETP.GE.AND P0, PT, R45, RZ, PT ;  /* 0x000000ff2d00720c */ /* 0x000fc80003f06270 */
[----:B------:R-:W-:Y:S02]  /*5b60*/  FSEL R6, RZ, 3.37028055040000000000e+12, P0 ;  /* 0x54442d18ff067808 */ /* 0x000fe40000000000 */
[----:B------:R-:W-:-:S07]  /*5b70*/  FSEL R7, RZ, 2.1426990032196044922, P0 ;  /* 0x400921fbff077808 */ /* 0x000fce0000000000 */
.L_x_14401:
[----:B------:R-:W-:Y:S05]  /*5b80*/  BSYNC B0 ;  /* 0x0000000000007941 */ /* 0x000fea0003800000 */
.L_x_14399:
[----:B------:R-:W-:Y:S01]  /*5b90*/  DADD R2, |R12|, |R14| ;  /* 0x000000000c027229 */ /* 0x000fe2000000060e */
[----:B------:R-:W-:Y:S01]  /*5ba0*/  LOP3.LUT R11, R7, 0x80000000, R11, 0xb8, !PT ;  /* 0x80000000070b7812 */ /* 0x000fe200078eb80b */
[----:B------:R-:W-:-:S06]  /*5bb0*/  DMUL R46, R46, 0.5 ;  /* 0x3fe000002e2e7828 */ /* 0x000fcc0000000000 */
[----:B------:R-:W-:-:S06]  /*5bc0*/  DSETP.GTU.AND P0, PT, |R2|, +INF , PT ;  /* 0x7ff000000200742a */ /* 0x000fcc0003f0c200 */
[----:B------:R-:W-:Y:S02]  /*5bd0*/  FSEL R6, R2, R6, P0 ;  /* 0x0000000602067208 */ /* 0x000fe40000000000 */
[----:B------:R-:W-:Y:S01]  /*5be0*/  FSEL R7, R3, R11, P0 ;  /* 0x0000000b03077208 */ /* 0x000fe20000000000 */
[----:B------:R-:W-:Y:S06]  /*5bf0*/  BRA `(.L_x_14402) ;  /* 0x0000004c00187947 */ /* 0x000fec0003800000 */
.L_x_14394:
        /* <DEDUP_REMOVED lines=19> */
[----:B------:R-:W-:Y:S01]  /*5d30*/  IMAD.MOV.U32 R52, RZ, RZ, RZ ;  /* 0x000000ffff347224 */ /* 0x000fe200078e00ff */
        /* <DEDUP_REMOVED lines=13> */
[----:B------:R-:W-:Y:S01]  /*5e10*/  DSETP.NEU.AND P1, PT, R4, RZ, PT ;  /* 0x000000ff0400722a */ /* 0x000fe20003f2d000 */
[----:B------:R-:W-:Y:S01]  /*5e20*/  LOP3.LUT R7, R6, 0x100000, RZ, 0xfc, !PT ;  /* 0x0010000006077812 */ /* 0x000fe200078efcff */
[----:B------:R-:W-:Y:S01]  /*5e30*/  IMAD.MOV.U32 R6, RZ, RZ, RZ ;  /* 0x000000ffff067224 */ /* 0x000fe200078e00ff */
[----:B------:R-:W0:Y:S02]  /*5e40*/  MUFU.RSQ64H R53, R47 ;  /* 0x0000002f00357308 */ /* 0x000e240000001c00 */
[----:B0-----:R-:W-:-:S08]  /*5e50*/  DMUL R54, R52, R52 ;  /* 0x0000003434367228 */ /* 0x001fd00000000000 */
[----:B------:R-:W-:-:S08]  /*5e60*/  DFMA R54, R46, -R54, 1 ;  /* 0x3ff000002e36742b */ /* 0x000fd00000000836 */
[----:B------:R-:W-:Y:S02]  /*5e70*/  DFMA R56, R54, R56, 0.5 ;  /* 0x3fe000003638742b */ /* 0x000fe40000000038 */
[----:B------:R-:W-:-:S08]  /*5e80*/  DMUL R54, R52, R54 ;  /* 0x0000003634367228 */ /* 0x000fd00000000000 */
[----:B------:R-:W-:-:S08]  /*5e90*/  DFMA R54, R56, R54, R52 ;  /* 0x000000363836722b */ /* 0x000fd00000000034 */
[----:B------:R-:W-:Y:S02]  /*5ea0*/  DMUL R54, R8, R54 ;  /* 0x0000003608367228 */ /* 0x000fe40000000000 */
[----:B------:R-:W-:-:S06]  /*5eb0*/  DFMA R8, -R50, R58, 1 ;  /* 0x3ff000003208742b */ /* 0x000fcc000000013a */
[----:B------:R-:W-:Y:S02]  /*5ec0*/  DMUL R54, R54, R6 ;  /* 0x0000000636367228 */ /* 0x000fe40000000000 */
[----:B------:R-:W-:-:S08]  /*5ed0*/  DFMA R8, R8, R8, R8 ;  /* 0x000000080808722b */ /* 0x000fd00000000008 */
        /* <DEDUP_REMOVED lines=89> */
.L_x_14404:
[----:B------:R-:W-:Y:S05]  /*6470*/  BSYNC B0 ;  /* 0x0000000000007941 */ /* 0x000fea0003800000 */
.L_x_14403:
[----:B------:R-:W-:Y:S04]  /*6480*/  BSSY B3, `(.L_x_14405) ;  /* 0x0000008000037945 */ /* 0x000fe80003800000 */
[----:B------:R-:W-:Y:S05]  /*6490*/  @P3 BRA P5, `(.L_x_14406) ;  /* 0x0000000000183947 */ /* 0x000fea0002800000 */
[----:B------:R-:W-:Y:S01]  /*64a0*/  MOV R6, R48 ;  /* 0x0000003000067202 */ /* 0x000fe20000000f00 */
[----:B------:R-:W-:Y:S01]  /*64b0*/  IMAD.MOV.U32 R5, RZ, RZ, R49 ;  /* 0x000000ffff057224 */ /* 0x000fe200078e0031 */
[----:B------:R-:W-:Y:S01]  /*64c0*/  MOV R4, 0x6500 ;  /* 0x0000650000047802 */ /* 0x000fe20000000f00 */
[----:B------:R-:W-:Y:S02]  /*64d0*/  IMAD.MOV.U32 R2, RZ, RZ, R50 ;  /* 0x000000ffff027224 */ /* 0x000fe400078e0032 */
[----:B------:R-:W-:-:S07]  /*64e0*/  IMAD.MOV.U32 R3, RZ, RZ, R51 ;  /* 0x000000ffff037224 */ /* 0x000fce00078e0033 */
[----:B-----5:R-:W-:Y:S05]  /*64f0*/  CALL.REL.NOINC `($__internal_22_$__cuda_sm20_div_rn_f64_full) ;  /* 0x00000a4400507944 */ /* 0x020fea0003c00000 */
.L_x_14406:
[----:B------:R-:W-:Y:S05]  /*6500*/  BSYNC B3 ;  /* 0x0000000000037941 */ /* 0x000fea0003800000 */
.L_x_14405:
        /* <DEDUP_REMOVED lines=82> */
.L_x_14408:
[----:B------:R-:W-:-:S04]  /*6a30*/  ISETP.GE.AND P0, PT, R45, RZ, PT ;  /* 0x000000ff2d00720c */ /* 0x000fc80003f06270 */
[----:B------:R-:W-:Y:S02]  /*6a40*/  FSEL R6, RZ, 3.37028055040000000000e+12, P0 ;  /* 0x54442d18ff067808 */ /* 0x000fe40000000000 */
[----:B------:R-:W-:-:S07]  /*6a50*/  FSEL R7, RZ, 2.1426990032196044922, P0 ;  /* 0x400921fbff077808 */ /* 0x000fce0000000000 */
.L_x_14409:
[----:B------:R-:W-:Y:S05]  /*6a60*/  BSYNC B0 ;  /* 0x0000000000007941 */ /* 0x000fea0003800000 */
.L_x_14407:
[----:B------:R-:W-:Y:S01]  /*6a70*/  DADD R2, |R12|, |R14| ;  /* 0x000000000c027229 */ /* 0x000fe2000000060e */
[----:B------:R-:W-:-:S07]  /*6a80*/  LOP3.LUT R11, R7, 0x80000000, R11, 0xb8, !PT ;  /* 0x80000000070b7812 */ /* 0x000fce00078eb80b */
[----:B------:R-:W-:-:S06]  /*6a90*/  DSETP.GTU.AND P0, PT, |R2|, +INF , PT ;  /* 0x7ff000000200742a */ /* 0x000fcc0003f0c200 */
[----:B------:R-:W-:Y:S02]  /*6aa0*/  FSEL R6, R2, R6, P0 ;  /* 0x0000000602067208 */ /* 0x000fe40000000000 */
[----:B------:R-:W-:Y:S01]  /*6ab0*/  FSEL R7, R3, R11, P0 ;  /* 0x0000000b03077208 */ /* 0x000fe20000000000 */
[----:B------:R-:W-:Y:S06]  /*6ac0*/  BRA `(.L_x_14402) ;  /* 0x0000003c00647947 */ /* 0x000fec0003800000 */
.L_x_14393:
        /* <DEDUP_REMOVED lines=22> */
[----:B-----5:R-:W-:Y:S05]  /*6c30*/  CALL.REL.NOINC `($__internal_22_$__cuda_sm20_div_rn_f64_full) ;  /* 0x00000a3c00807944 */ /* 0x020fea0003c00000 */
.L_x_14411:
[----:B------:R-:W-:Y:S05]  /*6c40*/  BSYNC B3 ;  /* 0x0000000000037941 */ /* 0x000fea0003800000 */
.L_x_14410:
        /* <DEDUP_REMOVED lines=24> */
[----:B------:R-:W-:Y:S02]  /*6dd0*/  IMAD.MOV.U32 R4, RZ, RZ, R2 ;  /* 0x000000ffff047224 */ /* 0x000fe400078e0002 */
[----:B------:R-:W-:-:S07]  /*6de0*/  IMAD.MOV.U32 R5, RZ, RZ, R3 ;  /* 0x000000ffff057224 */ /* 0x000fce00078e0003 */
.L_x_14413:
[----:B------:R-:W-:Y:S05]  /*6df0*/  BSYNC B3 ;  /* 0x0000000000037941 */ /* 0x000fea0003800000 */
.L_x_14412:
[----:B------:R-:W-:Y:S01]  /*6e00*/  DADD R54, -RZ, |R4| ;  /* 0x00000000ff367229 */ /* 0x000fe20000000504 */
[----:B------:R-:W-:Y:S01]  /*6e10*/  MOV R8, RZ ;  /* 0x000000ff00087202 */ /* 0x000fe20000000f00 */
[----:B------:R-:W-:Y:S01]  /*6e20*/  UMOV UR4, 0xffffffff ;  /* 0xffffffff00047882 */ /* 0x000fe20000000000 */
[----:B------:R-:W-:Y:S01]  /*6e30*/  UMOV UR5, 0x7fefffff ;  /* 0x7fefffff00057882 */ /* 0x000fe20000000000 */
[----:B------:R-:W-:Y:S01]  /*6e40*/  IMAD.MOV.U32 R56, RZ, RZ, 0x0 ;  /* 0x00000000ff387424 */ /* 0x000fe200078e00ff */
[----:B------:R-:W-:Y:S01]  /*6e50*/  UMOV UR8, UR5 ;  /* 0x0000000500087c82 */ /* 0x000fe20008000000 */
[----:B------:R-:W-:Y:S01]  /*6e60*/  IMAD.MOV.U32 R57, RZ, RZ, 0x3fd80000 ;  /* 0x3fd80000ff397424 */ /* 0x000fe200078e00ff */
[----:B------:R-:W-:Y:S01]  /*6e70*/  MUFU.RCP64H R59, R51 ;  /* 0x00000033003b7308 */ /* 0x000fe20000001800 */
[----:B------:R-:W-:Y:S01]  /*6e80*/  IMAD.U32 R44, RZ, RZ, UR8 ;  /* 0x00000008ff2c7e24 */ /* 0x000fe2000f8e00ff */
[----:B------:R-:W-:Y:S01]  /*6e90*/  BSSY B0, `(.L_x_14414) ;  /* 0x000007f000007945 */ /* 0x000fe20003800000 */
[CC--:B------:R-:W-:Y:S01]  /*6ea0*/  ISETP.GT.U32.AND P1, PT, R54.reuse, R46.reuse, PT ;  /* 0x0000002e3600720c */ /* 0x0c0fe20003f24070 */
[----:B------:R-:W-:Y:S01]  /*6eb0*/  IMAD.MOV.U32 R58, RZ, RZ, 0x1 ;  /* 0x00000001ff3a7424 */ /* 0x000fe200078e00ff */
[----:B------:R-:W-:-:S02]  /*6ec0*/  ISETP.LT.U32.AND P0, PT, R54, R46, PT ;  /* 0x0000002e3600720c */ /* 0x000fc40003f01070 */
[CC--:B------:R-:W-:Y:S02]  /*6ed0*/  ISETP.GT.U32.AND.EX P1, PT, R55.reuse, R47.reuse, PT, P1 ;  /* 0x0000002f3700720c */ /* 0x0c0fe40003f24110 */
[CC--:B------:R-:W-:Y:S02]  /*6ee0*/  ISETP.LT.U32.AND.EX P0, PT, R55.reuse, R47.reuse, PT, P0 ;  /* 0x0000002f3700720c */ /* 0x0c0fe40003f01100 */
[-C--:B------:R-:W-:Y:S02]  /*6ef0*/  SEL R3, R55, R47.reuse, P1 ;  /* 0x0000002f37037207 */ /* 0x080fe40000800000 */
[----:B------:R-:W-:Y:S02]  /*6f00*/  SEL R4, R54, R46, P0 ;  /* 0x0000002e36047207 */ /* 0x000fe40000000000 */
[----:B------:R-:W-:Y:S02]  /*6f10*/  LOP3.LUT R6, R3, 0xffc00000, RZ, 0xc0, !PT ;  /* 0xffc0000003067812 */ /* 0x000fe400078ec0ff */
[----:B------:R-:W-:-:S02]  /*6f20*/  SEL R5, R55, R47, P0 ;  /* 0x0000002f37057207 */ /* 0x000fc40000000000 */
[----:B------:R-:W-:Y:S02]  /*6f30*/  IADD3 R9, -R6, 0x7fd00000, RZ ;  /* 0x7fd0000006097810 */ /* 0x000fe40007ffe1ff */
[----:B------:R-:W-:Y:S02]  /*6f40*/  SEL R2, R54, R46, P1 ;  /* 0x0000002e36027207 */ /* 0x000fe40000800000 */
[----:B------:R-:W-:Y:S02]  /*6f50*/  ISETP.GE.U32.AND P2, PT, R5, 0x7ff00000, PT ;  /* 0x7ff000000500780c */ /* 0x000fe40003f46070 */
[C---:B------:R-:W-:Y:S01]  /*6f60*/  DMUL R52, R8.reuse, R4 ;  /* 0x0000000408347228 */ /* 0x040fe20000000000 */
[----:B------:R-:W-:Y:S01]  /*6f70*/  FSETP.GEU.AND P5, PT, |R49|, 6.5827683646048100446e-37, PT ;  /* 0x036000003100780b */ /* 0x000fe20003fae200 */
        /* <DEDUP_REMOVED lines=10> */
[----:B------:R-:W-:Y:S01]  /*7020*/  DSETP.NEU.AND P1, PT, R4, RZ, PT ;  /* 0x000000ff0400722a */ /* 0x000fe20003f2d000 */
[----:B------:R-:W-:Y:S02]  /*7030*/  LOP3.LUT R7, R6, 0x100000, RZ, 0xfc, !PT ;  /* 0x0010000006077812 */ /* 0x000fe400078efcff */
[----:B------:R-:W0:Y:S01]  /*7040*/  MUFU.RSQ64H R53, R47 ;  /* 0x0000002f00357308 */ /* 0x000e220000001c00 */
[----:B------:R-:W-:Y:S01]  /*7050*/  MOV R6, RZ ;  /* 0x000000ff00067202 */ /* 0x000fe20000000f00 */
        /* <DEDUP_REMOVED lines=98> */
.L_x_14415:
[----:B------:R-:W-:Y:S05]  /*7680*/  BSYNC B0 ;  /* 0x0000000000007941 */ /* 0x000fea0003800000 */
.L_x_14414:
[----:B------:R-:W-:Y:S04]  /*7690*/  BSSY B3, `(.L_x_14416) ;  /* 0x0000008000037945 */ /* 0x000fe80003800000 */
[----:B------:R-:W-:Y:S05]  /*76a0*/  @P3 BRA P5, `(.L_x_14417) ;  /* 0x0000000000183947 */ /* 0x000fea0002800000 */
[----:B------:R-:W-:Y:S01]  /*76b0*/  IMAD.MOV.U32 R6, RZ, RZ, R48 ;  /* 0x000000ffff067224 */ /* 0x000fe200078e0030 */
[----:B------:R-:W-:Y:S01]  /*76c0*/  MOV R4, 0x7710 ;  /* 0x0000771000047802 */ /* 0x000fe20000000f00 */
[----:B------:R-:W-:Y:S02]  /*76d0*/  IMAD.MOV.U32 R5, RZ, RZ, R49 ;  /* 0x000000ffff057224 */ /* 0x000fe400078e0031 */
[----:B------:R-:W-:Y:S02]  /*76e0*/  IMAD.MOV.U32 R2, RZ, RZ, R50 ;  /* 0x000000ffff027224 */ /* 0x000fe400078e0032 */
[----:B------:R-:W-:-:S07]  /*76f0*/  IMAD.MOV.U32 R3, RZ, RZ, R51 ;  /* 0x000000ffff037224 */ /* 0x000fce00078e0033 */
[----:B-----5:R-:W-:Y:S05]  /*7700*/  CALL.REL.NOINC `($__internal_22_$__cuda_sm20_div_rn_f64_full) ;  /* 0x00000a3000cc7944 */ /* 0x020fea0003c00000 */
.L_x_14417:
[----:B------:R-:W-:Y:S05]  /*7710*/  BSYNC B3 ;  /* 0x0000000000037941 */ /* 0x000fea0003800000 */
.L_x_14416:
        /* <DEDUP_REMOVED lines=82> */
.L_x_14419:
[----:B------:R-:W-:-:S04]  /*7c40*/  ISETP.GE.AND P0, PT, R45, RZ, PT ;  /* 0x000000ff2d00720c */ /* 0x000fc80003f06270 */
[----:B------:R-:W-:Y:S02]  /*7c50*/  FSEL R6, RZ, 3.37028055040000000000e+12, P0 ;  /* 0x54442d18ff067808 */ /* 0x000fe40000000000 */
[----:B------:R-:W-:-:S07]  /*7c60*/  FSEL R7, RZ, 2.1426990032196044922, P0 ;  /* 0x400921fbff077808 */ /* 0x000fce0000000000 */
.L_x_14420:
[----:B------:R-:W-:Y:S05]  /*7c70*/  BSYNC B0 ;  /* 0x0000000000007941 */ /* 0x000fea0003800000 */
.L_x_14418:
[----:B------:R-:W-:Y:S01]  /*7c80*/  DADD R2, |R12|, |R14| ;  /* 0x000000000c027229 */ /* 0x000fe2000000060e */
[----:B------:R-:W-:Y:S01]  /*7c90*/  LOP3.LUT R11, R7, 0x80000000, R11, 0xb8, !PT ;  /* 0x80000000070b7812 */ /* 0x000fe200078eb80b */
[----:B------:R-:W-:-:S06]  /*7ca0*/  DADD R46, R46, 1 ;  /* 0x3ff000002e2e7429 */ /* 0x000fcc0000000000 */
[----:B------:R-:W-:-:S06]  /*7cb0*/  DSETP.GTU.AND P0, PT, |R2|, +INF , PT ;  /* 0x7ff000000200742a */ /* 0x000fcc0003f0c200 */
[----:B------:R-:W-:Y:S02]  /*7cc0*/  FSEL R6, R2, R6, P0 ;  /* 0x0000000602067208 */ /* 0x000fe40000000000 */
[----:B------:R-:W-:Y:S01]  /*7cd0*/  FSEL R7, R3, R11, P0 ;  /* 0x0000000b03077208 */ /* 0x000fe20000000000 */
[----:B------:R-:W-:Y:S06]  /*7ce0*/  BRA `(.L_x_14402) ;  /* 0x0000002800dc7947 */ /* 0x000fec0003800000 */
.L_x_14392:
        /* <DEDUP_REMOVED lines=27> */
[----:B------:R-:W-:-:S04]  /*7ea0*/  @!P0 IMAD.MOV.U32 R5, RZ, RZ, R7 ;  /* 0x000000ffff058224 */ /* 0x000fc800078e0007 */
[----:B------:R-:W-:Y:S01]  /*7eb0*/  VIADD R11, R5, 0xffffffff ;  /* 0xffffffff050b7836 */ /* 0x000fe20000000000 */
[----:B------:R-:W-:-:S04]  /*7ec0*/  DMUL R8, R44, R2 ;  /* 0x000000022c087228 */ /* 0x000fc80000000000 */
[----:B------:R-:W-:Y:S01]  /*7ed0*/  ISETP.GE.U32.AND P1, PT, R11, 0x7fefffff, PT ;  /* 0x7fefffff0b00780c */ /* 0x000fe20003f26070 */
[----:B------:R-:W-:Y:S02]  /*7ee0*/  IMAD.MOV.U32 R11, RZ, RZ, R4 ;  /* 0x000000ffff0b7224 */ /* 0x000fe400078e0004 */
[----:B------:R-:W-:Y:S01]  /*7ef0*/  IMAD.MOV.U32 R4, RZ, RZ, -0x3ff ;  /* 0xfffffc01ff047424 */ /* 0x000fe200078e00ff */
[----:B------:R-:W-:Y:S01]  /*7f00*/  DFMA R46, -R48, R8, R44 ;  /* 0x00000008302e722b */ /* 0x000fe2000000012c */
[----:B------:R-:W-:Y:S02]  /*7f10*/  @!P0 IMAD.MOV.U32 R11, RZ, RZ, R6 ;  /* 0x000000ffff0b8224 */ /* 0x000fe400078e0006 */
[----:B------:R-:W-:-:S05]  /*7f20*/  @!P0 IMAD.MOV.U32 R4, RZ, RZ, -0x435 ;  /* 0xfffffbcbff048424 */ /* 0x000fca00078e00ff */
        /* <DEDUP_REMOVED lines=72> */
.L_x_14424:
[----:B------:R-:W-:Y:S05]  /*83b0*/  BSYNC B0 ;  /* 0x0000000000007941 */ /* 0x000fea0003800000 */
.L_x_14423:
        /* <DEDUP_REMOVED lines=8> */
.L_x_14426:
[----:B------:R-:W-:Y:S05]  /*8440*/  BSYNC B3 ;  /* 0x0000000000037941 */ /* 0x000fea0003800000 */
.L_x_14425:
        /* <DEDUP_REMOVED lines=73> */
.L_x_14428:
[----:B------:R-:W-:Y:S05]  /*88e0*/  BSYNC B0 ;  /* 0x0000000000007941 */ /* 0x000fea0003800000 */
.L_x_14427:
[----:B------:R-:W-:Y:S01]  /*88f0*/  LOP3.LUT R3, R7, 0x80000000, R13, 0xb8, !PT ;  /* 0x8000000007037812 */ /* 0x000fe200078eb80d */
[----:B------:R-:W-:Y:S01]  /*8900*/  DMUL R46, R46, 0.5 ;  /* 0x3fe000002e2e7828 */ /* 0x000fe20000000000 */
[----:B------:R-:W-:Y:S02]  /*8910*/  FSEL R6, R4, R6, P0 ;  /* 0x0000000604067208 */ /* 0x000fe40000000000 */
[----:B------:R-:W-:Y:S01]  /*8920*/  FSEL R7, R5, R3, P0 ;  /* 0x0000000305077208 */ /* 0x000fe20000000000 */
[----:B------:R-:W-:Y:S07]  /*8930*/  BRA `(.L_x_14402) ;  /* 0x0000001c00c87947 */ /* 0x000fee0003800000 */
.L_x_14422:
        /* <DEDUP_REMOVED lines=11> */
[----:B------:R-:W-:Y:S01]  /*89f0*/  IMAD.MOV.U32 R50, RZ, RZ, RZ ;  /* 0x000000ffff327224 */ /* 0x000fe200078e00ff */
[----:B------:R-:W-:Y:S01]  /*8a00*/  LOP3.LUT R6, R3, 0xffc00000, RZ, 0xc0, !PT ;  /* 0xffc0000003067812 */ /* 0x000fe200078ec0ff */
[----:B------:R-:W-:Y:S01]  /*8a10*/  IMAD.MOV.U32 R54, RZ, RZ, 0x0 ;  /* 0x00000000ff367424 */ /* 0x000fe200078e00ff */
[----:B------:R-:W-:Y:S01]  /*8a20*/  SEL R5, R67, R69, P0 ;  /* 0x0000004543057207 */ /* 0x000fe20000000000 */
[----:B------:R-:W-:Y:S01]  /*8a30*/  IMAD.MOV.U32 R55, RZ, RZ, 0x3fd80000 ;  /* 0x3fd80000ff377424 */ /* 0x000fe200078e00ff */
        /* <DEDUP_REMOVED lines=39> */
[----:B------:R-:W-:Y:S01]  /*8cb0*/  @!P0 IMAD.MOV.U32 R52, RZ, RZ, -0x435 ;  /* 0xfffffbcbff348424 */ /* 0x000fe200078e00ff */
        /* <DEDUP_REMOVED lines=13> */
[----:B------:R-:W-:-:S09]  /*8d90*/  FSETP.GT.AND P3, PT, |R11|, 1.469367938527859385e-39, PT ;  /* 0x001000000b00780b */ /* 0x000fd20003f64200 */
        /* <DEDUP_REMOVED lines=15> */
[----:B------:R-:W-:Y:S01]  /*8e90*/  @P0 IADD3 R9, R7, -0x100000, RZ ;  /* 0xfff0000007090810 */ /* 0x000fe20007ffe0ff */
[----:B------:R-:W-:-:S04]  /*8ea0*/  @P0 VIADD R52, R52, 0x1 ;  /* 0x0000000134340836 */ /* 0x000fc80000000000 */
        /* <DEDUP_REMOVED lines=26> */
[----:B------:R-:W-:Y:S01]  /*9050*/  UMOV UR5, 0x3f3c71c7 ;  /* 0x3f3c71c700057882 */ /* 0x000fe20000000000 */
[----:B------:R-:W-:-:S03]  /*9060*/  DFMA R6, R4, UR8, R46 ;  /* 0x0000000804067c2b */ /* 0x000fc6000800002e */
[----:B------:R-:W-:Y:S02]  /*9070*/  DMUL R52, R8, R52 ;  /* 0x0000003408347228 */ /* 0x000fe40000000000 */
[----:B------:R-:W-:Y:S01]  /*9080*/  DFMA R54, R50, R54, UR4 ;  /* 0x0000000432367e2b */ /* 0x000fe20008000036 */
[----:B------:R-:W-:Y:S01]  /*9090*/  UMOV UR4, 0x923be72d ;  /* 0x923be72d00047882 */ /* 0x000fe20000000000 */
[----:B------:R-:W-:Y:S01]  /*90a0*/  UMOV UR5, 0x3f624924 ;  /* 0x3f62492400057882 */ /* 0x000fe20000000000 */
[----:B------:R-:W-:-:S05]  /*90b0*/  DFMA R56, -R4, UR8, R6 ;  /* 0x0000000804387c2b */ /* 0x000fca0008000106 */
[----:B------:R-:W-:Y:S01]  /*90c0*/  DFMA R54, R50, R54, UR4 ;  /* 0x0000000432367e2b */ /* 0x000fe20008000036 */
[----:B------:R-:W-:Y:S01]  /*90d0*/  UMOV UR4, 0x9999a3c4 ;  /* 0x9999a3c400047882 */ /* 0x000fe20000000000 */
[----:B------:R-:W-:Y:S01]  /*90e0*/  UMOV UR5, 0x3f899999 ;  /* 0x3f89999900057882 */ /* 0x000fe20000000000 */
[----:B------:R-:W-:-:S05]  /*90f0*/  DADD R56, -R46, R56 ;  /* 0x000000002e387229 */ /* 0x000fca0000000138 */
        /* <DEDUP_REMOVED lines=11> */
.L_x_14430:
[----:B------:R-:W-:Y:S05]  /*91b0*/  BSYNC B0 ;  /* 0x0000000000007941 */ /* 0x000fea0003800000 */
.L_x_14429:
        /* <DEDUP_REMOVED lines=8> */
.L_x_14432:
[----:B------:R-:W-:Y:S05]  /*9240*/  BSYNC B3 ;  /* 0x0000000000037941 */ /* 0x000fea0003800000 */
.L_x_14431:
        /* <DEDUP_REMOVED lines=73> */
.L_x_14434:
[----:B------:R-:W-:Y:S05]  /*96e0*/  BSYNC B0 ;  /* 0x0000000000007941 */ /* 0x000fea0003800000 */
.L_x_14433:
[----:B------:R-:W-:Y:S02]  /*96f0*/  LOP3.LUT R3, R7, 0x80000000, R13, 0xb8, !PT ;  /* 0x8000000007037812 */ /* 0x000fe400078eb80d */
[----:B------:R-:W-:Y:S02]  /*9700*/  FSEL R6, R4, R6, P1 ;  /* 0x0000000604067208 */ /* 0x000fe40000800000 */
[----:B------:R-:W-:Y:S01]  /*9710*/  FSEL R7, R5, R3, P1 ;  /* 0x0000000305077208 */ /* 0x000fe20000800000 */
[----:B------:R-:W-:Y:S06]  /*9720*/  BRA `(.L_x_14402) ;  /* 0x00000010004c7947 */ /* 0x000fec0003800000 */
.L_x_14421:
        /* <DEDUP_REMOVED lines=22> */
[----:B-----5:R-:W-:Y:S05]  /*9890*/  CALL.REL.NOINC `($__internal_22_$__cuda_sm20_div_rn_f64_full) ;  /* 0x00000a1000687944 */ /* 0x020fea0003c00000 */
.L_x_14436:
[----:B------:R-:W-:Y:S05]  /*98a0*/  BSYNC B3 ;  /* 0x0000000000037941 */ /* 0x000fea0003800000 */
.L_x_14435:
        /* <DEDUP_REMOVED lines=24> */
[----:B------:R-:W-:Y:S02]  /*9a30*/  IMAD.MOV.U32 R4, RZ, RZ, R2 ;  /* 0x000000ffff047224 */ /* 0x000fe400078e0002 */
[----:B------:R-:W-:-:S07]  /*9a40*/  IMAD.MOV.U32 R5, RZ, RZ, R3 ;  /* 0x000000ffff057224 */ /* 0x000fce00078e0003 */
.L_x_14438:
[----:B------:R-:W-:Y:S05]  /*9a50*/  BSYNC B3 ;  /* 0x0000000000037941 */ /* 0x000fea0003800000 */
.L_x_14437:
[----:B------:R-:W-:Y:S01]  /*9a60*/  DADD R52, -RZ, |R4| ;  /* 0x00000000ff347229 */ /* 0x000fe20000000504 */
[----:B------:R-:W-:Y:S01]  /*9a70*/  IMAD.MOV.U32 R8, RZ, RZ, RZ ;  /* 0x000000ffff087224 */ /* 0x000fe200078e00ff */
[----:B------:R-:W-:Y:S01]  /*9a80*/  UMOV UR4, 0xffffffff ;  /* 0xffffffff00047882 */ /* 0x000fe20000000000 */
[----:B------:R-:W-:Y:S01]  /*9a90*/  UMOV UR5, 0x7fefffff ;  /* 0x7fefffff00057882 */ /* 0x000fe20000000000 */
[----:B------:R-:W-:Y:S01]  /*9aa0*/  IMAD.MOV.U32 R54, RZ, RZ, 0x0 ;  /* 0x00000000ff367424 */ /* 0x000fe200078e00ff */
[----:B------:R-:W-:Y:S01]  /*9ab0*/  UMOV UR8, UR5 ;  /* 0x0000000500087c82 */ /* 0x000fe20008000000 */
[----:B------:R-:W-:Y:S01]  /*9ac0*/  IMAD.MOV.U32 R55, RZ, RZ, 0x3fd80000 ;  /* 0x3fd80000ff377424 */ /* 0x000fe200078e00ff */
[----:B------:R-:W-:Y:S01]  /*9ad0*/  MOV R11, UR8 ;  /* 0x00000008000b7c02 */ /* 0x000fe20008000f00 */
[----:B------:R-:W-:Y:S01]  /*9ae0*/  MUFU.RCP64H R57, R49 ;  /* 0x0000003100397308 */ /* 0x000fe20000001800 */
[----:B------:R-:W-:Y:S01]  /*9af0*/  IMAD.MOV.U32 R56, RZ, RZ, 0x1 ;  /* 0x00000001ff387424 */ /* 0x000fe200078e00ff */
[CC--:B------:R-:W-:Y:S01]  /*9b00*/  ISETP.GT.U32.AND P1, PT, R52.reuse, R46.reuse, PT ;  /* 0x0000002e3400720c */ /* 0x0c0fe20003f24070 */
[----:B------:R-:W-:Y:S01]  /*9b10*/  BSSY B0, `(.L_x_14439) ;  /* 0x000007d000007945 */ /* 0x000fe20003800000 */
        /* <DEDUP_REMOVED lines=40> */
[----:B------:R-:W-:Y:S01]  /*9da0*/  IMAD.MOV.U32 R7, RZ, RZ, R5 ;  /* 0x000000ffff077224 */ /* 0x000fe200078e0005 */
[----:B------:R-:W-:-:S03]  /*9db0*/  MOV R6, R4 ;  /* 0x0000000400067202 */ /* 0x000fc60000000f00 */
        /* <DEDUP_REMOVED lines=49> */
[----:B------:R-:W-:Y:S01]  /*a0d0*/  DADD R52, R4, R4 ;  /* 0x0000000004347229 */ /* 0x000fe20000000004 */
[----:B------:R-:W-:-:S03]  /*a0e0*/  MOV R57, 0x43300000 ;  /* 0x4330000000397802 */ /* 0x000fc60000000f00 */
        /* <DEDUP_REMOVED lines=31> */
.L_x_14440:
[----:B------:R-:W-:Y:S05]  /*a2e0*/  BSYNC B0 ;  /* 0x0000000000007941 */ /* 0x000fea0003800000 */
.L_x_14439:
        /* <DEDUP_REMOVED lines=8> */
.L_x_14442:
[----:B------:R-:W-:Y:S05]  /*a370*/  BSYNC B3 ;  /* 0x0000000000037941 */ /* 0x000fea0003800000 */
.L_x_14441:
        /* <DEDUP_REMOVED lines=74> */
.L_x_14444:
[----:B------:R-:W-:Y:S05]  /*a820*/  BSYNC B0 ;  /* 0x0000000000007941 */ /* 0x000fea0003800000 */
.L_x_14443:
[----:B------:R-:W-:Y:S02]  /*a830*/  LOP3.LUT R3, R7, 0x80000000, R13, 0xb8, !PT ;  /* 0x8000000007037812 */ /* 0x000fe400078eb80d */
[----:B------:R-:W-:Y:S02]  /*a840*/  FSEL R6, R4, R6, P1 ;  /* 0x0000000604067208 */ /* 0x000fe40000800000 */
[----:B------:R-:W-:-:S07]  /*a850*/  FSEL R7, R5, R3, P1 ;  /* 0x0000000305077208 */ /* 0x000fce0000800000 */
.L_x_14402:
[----:B------:R-:W-:Y:S05]  /*a860*/  BSYNC B2 ;  /* 0x0000000000027941 */ /* 0x000fea0003800000 */
.L_x_14391:
        /* <DEDUP_REMOVED lines=8> */
.L_x_14312:
        /* <DEDUP_REMOVED lines=17> */
.L_x_14314:
[----:B------:R-:W-:Y:S05]  /*aa00*/  BSYNC B1 ;  /* 0x0000000000017941 */ /* 0x000fea0003800000 */
.L_x_14311:
[----:B------:R-:W-:Y:S05]  /*aa10*/  WARPSYNC.ALL ;  /* 0x0000000000007948 */ /* 0x000fea0003800000 */
[----:B-----5:R-:W-:Y:S01]  /*aa20*/  DSETP.GTU.AND P0, PT, |R40|, +INF , PT ;  /* 0x7ff000002800742a */ /* 0x020fe20003f0c200 */
[----:B------:R-:W-:Y:S01]  /*aa30*/  BSSY B1, `(.L_x_14445) ;  /* 0x0000a89000017945 */ /* 0x000fe20003800000 */
        /* <DEDUP_REMOVED lines=21> */
[----:B------:R-:W-:Y:S01]  /*ab90*/  MOV R58, RZ ;  /* 0x000000ff003a7202 */ /* 0x000fe20000000f00 */
        /* <DEDUP_REMOVED lines=49> */
[----:B------:R-:W-:-:S05]  /*aeb0*/  IMAD.MOV.U32 R2, RZ, RZ, R45 ;  /* 0x000000ffff027224 */ /* 0x000fca00078e002d */
[----:B------:R-:W-:Y:S01]  /*aec0*/  FSEL R55, R2, UR8, P0 ;  /* 0x0000000802377c08 */ /* 0x000fe20008000000 */
[----:B0-----:R-:W-:-:S06]  /*aed0*/  DMUL R2, R58, R58 ;  /* 0x0000003a3a027228 */ /* 0x001fcc0000000000 */
        /* <DEDUP_REMOVED lines=55> */
[----:B------:R-:W-:Y:S05]  /*b250*/  CALL.REL.NOINC `($__internal_23_$__cuda_sm20_dsqrt_rn_f64_mediumpath_v1) ;  /* 0x000009fc008c7944 */ /* 0x000fea0003c00000 */
[----:B------:R-:W-:-:S07]  /*b260*/  IMAD.MOV.U32 R2, RZ, RZ, R4 ;  /* 0x000000ffff027224 */ /* 0x000fce00078e0004 */
.L_x_14452:
[----:B------:R-:W-:Y:S05]  /*b270*/  BSYNC B3 ;  /* 0x0000000000037941 */ /* 0x000fea0003800000 */
.L_x_14451:
[----:B------:R-:W-:-:S10]  /*b280*/  DADD R2, R44, R2 ;  /* 0x000000002c027229 */ /* 0x000fd40000000002 */
[----:B------:R-:W-:Y:S01]  /*b290*/  ISETP.GT.AND P0, PT, R3, 0xfffff, PT ;  /* 0x000fffff0300780c */ /* 0x000fe20003f04270 */
[--C-:B------:R-:W-:Y:S02]  /*b2a0*/  IMAD.MOV.U32 R4, RZ, RZ, R2.reuse ;  /* 0x000000ffff047224 */ /* 0x100fe400078e0002 */
[----:B------:R-:W-:Y:S02]  /*b2b0*/  IMAD.MOV.U32 R5, RZ, RZ, R3 ;  /* 0x000000ffff057224 */ /* 0x000fe400078e0003 */
[----:B------:R-:W-:Y:S02]  /*b2c0*/  IMAD.MOV.U32 R8, RZ, RZ, R2 ;  /* 0x000000ffff087224 */ /* 0x000fe400078e0002 */
[----:B------:R-:W-:-:S06]  /*b2d0*/  IMAD.MOV.U32 R2, RZ, RZ, -0x3ff ;  /* 0xfffffc01ff027424 */ /* 0x000fcc00078e00ff */
[----:B------:R-:W-:Y:S01]  /*b2e0*/  @!P0 DMUL R4, R4, 1.80143985094819840000e+16 ;  /* 0x4350000004048828 */ /* 0x000fe20000000000 */
[----:B------:R-:W-:-:S09]  /*b2f0*/  @!P0 IMAD.MOV.U32 R2, RZ, RZ, -0x435 ;  /* 0xfffffbcbff028424 */ /* 0x000fd200078e00ff */
[----:B------:R-:W-:Y:S01]  /*b300*/  @!P0 MOV R3, R5 ;  /* 0x0000000500038202 */ /* 0x000fe20000000f00 */
[----:B------:R-:W-:-:S04]  /*b310*/  @!P0 IMAD.MOV.U32 R8, RZ, RZ, R4 ;  /* 0x000000ffff088224 */ /* 0x000fc800078e0004 */
        /* <DEDUP_REMOVED lines=72> */
.L_x_14450:
        /* <DEDUP_REMOVED lines=35> */
[----:B------:R-:W-:Y:S05]  /*b9d0*/  CALL.REL.NOINC `($__internal_22_$__cuda_sm20_div_rn_f64_full) ;  /* 0x000009f000187944 */ /* 0x000fea0003c00000 */
.L_x_14460:
[----:B------:R-:W-:Y:S05]  /*b9e0*/  BSYNC B4 ;  /* 0x0000000000047941 */ /* 0x000fea0003800000 */
.L_x_14459:
[----:B------:R-:W-:Y:S01]  /*b9f0*/  IMAD.MOV.U32 R52, RZ, RZ, R2 ;  /* 0x000000ffff347224 */ /* 0x000fe200078e0002 */
[----:B------:R-:W-:Y:S01]  /*ba00*/  MOV R53, R3 ;  /* 0x0000000300357202 */ /* 0x000fe20000000f00 */
[----:B------:R-:W-:Y:S06]  /*ba10*/  BRA `(.L_x_14458) ;  /* 0x0000000000047947 */ /* 0x000fec0003800000 */
.L_x_14457:
[----:B------:R-:W-:-:S11]  /*ba20*/  DADD R52, -R62, R50 ;  /* 0x000000003e347229 */ /* 0x000fd60000000132 */
.L_x_14458:
[----:B------:R-:W-:Y:S05]  /*ba30*/  BSYNC B3 ;  /* 0x0000000000037941 */ /* 0x000fea0003800000 */
.L_x_14456:
        /* <DEDUP_REMOVED lines=31> */
.L_x_14465:
[----:B------:R-:W-:Y:S05]  /*bc30*/  BSYNC B4 ;  /* 0x0000000000047941 */ /* 0x000fea0003800000 */
.L_x_14464:
[----:B------:R-:W-:Y:S05]  /*bc40*/  BRA `(.L_x_14463) ;  /* 0x0000000000047947 */ /* 0x000fea0003800000 */
.L_x_14462:
[----:B------:R-:W-:-:S11]  /*bc50*/  DADD R2, R46, -R8 ;  /* 0x000000002e027229 */ /* 0x000fd60000000808 */
.L_x_14463:
[----:B------:R-:W-:Y:S05]  /*bc60*/  BSYNC B3 ;  /* 0x0000000000037941 */ /* 0x000fea0003800000 */
.L_x_14461:
        /* <DEDUP_REMOVED lines=26> */
[----:B------:R-:W-:Y:S05]  /*be10*/  CALL.REL.NOINC `($__internal_23_$__cuda_sm20_dsqrt_rn_f64_mediumpath_v1) ;  /* 0x000009f0009c7944 */ /* 0x000fea0003c00000 */
[----:B------:R-:W-:Y:S02]  /*be20*/  IMAD.MOV.U32 R6, RZ, RZ, R4 ;  /* 0x000000ffff067224 */ /* 0x000fe400078e0004 */
[----:B------:R-:W-:-:S07]  /*be30*/  IMAD.MOV.U32 R7, RZ, RZ, R3 ;  /* 0x000000ffff077224 */ /* 0x000fce00078e0003 */
.L_x_14467:
[----:B------:R-:W-:Y:S05]  /*be40*/  BSYNC B3 ;  /* 0x0000000000037941 */ /* 0x000fea0003800000 */
.L_x_14466:
        /* <DEDUP_REMOVED lines=86> */
.L_x_14468:
        /* <DEDUP_REMOVED lines=21> */
[----:B------:R-:W-:Y:S05]  /*c500*/  CALL.REL.NOINC `($__internal_22_$__cuda_sm20_div_rn_f64_full) ;  /* 0x000009e4004c7944 */ /* 0x000fea0003c00000 */
.L_x_14470:
[----:B------:R-:W-:Y:S05]  /*c510*/  BSYNC B3 ;  /* 0x0000000000037941 */ /* 0x000fea0003800000 */
.L_x_14469:
        /* <DEDUP_REMOVED lines=30> */
.L_x_14455:
        /* <DEDUP_REMOVED lines=24> */
[----:B------:R-:W-:-:S07]  /*c880*/  IMAD.MOV.U32 R2, RZ, RZ, R4 ;  /* 0x000000ffff027224 */ /* 0x000fce00078e0004 */
.L_x_14473:
[----:B------:R-:W-:Y:S05]  /*c890*/  BSYNC B3 ;  /* 0x0000000000037941 */ /* 0x000fea0003800000 */
.L_x_14472:
        /* <DEDUP_REMOVED lines=27> */
.L_x_14476:
[----:B------:R-:W-:Y:S05]  /*ca50*/  BSYNC B3 ;  /* 0x0000000000037941 */ /* 0x000fea0003800000 */
.L_x_14475:
        /* <DEDUP_REMOVED lines=30> */
.L_x_14474:
        /* <DEDUP_REMOVED lines=76> */
.L_x_14477:
[----:B------:R-:W-:Y:S01]  /*d100*/  IMAD.MOV.U32 R2, RZ, RZ, 0x0 ;  /* 0x00000000ff027424 */ /* 0x000fe200078e00ff */
[----:B------:R-:W-:Y:S01]  /*d110*/  FSETP.NEU.FTZ.AND P0, PT, R5, RZ, PT ;  /* 0x000000ff0500720b */ /* 0x000fe20003f1d000 */
[----:B------:R-:W-:-:S06]  /*d120*/  IMAD.MOV.U32 R3, RZ, RZ, 0x7ff00000 ;  /* 0x7ff00000ff037424 */ /* 0x000fcc00078e00ff */
[----:B------:R-:W-:-:S10]  /*d130*/  DFMA R2, R4, R2, +INF ;  /* 0x7ff000000402742b */ /* 0x000fd40000000002 */
[----:B------:R-:W-:Y:S02]  /*d140*/  FSEL R64, R2, RZ, P0 ;  /* 0x000000ff02407208 */ /* 0x000fe40000000000 */
[----:B------:R-:W-:Y:S01]  /*d150*/  FSEL R65, R3, -QNAN , P0 ;  /* 0xfff0000003417808 */ /* 0x000fe20000000000 */
[----:B------:R-:W-:Y:S06]  /*d160*/  BRA `(.L_x_14453) ;  /* 0x00000004003c7947 */ /* 0x000fec0003800000 */
.L_x_14471:
        /* <DEDUP_REMOVED lines=24> */
[----:B------:R-:W-:Y:S05]  /*d2f0*/  CALL.REL.NOINC `($__internal_23_$__cuda_sm20_dsqrt_rn_f64_mediumpath_v1) ;  /* 0x000009dc00647944 */ /* 0x000fea0003c00000 */
[----:B------:R-:W-:-:S07]  /*d300*/  IMAD.MOV.U32 R5, RZ, RZ, R3 ;  /* 0x000000ffff057224 */ /* 0x000fce00078e0003 */
.L_x_14479:
[----:B------:R-:W-:Y:S05]  /*d310*/  BSYNC B3 ;  /* 0x0000000000037941 */ /* 0x000fea0003800000 */
.L_x_14478:
        /* <DEDUP_REMOVED lines=20> */
[----:B------:R-:W-:Y:S05]  /*d460*/  CALL.REL.NOINC `($__internal_22_$__cuda_sm20_div_rn_f64_full) ;  /* 0x000009d400747944 */ /* 0x000fea0003c00000 */
.L_x_14481:
[----:B------:R-:W-:Y:S05]  /*d470*/  BSYNC B3 ;  /* 0x0000000000037941 */ /* 0x000fea0003800000 */
.L_x_14480:
[----:B------:R-:W-:Y:S02]  /*d480*/  IMAD.MOV.U32 R64, RZ, RZ, R2 ;  /* 0x000000ffff407224 */ /* 0x000fe400078e0002 */
[----:B------:R-:W-:Y:S01]  /*d490*/  IMAD.MOV.U32 R65, RZ, RZ, R3 ;  /* 0x000000ffff417224 */ /* 0x000fe200078e0003 */
[----:B------:R-:W-:Y:S06]  /*d4a0*/  BRA `(.L_x_14453) ;  /* 0x00000000006c7947 */ /* 0x000fec0003800000 */
.L_x_14454:
        /* <DEDUP_REMOVED lines=22> */
[----:B------:R-:W-:Y:S05]  /*d610*/  CALL.REL.NOINC `($__internal_23_$__cuda_sm20_dsqrt_rn_f64_mediumpath_v1) ;  /* 0x000009d8009c7944 */ /* 0x000fea0003c00000 */
[----:B------:R-:W-:-:S07]  /*d620*/  IMAD.MOV.U32 R5, RZ, RZ, R3 ;  /* 0x000000ffff057224 */ /* 0x000fce00078e0003 */
.L_x_14483:
[----:B------:R-:W-:Y:S05]  /*d630*/  BSYNC B3 ;  /* 0x0000000000037941 */ /* 0x000fea0003800000 */
.L_x_14482:
[----:B------:R-:W-:Y:S01]  /*d640*/  MOV R64, R4 ;  /* 0x0000000400407202 */ /* 0x000fe20000000f00 */
[----:B------:R-:W-:-:S07]  /*d650*/  IMAD.MOV.U32 R65, RZ, RZ, R5 ;  /* 0x000000ffff417224 */ /* 0x000fce00078e0005 */
.L_x_14453:
[----:B------:R-:W-:Y:S05]  /*d660*/  BSYNC B2 ;  /* 0x0000000000027941 */ /* 0x000fea0003800000 */
.L_x_14449:
        /* <DEDUP_REMOVED lines=25> */
.L_x_14488:
[----:B------:R-:W-:Y:S05]  /*d800*/  BSYNC B4 ;  /* 0x0000000000047941 */ /* 0x000fea0003800000 */
.L_x_14487:
        /* <DEDUP_REMOVED lines=49> */
.L_x_14490:
        /* <DEDUP_REMOVED lines=71> */
.L_x_14489:
        /* <DEDUP_REMOVED lines=37> */
.L_x_14499:
[----:B------:R-:W-:Y:S05]  /*e1e0*/  BSYNC B6 ;  /* 0x0000000000067941 */ /* 0x000fea0003800000 */
.L_x_14498:
[----:B------:R-:W-:Y:S01]  /*e1f0*/  MOV R52, R2 ;  /* 0x0000000200347202 */ /* 0x000fe20000000f00 */
[----:B------:R-:W-:Y:S01]  /*e200*/  IMAD.MOV.U32 R53, RZ, RZ, R3 ;  /* 0x000000ffff357224 */ /* 0x000fe200078e0003 */
[----:B------:R-:W-:Y:S06]  /*e210*/  BRA `(.L_x_14497) ;  /* 0x0000000000047947 */ /* 0x000fec0003800000 */
.L_x_14496:
[----:B------:R-:W-:-:S11]  /*e220*/  DADD R52, -R62, R50 ;  /* 0x000000003e347229 */ /* 0x000fd60000000132 */
.L_x_14497:
[----:B------:R-:W-:Y:S05]  /*e230*/  BSYNC B5 ;  /* 0x0000000000057941 */ /* 0x000fea0003800000 */
.L_x_14495:
        /* <DEDUP_REMOVED lines=28> */
.L_x_14504:
[----:B------:R-:W-:Y:S05]  /*e400*/  BSYNC B6 ;  /* 0x0000000000067941 */ /* 0x000fea0003800000 */
.L_x_14503:
[----:B------:R-:W-:Y:S01]  /*e410*/  IMAD.MOV.U32 R68, RZ, RZ, R2 ;  /* 0x000000ffff447224 */ /* 0x000fe200078e0002 */
[----:B------:R-:W-:Y:S01]  /*e420*/  MOV R69, R3 ;  /* 0x0000000300457202 */ /* 0x000fe20000000f00 */
[----:B------:R-:W-:Y:S06]  /*e430*/  BRA `(.L_x_14502) ;  /* 0x0000000000047947 */ /* 0x000fec0003800000 */
.L_x_14501:
[----:B------:R-:W-:-:S11]  /*e440*/  DADD R68, -R48, R46 ;  /* 0x0000000030447229 */ /* 0x000fd6000000012e */
.L_x_14502:
[----:B------:R-:W-:Y:S05]  /*e450*/  BSYNC B5 ;  /* 0x0000000000057941 */ /* 0x000fea0003800000 */
.L_x_14500:
        /* <DEDUP_REMOVED lines=25> */
[----:B------:R-:W-:Y:S05]  /*e5f0*/  CALL.REL.NOINC `($__internal_23_$__cuda_sm20_dsqrt_rn_f64_mediumpath_v1) ;  /* 0x000009c800a47944 */ /* 0x000fea0003c00000 */
[----:B------:R-:W-:-:S07]  /*e600*/  IMAD.MOV.U32 R5, RZ, RZ, R3 ;  /* 0x000000ffff057224 */ /* 0x000fce00078e0003 */
.L_x_14506:
[----:B------:R-:W-:Y:S05]  /*e610*/  BSYNC B5 ;  /* 0x0000000000057941 */ /* 0x000fea0003800000 */
.L_x_14505:
[----:B------:R-:W-:Y:S02]  /*e620*/  IMAD.MOV.U32 R46, RZ, RZ, R4 ;  /* 0x000000ffff2e7224 */ /* 0x000fe400078e0004 */
[----:B------:R-:W-:Y:S01]  /*e630*/  IMAD.MOV.U32 R47, RZ, RZ, R5 ;  /* 0x000000ffff2f7224 */ /* 0x000fe200078e0005 */
[----:B------:R-:W-:Y:S06]  /*e640*/  BRA `(.L_x_14507) ;  /* 0x0000000800347947 */ /* 0x000fec0003800000 */
.L_x_14494:
        /* <DEDUP_REMOVED lines=24> */
[----:B------:R-:W-:-:S07]  /*e7d0*/  IMAD.MOV.U32 R5, RZ, RZ, R45 ;  /* 0x000000ffff057224 */ /* 0x000fce00078e002d */
[----:B------:R-:W-:Y:S05]  /*e7e0*/  CALL.REL.NOINC `($__internal_23_$__cuda_sm20_dsqrt_rn_f64_mediumpath_v1) ;  /* 0x000009c800287944 */ /* 0x000fea0003c00000 */
[----:B------:R-:W-:-:S07]  /*e7f0*/  IMAD.MOV.U32 R5, RZ, RZ, R3 ;  /* 0x000000ffff057224 */ /* 0x000fce00078e0003 */
.L_x_14510:
[----:B------:R-:W-:Y:S05]  /*e800*/  BSYNC B5 ;  /* 0x0000000000057941 */ /* 0x000fea0003800000 */
.L_x_14509:
[----:B------:R-:W-:Y:S02]  /*e810*/  IMAD.MOV.U32 R46, RZ, RZ, R4 ;  /* 0x000000ffff2e7224 */ /* 0x000fe400078e0004 */
[----:B------:R-:W-:Y:S01]  /*e820*/  IMAD.MOV.U32 R47, RZ, RZ, R5 ;  /* 0x000000ffff2f7224 */ /* 0x000fe200078e0005 */
[----:B------:R-:W-:Y:S06]  /*e830*/  BRA `(.L_x_14507) ;  /* 0x0000000400b87947 */ /* 0x000fec0003800000 */
.L_x_14508:
        /* <DEDUP_REMOVED lines=26> */
[----:B------:R-:W-:Y:S01]  /*e9e0*/  MOV R8, R4 ;  /* 0x0000000400087202 */ /* 0x000fe20000000f00 */
[----:B------:R-:W-:-:S07]  /*e9f0*/  IMAD.MOV.U32 R9, RZ, RZ, R3 ;  /* 0x000000ffff097224 */ /* 0x000fce00078e0003 */
.L_x_14512:
[----:B------:R-:W-:Y:S05]  /*ea00*/  BSYNC B5 ;  /* 0x0000000000057941 */ /* 0x000fea0003800000 */
.L_x_14511:
        /* <DEDUP_REMOVED lines=21> */
.L_x_14514:
[----:B------:R-:W-:Y:S05]  /*eb60*/  BSYNC B5 ;  /* 0x0000000000057941 */ /* 0x000fea0003800000 */
.L_x_14513:
[----:B------:R-:W-:Y:S01]  /*eb70*/  DMUL R66, R66, 8.11296384146066816958e+31 ;  /* 0x4690000042427828 */ /* 0x000fe20000000000 */
[----:B------:R-:W-:Y:S01]  /*eb80*/  IMAD.MOV.U32 R46, RZ, RZ, R2 ;  /* 0x000000ffff2e7224 */ /* 0x000fe200078e0002 */
[----:B------:R-:W-:Y:S01]  /*eb90*/  MOV R47, R3 ;  /* 0x00000003002f7202 */ /* 0x000fe20000000f00 */
[----:B------:R-:W-:Y:S08]  /*eba0*/  BRA `(.L_x_14507) ;  /* 0x0000000000dc7947 */ /* 0x000ff00003800000 */
.L_x_14493:
        /* <DEDUP_REMOVED lines=22> */
[----:B------:R-:W-:Y:S02]  /*ed10*/  IMAD.MOV.U32 R46, RZ, RZ, R4 ;  /* 0x000000ffff2e7224 */ /* 0x000fe400078e0004 */
[----:B------:R-:W-:-:S07]  /*ed20*/  IMAD.MOV.U32 R47, RZ, RZ, R3 ;  /* 0x000000ffff2f7224 */ /* 0x000fce00078e0003 */
.L_x_14516:
[----:B------:R-:W-:Y:S05]  /*ed30*/  BSYNC B5 ;  /* 0x0000000000057941 */ /* 0x000fea0003800000 */
.L_x_14515:
        /* <DEDUP_REMOVED lines=28> */
.L_x_14518:
[----:B------:R-:W-:Y:S05]  /*ef00*/  BSYNC B5 ;  /* 0x0000000000057941 */ /* 0x000fea0003800000 */
.L_x_14517:
[----:B------:R-:W-:-:S11]  /*ef10*/  DMUL R46, R2, R46 ;  /* 0x0000002e022e7228 */ /* 0x000fd60000000000 */
.L_x_14507:
[----:B------:R-:W-:Y:S05]  /*ef20*/  BSYNC B4 ;  /* 0x0000000000047941 */ /* 0x000fea0003800000 */
.L_x_14492:
[----:B------:R-:W-:Y:S05]  /*ef30*/  BRA `(.L_x_14519) ;  /* 0x0000000000087947 */ /* 0x000fea0003800000 */
.L_x_14486:
[----:B------:R-:W-:Y:S02]  /*ef40*/  DMUL R46, R44, 9.00719925474099200000e+15 ;  /* 0x434000002c2e7828 */ /* 0x000fe40000000000 */
[----:B------:R-:W-:-:S11]  /*ef50*/  DMUL R66, R66, 9.00719925474099200000e+15 ;  /* 0x4340000042427828 */ /* 0x000fd60000000000 */
.L_x_14519:
[----:B------:R-:W-:Y:S05]  /*ef60*/  BSYNC B2 ;  /* 0x0000000000027941 */ /* 0x000fea0003800000 */
.L_x_14485:
        /* <DEDUP_REMOVED lines=28> */
.L_x_14521:
[----:B------:R-:W-:Y:S05]  /*f130*/  BSYNC B2 ;  /* 0x0000000000027941 */ /* 0x000fea0003800000 */
.L_x_14520:
        /* <DEDUP_REMOVED lines=82> */
.L_x_14523:
[----:B------:R-:W-:Y:S02]  /*f660*/  FSEL R2, RZ, 3.37028055040000000000e+12, P1 ;  /* 0x54442d18ff027808 */ /* 0x000fe40000800000 */
[----:B------:R-:W-:-:S07]  /*f670*/  FSEL R3, RZ, 2.1426990032196044922, P1 ;  /* 0x400921fbff037808 */ /* 0x000fce0000800000 */
.L_x_14524:
[----:B------:R-:W-:Y:S05]  /*f680*/  BSYNC B0 ;  /* 0x0000000000007941 */ /* 0x000fea0003800000 */
.L_x_14522:
[----:B------:R-:W-:Y:S01]  /*f690*/  DADD R46, |R46|, |R66| ;  /* 0x000000002e2e7229 */ /* 0x000fe20000000642 */
[----:B------:R-:W-:-:S07]  /*f6a0*/  LOP3.LUT R67, R3, 0x80000000, R67, 0xb8, !PT ;  /* 0x8000000003437812 */ /* 0x000fce00078eb843 */
[----:B------:R-:W-:-:S06]  /*f6b0*/  DSETP.GTU.AND P0, PT, |R46|, +INF , PT ;  /* 0x7ff000002e00742a */ /* 0x000fcc0003f0c200 */
[----:B------:R-:W-:Y:S02]  /*f6c0*/  FSEL R2, R46, R2, P0 ;  /* 0x000000022e027208 */ /* 0x000fe40000000000 */
[----:B------:R-:W-:-:S07]  /*f6d0*/  FSEL R3, R47, R67, P0 ;  /* 0x000000432f037208 */ /* 0x000fce0000000000 */
.L_x_14491:
[----:B------:R-:W-:Y:S05]  /*f6e0*/  BSYNC B3 ;  /* 0x0000000000037941 */ /* 0x000fea0003800000 */
.L_x_14484:
[----:B------:R-:W-:Y:S01]  /*f6f0*/  LOP3.LUT R41, R3, 0x80000000, R41, 0xb8, !PT ;  /* 0x8000000003297812 */ /* 0x000fe200078eb829 */
[----:B------:R-:W-:Y:S01]  /*f700*/  IMAD.MOV.U32 R42, RZ, RZ, R64 ;  /* 0x000000ffff2a7224 */ /* 0x000fe200078e0040 */
[----:B------:R-:W-:Y:S02]  /*f710*/  LOP3.LUT R43, R65, 0x80000000, R43, 0xb8, !PT ;  /* 0x80000000412b7812 */ /* 0x000fe400078eb82b */
[----:B------:R-:W-:Y:S01]  /*f720*/  MOV R40, R2 ;  /* 0x0000000200287202 */ /* 0x000fe20000000f00 */
[----:B------:R-:W-:Y:S06]  /*f730*/  BRA `(.L_x_14448) ;  /* 0x0000005800e07947 */ /* 0x000fec0003800000 */
.L_x_14447:
        /* <DEDUP_REMOVED lines=113> */
.L_x_14530:
[----:B------:R-:W-:Y:S05]  /*fe50*/  BSYNC B0 ;  /* 0x0000000000007941 */ /* 0x000fea0003800000 */
.L_x_14529:
[----:B------:R-:W-:Y:S04]  /*fe60*/  BSSY B3, `(.L_x_14531) ;  /* 0x0000008000037945 */ /* 0x000fe80003800000 */
[----:B------:R-:W-:Y:S05]  /*fe70*/  @P3 BRA P5, `(.L_x_14532) ;  /* 0x0000000000183947 */ /* 0x000fea0002800000 */
[----:B------:R-:W-:Y:S01]  /*fe80*/  IMAD.MOV.U32 R6, RZ, RZ, R48 ;  /* 0x000000ffff067224 */ /* 0x000fe200078e0030 */
[----:B------:R-:W-:Y:S01]  /*fe90*/  MOV R3, R51 ;  /* 0x0000003300037202 */ /* 0x000fe20000000f00 */
[----:B------:R-:W-:Y:S01]  /*fea0*/  IMAD.MOV.U32 R5, RZ, RZ, R49 ;  /* 0x000000ffff057224 */ /* 0x000fe200078e0031 */
[----:B------:R-:W-:Y:S01]  /*feb0*/  MOV R4, 0xfee0 ;  /* 0x0000fee000047802 */ /* 0x000fe20000000f00 */
[----:B------:R-:W-:-:S07]  /*fec0*/  IMAD.MOV.U32 R2, RZ, RZ, R50 ;  /* 0x000000ffff027224 */ /* 0x000fce00078e0032 */
[----:B------:R-:W-:Y:S05]  /*fed0*/  CALL.REL.NOINC `($__internal_22_$__cuda_sm20_div_rn_f64_full) ;  /* 0x000009a800d87944 */ /* 0x000fea0003c00000 */
.L_x_14532:
[----:B------:R-:W-:Y:S05]  /*fee0*/  BSYNC B3 ;  /* 0x0000000000037941 */ /* 0x000fea0003800000 */
.L_x_14531:
        /* <DEDUP_REMOVED lines=82> */
.L_x_14534:
[----:B------:R-:W-:-:S04]  /*10410*/  ISETP.GE.AND P0, PT, R45, RZ, PT ;  /* 0x000000ff2d00720c */ /* 0x000fc80003f06270 */
[----:B------:R-:W-:Y:S02]  /*10420*/  FSEL R6, RZ, 3.37028055040000000000e+12, P0 ;  /* 0x54442d18ff067808 */ /* 0x000fe40000000000 */
[----:B------:R-:W-:-:S07]  /*10430*/  FSEL R7, RZ, 2.1426990032196044922, P0 ;  /* 0x400921fbff077808 */ /* 0x000fce0000000000 */
.L_x_14535:
[----:B------:R-:W-:Y:S05]  /*10440*/  BSYNC B0 ;  /* 0x0000000000007941 */ /* 0x000fea0003800000 */
.L_x_14533:
[----:B------:R-:W-:Y:S01]  /*10450*/  DADD R2, |R40|, |R42| ;  /* 0x0000000028027229 */ /* 0x000fe2000000062a */
[----:B------:R-:W-:Y:S01]  /*10460*/  LOP3.LUT R11, R7, 0x80000000, R11, 0xb8, !PT ;  /* 0x80000000070b7812 */ /* 0x000fe200078eb80b */
[----:B------:R-:W-:-:S06]  /*10470*/  DMUL R46, R46, 0.5 ;  /* 0x3fe000002e2e7828 */ /* 0x000fcc0000000000 */
[----:B------:R-:W-:-:S06]  /*10480*/  DSETP.GTU.AND P0, PT, |R2|, +INF , PT ;  /* 0x7ff000000200742a */ /* 0x000fcc0003f0c200 */
[----:B------:R-:W-:Y:S02]  /*10490*/  FSEL R6, R2, R6, P0 ;  /* 0x0000000602067208 */ /* 0x000fe40000000000 */
[----:B------:R-:W-:Y:S01]  /*104a0*/  FSEL R7, R3, R11, P0 ;  /* 0x0000000b03077208 */ /* 0x000fe20000000000 */
[----:B------:R-:W-:Y:S06]  /*104b0*/  BRA `(.L_x_14536) ;  /* 0x0000004c00187947 */ /* 0x000fec0003800000 */
.L_x_14528:
        /* <DEDUP_REMOVED lines=135> */
.L_x_14538:
[----:B------:R-:W-:Y:S05]  /*10d30*/  BSYNC B0 ;  /* 0x0000000000007941 */ /* 0x000fea0003800000 */
.L_x_14537:
        /* <DEDUP_REMOVED lines=8> */
.L_x_14540:
[----:B------:R-:W-:Y:S05]  /*10dc0*/  BSYNC B3 ;  /* 0x0000000000037941 */ /* 0x000fea0003800000 */
.L_x_14539:
        /* <DEDUP_REMOVED lines=82> */
.L_x_14542:
[----:B------:R-:W-:-:S04]  /*112f0*/  ISETP.GE.AND P0, PT, R45, RZ, PT ;  /* 0x000000ff2d00720c */ /* 0x000fc80003f06270 */
[----:B------:R-:W-:Y:S02]  /*11300*/  FSEL R6, RZ, 3.37028055040000000000e+12, P0 ;  /* 0x54442d18ff067808 */ /* 0x000fe40000000000 */
[----:B------:R-:W-:-:S07]  /*11310*/  FSEL R7, RZ, 2.1426990032196044922, P0 ;  /* 0x400921fbff077808 */ /* 0x000fce0000000000 */
.L_x_14543:
[----:B------:R-:W-:Y:S05]  /*11320*/  BSYNC B0 ;  /* 0x0000000000007941 */ /* 0x000fea0003800000 */
.L_x_14541:
[----:B------:R-:W-:Y:S01]  /*11330*/  DADD R2, |R40|, |R42| ;  /* 0x0000000028027229 */ /* 0x000fe2000000062a */
[----:B------:R-:W-:-:S07]  /*11340*/  LOP3.LUT R11, R7, 0x80000000, R11, 0xb8, !PT ;  /* 0x80000000070b7812 */ /* 0x000fce00078eb80b */
[----:B------:R-:W-:-:S06]  /*11350*/  DSETP.GTU.AND P0, PT, |R2|, +INF , PT ;  /* 0x7ff000000200742a */ /* 0x000fcc0003f0c200 */
[----:B------:R-:W-:Y:S02]  /*11360*/  FSEL R6, R2, R6, P0 ;  /* 0x0000000602067208 */ /* 0x000fe40000000000 */
[----:B------:R-:W-:Y:S01]  /*11370*/  FSEL R7, R3, R11, P0 ;  /* 0x0000000b03077208 */ /* 0x000fe20000000000 */
[----:B------:R-:W-:Y:S06]  /*11380*/  BRA `(.L_x_14536) ;  /* 0x0000003c00647947 */ /* 0x000fec0003800000 */
.L_x_14527:
        /* <DEDUP_REMOVED lines=22> */
[----:B------:R-:W-:Y:S05]  /*114f0*/  CALL.REL.NOINC `($__internal_22_$__cuda_sm20_div_rn_f64_full) ;  /* 0x0000099400507944 */ /* 0x000fea0003c00000 */
.L_x_14545:
[----:B------:R-:W-:Y:S05]  /*11500*/  BSYNC B3 ;  /* 0x0000000000037941 */ /* 0x000fea0003800000 */
.L_x_14544:
        /* <DEDUP_REMOVED lines=24> */
[----:B------:R-:W-:Y:S02]  /*11690*/  IMAD.MOV.U32 R4, RZ, RZ, R2 ;  /* 0x000000ffff047224 */ /* 0x000fe400078e0002 */
[----:B------:R-:W-:-:S07]  /*116a0*/  IMAD.MOV.U32 R5, RZ, RZ, R3 ;  /* 0x000000ffff057224 */ /* 0x000fce00078e0003 */
.L_x_14547:
[----:B------:R-:W-:Y:S05]  /*116b0*/  BSYNC B3 ;  /* 0x0000000000037941 */ /* 0x000fea0003800000 */
.L_x_14546:
        /* <DEDUP_REMOVED lines=136> */
.L_x_14549:
[----:B------:R-:W-:Y:S05]  /*11f40*/  BSYNC B0 ;  /* 0x0000000000007941 */ /* 0x000fea0003800000 */
.L_x_14548:
[----:B------:R-:W-:Y:S04]  /*11f50*/  BSSY B3, `(.L_x_14550) ;  /* 0x0000008000037945 */ /* 0x000fe80003800000 */
[----:B------:R-:W-:Y:S05]  /*11f60*/  @P3 BRA P5, `(.L_x_14551) ;  /* 0x0000000000183947 */ /* 0x000fea0002800000 */
[----:B------:R-:W-:Y:S01]  /*11f70*/  IMAD.MOV.U32 R6, RZ, RZ, R48 ;  /* 0x000000ffff067224 */ /* 0x000fe200078e0030 */
[----:B------:R-:W-:Y:S01]  /*11f80*/  MOV R4, 0x11fd0 ;  /* 0x00011fd000047802 */ /* 0x000fe20000000f00 */
[----:B------:R-:W-:Y:S02]  /*11f90*/  IMAD.MOV.U32 R5, RZ, RZ, R49 ;  /* 0x000000ffff057224 */ /* 0x000fe400078e0031 */
[----:B------:R-:W-:Y:S02]  /*11fa0*/  IMAD.MOV.U32 R2, RZ, RZ, R50 ;  /* 0x000000ffff027224 */ /* 0x000fe400078e0032 */
[----:B------:R-:W-:-:S07]  /*11fb0*/  IMAD.MOV.U32 R3, RZ, RZ, R51 ;  /* 0x000000ffff037224 */ /* 0x000fce00078e0033 */
[----:B------:R-:W-:Y:S05]  /*11fc0*/  CALL.REL.NOINC `($__internal_22_$__cuda_sm20_div_rn_f64_full) ;  /* 0x00000988009c7944 */ /* 0x000fea0003c00000 */
.L_x_14551:
[----:B------:R-:W-:Y:S05]  /*11fd0*/  BSYNC B3 ;  /* 0x0000000000037941 */ /* 0x000fea0003800000 */
.L_x_14550:
        /* <DEDUP_REMOVED lines=82> */
.L_x_14553:
[----:B------:R-:W-:-:S04]  /*12500*/  ISETP.GE.AND P0, PT, R45, RZ, PT ;  /* 0x000000ff2d00720c */ /* 0x000fc80003f06270 */
[----:B------:R-:W-:Y:S02]  /*12510*/  FSEL R6, RZ, 3.37028055040000000000e+12, P0 ;  /* 0x54442d18ff067808 */ /* 0x000fe40000000000 */
[----:B------:R-:W-:-:S07]  /*12520*/  FSEL R7, RZ, 2.1426990032196044922, P0 ;  /* 0x400921fbff077808 */ /* 0x000fce0000000000 */
.L_x_14554:
[----:B------:R-:W-:Y:S05]  /*12530*/  BSYNC B0 ;  /* 0x0000000000007941 */ /* 0x000fea0003800000 */
.L_x_14552:
[----:B------:R-:W-:Y:S01]  /*12540*/  DADD R2, |R40|, |R42| ;  /* 0x0000000028027229 */ /* 0x000fe2000000062a */
[----:B------:R-:W-:Y:S01]  /*12550*/  LOP3.LUT R11, R7, 0x80000000, R11, 0xb8, !PT ;  /* 0x80000000070b7812 */ /* 0x000fe200078eb80b */
[----:B------:R-:W-:-:S06]  /*12560*/  DADD R46, R46, 1 ;  /* 0x3ff000002e2e7429 */ /* 0x000fcc0000000000 */
[----:B------:R-:W-:-:S06]  /*12570*/  DSETP.GTU.AND P0, PT, |R2|, +INF , PT ;  /* 0x7ff000000200742a */ /* 0x000fcc0003f0c200 */
[----:B------:R-:W-:Y:S02]  /*12580*/  FSEL R6, R2, R6, P0 ;  /* 0x0000000602067208 */ /* 0x000fe40000000000 */
[----:B------:R-:W-:Y:S01]  /*12590*/  FSEL R7, R3, R11, P0 ;  /* 0x0000000b03077208 */ /* 0x000fe20000000000 */
[----:B------:R-:W-:Y:S06]  /*125a0*/  BRA `(.L_x_14536) ;  /* 0x0000002800dc7947 */ /* 0x000fec0003800000 */
.L_x_14526:
        /* <DEDUP_REMOVED lines=30> */
[----:B------:R-:W-:Y:S02]  /*12790*/  ISETP.GE.U32.AND P1, PT, R11, 0x7fefffff, PT ;  /* 0x7fefffff0b00780c */ /* 0x000fe40003f26070 */
[----:B------:R-:W-:Y:S01]  /*127a0*/  MOV R11, R4 ;  /* 0x00000004000b7202 */ /* 0x000fe20000000f00 */
[----:B------:R-:W-:Y:S01]  /*127b0*/  IMAD.MOV.U32 R4, RZ, RZ, -0x3ff ;  /* 0xfffffc01ff047424 */ /* 0x000fe200078e00ff */
[----:B------:R-:W-:Y:S01]  /*127c0*/  DFMA R46, -R48, R8, R44 ;  /* 0x00000008302e722b */ /* 0x000fe2000000012c */
[----:B------:R-:W-:Y:S02]  /*127d0*/  @!P0 IMAD.MOV.U32 R11, RZ, RZ, R6 ;  /* 0x000000ffff0b8224 */ /* 0x000fe400078e0006 */
[----:B------:R-:W-:-:S05]  /*127e0*/  @!P0 IMAD.MOV.U32 R4, RZ, RZ, -0x435 ;  /* 0xfffffbcbff048424 */ /* 0x000fca00078e00ff */
        /* <DEDUP_REMOVED lines=72> */
.L_x_14558:
[----:B------:R-:W-:Y:S05]  /*12c70*/  BSYNC B0 ;  /* 0x0000000000007941 */ /* 0x000fea0003800000 */
.L_x_14557:
        /* <DEDUP_REMOVED lines=8> */
.L_x_14560:
[----:B------:R-:W-:Y:S05]  /*12d00*/  BSYNC B3 ;  /* 0x0000000000037941 */ /* 0x000fea0003800000 */
.L_x_14559:
        /* <DEDUP_REMOVED lines=73> */
.L_x_14562:
[----:B------:R-:W-:Y:S05]  /*131a0*/  BSYNC B0 ;  /* 0x0000000000007941 */ /* 0x000fea0003800000 */
.L_x_14561:
[----:B------:R-:W-:Y:S01]  /*131b0*/  LOP3.LUT R3, R7, 0x80000000, R41, 0xb8, !PT ;  /* 0x8000000007037812 */ /* 0x000fe200078eb829 */
[----:B------:R-:W-:Y:S01]  /*131c0*/  DMUL R46, R46, 0.5 ;  /* 0x3fe000002e2e7828 */ /* 0x000fe20000000000 */
[----:B------:R-:W-:Y:S02]  /*131d0*/  FSEL R6, R4, R6, P0 ;  /* 0x0000000604067208 */ /* 0x000fe40000000000 */
[----:B------:R-:W-:Y:S01]  /*131e0*/  FSEL R7, R5, R3, P0 ;  /* 0x0000000305077208 */ /* 0x000fe20000000000 */
[----:B------:R-:W-:Y:S07]  /*131f0*/  BRA `(.L_x_14536) ;  /* 0x0000001c00c87947 */ /* 0x000fee0003800000 */
.L_x_14556:
        /* <DEDUP_REMOVED lines=20> */
[----:B------:R-:W-:-:S02]  /*13340*/  MOV R50, RZ ;  /* 0x000000ff00327202 */ /* 0x000fc40000000f00 */
        /* <DEDUP_REMOVED lines=66> */
[----:B------:R-:W-:-:S06]  /*13770*/  @P0 MOV R7, R9 ;  /* 0x0000000900070202 */ /* 0x000fcc0000000f00 */
        /* <DEDUP_REMOVED lines=47> */
.L_x_14564:
[----:B------:R-:W-:Y:S05]  /*13a70*/  BSYNC B0 ;  /* 0x0000000000007941 */ /* 0x000fea0003800000 */
.L_x_14563:
        /* <DEDUP_REMOVED lines=8> */
.L_x_14566:
[----:B------:R-:W-:Y:S05]  /*13b00*/  BSYNC B3 ;  /* 0x0000000000037941 */ /* 0x000fea0003800000 */
.L_x_14565:
        /* <DEDUP_REMOVED lines=73> */
.L_x_14568:
[----:B------:R-:W-:Y:S05]  /*13fa0*/  BSYNC B0 ;  /* 0x0000000000007941 */ /* 0x000fea0003800000 */
.L_x_14567:
[----:B------:R-:W-:Y:S02]  /*13fb0*/  LOP3.LUT R3, R7, 0x80000000, R41, 0xb8, !PT ;  /* 0x8000000007037812 */ /* 0x000fe400078eb829 */
[----:B------:R-:W-:Y:S02]  /*13fc0*/  FSEL R6, R4, R6, P1 ;  /* 0x0000000604067208 */ /* 0x000fe40000800000 */
[----:B------:R-:W-:Y:S01]  /*13fd0*/  FSEL R7, R5, R3, P1 ;  /* 0x0000000305077208 */ /* 0x000fe20000800000 */
[----:B------:R-:W-:Y:S06]  /*13fe0*/  BRA `(.L_x_14536) ;  /* 0x00000010004c7947 */ /* 0x000fec0003800000 */
.L_x_14555:
        /* <DEDUP_REMOVED lines=22> */
[----:B------:R-:W-:Y:S05]  /*14150*/  CALL.REL.NOINC `($__internal_22_$__cuda_sm20_div_rn_f64_full) ;  /* 0x0000096800387944 */ /* 0x000fea0003c00000 */
.L_x_14570:
[----:B------:R-:W-:Y:S05]  /*14160*/  BSYNC B3 ;  /* 0x0000000000037941 */ /* 0x000fea0003800000 */
.L_x_14569:
        /* <DEDUP_REMOVED lines=23> */
[----:B------:R-:W-:Y:S05]  /*142e0*/  CALL.REL.NOINC `($__internal_22_$__cuda_sm20_div_rn_f64_full) ;  /* 0x0000096400d47944 */ /* 0x000fea0003c00000 */
[----:B------:R-:W-:Y:S02]  /*142f0*/  IMAD.MOV.U32 R4, RZ, RZ, R2 ;  /* 0x000000ffff047224 */ /* 0x000fe400078e0002 */
[----:B------:R-:W-:-:S07]  /*14300*/  IMAD.MOV.U32 R5, RZ, RZ, R3 ;  /* 0x000000ffff057224 */ /* 0x000fce00078e0003 */
.L_x_14572:
[----:B------:R-:W-:Y:S05]  /*14310*/  BSYNC B3 ;  /* 0x0000000000037941 */ /* 0x000fea0003800000 */
.L_x_14571:
        /* <DEDUP_REMOVED lines=51> */
[----:B------:R-:W-:Y:S02]  /*14650*/  ISETP.GT.AND P0, PT, R5, 0xfffff, PT ;  /* 0x000fffff0500780c */ /* 0x000fe40003f04270 */
[----:B------:R-:W-:Y:S01]  /*14660*/  MOV R7, R5 ;  /* 0x0000000500077202 */ /* 0x000fe20000000f00 */
[----:B------:R-:W-:Y:S02]  /*14670*/  IMAD.MOV.U32 R6, RZ, RZ, R4 ;  /* 0x000000ffff067224 */ /* 0x000fe400078e0004 */
[----:B------:R-:W-:-:S08]  /*14680*/  DFMA R2, -R48, R8, 1 ;  /* 0x3ff000003002742b */ /* 0x000fd00000000108 */
[----:B------:R-:W-:Y:S01]  /*14690*/  @!P0 DMUL R6, R6, 1.80143985094819840000e+16 ;  /* 0x4350000006068828 */ /* 0x000fe20000000000 */
[----:B------:R-:W-:Y:S01]  /*146a0*/  @!P0 IMAD.MOV.U32 R52, RZ, RZ, -0x435 ;  /* 0xfffffbcbff348424 */ /* 0x000fe200078e00ff */
        /* <DEDUP_REMOVED lines=79> */
.L_x_14574:
[----:B------:R-:W-:Y:S05]  /*14ba0*/  BSYNC B0 ;  /* 0x0000000000007941 */ /* 0x000fea0003800000 */
.L_x_14573:
[----:B------:R-:W-:Y:S04]  /*14bb0*/  BSSY B3, `(.L_x_14575) ;  /* 0x0000008000037945 */ /* 0x000fe80003800000 */
[----:B------:R-:W-:Y:S05]  /*14bc0*/  @P3 BRA P5, `(.L_x_14576) ;  /* 0x0000000000183947 */ /* 0x000fea0002800000 */
[----:B------:R-:W-:Y:S01]  /*14bd0*/  MOV R6, R44 ;  /* 0x0000002c00067202 */ /* 0x000fe20000000f00 */
[----:B------:R-:W-:Y:S01]  /*14be0*/  IMAD.MOV.U32 R5, RZ, RZ, R45 ;  /* 0x000000ffff057224 */ /* 0x000fe200078e002d */
[----:B------:R-:W-:Y:S01]  /*14bf0*/  MOV R4, 0x14c30 ;  /* 0x00014c3000047802 */ /* 0x000fe20000000f00 */
[----:B------:R-:W-:Y:S02]  /*14c00*/  IMAD.MOV.U32 R2, RZ, RZ, R48 ;  /* 0x000000ffff027224 */ /* 0x000fe400078e0030 */
[----:B------:R-:W-:-:S07]  /*14c10*/  IMAD.MOV.U32 R3, RZ, RZ, R49 ;  /* 0x000000ffff037224 */ /* 0x000fce00078e0031 */
[----:B------:R-:W-:Y:S05]  /*14c20*/  CALL.REL.NOINC `($__internal_22_$__cuda_sm20_div_rn_f64_full) ;  /* 0x0000095c00847944 */ /* 0x000fea0003c00000 */
.L_x_14576:
[----:B------:R-:W-:Y:S05]  /*14c30*/  BSYNC B3 ;  /* 0x0000000000037941 */ /* 0x000fea0003800000 */
.L_x_14575:
        /* <DEDUP_REMOVED lines=74> */
.L_x_14578:
[----:B------:R-:W-:Y:S05]  /*150e0*/  BSYNC B0 ;  /* 0x0000000000007941 */ /* 0x000fea0003800000 */
.L_x_14577:
[----:B------:R-:W-:Y:S02]  /*150f0*/  LOP3.LUT R3, R7, 0x80000000, R41, 0xb8, !PT ;  /* 0x8000000007037812 */ /* 0x000fe400078eb829 */
[----:B------:R-:W-:Y:S02]  /*15100*/  FSEL R6, R4, R6, P1 ;  /* 0x0000000604067208 */ /* 0x000fe40000800000 */
[----:B------:R-:W-:-:S07]  /*15110*/  FSEL R7, R5, R3, P1 ;  /* 0x0000000305077208 */ /* 0x000fce0000800000 */
.L_x_14536:
[----:B------:R-:W-:Y:S05]  /*15120*/  BSYNC B2 ;  /* 0x0000000000027941 */ /* 0x000fea0003800000 */
.L_x_14525:
[----:B------:R-:W-:Y:S01]  /*15130*/  UMOV UR4, 0xfefa39ef ;  /* 0xfefa39ef00047882 */ /* 0x000fe20000000000 */
[----:B------:R-:W-:Y:S01]  /*15140*/  UMOV UR5, 0x3fe62e42 ;  /* 0x3fe62e4200057882 */ /* 0x000fe20000000000 */
[----:B------:R-:W-:Y:S01]  /*15150*/  LOP3.LUT R41, R7, 0x80000000, R41, 0xb8, !PT ;  /* 0x8000000007297812 */ /* 0x000fe200078eb829 */
[----:B------:R-:W-:Y:S01]  /*15160*/  DADD R46, R46, UR4 ;  /* 0x000000042e2e7e29 */ /* 0x000fe20008000000 */
[----:B------:R-:W-:-:S09]  /*15170*/  MOV R40, R6 ;  /* 0x0000000600287202 */ /* 0x000fd20000000f00 */
[----:B------:R-:W-:Y:S01]  /*15180*/  LOP3.LUT R43, R47, 0x80000000, R43, 0xb8, !PT ;  /* 0x800000002f2b7812 */ /* 0x000fe200078eb82b */
[----:B------:R-:W-:Y:S01]  /*15190*/  IMAD.MOV.U32 R42, RZ, RZ, R46 ;  /* 0x000000ffff2a7224 */ /* 0x000fe200078e002e */
[----:B------:R-:W-:Y:S06]  /*151a0*/  BRA `(.L_x_14448) ;  /* 0x0000000000447947 */ /* 0x000fec0003800000 */
.L_x_14446:
        /* <DEDUP_REMOVED lines=17> */
.L_x_14448:
[----:B------:R-:W-:Y:S05]  /*152c0*/  BSYNC B1 ;  /* 0x0000000000017941 */ /* 0x000fea0003800000 */
.L_x_14445:
[----:B------:R-:W-:Y:S05]  /*152d0*/  WARPSYNC.ALL ;  /* 0x0000000000007948 */ /* 0x000fea0003800000 */
[----:B------:R-:W-:Y:S01]  /*152e0*/  DSETP.GTU.AND P0, PT, |R36|, +INF , PT ;  /* 0x7ff000002400742a */ /* 0x000fe20003f0c200 */
        /* <DEDUP_REMOVED lines=75> */
[----:B------:R-:W-:Y:S02]  /*157a0*/  @P1 LOP3.LUT R55, R8, 0x80000, RZ, 0xfc, !PT ;  /* 0x0008000008371812 */ /* 0x000fe400078efcff */
[----:B------:R-:W-:Y:S01]  /*157b0*/  MOV R8, R44 ;  /* 0x0000002c00087202 */ /* 0x000fe20000000f00 */
[----:B------:R-:W-:Y:S01]  /*157c0*/  DFMA R60, R60, -R2, 1 ;  /* 0x3ff000003c3c742b */ /* 0x000fe20000000802 */
[----:B------:R-:W0:Y:S01]  /*157d0*/  MUFU.RSQ64H R9, R55 ;  /* 0x0000003700097308 */ /* 0x000e220000001c00 */
[----:B------:R-:W-:Y:S01]  /*157e0*/  IMAD.MOV.U32 R2, RZ, RZ, 0x0 ;  /* 0x00000000ff027424 */ /* 0x000fe200078e00ff */
[----:B------:R-:W-:Y:S01]  /*157f0*/  SEL R54, R8, UR4, P0 ;  /* 0x0000000408367c07 */ /* 0x000fe20008000000 */
[----:B------:R-:W-:Y:S01]  /*15800*/  IMAD.MOV.U32 R3, RZ, RZ, 0x3fd80000 ;  /* 0x3fd80000ff037424 */ /* 0x000fe200078e00ff */
[----:B------:R-:W-:Y:S01]  /*15810*/  ISETP.GE.U32.AND P1, PT, R51, 0x7ff00000, PT ;  /* 0x7ff000003300780c */ /* 0x000fe20003f26070 */
[----:B------:R-:W-:Y:S01]  /*15820*/  IMAD.MOV.U32 R8, RZ, RZ, RZ ;  /* 0x000000ffff087224 */ /* 0x000fe200078e00ff */
[----:B------:R-:W-:-:S02]  /*15830*/  DSETP.NEU.AND P0, PT, R50, RZ, PT ;  /* 0x000000ff3200722a */ /* 0x000fc40003f0d000 */
[----:B------:R-:W-:Y:S02]  /*15840*/  DMUL R56, R58, R60 ;  /* 0x0000003c3a387228 */ /* 0x000fe40000000000 */
        /* <DEDUP_REMOVED lines=44> */
[----:B------:R-:W-:Y:S05]  /*15b10*/  CALL.REL.NOINC `($__internal_23_$__cuda_sm20_dsqrt_rn_f64_mediumpath_v1) ;  /* 0x00000954005c7944 */ /* 0x000fea0003c00000 */
[----:B------:R-:W-:-:S07]  /*15b20*/  IMAD.MOV.U32 R2, RZ, RZ, R4 ;  /* 0x000000ffff027224 */ /* 0x000fce00078e0004 */
.L_x_14586:
[----:B------:R-:W-:Y:S05]  /*15b30*/  BSYNC B3 ;  /* 0x0000000000037941 */ /* 0x000fea0003800000 */
.L_x_14585:
        /* <DEDUP_REMOVED lines=82> */
.L_x_14584:
        /* <DEDUP_REMOVED lines=36> */
.L_x_14594:
[----:B------:R-:W-:Y:S05]  /*162a0*/  BSYNC B4 ;  /* 0x0000000000047941 */ /* 0x000fea0003800000 */
.L_x_14593:
[----:B------:R-:W-:Y:S02]  /*162b0*/  IMAD.MOV.U32 R52, RZ, RZ, R2 ;  /* 0x000000ffff347224 */ /* 0x000fe400078e0002 */
[----:B------:R-:W-:Y:S01]  /*162c0*/  IMAD.MOV.U32 R53, RZ, RZ, R3 ;  /* 0x000000ffff357224 */ /* 0x000fe200078e0003 */
[----:B------:R-:W-:Y:S06]  /*162d0*/  BRA `(.L_x_14592) ;  /* 0x0000000000047947 */ /* 0x000fec0003800000 */
.L_x_14591:
[----:B------:R-:W-:-:S11]  /*162e0*/  DADD R52, -R62, R50 ;  /* 0x000000003e347229 */ /* 0x000fd60000000132 */
.L_x_14592:
[----:B------:R-:W-:Y:S05]  /*162f0*/  BSYNC B3 ;  /* 0x0000000000037941 */ /* 0x000fea0003800000 */
.L_x_14590:
        /* <DEDUP_REMOVED lines=31> */
.L_x_14599:
[----:B------:R-:W-:Y:S05]  /*164f0*/  BSYNC B4 ;  /* 0x0000000000047941 */ /* 0x000fea0003800000 */
.L_x_14598:
[----:B------:R-:W-:Y:S05]  /*16500*/  BRA `(.L_x_14597) ;  /* 0x0000000000047947 */ /* 0x000fea0003800000 */
.L_x_14596:
[----:B------:R-:W-:-:S11]  /*16510*/  DADD R2, R46, -R8 ;  /* 0x000000002e027229 */ /* 0x000fd60000000808 */
.L_x_14597:
[----:B------:R-:W-:Y:S05]  /*16520*/  BSYNC B3 ;  /* 0x0000000000037941 */ /* 0x000fea0003800000 */
.L_x_14595:
        /* <DEDUP_REMOVED lines=26> */
[----:B------:R-:W-:Y:S05]  /*166d0*/  CALL.REL.NOINC `($__internal_23_$__cuda_sm20_dsqrt_rn_f64_mediumpath_v1) ;  /* 0x00000948006c7944 */ /* 0x000fea0003c00000 */
[----:B------:R-:W-:Y:S01]  /*166e0*/  MOV R6, R4 ;  /* 0x0000000400067202 */ /* 0x000fe20000000f00 */
[----:B------:R-:W-:-:S07]  /*166f0*/  IMAD.MOV.U32 R7, RZ, RZ, R3 ;  /* 0x000000ffff077224 */ /* 0x000fce00078e0003 */
.L_x_14601:
[----:B------:R-:W-:Y:S05]  /*16700*/  BSYNC B3 ;  /* 0x0000000000037941 */ /* 0x000fea0003800000 */
.L_x_14600:
[----:B------:R-:W-:-:S10]  /*16710*/  DADD R64, R64, R6 ;  /* 0x0000000040407229 */ /* 0x000fd40000000006 */
[C---:B------:R-:W-:Y:S02]  /*16720*/  FSETP.GEU.FTZ.AND P1, PT, R65.reuse, 1.7916666269302368164, PT ;  /* 0x3fe555554100780b */ /* 0x040fe40003f3e000 */
[----:B------:R-:W-:-:S13]  /*16730*/  FSETP.GT.FTZ.AND P0, PT, R65, -1.6999999284744262695, PT ;  /* 0xbfd999994100780b */ /* 0x000fda0003f14000 */
[----:B------:R-:W-:Y:S05]  /*16740*/  @P0 BRA !P1, `(.L_x_14602) ;  /* 0x0000000400480947 */ /* 0x000fea0004800000 */
[----:B------:R-:W-:-:S10]  /*16750*/  DADD R2, R64, 1 ;  /* 0x3ff0000040027429 */ /* 0x000fd40000000000 */
[----:B------:R-:W-:Y:S01]  /*16760*/  ISETP.GT.AND P0, PT, R3, 0xfffff, PT ;  /* 0x000fffff0300780c */ /* 0x000fe20003f04270 */
[----:B------:R-:W-:Y:S01]  /*16770*/  IMAD.MOV.U32 R4, RZ, RZ, R2 ;  /* 0x000000ffff047224 */ /* 0x000fe200078e0002 */
[----:B------:R-:W-:Y:S01]  /*16780*/  MOV R8, R2 ;  /* 0x0000000200087202 */ /* 0x000fe20000000f00 */
[----:B------:R-:W-:Y:S02]  /*16790*/  IMAD.MOV.U32 R5, RZ, RZ, R3 ;  /* 0x000000ffff057224 */ /* 0x000fe400078e0003 */
[----:B------:R-:W-:-:S08]  /*167a0*/  IMAD.MOV.U32 R2, RZ, RZ, -0x3ff ;  /* 0xfffffc01ff027424 */ /* 0x000fd000078e00ff */
        /* <DEDUP_REMOVED lines=76> */
.L_x_14602:
        /* <DEDUP_REMOVED lines=22> */
.L_x_14604:
[----:B------:R-:W-:Y:S05]  /*16dd0*/  BSYNC B3 ;  /* 0x0000000000037941 */ /* 0x000fea0003800000 */
.L_x_14603:
        /* <DEDUP_REMOVED lines=30> */
.L_x_14589:
        /* <DEDUP_REMOVED lines=25> */
.L_x_14607:
[----:B------:R-:W-:Y:S05]  /*17150*/  BSYNC B3 ;  /* 0x0000000000037941 */ /* 0x000fea0003800000 */
.L_x_14606:
        /* <DEDUP_REMOVED lines=27> */
.L_x_14610:
[----:B------:R-:W-:Y:S05]  /*17310*/  BSYNC B3 ;  /* 0x0000000000037941 */ /* 0x000fea0003800000 */
.L_x_14609:
        /* <DEDUP_REMOVED lines=30> */
.L_x_14608:
        /* <DEDUP_REMOVED lines=76> */
.L_x_14611:
[----:B------:R-:W-:Y:S01]  /*179c0*/  IMAD.MOV.U32 R2, RZ, RZ, 0x0 ;  /* 0x00000000ff027424 */ /* 0x000fe200078e00ff */
[----:B------:R-:W-:Y:S01]  /*179d0*/  FSETP.NEU.FTZ.AND P0, PT, R5, RZ, PT ;  /* 0x000000ff0500720b */ /* 0x000fe20003f1d000 */
[----:B------:R-:W-:-:S06]  /*179e0*/  IMAD.MOV.U32 R3, RZ, RZ, 0x7ff00000 ;  /* 0x7ff00000ff037424 */ /* 0x000fcc00078e00ff */
[----:B------:R-:W-:-:S10]  /*179f0*/  DFMA R2, R4, R2, +INF ;  /* 0x7ff000000402742b */ /* 0x000fd40000000002 */
[----:B------:R-:W-:Y:S02]  /*17a00*/  FSEL R64, R2, RZ, P0 ;  /* 0x000000ff02407208 */ /* 0x000fe40000000000 */
[----:B------:R-:W-:Y:S01]  /*17a10*/  FSEL R65, R3, -QNAN , P0 ;  /* 0xfff0000003417808 */ /* 0x000fe20000000000 */
[----:B------:R-:W-:Y:S06]  /*17a20*/  BRA `(.L_x_14587) ;  /* 0x00000004003c7947 */ /* 0x000fec0003800000 */
.L_x_14605:
        /* <DEDUP_REMOVED lines=24> */
[----:B------:R-:W-:Y:S05]  /*17bb0*/  CALL.REL.NOINC `($__internal_23_$__cuda_sm20_dsqrt_rn_f64_mediumpath_v1) ;  /* 0x0000093400347944 */ /* 0x000fea0003c00000 */
[----:B------:R-:W-:-:S07]  /*17bc0*/  IMAD.MOV.U32 R5, RZ, RZ, R3 ;  /* 0x000000ffff057224 */ /* 0x000fce00078e0003 */
.L_x_14613:
[----:B------:R-:W-:Y:S05]  /*17bd0*/  BSYNC B3 ;  /* 0x0000000000037941 */ /* 0x000fea0003800000 */
.L_x_14612:
        /* <DEDUP_REMOVED lines=21> */
.L_x_14615:
[----:B------:R-:W-:Y:S05]  /*17d30*/  BSYNC B3 ;  /* 0x0000000000037941 */ /* 0x000fea0003800000 */
.L_x_14614:
[----:B------:R-:W-:Y:S02]  /*17d40*/  IMAD.MOV.U32 R64, RZ, RZ, R2 ;  /* 0x000000ffff407224 */ /* 0x000fe400078e0002 */
[----:B------:R-:W-:Y:S01]  /*17d50*/  IMAD.MOV.U32 R65, RZ, RZ, R3 ;  /* 0x000000ffff417224 */ /* 0x000fe200078e0003 */
[----:B------:R-:W-:Y:S06]  /*17d60*/  BRA `(.L_x_14587) ;  /* 0x00000000006c7947 */ /* 0x000fec0003800000 */
.L_x_14588:
        /* <DEDUP_REMOVED lines=24> */
.L_x_14617:
[----:B------:R-:W-:Y:S05]  /*17ef0*/  BSYNC B3 ;  /* 0x0000000000037941 */ /* 0x000fea0003800000 */
.L_x_14616:
[----:B------:R-:W-:Y:S01]  /*17f00*/  IMAD.MOV.U32 R64, RZ, RZ, R4 ;  /* 0x000000ffff407224 */ /* 0x000fe200078e0004 */
[----:B------:R-:W-:-:S07]  /*17f10*/  MOV R65, R5 ;  /* 0x0000000500417202 */ /* 0x000fce0000000f00 */
.L_x_14587:
[----:B------:R-:W-:Y:S05]  /*17f20*/  BSYNC B2 ;  /* 0x0000000000027941 */ /* 0x000fea0003800000 */
.L_x_14583:
        /* <DEDUP_REMOVED lines=25> */
.L_x_14622:
[----:B------:R-:W-:Y:S05]  /*180c0*/  BSYNC B4 ;  /* 0x0000000000047941 */ /* 0x000fea0003800000 */
.L_x_14621:
        /* <DEDUP_REMOVED lines=49> */
.L_x_14624:
        /* <DEDUP_REMOVED lines=71> */
.L_x_14623:
        /* <DEDUP_REMOVED lines=37> */
.L_x_14633:
[----:B------:R-:W-:Y:S05]  /*18aa0*/  BSYNC B6 ;  /* 0x0000000000067941 */ /* 0x000fea0003800000 */
.L_x_14632:
[----:B------:R-:W-:Y:S01]  /*18ab0*/  IMAD.MOV.U32 R52, RZ, RZ, R2 ;  /* 0x000000ffff347224 */ /* 0x000fe200078e0002 */
[----:B------:R-:W-:Y:S01]  /*18ac0*/  MOV R53, R3 ;  /* 0x0000000300357202 */ /* 0x000fe20000000f00 */
[----:B------:R-:W-:Y:S06]  /*18ad0*/  BRA `(.L_x_14631) ;  /* 0x0000000000047947 */ /* 0x000fec0003800000 */
.L_x_14630:
[----:B------:R-:W-:-:S11]  /*18ae0*/  DADD R52, -R62, R50 ;  /* 0x000000003e347229 */ /* 0x000fd60000000132 */
.L_x_14631:
[----:B------:R-:W-:Y:S05]  /*18af0*/  BSYNC B5 ;  /* 0x0000000000057941 */ /* 0x000fea0003800000 */
.L_x_14629:
        /* <DEDUP_REMOVED lines=28> */
.L_x_14638:
[----:B------:R-:W-:Y:S05]  /*18cc0*/  BSYNC B6 ;  /* 0x0000000000067941 */ /* 0x000fea0003800000 */
.L_x_14637:
[----:B------:R-:W-:Y:S02]  /*18cd0*/  IMAD.MOV.U32 R68, RZ, RZ, R2 ;  /* 0x000000ffff447224 */ /* 0x000fe400078e0002 */
[----:B------:R-:W-:Y:S01]  /*18ce0*/  IMAD.MOV.U32 R69, RZ, RZ, R3 ;  /* 0x000000ffff457224 */ /* 0x000fe200078e0003 */
[----:B------:R-:W-:Y:S06]  /*18cf0*/  BRA `(.L_x_14636) ;  /* 0x0000000000047947 */ /* 0x000fec0003800000 */
.L_x_14635:
[----:B------:R-:W-:-:S11]  /*18d00*/  DADD R68, -R48, R46 ;  /* 0x0000000030447229 */ /* 0x000fd6000000012e */
.L_x_14636:
[----:B------:R-:W-:Y:S05]  /*18d10*/  BSYNC B5 ;  /* 0x0000000000057941 */ /* 0x000fea0003800000 */
.L_x_14634:
        /* <DEDUP_REMOVED lines=26> */
[----:B------:R-:W-:-:S07]  /*18ec0*/  MOV R5, R3 ;  /* 0x0000000300057202 */ /* 0x000fce0000000f00 */
.L_x_14640:
[----:B------:R-:W-:Y:S05]  /*18ed0*/  BSYNC B5 ;  /* 0x0000000000057941 */ /* 0x000fea0003800000 */
.L_x_14639:
[----:B------:R-:W-:Y:S02]  /*18ee0*/  IMAD.MOV.U32 R46, RZ, RZ, R4 ;  /* 0x000000ffff2e7224 */ /* 0x000fe400078e0004 */
[----:B------:R-:W-:Y:S01]  /*18ef0*/  IMAD.MOV.U32 R47, RZ, RZ, R5 ;  /* 0x000000ffff2f7224 */ /* 0x000fe200078e0005 */
[----:B------:R-:W-:Y:S06]  /*18f00*/  BRA `(.L_x_14641) ;  /* 0x0000000800347947 */ /* 0x000fec0003800000 */
.L_x_14628:
        /* <DEDUP_REMOVED lines=24> */
[----:B------:R-:W-:-:S07]  /*19090*/  IMAD.MOV.U32 R5, RZ, RZ, R45 ;  /* 0x000000ffff057224 */ /* 0x000fce00078e002d */
[----:B------:R-:W-:Y:S05]  /*190a0*/  CALL.REL.NOINC `($__internal_23_$__cuda_sm20_dsqrt_rn_f64_mediumpath_v1) ;  /* 0x0000091c00f87944 */ /* 0x000fea0003c00000 */
[----:B------:R-:W-:-:S07]  /*190b0*/  IMAD.MOV.U32 R5, RZ, RZ, R3 ;  /* 0x000000ffff057224 */ /* 0x000fce00078e0003 */
.L_x_14644:
[----:B------:R-:W-:Y:S05]  /*190c0*/  BSYNC B5 ;  /* 0x0000000000057941 */ /* 0x000fea0003800000 */
.L_x_14643:
[----:B------:R-:W-:Y:S02]  /*190d0*/  IMAD.MOV.U32 R46, RZ, RZ, R4 ;  /* 0x000000ffff2e7224 */ /* 0x000fe400078e0004 */
[----:B------:R-:W-:Y:S01]  /*190e0*/  IMAD.MOV.U32 R47, RZ, RZ, R5 ;  /* 0x000000ffff2f7224 */ /* 0x000fe200078e0005 */
[----:B------:R-:W-:Y:S06]  /*190f0*/  BRA `(.L_x_14641) ;  /* 0x0000000400b87947 */ /* 0x000fec0003800000 */
.L_x_14642:
        /* <DEDUP_REMOVED lines=26> */
[----:B------:R-:W-:Y:S01]  /*192a0*/  IMAD.MOV.U32 R8, RZ, RZ, R4 ;  /* 0x000000ffff087224 */ /* 0x000fe200078e0004 */
[----:B------:R-:W-:-:S07]  /*192b0*/  MOV R9, R3 ;  /* 0x0000000300097202 */ /* 0x000fce0000000f00 */
.L_x_14646:
[----:B------:R-:W-:Y:S05]  /*192c0*/  BSYNC B5 ;  /* 0x0000000000057941 */ /* 0x000fea0003800000 */
.L_x_14645:
        /* <DEDUP_REMOVED lines=21> */
.L_x_14648:
[----:B------:R-:W-:Y:S05]  /*19420*/  BSYNC B5 ;  /* 0x0000000000057941 */ /* 0x000fea0003800000 */
.L_x_14647:
[----:B------:R-:W-:Y:S01]  /*19430*/  DMUL R66, R66, 8.11296384146066816958e+31 ;  /* 0x4690000042427828 */ /* 0x000fe20000000000 */
[----:B------:R-:W-:Y:S02]  /*19440*/  IMAD.MOV.U32 R46, RZ, RZ, R2 ;  /* 0x000000ffff2e7224 */ /* 0x000fe400078e0002 */
[----:B------:R-:W-:Y:S01]  /*19450*/  IMAD.MOV.U32 R47, RZ, RZ, R3 ;  /* 0x000000ffff2f7224 */ /* 0x000fe200078e0003 */
[----:B------:R-:W-:Y:S07]  /*19460*/  BRA `(.L_x_14641) ;  /* 0x0000000000dc7947 */ /* 0x000fee0003800000 */
.L_x_14627:
        /* <DEDUP_REMOVED lines=22> */
[----:B------:R-:W-:Y:S01]  /*195d0*/  MOV R46, R4 ;  /* 0x00000004002e7202 */ /* 0x000fe20000000f00 */
[----:B------:R-:W-:-:S07]  /*195e0*/  IMAD.MOV.U32 R47, RZ, RZ, R3 ;  /* 0x000000ffff2f7224 */ /* 0x000fce00078e0003 */
.L_x_14650:
[----:B------:R-:W-:Y:S05]  /*195f0*/  BSYNC B5 ;  /* 0x0000000000057941 */ /* 0x000fea0003800000 */
.L_x_14649:
        /* <DEDUP_REMOVED lines=28> */
.L_x_14652:
[----:B------:R-:W-:Y:S05]  /*197c0*/  BSYNC B5 ;  /* 0x0000000000057941 */ /* 0x000fea0003800000 */
.L_x_14651:
[----:B------:R-:W-:-:S11]  /*197d0*/  DMUL R46, R2, R46 ;  /* 0x0000002e022e7228 */ /* 0x000fd60000000000 */
.L_x_14641:
[----:B------:R-:W-:Y:S05]  /*197e0*/  BSYNC B4 ;  /* 0x0000000000047941 */ /* 0x000fea0003800000 */
.L_x_14626:
[----:B------:R-:W-:Y:S05]  /*197f0*/  BRA `(.L_x_14653) ;  /* 0x0000000000087947 */ /* 0x000fea0003800000 */
.L_x_14620:
[----:B------:R-:W-:Y:S02]  /*19800*/  DMUL R46, R44, 9.00719925474099200000e+15 ;  /* 0x434000002c2e7828 */ /* 0x000fe40000000000 */
[----:B------:R-:W-:-:S11]  /*19810*/  DMUL R66, R66, 9.00719925474099200000e+15 ;  /* 0x4340000042427828 */ /* 0x000fd60000000000 */
.L_x_14653:
[----:B------:R-:W-:Y:S05]  /*19820*/  BSYNC B2 ;  /* 0x0000000000027941 */ /* 0x000fea0003800000 */
.L_x_14619:
        /* <DEDUP_REMOVED lines=28> */
.L_x_14655:
[----:B------:R-:W-:Y:S05]  /*199f0*/  BSYNC B2 ;  /* 0x0000000000027941 */ /* 0x000fea0003800000 */
.L_x_14654:
        /* <DEDUP_REMOVED lines=82> */
.L_x_14657:
[----:B------:R-:W-:Y:S02]  /*19f20*/  FSEL R2, RZ, 3.37028055040000000000e+12, P1 ;  /* 0x54442d18ff027808 */ /* 0x000fe40000800000 */
[----:B------:R-:W-:-:S07]  /*19f30*/  FSEL R3, RZ, 2.1426990032196044922, P1 ;  /* 0x400921fbff037808 */ /* 0x000fce0000800000 */
.L_x_14658:
[----:B------:R-:W-:Y:S05]  /*19f40*/  BSYNC B0 ;  /* 0x0000000000007941 */ /* 0x000fea0003800000 */
.L_x_14656:
[----:B------:R-:W-:Y:S01]  /*19f50*/  DADD R46, |R46|, |R66| ;  /* 0x000000002e2e7229 */ /* 0x000fe20000000642 */
[----:B------:R-:W-:-:S07]  /*19f60*/  LOP3.LUT R67, R3, 0x80000000, R67, 0xb8, !PT ;  /* 0x8000000003437812 */ /* 0x000fce00078eb843 */
[----:B------:R-:W-:-:S06]  /*19f70*/  DSETP.GTU.AND P0, PT, |R46|, +INF , PT ;  /* 0x7ff000002e00742a */ /* 0x000fcc0003f0c200 */
[----:B------:R-:W-:Y:S02]  /*19f80*/  FSEL R2, R46, R2, P0 ;  /* 0x000000022e027208 */ /* 0x000fe40000000000 */
[----:B------:R-:W-:-:S07]  /*19f90*/  FSEL R3, R47, R67, P0 ;  /* 0x000000432f037208 */ /* 0x000fce0000000000 */
.L_x_14625:
[----:B------:R-:W-:Y:S05]  /*19fa0*/  BSYNC B3 ;  /* 0x0000000000037941 */ /* 0x000fea0003800000 */
.L_x_14618:
[----:B------:R-:W-:Y:S01]  /*19fb0*/  LOP3.LUT R37, R3, 0x80000000, R37, 0xb8, !PT ;  /* 0x8000000003257812 */ /* 0x000fe200078eb825 */
[----:B------:R-:W-:Y:S01]  /*19fc0*/  IMAD.MOV.U32 R36, RZ, RZ, R2 ;  /* 0x000000ffff247224 */ /* 0x000fe200078e0002 */
[----:B------:R-:W-:Y:S02]  /*19fd0*/  LOP3.LUT R39, R65, 0x80000000, R39, 0xb8, !PT ;  /* 0x8000000041277812 */ /* 0x000fe400078eb827 */
[----:B------:R-:W-:Y:S01]  /*19fe0*/  MOV R38, R64 ;  /* 0x0000004000267202 */ /* 0x000fe20000000f00 */
[----:B------:R-:W-:Y:S06]  /*19ff0*/  BRA `(.L_x_14582) ;  /* 0x0000005800e07947 */ /* 0x000fec0003800000 */
.L_x_14581:
        /* <DEDUP_REMOVED lines=113> */
.L_x_14664:
[----:B------:R-:W-:Y:S05]  /*1a710*/  BSYNC B0 ;  /* 0x0000000000007941 */ /* 0x000fea0003800000 */
.L_x_14663:
        /* <DEDUP_REMOVED lines=8> */
.L_x_14666:
[----:B------:R-:W-:Y:S05]  /*1a7a0*/  BSYNC B3 ;  /* 0x0000000000037941 */ /* 0x000fea0003800000 */
.L_x_14665:
        /* <DEDUP_REMOVED lines=82> */
.L_x_14668:
[----:B------:R-:W-:-:S04]  /*1acd0*/  ISETP.GE.AND P0, PT, R45, RZ, PT ;  /* 0x000000ff2d00720c */ /* 0x000fc80003f06270 */
[----:B------:R-:W-:Y:S02]  /*1ace0*/  FSEL R6, RZ, 3.37028055040000000000e+12, P0 ;  /* 0x54442d18ff067808 */ /* 0x000fe40000000000 */
[----:B------:R-:W-:-:S07]  /*1acf0*/  FSEL R7, RZ, 2.1426990032196044922, P0 ;  /* 0x400921fbff077808 */ /* 0x000fce0000000000 */
.L_x_14669:
[----:B------:R-:W-:Y:S05]  /*1ad00*/  BSYNC B0 ;  /* 0x0000000000007941 */ /* 0x000fea0003800000 */
.L_x_14667:
[----:B------:R-:W-:Y:S01]  /*1ad10*/  DADD R2, |R36|, |R38| ;  /* 0x0000000024027229 */ /* 0x000fe20000000626 */
[----:B------:R-:W-:Y:S01]  /*1ad20*/  LOP3.LUT R11, R7, 0x80000000, R11, 0xb8, !PT ;  /* 0x80000000070b7812 */ /* 0x000fe200078eb80b */
[----:B------:R-:W-:-:S06]  /*1ad30*/  DMUL R46, R46, 0.5 ;  /* 0x3fe000002e2e7828 */ /* 0x000fcc0000000000 */
[----:B------:R-:W-:-:S06]  /*1ad40*/  DSETP.GTU.AND P0, PT, |R2|, +INF , PT ;  /* 0x7ff000000200742a */ /* 0x000fcc0003f0c200 */
[----:B------:R-:W-:Y:S02]  /*1ad50*/  FSEL R6, R2, R6, P0 ;  /* 0x0000000602067208 */ /* 0x000fe40000000000 */
[----:B------:R-:W-:Y:S01]  /*1ad60*/  FSEL R7, R3, R11, P0 ;  /* 0x0000000b03077208 */ /* 0x000fe20000000000 */
[----:B------:R-:W-:Y:S06]  /*1ad70*/  BRA `(.L_x_14670) ;  /* 0x0000004c00187947 */ /* 0x000fec0003800000 */
.L_x_14662:
        /* <DEDUP_REMOVED lines=135> */
.L_x_14672:
[----:B------:R-:W-:Y:S05]  /*1b5f0*/  BSYNC B0 ;  /* 0x0000000000007941 */ /* 0x000fea0003800000 */
.L_x_14671:
        /* <DEDUP_REMOVED lines=8> */
.L_x_14674:
[----:B------:R-:W-:Y:S05]  /*1b680*/  BSYNC B3 ;  /* 0x0000000000037941 */ /* 0x000fea0003800000 */
.L_x_14673:
        /* <DEDUP_REMOVED lines=82> */
.L_x_14676:
[----:B------:R-:W-:-:S04]  /*1bbb0*/  ISETP.GE.AND P0, PT, R45, RZ, PT ;  /* 0x000000ff2d00720c */ /* 0x000fc80003f06270 */
[----:B------:R-:W-:Y:S02]  /*1bbc0*/  FSEL R6, RZ, 3.37028055040000000000e+12, P0 ;  /* 0x54442d18ff067808 */ /* 0x000fe40000000000 */
[----:B------:R-:W-:-:S07]  /*1bbd0*/  FSEL R7, RZ, 2.1426990032196044922, P0 ;  /* 0x400921fbff077808 */ /* 0x000fce0000000000 */
.L_x_14677:
[----:B------:R-:W-:Y:S05]  /*1bbe0*/  BSYNC B0 ;  /* 0x0000000000007941 */ /* 0x000fea0003800000 */
.L_x_14675:
[----:B------:R-:W-:Y:S01]  /*1bbf0*/  DADD R2, |R36|, |R38| ;  /* 0x0000000024027229 */ /* 0x000fe20000000626 */
[----:B------:R-:W-:-:S07]  /*1bc00*/  LOP3.LUT R11, R7, 0x80000000, R11, 0xb8, !PT ;  /* 0x80000000070b7812 */ /* 0x000fce00078eb80b */
[----:B------:R-:W-:-:S06]  /*1bc10*/  DSETP.GTU.AND P0, PT, |R2|, +INF , PT ;  /* 0x7ff000000200742a */ /* 0x000fcc0003f0c200 */
[----:B------:R-:W-:Y:S02]  /*1bc20*/  FSEL R6, R2, R6, P0 ;  /* 0x0000000602067208 */ /* 0x000fe40000000000 */
[----:B------:R-:W-:Y:S01]  /*1bc30*/  FSEL R7, R3, R11, P0 ;  /* 0x0000000b03077208 */ /* 0x000fe20000000000 */
[----:B------:R-:W-:Y:S06]  /*1bc40*/  BRA `(.L_x_14670) ;  /* 0x0000003c00647947 */ /* 0x000fec0003800000 */
.L_x_14661:
        /* <DEDUP_REMOVED lines=23> */
.L_x_14679:
[----:B------:R-:W-:Y:S05]  /*1bdc0*/  BSYNC B3 ;  /* 0x0000000000037941 */ /* 0x000fea0003800000 */
.L_x_14678:
        /* <DEDUP_REMOVED lines=23> */
[----:B------:R-:W-:Y:S05]  /*1bf40*/  CALL.REL.NOINC `($__internal_22_$__cuda_sm20_div_rn_f64_full) ;  /* 0x000008e800bc7944 */ /* 0x000fea0003c00000 */
[----:B------:R-:W-:Y:S02]  /*1bf50*/  IMAD.MOV.U32 R4, RZ, RZ, R2 ;  /* 0x000000ffff047224 */ /* 0x000fe400078e0002 */
[----:B------:R-:W-:-:S07]  /*1bf60*/  IMAD.MOV.U32 R5, RZ, RZ, R3 ;  /* 0x000000ffff057224 */ /* 0x000fce00078e0003 */
.L_x_14681:
[----:B------:R-:W-:Y:S05]  /*1bf70*/  BSYNC B3 ;  /* 0x0000000000037941 */ /* 0x000fea0003800000 */
.L_x_14680:
        /* <DEDUP_REMOVED lines=136> */
.L_x_14683:
[----:B------:R-:W-:Y:S05]  /*1c800*/  BSYNC B0 ;  /* 0x0000000000007941 */ /* 0x000fea0003800000 */
.L_x_14682:
        /* <DEDUP_REMOVED lines=8> */
.L_x_14685:
[----:B------:R-:W-:Y:S05]  /*1c890*/  BSYNC B3 ;  /* 0x0000000000037941 */ /* 0x000fea0003800000 */
.L_x_14684:
        /* <DEDUP_REMOVED lines=82> */
.L_x_14687:
[----:B------:R-:W-:-:S04]  /*1cdc0*/  ISETP.GE.AND P0, PT, R45, RZ, PT ;  /* 0x000000ff2d00720c */ /* 0x000fc80003f06270 */
[----:B------:R-:W-:Y:S02]  /*1cdd0*/  FSEL R6, RZ, 3.37028055040000000000e+12, P0 ;  /* 0x54442d18ff067808 */ /* 0x000fe40000000000 */
[----:B------:R-:W-:-:S07]  /*1cde0*/  FSEL R7, RZ, 2.1426990032196044922, P0 ;  /* 0x400921fbff077808 */ /* 0x000fce0000000000 */
.L_x_14688:
[----:B------:R-:W-:Y:S05]  /*1cdf0*/  BSYNC B0 ;  /* 0x0000000000007941 */ /* 0x000fea0003800000 */
.L_x_14686:
[----:B------:R-:W-:Y:S01]  /*1ce00*/  DADD R2, |R36|, |R38| ;  /* 0x0000000024027229 */ /* 0x000fe20000000626 */
[----:B------:R-:W-:Y:S01]  /*1ce10*/  LOP3.LUT R11, R7, 0x80000000, R11, 0xb8, !PT ;  /* 0x80000000070b7812 */ /* 0x000fe200078eb80b */
[----:B------:R-:W-:-:S06]  /*1ce20*/  DADD R46, R46, 1 ;  /* 0x3ff000002e2e7429 */ /* 0x000fcc0000000000 */
[----:B------:R-:W-:-:S06]  /*1ce30*/  DSETP.GTU.AND P0, PT, |R2|, +INF , PT ;  /* 0x7ff000000200742a */ /* 0x000fcc0003f0c200 */
[----:B------:R-:W-:Y:S02]  /*1ce40*/  FSEL R6, R2, R6, P0 ;  /* 0x0000000602067208 */ /* 0x000fe40000000000 */
[----:B------:R-:W-:Y:S01]  /*1ce50*/  FSEL R7, R3, R11, P0 ;  /* 0x0000000b03077208 */ /* 0x000fe20000000000 */
[----:B------:R-:W-:Y:S06]  /*1ce60*/  BRA `(.L_x_14670) ;  /* 0x0000002800dc7947 */ /* 0x000fec0003800000 */
.L_x_14660:
        /* <DEDUP_REMOVED lines=31> */
[----:B------:R-:W-:Y:S01]  /*1d060*/  IMAD.MOV.U32 R11, RZ, RZ, R4 ;  /* 0x000000ffff0b7224 */ /* 0x000fe200078e0004 */
[----:B------:R-:W-:Y:S01]  /*1d070*/  MOV R4, 0xfffffc01 ;  /* 0xfffffc0100047802 */ /* 0x000fe20000000f00 */
[----:B------:R-:W-:Y:S01]  /*1d080*/  @!P0 IMAD.MOV.U32 R11, RZ, RZ, R6 ;  /* 0x000000ffff0b8224 */ /* 0x000fe200078e0006 */
[----:B------:R-:W-:Y:S01]  /*1d090*/  DFMA R46, -R48, R8, R44 ;  /* 0x00000008302e722b */ /* 0x000fe2000000012c */
[----:B------:R-:W-:-:S07]  /*1d0a0*/  @!P0 IMAD.MOV.U32 R4, RZ, RZ, -0x435 ;  /* 0xfffffbcbff048424 */ /* 0x000fce00078e00ff */
        /* <DEDUP_REMOVED lines=72> */
.L_x_14692:
[----:B------:R-:W-:Y:S05]  /*1d530*/  BSYNC B0 ;  /* 0x0000000000007941 */ /* 0x000fea0003800000 */
.L_x_14691:
        /* <DEDUP_REMOVED lines=8> */
.L_x_14694:
[----:B------:R-:W-:Y:S05]  /*1d5c0*/  BSYNC B3 ;  /* 0x0000000000037941 */ /* 0x000fea0003800000 */
.L_x_14693:
        /* <DEDUP_REMOVED lines=73> */
.L_x_14696:
[----:B------:R-:W-:Y:S05]  /*1da60*/  BSYNC B0 ;  /* 0x0000000000007941 */ /* 0x000fea0003800000 */
.L_x_14695:
[----:B------:R-:W-:Y:S01]  /*1da70*/  LOP3.LUT R3, R7, 0x80000000, R37, 0xb8, !PT ;  /* 0x8000000007037812 */ /* 0x000fe200078eb825 */
[----:B------:R-:W-:Y:S01]  /*1da80*/  DMUL R46, R46, 0.5 ;  /* 0x3fe000002e2e7828 */ /* 0x000fe20000000000 */
[----:B------:R-:W-:Y:S02]  /*1da90*/  FSEL R6, R4, R6, P0 ;  /* 0x0000000604067208 */ /* 0x000fe40000000000 */
[----:B------:R-:W-:Y:S01]  /*1daa0*/  FSEL R7, R5, R3, P0 ;  /* 0x0000000305077208 */ /* 0x000fe20000000000 */
[----:B------:R-:W-:Y:S07]  /*1dab0*/  BRA `(.L_x_14670) ;  /* 0x0000001c00c87947 */ /* 0x000fee0003800000 */
.L_x_14690:
        /* <DEDUP_REMOVED lines=20> */
[----:B------:R-:W-:-:S02]  /*1dc00*/  MOV R54, 0x0 ;  /* 0x0000000000367802 */ /* 0x000fc40000000f00 */
        /* <DEDUP_REMOVED lines=48> */
[----:B------:R-:W-:-:S06]  /*1df10*/  FSETP.GT.AND P3, PT, |R11|, 1.469367938527859385e-39, PT ;  /* 0x001000000b00780b */ /* 0x000fcc0003f64200 */
        /* <DEDUP_REMOVED lines=65> */
.L_x_14698:
[----:B------:R-:W-:Y:S05]  /*1e330*/  BSYNC B0 ;  /* 0x0000000000007941 */ /* 0x000fea0003800000 */
.L_x_14697:
        /* <DEDUP_REMOVED lines=8> */
.L_x_14700:
[----:B------:R-:W-:Y:S05]  /*1e3c0*/  BSYNC B3 ;  /* 0x0000000000037941 */ /* 0x000fea0003800000 */
.L_x_14699:
        /* <DEDUP_REMOVED lines=73> */
.L_x_14702:
[----:B------:R-:W-:Y:S05]  /*1e860*/  BSYNC B0 ;  /* 0x0000000000007941 */ /* 0x000fea0003800000 */
.L_x_14701:
[----:B------:R-:W-:Y:S02]  /*1e870*/  LOP3.LUT R3, R7, 0x80000000, R37, 0xb8, !PT ;  /* 0x8000000007037812 */ /* 0x000fe400078eb825 */
[----:B------:R-:W-:Y:S02]  /*1e880*/  FSEL R6, R4, R6, P1 ;  /* 0x0000000604067208 */ /* 0x000fe40000800000 */
[----:B------:R-:W-:Y:S01]  /*1e890*/  FSEL R7, R5, R3, P1 ;  /* 0x0000000305077208 */ /* 0x000fe20000800000 */
[----:B------:R-:W-:Y:S06]  /*1e8a0*/  BRA `(.L_x_14670) ;  /* 0x00000010004c7947 */ /* 0x000fec0003800000 */
.L_x_14689:
        /* <DEDUP_REMOVED lines=23> */
.L_x_14704:
[----:B------:R-:W-:Y:S05]  /*1ea20*/  BSYNC B3 ;  /* 0x0000000000037941 */ /* 0x000fea0003800000 */
.L_x_14703:
        /* <DEDUP_REMOVED lines=23> */
[----:B------:R-:W-:Y:S05]  /*1eba0*/  CALL.REL.NOINC `($__internal_22_$__cuda_sm20_div_rn_f64_full) ;  /* 0x000008bc00a47944 */ /* 0x000fea0003c00000 */
[----:B------:R-:W-:Y:S02]  /*1ebb0*/  IMAD.MOV.U32 R4, RZ, RZ, R2 ;  /* 0x000000ffff047224 */ /* 0x000fe400078e0002 */
[----:B------:R-:W-:-:S07]  /*1ebc0*/  IMAD.MOV.U32 R5, RZ, RZ, R3 ;  /* 0x000000ffff057224 */ /* 0x000fce00078e0003 */
.L_x_14706:
[----:B------:R-:W-:Y:S05]  /*1ebd0*/  BSYNC B3 ;  /* 0x0000000000037941 */ /* 0x000fea0003800000 */
.L_x_14705:
        /* <DEDUP_REMOVED lines=136> */
.L_x_14708:
[----:B------:R-:W-:Y:S05]  /*1f460*/  BSYNC B0 ;  /* 0x0000000000007941 */ /* 0x000fea0003800000 */
.L_x_14707:
        /* <DEDUP_REMOVED lines=8> */
.L_x_14710:
[----:B------:R-:W-:Y:S05]  /*1f4f0*/  BSYNC B3 ;  /* 0x0000000000037941 */ /* 0x000fea0003800000 */
.L_x_14709:
        /* <DEDUP_REMOVED lines=74> */
.L_x_14712:
[----:B------:R-:W-:Y:S05]  /*1f9a0*/  BSYNC B0 ;  /* 0x0000000000007941 */ /* 0x000fea0003800000 */
.L_x_14711:
[----:B------:R-:W-:Y:S02]  /*1f9b0*/  LOP3.LUT R3, R7, 0x80000000, R37, 0xb8, !PT ;  /* 0x8000000007037812 */ /* 0x000fe400078eb825 */
[----:B------:R-:W-:Y:S02]  /*1f9c0*/  FSEL R6, R4, R6, P1 ;  /* 0x0000000604067208 */ /* 0x000fe40000800000 */
[----:B------:R-:W-:-:S07]  /*1f9d0*/  FSEL R7, R5, R3, P1 ;  /* 0x0000000305077208 */ /* 0x000fce0000800000 */
.L_x_14670:
[----:B------:R-:W-:Y:S05]  /*1f9e0*/  BSYNC B2 ;  /* 0x0000000000027941 */ /* 0x000fea0003800000 */
.L_x_14659:
        /* <DEDUP_REMOVED lines=8> */
.L_x_14580:
        /* <DEDUP_REMOVED lines=17> */
.L_x_14582:
[----:B------:R-:W-:Y:S05]  /*1fb80*/  BSYNC B1 ;  /* 0x0000000000017941 */ /* 0x000fea0003800000 */
.L_x_14579:
        /* <DEDUP_REMOVED lines=56> */
[----:B------:R-:W-:Y:S01]  /*1ff10*/  DSETP.NEU.AND P2, PT, R46, RZ, PT ;  /* 0x000000ff2e00722a */ /* 0x000fe20003f4d000 */
[----:B------:R-:W-:-:S02]  /*1ff20*/  MOV R44, RZ ;  /* 0x000000ff002c7202 */ /* 0x000fc40000000f00 */
[----:B------:R-:W-:Y:S01]  /*1ff30*/  ISETP.GE.U32.AND P3, PT, R47, 0x7ff00000, PT ;  /* 0x7ff000002f00780c */ /* 0x000fe20003f66070 */
[----:B------:R-:W-:Y:S02]  /*1ff40*/  DSETP.MIN.AND P0, P1, R52, UR4, PT ;  /* 0x0000000434007e2a */ /* 0x000fe4000b900000 */
[----:B------:R-:W-:Y:S01]  /*1ff50*/  IMAD.MOV.U32 R8, RZ, RZ, R53 ;  /* 0x000000ffff087224 */ /* 0x000fe200078e0035 */
[C---:B------:R-:W-:Y:S02]  /*1ff60*/  DMUL R2, R44.reuse, R46 ;  /* 0x0000002e2c027228 */ /* 0x040fe40000000000 */
[----:B------:R-:W-:Y:S02]  /*1ff70*/  DMUL R44, R44, R4 ;  /* 0x000000042c2c7228 */ /* 0x000fe40000000000 */
[----:B------:R-:W-:Y:S01]  /*1ff80*/  FSEL R61, R8, UR8, P0 ;  /* 0x00000008083d7c08 */ /* 0x000fe20008000000 */
[----:B------:R-:W-:Y:S01]  /*1ff90*/  IMAD.MOV.U32 R8, RZ, RZ, R52 ;  /* 0x000000ffff087224 */ /* 0x000fe200078e0034 */
[----:B------:R-:W-:-:S02]  /*1ffa0*/  UMOV UR8, UR4 ;  /* 0x0000000400087c82 */ /* 0x000fc40008000000 */
[----:B------:R-:W-:Y:S02]  /*1ffb0*/  DMUL R2, R2, R2 ;  /* 0x0000000202027228 */ /* 0x000fe40000000000 */
[----:B------:R-:W-:Y:S01]  /*1ffc0*/  SEL R60, R8, UR8, P0 ;  /* 0x00000008083c7c07 */ /* 0x000fe20008000000 */
[----:B------:R-:W-:Y:S01]  /*1ffd0*/  UMOV UR8, UR5 ;  /* 0x0000000500087c82 */ /* 0x000fe20008000000 */
[----:B------:R-:W-:Y:S01]  /*1ffe0*/  @P1 LOP3.LUT R61, R9, 0x80000, RZ, 0xfc, !PT ;  /* 0x00080000093d1812 */ /* 0x000fe200078efcff */
[----:B------:R-:W-:-:S03]  /*1fff0*/  IMAD.U32 R8, RZ, RZ, UR8 ;  /* 0x00000008ff087e24 */ /* 0x000fc6000f8e00ff */
[----:B------:R-:W-:Y:S01]  /*20000*/  DFMA R44, R44, R44, R2 ;  /* 0x0000002c2c2c722b */ /* 0x000fe20000000002 */
[----:B------:R-:W0:Y:S07]  /*20010*/  MUFU.RSQ64H R59, R61 ;  /* 0x0000003d003b7308 */ /* 0x000e2e0000001c00 */
        /* <DEDUP_REMOVED lines=9> */
[----:B------:R-:W-:Y:S01]  /*200b0*/  MOV R2, 0x0 ;  /* 0x0000000000027802 */ /* 0x000fe20000000f00 */
[----:B------:R-:W-:Y:S01]  /*200c0*/  IMAD.MOV.U32 R3, RZ, RZ, 0x3fd80000 ;  /* 0x3fd80000ff037424 */ /* 0x000fe200078e00ff */
[----:B------:R-:W-:Y:S01]  /*200d0*/  SEL R54, R8, UR4, P0 ;  /* 0x0000000408367c07 */ /* 0x000fe20008000000 */
[----:B------:R-:W-:Y:S01]  /*200e0*/  IMAD.MOV.U32 R8, RZ, RZ, RZ ;  /* 0x000000ffff087224 */ /* 0x000fe200078e00ff */
[----:B------:R-:W-:Y:S02]  /*200f0*/  DSETP.NEU.AND P0, PT, R50, RZ, PT ;  /* 0x000000ff3200722a */ /* 0x000fe40003f0d000 */
        /* <DEDUP_REMOVED lines=47> */
.L_x_14720:
[----:B------:R-:W-:Y:S05]  /*203f0*/  BSYNC B3 ;  /* 0x0000000000037941 */ /* 0x000fea0003800000 */
.L_x_14719:
        /* <DEDUP_REMOVED lines=82> */
.L_x_14718:
        /* <DEDUP_REMOVED lines=36> */
.L_x_14728:
[----:B------:R-:W-:Y:S05]  /*20b60*/  BSYNC B4 ;  /* 0x0000000000047941 */ /* 0x000fea0003800000 */
.L_x_14727:
[----:B------:R-:W-:Y:S02]  /*20b70*/  IMAD.MOV.U32 R52, RZ, RZ, R2 ;  /* 0x000000ffff347224 */ /* 0x000fe400078e0002 */
[----:B------:R-:W-:Y:S01]  /*20b80*/  IMAD.MOV.U32 R53, RZ, RZ, R3 ;  /* 0x000000ffff357224 */ /* 0x000fe200078e0003 */
[----:B------:R-:W-:Y:S06]  /*20b90*/  BRA `(.L_x_14726) ;  /* 0x0000000000047947 */ /* 0x000fec0003800000 */
.L_x_14725:
[----:B------:R-:W-:-:S11]  /*20ba0*/  DADD R52, -R62, R50 ;  /* 0x000000003e347229 */ /* 0x000fd60000000132 */
.L_x_14726:
[----:B------:R-:W-:Y:S05]  /*20bb0*/  BSYNC B3 ;  /* 0x0000000000037941 */ /* 0x000fea0003800000 */
.L_x_14724:
        /* <DEDUP_REMOVED lines=31> */
.L_x_14733:
[----:B------:R-:W-:Y:S05]  /*20db0*/  BSYNC B4 ;  /* 0x0000000000047941 */ /* 0x000fea0003800000 */
.L_x_14732:
[----:B------:R-:W-:Y:S05]  /*20dc0*/  BRA `(.L_x_14731) ;  /* 0x0000000000047947 */ /* 0x000fea0003800000 */
.L_x_14730:
[----:B------:R-:W-:-:S11]  /*20dd0*/  DADD R2, R46, -R8 ;  /* 0x000000002e027229 */ /* 0x000fd60000000808 */
.L_x_14731:
[----:B------:R-:W-:Y:S05]  /*20de0*/  BSYNC B3 ;  /* 0x0000000000037941 */ /* 0x000fea0003800000 */
.L_x_14729:
[----:B------:R-:W-:Y:S01]  /*20df0*/  DMUL R64, R2, 0.5 ;  /* 0x3fe0000002407828 */ /* 0x000fe20000000000 */
[----:B------:R-:W-:Y:S01]  /*20e00*/  IMAD.MOV.U32 R6, RZ, RZ, 0x0 ;  /* 0x00000000ff067424 */ /* 0x000fe200078e00ff */
[----:B------:R-:W-:Y:S01]  /*20e10*/  DADD R2, R44, 1 ;  /* 0x3ff000002c027429 */ /* 0x000fe20000000000 */
        /* <DEDUP_REMOVED lines=24> */
[----:B------:R-:W-:Y:S01]  /*20fa0*/  IMAD.MOV.U32 R6, RZ, RZ, R4 ;  /* 0x000000ffff067224 */ /* 0x000fe200078e0004 */
[----:B------:R-:W-:-:S07]  /*20fb0*/  MOV R7, R3 ;  /* 0x0000000300077202 */ /* 0x000fce0000000f00 */
.L_x_14735:
[----:B------:R-:W-:Y:S05]  /*20fc0*/  BSYNC B3 ;  /* 0x0000000000037941 */ /* 0x000fea0003800000 */
.L_x_14734:
        /* <DEDUP_REMOVED lines=8> */
[----:B------:R-:W-:Y:S01]  /*21050*/  IMAD.MOV.U32 R8, RZ, RZ, R2 ;  /* 0x000000ffff087224 */ /* 0x000fe200078e0002 */
[----:B------:R-:W-:-:S07]  /*21060*/  MOV R2, 0xfffffc01 ;  /* 0xfffffc0100027802 */ /* 0x000fce0000000f00 */
        /* <DEDUP_REMOVED lines=76> */
.L_x_14736:
        /* <DEDUP_REMOVED lines=22> */
.L_x_14738:
[----:B------:R-:W-:Y:S05]  /*21690*/  BSYNC B3 ;  /* 0x0000000000037941 */ /* 0x000fea0003800000 */
.L_x_14737:
        /* <DEDUP_REMOVED lines=30> */
.L_x_14723:
        /* <DEDUP_REMOVED lines=25> */
.L_x_14741:
[----:B------:R-:W-:Y:S05]  /*21a10*/  BSYNC B3 ;  /* 0x0000000000037941 */ /* 0x000fea0003800000 */
.L_x_14740:
        /* <DEDUP_REMOVED lines=27> */
.L_x_14744:
[----:B------:R-:W-:Y:S05]  /*21bd0*/  BSYNC B3 ;  /* 0x0000000000037941 */ /* 0x000fea0003800000 */
.L_x_14743:
        /* <DEDUP_REMOVED lines=30> */
.L_x_14742:
[----:B------:R-:W-:-:S10]  /*21dc0*/  DADD R64, R64, 1 ;  /* 0x3ff0000040407429 */ /* 0x000fd40000000000 */
[----:B------:R-:W-:Y:S01]  /*21dd0*/  ISETP.GT.AND P0, PT, R65, 0xfffff, PT ;  /* 0x000fffff4100780c */ /* 0x000fe20003f04270 */
[----:B------:R-:W-:Y:S02]  /*21de0*/  IMAD.MOV.U32 R4, RZ, RZ, R64 ;  /* 0x000000ffff047224 */ /* 0x000fe400078e0040 */
[--C-:B------:R-:W-:Y:S02]  /*21df0*/  IMAD.MOV.U32 R5, RZ, RZ, R65.reuse ;  /* 0x000000ffff057224 */ /* 0x100fe400078e0041 */
[----:B------:R-:W-:-:S08]  /*21e00*/  IMAD.MOV.U32 R3, RZ, RZ, R65 ;  /* 0x000000ffff037224 */ /* 0x000fd000078e0041 */
[----:B------:R-:W-:-:S10]  /*21e10*/  @!P0 DMUL R4, R4, 1.80143985094819840000e+16 ;  /* 0x4350000004048828 */ /* 0x000fd40000000000 */
[----:B------:R-:W-:Y:S01]  /*21e20*/  @!P0 IMAD.MOV.U32 R3, RZ, RZ, R5 ;  /* 0x000000ffff038224 */ /* 0x000fe200078e0005 */
[----:B------:R-:W-:-:S03]  /*21e30*/  @!P0 MOV R64, R4 ;  /* 0x0000000400408202 */ /* 0x000fc60000000f00 */
        /* <DEDUP_REMOVED lines=68> */
.L_x_14745:
[----:B------:R-:W-:Y:S01]  /*22280*/  IMAD.MOV.U32 R2, RZ, RZ, 0x0 ;  /* 0x00000000ff027424 */ /* 0x000fe200078e00ff */
[----:B------:R-:W-:Y:S01]  /*22290*/  FSETP.NEU.FTZ.AND P0, PT, R5, RZ, PT ;  /* 0x000000ff0500720b */ /* 0x000fe20003f1d000 */
[----:B------:R-:W-:-:S06]  /*222a0*/  IMAD.MOV.U32 R3, RZ, RZ, 0x7ff00000 ;  /* 0x7ff00000ff037424 */ /* 0x000fcc00078e00ff */
[----:B------:R-:W-:-:S10]  /*222b0*/  DFMA R2, R4, R2, +INF ;  /* 0x7ff000000402742b */ /* 0x000fd40000000002 */
[----:B------:R-:W-:Y:S02]  /*222c0*/  FSEL R64, R2, RZ, P0 ;  /* 0x000000ff02407208 */ /* 0x000fe40000000000 */
[----:B------:R-:W-:Y:S01]  /*222d0*/  FSEL R65, R3, -QNAN , P0 ;  /* 0xfff0000003417808 */ /* 0x000fe20000000000 */
[----:B------:R-:W-:Y:S06]  /*222e0*/  BRA `(.L_x_14721) ;  /* 0x00000004003c7947 */ /* 0x000fec0003800000 */
.L_x_14739:
        /* <DEDUP_REMOVED lines=26> */
.L_x_14747:
[----:B------:R-:W-:Y:S05]  /*22490*/  BSYNC B3 ;  /* 0x0000000000037941 */ /* 0x000fea0003800000 */
.L_x_14746:
        /* <DEDUP_REMOVED lines=21> */
.L_x_14749:
[----:B------:R-:W-:Y:S05]  /*225f0*/  BSYNC B3 ;  /* 0x0000000000037941 */ /* 0x000fea0003800000 */
.L_x_14748:
[----:B------:R-:W-:Y:S02]  /*22600*/  IMAD.MOV.U32 R64, RZ, RZ, R2 ;  /* 0x000000ffff407224 */ /* 0x000fe400078e0002 */
[----:B------:R-:W-:Y:S01]  /*22610*/  IMAD.MOV.U32 R65, RZ, RZ, R3 ;  /* 0x000000ffff417224 */ /* 0x000fe200078e0003 */
[----:B------:R-:W-:Y:S06]  /*22620*/  BRA `(.L_x_14721) ;  /* 0x00000000006c7947 */ /* 0x000fec0003800000 */
.L_x_14722:
        /* <DEDUP_REMOVED lines=24> */
.L_x_14751:
[----:B------:R-:W-:Y:S05]  /*227b0*/  BSYNC B3 ;  /* 0x0000000000037941 */ /* 0x000fea0003800000 */
.L_x_14750:
[----:B------:R-:W-:Y:S02]  /*227c0*/  IMAD.MOV.U32 R64, RZ, RZ, R4 ;  /* 0x000000ffff407224 */ /* 0x000fe400078e0004 */
[----:B------:R-:W-:-:S07]  /*227d0*/  IMAD.MOV.U32 R65, RZ, RZ, R5 ;  /* 0x000000ffff417224 */ /* 0x000fce00078e0005 */
.L_x_14721:
[----:B------:R-:W-:Y:S05]  /*227e0*/  BSYNC B2 ;  /* 0x0000000000027941 */ /* 0x000fea0003800000 */
.L_x_14717:
        /* <DEDUP_REMOVED lines=25> */
.L_x_14756:
[----:B------:R-:W-:Y:S05]  /*22980*/  BSYNC B4 ;  /* 0x0000000000047941 */ /* 0x000fea0003800000 */
.L_x_14755:
        /* <DEDUP_REMOVED lines=49> */
.L_x_14758:
        /* <DEDUP_REMOVED lines=71> */
.L_x_14757:
        /* <DEDUP_REMOVED lines=37> */
.L_x_14767:
[----:B------:R-:W-:Y:S05]  /*23360*/  BSYNC B6 ;  /* 0x0000000000067941 */ /* 0x000fea0003800000 */
.L_x_14766:
[----:B------:R-:W-:Y:S02]  /*23370*/  IMAD.MOV.U32 R52, RZ, RZ, R2 ;  /* 0x000000ffff347224 */ /* 0x000fe400078e0002 */
[----:B------:R-:W-:Y:S01]  /*23380*/  IMAD.MOV.U32 R53, RZ, RZ, R3 ;  /* 0x000000ffff357224 */ /* 0x000fe200078e0003 */
[----:B------:R-:W-:Y:S06]  /*23390*/  BRA `(.L_x_14765) ;  /* 0x0000000000047947 */ /* 0x000fec0003800000 */
.L_x_14764:
[----:B------:R-:W-:-:S11]  /*233a0*/  DADD R52, -R62, R50 ;  /* 0x000000003e347229 */ /* 0x000fd60000000132 */
.L_x_14765:
[----:B------:R-:W-:Y:S05]  /*233b0*/  BSYNC B5 ;  /* 0x0000000000057941 */ /* 0x000fea0003800000 */
.L_x_14763:
        /* <DEDUP_REMOVED lines=28> */
.L_x_14772:
[----:B------:R-:W-:Y:S05]  /*23580*/  BSYNC B6 ;  /* 0x0000000000067941 */ /* 0x000fea0003800000 */
.L_x_14771:
[----:B------:R-:W-:Y:S02]  /*23590*/  IMAD.MOV.U32 R68, RZ, RZ, R2 ;  /* 0x000000ffff447224 */ /* 0x000fe400078e0002 */
[----:B------:R-:W-:Y:S01]  /*235a0*/  IMAD.MOV.U32 R69, RZ, RZ, R3 ;  /* 0x000000ffff457224 */ /* 0x000fe200078e0003 */
[----:B------:R-:W-:Y:S06]  /*235b0*/  BRA `(.L_x_14770) ;  /* 0x0000000000047947 */ /* 0x000fec0003800000 */
.L_x_14769:
[----:B------:R-:W-:-:S11]  /*235c0*/  DADD R68, -R48, R46 ;  /* 0x0000000030447229 */ /* 0x000fd6000000012e */
.L_x_14770:
[----:B------:R-:W-:Y:S05]  /*235d0*/  BSYNC B5 ;  /* 0x0000000000057941 */ /* 0x000fea0003800000 */
.L_x_14768:
[----:B------:R-:W-:Y:S01]  /*235e0*/  DMUL R2, R68, 0.5 ;  /* 0x3fe0000044027828 */ /* 0x000fe20000000000 */
[----:B------:R-:W-:Y:S01]  /*235f0*/  MOV R4, 0x0 ;  /* 0x0000000000047802 */ /* 0x000fe20000000f00 */
        /* <DEDUP_REMOVED lines=25> */
.L_x_14774:
[----:B------:R-:W-:Y:S05]  /*23790*/  BSYNC B5 ;  /* 0x0000000000057941 */ /* 0x000fea0003800000 */
.L_x_14773:
[----:B------:R-:W-:Y:S01]  /*237a0*/  MOV R46, R4 ;  /* 0x00000004002e7202 */ /* 0x000fe20000000f00 */
[----:B------:R-:W-:Y:S01]  /*237b0*/  IMAD.MOV.U32 R47, RZ, RZ, R5 ;  /* 0x000000ffff2f7224 */ /* 0x000fe200078e0005 */
[----:B------:R-:W-:Y:S06]  /*237c0*/  BRA `(.L_x_14775) ;  /* 0x0000000800347947 */ /* 0x000fec0003800000 */
.L_x_14762:
        /* <DEDUP_REMOVED lines=27> */
.L_x_14778:
[----:B------:R-:W-:Y:S05]  /*23980*/  BSYNC B5 ;  /* 0x0000000000057941 */ /* 0x000fea0003800000 */
.L_x_14777:
[----:B------:R-:W-:Y:S02]  /*23990*/  IMAD.MOV.U32 R46, RZ, RZ, R4 ;  /* 0x000000ffff2e7224 */ /* 0x000fe400078e0004 */
[----:B------:R-:W-:Y:S01]  /*239a0*/  IMAD.MOV.U32 R47, RZ, RZ, R5 ;  /* 0x000000ffff2f7224 */ /* 0x000fe200078e0005 */
[----:B------:R-:W-:Y:S06]  /*239b0*/  BRA `(.L_x_14775) ;  /* 0x0000000400b87947 */ /* 0x000fec0003800000 */
.L_x_14776:
        /* <DEDUP_REMOVED lines=26> */
[----:B------:R-:W-:Y:S02]  /*23b60*/  IMAD.MOV.U32 R8, RZ, RZ, R4 ;  /* 0x000000ffff087224 */ /* 0x000fe400078e0004 */
[----:B------:R-:W-:-:S07]  /*23b70*/  IMAD.MOV.U32 R9, RZ, RZ, R3 ;  /* 0x000000ffff097224 */ /* 0x000fce00078e0003 */
.L_x_14780:
[----:B------:R-:W-:Y:S05]  /*23b80*/  BSYNC B5 ;  /* 0x0000000000057941 */ /* 0x000fea0003800000 */
.L_x_14779:
        /* <DEDUP_REMOVED lines=21> */
.L_x_14782:
[----:B------:R-:W-:Y:S05]  /*23ce0*/  BSYNC B5 ;  /* 0x0000000000057941 */ /* 0x000fea0003800000 */
.L_x_14781:
[----:B------:R-:W-:Y:S01]  /*23cf0*/  DMUL R66, R66, 8.11296384146066816958e+31 ;  /* 0x4690000042427828 */ /* 0x000fe20000000000 */
[----:B------:R-:W-:Y:S02]  /*23d00*/  IMAD.MOV.U32 R46, RZ, RZ, R2 ;  /* 0x000000ffff2e7224 */ /* 0x000fe400078e0002 */
[----:B------:R-:W-:Y:S01]  /*23d10*/  IMAD.MOV.U32 R47, RZ, RZ, R3 ;  /* 0x000000ffff2f7224 */ /* 0x000fe200078e0003 */
[----:B------:R-:W-:Y:S07]  /*23d20*/  BRA `(.L_x_14775) ;  /* 0x0000000000dc7947 */ /* 0x000fee0003800000 */
.L_x_14761:
        /* <DEDUP_REMOVED lines=22> */
[----:B------:R-:W-:Y:S01]  /*23e90*/  IMAD.MOV.U32 R46, RZ, RZ, R4 ;  /* 0x000000ffff2e7224 */ /* 0x000fe200078e0004 */
[----:B------:R-:W-:-:S07]  /*23ea0*/  MOV R47, R3 ;  /* 0x00000003002f7202 */ /* 0x000fce0000000f00 */
.L_x_14784:
[----:B------:R-:W-:Y:S05]  /*23eb0*/  BSYNC B5 ;  /* 0x0000000000057941 */ /* 0x000fea0003800000 */
.L_x_14783:
        /* <DEDUP_REMOVED lines=28> */
.L_x_14786:
[----:B------:R-:W-:Y:S05]  /*24080*/  BSYNC B5 ;  /* 0x0000000000057941 */ /* 0x000fea0003800000 */
.L_x_14785:
[----:B------:R-:W-:-:S11]  /*24090*/  DMUL R46, R2, R46 ;  /* 0x0000002e022e7228 */ /* 0x000fd60000000000 */
.L_x_14775:
[----:B------:R-:W-:Y:S05]  /*240a0*/  BSYNC B4 ;  /* 0x0000000000047941 */ /* 0x000fea0003800000 */
.L_x_14760:
[----:B------:R-:W-:Y:S05]  /*240b0*/  BRA `(.L_x_14787) ;  /* 0x0000000000087947 */ /* 0x000fea0003800000 */
.L_x_14754:
[----:B------:R-:W-:Y:S02]  /*240c0*/  DMUL R46, R44, 9.00719925474099200000e+15 ;  /* 0x434000002c2e7828 */ /* 0x000fe40000000000 */
[----:B------:R-:W-:-:S11]  /*240d0*/  DMUL R66, R66, 9.00719925474099200000e+15 ;  /* 0x4340000042427828 */ /* 0x000fd60000000000 */
.L_x_14787:
[----:B------:R-:W-:Y:S05]  /*240e0*/  BSYNC B2 ;  /* 0x0000000000027941 */ /* 0x000fea0003800000 */
.L_x_14753:
        /* <DEDUP_REMOVED lines=28> */
.L_x_14789:
[----:B------:R-:W-:Y:S05]  /*242b0*/  BSYNC B2 ;  /* 0x0000000000027941 */ /* 0x000fea0003800000 */
.L_x_14788:
        /* <DEDUP_REMOVED lines=82> */
.L_x_14791:
[----:B------:R-:W-:Y:S02]  /*247e0*/  FSEL R2, RZ, 3.37028055040000000000e+12, P1 ;  /* 0x54442d18ff027808 */ /* 0x000fe40000800000 */
[----:B------:R-:W-:-:S07]  /*247f0*/  FSEL R3, RZ, 2.1426990032196044922, P1 ;  /* 0x400921fbff037808 */ /* 0x000fce0000800000 */
.L_x_14792:
[----:B------:R-:W-:Y:S05]  /*24800*/  BSYNC B0 ;  /* 0x0000000000007941 */ /* 0x000fea0003800000 */
.L_x_14790:
[----:B------:R-:W-:Y:S01]  /*24810*/  DADD R46, |R46|, |R66| ;  /* 0x000000002e2e7229 */ /* 0x000fe20000000642 */
[----:B------:R-:W-:-:S07]  /*24820*/  LOP3.LUT R67, R3, 0x80000000, R67, 0xb8, !PT ;  /* 0x8000000003437812 */ /* 0x000fce00078eb843 */
[----:B------:R-:W-:-:S06]  /*24830*/  DSETP.GTU.AND P0, PT, |R46|, +INF , PT ;  /* 0x7ff000002e00742a */ /* 0x000fcc0003f0c200 */
[----:B------:R-:W-:Y:S02]  /*24840*/  FSEL R2, R46, R2, P0 ;  /* 0x000000022e027208 */ /* 0x000fe40000000000 */
[----:B------:R-:W-:-:S07]  /*24850*/  FSEL R3, R47, R67, P0 ;  /* 0x000000432f037208 */ /* 0x000fce0000000000 */
.L_x_14759:
[----:B------:R-:W-:Y:S05]  /*24860*/  BSYNC B3 ;  /* 0x0000000000037941 */ /* 0x000fea0003800000 */
.L_x_14752:
[----:B------:R-:W-:Y:S01]  /*24870*/  LOP3.LUT R33, R3, 0x80000000, R33, 0xb8, !PT ;  /* 0x8000000003217812 */ /* 0x000fe200078eb821 */
[----:B------:R-:W-:Y:S01]  /*24880*/  IMAD.MOV.U32 R32, RZ, RZ, R2 ;  /* 0x000000ffff207224 */ /* 0x000fe200078e0002 */
[----:B------:R-:W-:Y:S01]  /*24890*/  LOP3.LUT R35, R65, 0x80000000, R35, 0xb8, !PT ;  /* 0x8000000041237812 */ /* 0x000fe200078eb823 */
[----:B------:R-:W-:Y:S01]  /*248a0*/  IMAD.MOV.U32 R34, RZ, RZ, R64 ;  /* 0x000000ffff227224 */ /* 0x000fe200078e0040 */
[----:B------:R-:W-:Y:S06]  /*248b0*/  BRA `(.L_x_14716) ;  /* 0x0000005800e07947 */ /* 0x000fec0003800000 */
.L_x_14715:
        /* <DEDUP_REMOVED lines=12> */
[----:B------:R-:W-:Y:S01]  /*24980*/  DSETP.GT.AND P0, PT, R50, UR4, PT ;  /* 0x0000000432007e2a */ /* 0x000fe2000bf04000 */
[----:B------:R-:W-:-:S13]  /*24990*/  MOV R11, R3 ;  /* 0x00000003000b7202 */ /* 0x000fda0000000f00 */
        /* <DEDUP_REMOVED lines=99> */
.L_x_14798:
[----:B------:R-:W-:Y:S05]  /*24fd0*/  BSYNC B0 ;  /* 0x0000000000007941 */ /* 0x000fea0003800000 */
.L_x_14797:
        /* <DEDUP_REMOVED lines=8> */
.L_x_14800:
[----:B------:R-:W-:Y:S05]  /*25060*/  BSYNC B3 ;  /* 0x0000000000037941 */ /* 0x000fea0003800000 */
.L_x_14799:
        /* <DEDUP_REMOVED lines=82> */
.L_x_14802:
[----:B------:R-:W-:-:S04]  /*25590*/  ISETP.GE.AND P0, PT, R45, RZ, PT ;  /* 0x000000ff2d00720c */ /* 0x000fc80003f06270 */
[----:B------:R-:W-:Y:S02]  /*255a0*/  FSEL R6, RZ, 3.37028055040000000000e+12, P0 ;  /* 0x54442d18ff067808 */ /* 0x000fe40000000000 */
[----:B------:R-:W-:-:S07]  /*255b0*/  FSEL R7, RZ, 2.1426990032196044922, P0 ;  /* 0x400921fbff077808 */ /* 0x000fce0000000000 */
.L_x_14803:
[----:B------:R-:W-:Y:S05]  /*255c0*/  BSYNC B0 ;  /* 0x0000000000007941 */ /* 0x000fea0003800000 */
.L_x_14801:
[----:B------:R-:W-:Y:S01]  /*255d0*/  DADD R2, |R32|, |R34| ;  /* 0x0000000020027229 */ /* 0x000fe20000000622 */
[----:B------:R-:W-:Y:S01]  /*255e0*/  LOP3.LUT R11, R7, 0x80000000, R11, 0xb8, !PT ;  /* 0x80000000070b7812 */ /* 0x000fe200078eb80b */
[----:B------:R-:W-:-:S06]  /*255f0*/  DMUL R46, R46, 0.5 ;  /* 0x3fe000002e2e7828 */ /* 0x000fcc0000000000 */
[----:B------:R-:W-:-:S06]  /*25600*/  DSETP.GTU.AND P0, PT, |R2|, +INF , PT ;  /* 0x7ff000000200742a */ /* 0x000fcc0003f0c200 */
[----:B------:R-:W-:Y:S02]  /*25610*/  FSEL R6, R2, R6, P0 ;  /* 0x0000000602067208 */ /* 0x000fe40000000000 */
[----:B------:R-:W-:Y:S01]  /*25620*/  FSEL R7, R3, R11, P0 ;  /* 0x0000000b03077208 */ /* 0x000fe20000000000 */
[----:B------:R-:W-:Y:S06]  /*25630*/  BRA `(.L_x_14804) ;  /* 0x0000004c00187947 */ /* 0x000fec0003800000 */
.L_x_14796:
        /* <DEDUP_REMOVED lines=135> */
.L_x_14806:
[----:B------:R-:W-:Y:S05]  /*25eb0*/  BSYNC B0 ;  /* 0x0000000000007941 */ /* 0x000fea0003800000 */
.L_x_14805:
        /* <DEDUP_REMOVED lines=8> */
.L_x_14808:
[----:B------:R-:W-:Y:S05]  /*25f40*/  BSYNC B3 ;  /* 0x0000000000037941 */ /* 0x000fea0003800000 */
.L_x_14807:
        /* <DEDUP_REMOVED lines=82> */
.L_x_14810:
[----:B------:R-:W-:-:S04]  /*26470*/  ISETP.GE.AND P0, PT, R45, RZ, PT ;  /* 0x000000ff2d00720c */ /* 0x000fc80003f06270 */
[----:B------:R-:W-:Y:S02]  /*26480*/  FSEL R6, RZ, 3.37028055040000000000e+12, P0 ;  /* 0x54442d18ff067808 */ /* 0x000fe40000000000 */
[----:B------:R-:W-:-:S07]  /*26490*/  FSEL R7, RZ, 2.1426990032196044922, P0 ;  /* 0x400921fbff077808 */ /* 0x000fce0000000000 */
.L_x_14811:
[----:B------:R-:W-:Y:S05]  /*264a0*/  BSYNC B0 ;  /* 0x0000000000007941 */ /* 0x000fea0003800000 */
.L_x_14809:
[----:B------:R-:W-:Y:S01]  /*264b0*/  DADD R2, |R32|, |R34| ;  /* 0x0000000020027229 */ /* 0x000fe20000000622 */
[----:B------:R-:W-:-:S07]  /*264c0*/  LOP3.LUT R11, R7, 0x80000000, R11, 0xb8, !PT ;  /* 0x80000000070b7812 */ /* 0x000fce00078eb80b */
[----:B------:R-:W-:-:S06]  /*264d0*/  DSETP.GTU.AND P0, PT, |R2|, +INF , PT ;  /* 0x7ff000000200742a */ /* 0x000fcc0003f0c200 */
[----:B------:R-:W-:Y:S02]  /*264e0*/  FSEL R6, R2, R6, P0 ;  /* 0x0000000602067208 */ /* 0x000fe40000000000 */
[----:B------:R-:W-:Y:S01]  /*264f0*/  FSEL R7, R3, R11, P0 ;  /* 0x0000000b03077208 */ /* 0x000fe20000000000 */
[----:B------:R-:W-:Y:S06]  /*26500*/  BRA `(.L_x_14804) ;  /* 0x0000003c00647947 */ /* 0x000fec0003800000 */
.L_x_14795:
        /* <DEDUP_REMOVED lines=23> */
.L_x_14813:
[----:B------:R-:W-:Y:S05]  /*26680*/  BSYNC B3 ;  /* 0x0000000000037941 */ /* 0x000fea0003800000 */
.L_x_14812:
        /* <DEDUP_REMOVED lines=23> */
[----:B------:R-:W-:Y:S05]  /*26800*/  CALL.REL.NOINC `($__internal_22_$__cuda_sm20_div_rn_f64_full) ;  /* 0x00000840008c7944 */ /* 0x000fea0003c00000 */
[----:B------:R-:W-:Y:S02]  /*26810*/  IMAD.MOV.U32 R4, RZ, RZ, R2 ;  /* 0x000000ffff047224 */ /* 0x000fe400078e0002 */
[----:B------:R-:W-:-:S07]  /*26820*/  IMAD.MOV.U32 R5, RZ, RZ, R3 ;  /* 0x000000ffff057224 */ /* 0x000fce00078e0003 */
.L_x_14815:
[----:B------:R-:W-:Y:S05]  /*26830*/  BSYNC B3 ;  /* 0x0000000000037941 */ /* 0x000fea0003800000 */
.L_x_14814:
        /* <DEDUP_REMOVED lines=136> */
.L_x_14817:
[----:B------:R-:W-:Y:S05]  /*270c0*/  BSYNC B0 ;  /* 0x0000000000007941 */ /* 0x000fea0003800000 */
.L_x_14816:
        /* <DEDUP_REMOVED lines=8> */
.L_x_14819:
[----:B------:R-:W-:Y:S05]  /*27150*/  BSYNC B3 ;  /* 0x0000000000037941 */ /* 0x000fea0003800000 */
.L_x_14818:
        /* <DEDUP_REMOVED lines=82> */
.L_x_14821:
[----:B------:R-:W-:-:S04]  /*27680*/  ISETP.GE.AND P0, PT, R45, RZ, PT ;  /* 0x000000ff2d00720c */ /* 0x000fc80003f06270 */
[----:B------:R-:W-:Y:S02]  /*27690*/  FSEL R6, RZ, 3.37028055040000000000e+12, P0 ;  /* 0x54442d18ff067808 */ /* 0x000fe40000000000 */
[----:B------:R-:W-:-:S07]  /*276a0*/  FSEL R7, RZ, 2.1426990032196044922, P0 ;  /* 0x400921fbff077808 */ /* 0x000fce0000000000 */
.L_x_14822:
[----:B------:R-:W-:Y:S05]  /*276b0*/  BSYNC B0 ;  /* 0x0000000000007941 */ /* 0x000fea0003800000 */
.L_x_14820:
[----:B------:R-:W-:Y:S01]  /*276c0*/  DADD R2, |R32|, |R34| ;  /* 0x0000000020027229 */ /* 0x000fe20000000622 */
[----:B------:R-:W-:Y:S01]  /*276d0*/  LOP3.LUT R11, R7, 0x80000000, R11, 0xb8, !PT ;  /* 0x80000000070b7812 */ /* 0x000fe200078eb80b */
[----:B------:R-:W-:-:S06]  /*276e0*/  DADD R46, R46, 1 ;  /* 0x3ff000002e2e7429 */ /* 0x000fcc0000000000 */
[----:B------:R-:W-:-:S06]  /*276f0*/  DSETP.GTU.AND P0, PT, |R2|, +INF , PT ;  /* 0x7ff000000200742a */ /* 0x000fcc0003f0c200 */
[----:B------:R-:W-:Y:S02]  /*27700*/  FSEL R6, R2, R6, P0 ;  /* 0x0000000602067208 */ /* 0x000fe40000000000 */
[----:B------:R-:W-:Y:S01]  /*27710*/  FSEL R7, R3, R11, P0 ;  /* 0x0000000b03077208 */ /* 0x000fe20000000000 */
[----:B------:R-:W-:Y:S06]  /*27720*/  BRA `(.L_x_14804) ;  /* 0x0000002800dc7947 */ /* 0x000fec0003800000 */
.L_x_14794:
        /* <DEDUP_REMOVED lines=27> */
[----:B------:R-:W-:-:S04]  /*278e0*/  @!P0 MOV R5, R7 ;  /* 0x0000000700058202 */ /* 0x000fc80000000f00 */
[----:B------:R-:W-:Y:S01]  /*278f0*/  DMUL R8, R44, R2 ;  /* 0x000000022c087228 */ /* 0x000fe20000000000 */
[----:B------:R-:W-:-:S05]  /*27900*/  VIADD R11, R5, 0xffffffff ;  /* 0xffffffff050b7836 */ /* 0x000fca0000000000 */
[----:B------:R-:W-:Y:S01]  /*27910*/  ISETP.GE.U32.AND P1, PT, R11, 0x7fefffff, PT ;  /* 0x7fefffff0b00780c */ /* 0x000fe20003f26070 */
[----:B------:R-:W-:Y:S01]  /*27920*/  IMAD.MOV.U32 R11, RZ, RZ, R4 ;  /* 0x000000ffff0b7224 */ /* 0x000fe200078e0004 */
[----:B------:R-:W-:Y:S01]  /*27930*/  DFMA R46, -R48, R8, R44 ;  /* 0x00000008302e722b */ /* 0x000fe2000000012c */
[----:B------:R-:W-:Y:S01]  /*27940*/  IMAD.MOV.U32 R4, RZ, RZ, -0x3ff ;  /* 0xfffffc01ff047424 */ /* 0x000fe200078e00ff */
[----:B------:R-:W-:Y:S01]  /*27950*/  @!P0 MOV R4, 0xfffffbcb ;  /* 0xfffffbcb00048802 */ /* 0x000fe20000000f00 */
[----:B------:R-:W-:-:S05]  /*27960*/  @!P0 IMAD.MOV.U32 R11, RZ, RZ, R6 ;  /* 0x000000ffff0b8224 */ /* 0x000fca00078e0006 */
[----:B------:R-:W-:-:S03]  /*27970*/  DFMA R2, R2, R46, R8 ;  /* 0x0000002e0202722b */ /* 0x000fc60000000008 */
[----:B------:R-:W-:Y:S01]  /*27980*/  @P1 IMAD.MOV.U32 R8, RZ, RZ, 0x0 ;  /* 0x00000000ff081424 */ /* 0x000fe200078e00ff */
[----:B------:R-:W-:Y:S01]  /*27990*/  @P1 FSETP.NEU.FTZ.AND P2, PT, R7, RZ, PT ;  /* 0x000000ff0700120b */ /* 0x000fe20003f5d000 */
[----:B------:R-:W-:-:S05]  /*279a0*/  @P1 IMAD.MOV.U32 R9, RZ, RZ, 0x7ff00000 ;  /* 0x7ff00000ff091424 */ /* 0x000fca00078e00ff */
[----:B------:R-:W-:Y:S01]  /*279b0*/  FFMA R46, RZ, R49, R3 ;  /* 0x00000031ff2e7223 */ /* 0x000fe20000000003 */
[----:B------:R-:W-:-:S04]  /*279c0*/  @P1 DFMA R8, R6, R8, +INF ;  /* 0x7ff000000608142b */ /* 0x000fc80000000008 */
[----:B------:R-:W-:-:S06]  /*279d0*/  FSETP.GT.AND P3, PT, |R46|, 1.469367938527859385e-39, PT ;  /* 0x001000002e00780b */ /* 0x000fcc0003f64200 */
        /* <DEDUP_REMOVED lines=65> */
.L_x_14826:
[----:B------:R-:W-:Y:S05]  /*27df0*/  BSYNC B0 ;  /* 0x0000000000007941 */ /* 0x000fea0003800000 */
.L_x_14825:
        /* <DEDUP_REMOVED lines=8> */
.L_x_14828:
[----:B------:R-:W-:Y:S05]  /*27e80*/  BSYNC B3 ;  /* 0x0000000000037941 */ /* 0x000fea0003800000 */
.L_x_14827:
        /* <DEDUP_REMOVED lines=73> */
.L_x_14830:
[----:B------:R-:W-:Y:S05]  /*28320*/  BSYNC B0 ;  /* 0x0000000000007941 */ /* 0x000fea0003800000 */
.L_x_14829:
[----:B------:R-:W-:Y:S01]  /*28330*/  LOP3.LUT R3, R7, 0x80000000, R33, 0xb8, !PT ;  /* 0x8000000007037812 */ /* 0x000fe200078eb821 */
[----:B------:R-:W-:Y:S01]  /*28340*/  DMUL R46, R46, 0.5 ;  /* 0x3fe000002e2e7828 */ /* 0x000fe20000000000 */
[----:B------:R-:W-:Y:S02]  /*28350*/  FSEL R6, R4, R6, P0 ;  /* 0x0000000604067208 */ /* 0x000fe40000000000 */
[----:B------:R-:W-:Y:S01]  /*28360*/  FSEL R7, R5, R3, P0 ;  /* 0x0000000305077208 */ /* 0x000fe20000000000 */
[----:B------:R-:W-:Y:S07]  /*28370*/  BRA `(.L_x_14804) ;  /* 0x0000001c00c87947 */ /* 0x000fee0003800000 */
.L_x_14824:
        /* <DEDUP_REMOVED lines=135> */
.L_x_14832:
[----:B------:R-:W-:Y:S05]  /*28bf0*/  BSYNC B0 ;  /* 0x0000000000007941 */ /* 0x000fea0003800000 */
.L_x_14831:
        /* <DEDUP_REMOVED lines=8> */
.L_x_14834:
[----:B------:R-:W-:Y:S05]  /*28c80*/  BSYNC B3 ;  /* 0x0000000000037941 */ /* 0x000fea0003800000 */
.L_x_14833:
        /* <DEDUP_REMOVED lines=73> */
.L_x_14836:
[----:B------:R-:W-:Y:S05]  /*29120*/  BSYNC B0 ;  /* 0x0000000000007941 */ /* 0x000fea0003800000 */
.L_x_14835:
[----:B------:R-:W-:Y:S02]  /*29130*/  LOP3.LUT R3, R7, 0x80000000, R33, 0xb8, !PT ;  /* 0x8000000007037812 */ /* 0x000fe400078eb821 */
[----:B------:R-:W-:Y:S02]  /*29140*/  FSEL R6, R4, R6, P1 ;  /* 0x0000000604067208 */ /* 0x000fe40000800000 */
[----:B------:R-:W-:Y:S01]  /*29150*/  FSEL R7, R5, R3, P1 ;  /* 0x0000000305077208 */ /* 0x000fe20000800000 */
[----:B------:R-:W-:Y:S06]  /*29160*/  BRA `(.L_x_14804) ;  /* 0x00000010004c7947 */ /* 0x000fec0003800000 */
.L_x_14823:
        /* <DEDUP_REMOVED lines=21> */
[----:B------:R-:W-:-:S07]  /*292c0*/  IMAD.MOV.U32 R3, RZ, RZ, 0x4005bf0a ;  /* 0x4005bf0aff037424 */ /* 0x000fce00078e00ff */
[----:B------:R-:W-:Y:S05]  /*292d0*/  CALL.REL.NOINC `($__internal_22_$__cuda_sm20_div_rn_f64_full) ;  /* 0x0000081400d87944 */ /* 0x000fea0003c00000 */
.L_x_14838:
[----:B------:R-:W-:Y:S05]  /*292e0*/  BSYNC B3 ;  /* 0x0000000000037941 */ /* 0x000fea0003800000 */
.L_x_14837:
        /* <DEDUP_REMOVED lines=24> */
[----:B------:R-:W-:Y:S02]  /*29470*/  IMAD.MOV.U32 R4, RZ, RZ, R2 ;  /* 0x000000ffff047224 */ /* 0x000fe400078e0002 */
[----:B------:R-:W-:-:S07]  /*29480*/  IMAD.MOV.U32 R5, RZ, RZ, R3 ;  /* 0x000000ffff057224 */ /* 0x000fce00078e0003 */
.L_x_14840:
[----:B------:R-:W-:Y:S05]  /*29490*/  BSYNC B3 ;  /* 0x0000000000037941 */ /* 0x000fea0003800000 */
.L_x_14839:
        /* <DEDUP_REMOVED lines=136> */
.L_x_14842:
[----:B------:R-:W-:Y:S05]  /*29d20*/  BSYNC B0 ;  /* 0x0000000000007941 */ /* 0x000fea0003800000 */
.L_x_14841:
        /* <DEDUP_REMOVED lines=8> */
.L_x_14844:
[----:B------:R-:W-:Y:S05]  /*29db0*/  BSYNC B3 ;  /* 0x0000000000037941 */ /* 0x000fea0003800000 */
.L_x_14843:
        /* <DEDUP_REMOVED lines=74> */
.L_x_14846:
[----:B------:R-:W-:Y:S05]  /*2a260*/  BSYNC B0 ;  /* 0x0000000000007941 */ /* 0x000fea0003800000 */
.L_x_14845:
[----:B------:R-:W-:Y:S02]  /*2a270*/  LOP3.LUT R3, R7, 0x80000000, R33, 0xb8, !PT ;  /* 0x8000000007037812 */ /* 0x000fe400078eb821 */
[----:B------:R-:W-:Y:S02]  /*2a280*/  FSEL R6, R4, R6, P1 ;  /* 0x0000000604067208 */ /* 0x000fe40000800000 */
[----:B------:R-:W-:-:S07]  /*2a290*/  FSEL R7, R5, R3, P1 ;  /* 0x0000000305077208 */ /* 0x000fce0000800000 */
.L_x_14804:
[----:B------:R-:W-:Y:S05]  /*2a2a0*/  BSYNC B2 ;  /* 0x0000000000027941 */ /* 0x000fea0003800000 */
.L_x_14793:
        /* <DEDUP_REMOVED lines=8> */
.L_x_14714:
        /* <DEDUP_REMOVED lines=17> */
.L_x_14716:
[----:B------:R-:W-:Y:S05]  /*2a440*/  BSYNC B1 ;  /* 0x0000000000017941 */ /* 0x000fea0003800000 */
.L_x_14713:
        /* <DEDUP_REMOVED lines=61> */
[----:B------:R-:W-:Y:S01]  /*2a820*/  MOV R8, R53 ;  /* 0x0000003500087202 */ /* 0x000fe20000000f00 */
[----:B------:R-:W-:-:S03]  /*2a830*/  DMUL R44, R44, R4 ;  /* 0x000000042c2c7228 */ /* 0x000fc60000000000 */
[----:B------:R-:W-:Y:S01]  /*2a840*/  FSEL R61, R8, UR8, P0 ;  /* 0x00000008083d7c08 */ /* 0x000fe20008000000 */
[----:B------:R-:W-:Y:S01]  /*2a850*/  IMAD.MOV.U32 R8, RZ, RZ, R52 ;  /* 0x000000ffff087224 */ /* 0x000fe200078e0034 */
[----:B------:R-:W-:Y:S01]  /*2a860*/  UMOV UR8, UR4 ;  /* 0x0000000400087c82 */ /* 0x000fe20008000000 */
[----:B------:R-:W-:-:S03]  /*2a870*/  DMUL R2, R2, R2 ;  /* 0x0000000202027228 */ /* 0x000fc60000000000 */
[----:B------:R-:W-:Y:S01]  /*2a880*/  SEL R60, R8, UR8, P0 ;  /* 0x00000008083c7c07 */ /* 0x000fe20008000000 */
[----:B------:R-:W-:Y:S01]  /*2a890*/  UMOV UR8, UR5 ;  /* 0x0000000500087c82 */ /* 0x000fe20008000000 */
[----:B------:R-:W-:Y:S01]  /*2a8a0*/  @P1 LOP3.LUT R61, R9, 0x80000, RZ, 0xfc, !PT ;  /* 0x00080000093d1812 */ /* 0x000fe200078efcff */
[----:B------:R-:W-:Y:S02]  /*2a8b0*/  IMAD.U32 R8, RZ, RZ, UR8 ;  /* 0x00000008ff087e24 */ /* 0x000fe4000f8e00ff */
[----:B------:R-:W-:Y:S01]  /*2a8c0*/  DFMA R44, R44, R44, R2 ;  /* 0x0000002c2c2c722b */ /* 0x000fe20000000002 */
[----:B------:R-:W0:Y:S07]  /*2a8d0*/  MUFU.RSQ64H R59, R61 ;  /* 0x0000003d003b7308 */ /* 0x000e2e0000001c00 */
[----:B------:R-:W-:-:S02]  /*2a8e0*/  DSETP.MIN.AND P0, P1, R44, UR4, PT ;  /* 0x000000042c007e2a */ /* 0x000fc4000b900000 */
        /* <DEDUP_REMOVED lines=9> */
[----:B------:R-:W-:Y:S02]  /*2a980*/  MOV R3, 0x3fd80000 ;  /* 0x3fd8000000037802 */ /* 0x000fe40000000f00 */
[----:B------:R-:W-:Y:S01]  /*2a990*/  SEL R54, R8, UR4, P0 ;  /* 0x0000000408367c07 */ /* 0x000fe20008000000 */
        /* <DEDUP_REMOVED lines=49> */
.L_x_14854:
[----:B------:R-:W-:Y:S05]  /*2acb0*/  BSYNC B3 ;  /* 0x0000000000037941 */ /* 0x000fea0003800000 */
.L_x_14853:
        /* <DEDUP_REMOVED lines=82> */
.L_x_14852:
        /* <DEDUP_REMOVED lines=36> */
.L_x_14862:
[----:B------:R-:W-:Y:S05]  /*2b420*/  BSYNC B4 ;  /* 0x0000000000047941 */ /* 0x000fea0003800000 */
.L_x_14861:
[----:B------:R-:W-:Y:S02]  /*2b430*/  IMAD.MOV.U32 R52, RZ, RZ, R2 ;  /* 0x000000ffff347224 */ /* 0x000fe400078e0002 */
[----:B------:R-:W-:Y:S01]  /*2b440*/  IMAD.MOV.U32 R53, RZ, RZ, R3 ;  /* 0x000000ffff357224 */ /* 0x000fe200078e0003 */
[----:B------:R-:W-:Y:S06]  /*2b450*/  BRA `(.L_x_14860) ;  /* 0x0000000000047947 */ /* 0x000fec0003800000 */
.L_x_14859:
[----:B------:R-:W-:-:S11]  /*2b460*/  DADD R52, -R62, R50 ;  /* 0x000000003e347229 */ /* 0x000fd60000000132 */
.L_x_14860:
[----:B------:R-:W-:Y:S05]  /*2b470*/  BSYNC B3 ;  /* 0x0000000000037941 */ /* 0x000fea0003800000 */
.L_x_14858:
        /* <DEDUP_REMOVED lines=31> */
.L_x_14867:
[----:B------:R-:W-:Y:S05]  /*2b670*/  BSYNC B4 ;  /* 0x0000000000047941 */ /* 0x000fea0003800000 */
.L_x_14866:
[----:B------:R-:W-:Y:S05]  /*2b680*/  BRA `(.L_x_14865) ;  /* 0x0000000000047947 */ /* 0x000fea0003800000 */
.L_x_14864:
[----:B------:R-:W-:-:S11]  /*2b690*/  DADD R2, R46, -R8 ;  /* 0x000000002e027229 */ /* 0x000fd60000000808 */
.L_x_14865:
[----:B------:R-:W-:Y:S05]  /*2b6a0*/  BSYNC B3 ;  /* 0x0000000000037941 */ /* 0x000fea0003800000 */
.L_x_14863:
        /* <DEDUP_REMOVED lines=27> */
[----:B------:R-:W-:Y:S02]  /*2b860*/  IMAD.MOV.U32 R6, RZ, RZ, R4 ;  /* 0x000000ffff067224 */ /* 0x000fe400078e0004 */
[----:B------:R-:W-:-:S07]  /*2b870*/  IMAD.MOV.U32 R7, RZ, RZ, R3 ;  /* 0x000000ffff077224 */ /* 0x000fce00078e0003 */
.L_x_14869:
[----:B------:R-:W-:Y:S05]  /*2b880*/  BSYNC B3 ;  /* 0x0000000000037941 */ /* 0x000fea0003800000 */
.L_x_14868:
        /* <DEDUP_REMOVED lines=8> */
[----:B------:R-:W-:Y:S01]  /*2b910*/  IMAD.MOV.U32 R8, RZ, RZ, R2 ;  /* 0x000000ffff087224 */ /* 0x000fe200078e0002 */
[----:B------:R-:W-:-:S09]  /*2b920*/  MOV R2, 0xfffffc01 ;  /* 0xfffffc0100027802 */ /* 0x000fd20000000f00 */
        /* <DEDUP_REMOVED lines=76> */
.L_x_14870:
        /* <DEDUP_REMOVED lines=22> */
.L_x_14872:
[----:B------:R-:W-:Y:S05]  /*2bf50*/  BSYNC B3 ;  /* 0x0000000000037941 */ /* 0x000fea0003800000 */
.L_x_14871:
        /* <DEDUP_REMOVED lines=30> */
.L_x_14857:
        /* <DEDUP_REMOVED lines=25> */
.L_x_14875:
[----:B------:R-:W-:Y:S05]  /*2c2d0*/  BSYNC B3 ;  /* 0x0000000000037941 */ /* 0x000fea0003800000 */
.L_x_14874:
        /* <DEDUP_REMOVED lines=27> */
.L_x_14878:
[----:B------:R-:W-:Y:S05]  /*2c490*/  BSYNC B3 ;  /* 0x0000000000037941 */ /* 0x000fea0003800000 */
.L_x_14877:
        /* <DEDUP_REMOVED lines=30> */
.L_x_14876:
[----:B------:R-:W-:-:S10]  /*2c680*/  DADD R64, R64, 1 ;  /* 0x3ff0000040407429 */ /* 0x000fd40000000000 */
        /* <DEDUP_REMOVED lines=75> */
.L_x_14879:
[----:B------:R-:W-:Y:S01]  /*2cb40*/  MOV R2, 0x0 ;  /* 0x0000000000027802 */ /* 0x000fe20000000f00 */
[----:B------:R-:W-:Y:S01]  /*2cb50*/  IMAD.MOV.U32 R3, RZ, RZ, 0x7ff00000 ;  /* 0x7ff00000ff037424 */ /* 0x000fe200078e00ff */
[----:B------:R-:W-:-:S05]  /*2cb60*/  FSETP.NEU.FTZ.AND P0, PT, R5, RZ, PT ;  /* 0x000000ff0500720b */ /* 0x000fca0003f1d000 */
[----:B------:R-:W-:-:S10]  /*2cb70*/  DFMA R2, R4, R2, +INF ;  /* 0x7ff000000402742b */ /* 0x000fd40000000002 */
[----:B------:R-:W-:Y:S02]  /*2cb80*/  FSEL R64, R2, RZ, P0 ;  /* 0x000000ff02407208 */ /* 0x000fe40000000000 */
[----:B------:R-:W-:Y:S01]  /*2cb90*/  FSEL R65, R3, -QNAN , P0 ;  /* 0xfff0000003417808 */ /* 0x000fe20000000000 */
[----:B------:R-:W-:Y:S06]  /*2cba0*/  BRA `(.L_x_14855) ;  /* 0x00000004003c7947 */ /* 0x000fec0003800000 */
.L_x_14873:
        /* <DEDUP_REMOVED lines=26> */
.L_x_14881:
[----:B------:R-:W-:Y:S05]  /*2cd50*/  BSYNC B3 ;  /* 0x0000000000037941 */ /* 0x000fea0003800000 */
.L_x_14880:
        /* <DEDUP_REMOVED lines=21> */
.L_x_14883:
[----:B------:R-:W-:Y:S05]  /*2ceb0*/  BSYNC B3 ;  /* 0x0000000000037941 */ /* 0x000fea0003800000 */
.L_x_14882:
[----:B------:R-:W-:Y:S02]  /*2cec0*/  IMAD.MOV.U32 R64, RZ, RZ, R2 ;  /* 0x000000ffff407224 */ /* 0x000fe400078e0002 */
[----:B------:R-:W-:Y:S01]  /*2ced0*/  IMAD.MOV.U32 R65, RZ, RZ, R3 ;  /* 0x000000ffff417224 */ /* 0x000fe200078e0003 */
[----:B------:R-:W-:Y:S06]  /*2cee0*/  BRA `(.L_x_14855) ;  /* 0x00000000006c7947 */ /* 0x000fec0003800000 */
.L_x_14856:
        /* <DEDUP_REMOVED lines=23> */
[----:B------:R-:W-:-:S07]  /*2d060*/  MOV R5, R3 ;  /* 0x0000000300057202 */ /* 0x000fce0000000f00 */
.L_x_14885:
[----:B------:R-:W-:Y:S05]  /*2d070*/  BSYNC B3 ;  /* 0x0000000000037941 */ /* 0x000fea0003800000 */
.L_x_14884:
[----:B------:R-:W-:Y:S02]  /*2d080*/  IMAD.MOV.U32 R64, RZ, RZ, R4 ;  /* 0x000000ffff407224 */ /* 0x000fe400078e0004 */
[----:B------:R-:W-:-:S07]  /*2d090*/  IMAD.MOV.U32 R65, RZ, RZ, R5 ;  /* 0x000000ffff417224 */ /* 0x000fce00078e0005 */
.L_x_14855:
[----:B------:R-:W-:Y:S05]  /*2d0a0*/  BSYNC B2 ;  /* 0x0000000000027941 */ /* 0x000fea0003800000 */
.L_x_14851:
        /* <DEDUP_REMOVED lines=25> */
.L_x_14890:
[----:B------:R-:W-:Y:S05]  /*2d240*/  BSYNC B4 ;  /* 0x0000000000047941 */ /* 0x000fea0003800000 */
.L_x_14889:
        /* <DEDUP_REMOVED lines=49> */
.L_x_14892:
        /* <DEDUP_REMOVED lines=71> */
.L_x_14891:
        /* <DEDUP_REMOVED lines=37> */
.L_x_14901:
[----:B------:R-:W-:Y:S05]  /*2dc20*/  BSYNC B6 ;  /* 0x0000000000067941 */ /* 0x000fea0003800000 */
.L_x_14900:
[----:B------:R-:W-:Y:S02]  /*2dc30*/  IMAD.MOV.U32 R52, RZ, RZ, R2 ;  /* 0x000000ffff347224 */ /* 0x000fe400078e0002 */
[----:B------:R-:W-:Y:S01]  /*2dc40*/  IMAD.MOV.U32 R53, RZ, RZ, R3 ;  /* 0x000000ffff357224 */ /* 0x000fe200078e0003 */
[----:B------:R-:W-:Y:S06]  /*2dc50*/  BRA `(.L_x_14899) ;  /* 0x0000000000047947 */ /* 0x000fec0003800000 */
.L_x_14898:
[----:B------:R-:W-:-:S11]  /*2dc60*/  DADD R52, -R62, R50 ;  /* 0x000000003e347229 */ /* 0x000fd60000000132 */
.L_x_14899:
[----:B------:R-:W-:Y:S05]  /*2dc70*/  BSYNC B5 ;  /* 0x0000000000057941 */ /* 0x000fea0003800000 */
.L_x_14897:
        /* <DEDUP_REMOVED lines=28> */
.L_x_14906:
[----:B------:R-:W-:Y:S05]  /*2de40*/  BSYNC B6 ;  /* 0x0000000000067941 */ /* 0x000fea0003800000 */
.L_x_14905:
[----:B------:R-:W-:Y:S02]  /*2de50*/  IMAD.MOV.U32 R68, RZ, RZ, R2 ;  /* 0x000000ffff447224 */ /* 0x000fe400078e0002 */
[----:B------:R-:W-:Y:S01]  /*2de60*/  IMAD.MOV.U32 R69, RZ, RZ, R3 ;  /* 0x000000ffff457224 */ /* 0x000fe200078e0003 */
[----:B------:R-:W-:Y:S06]  /*2de70*/  BRA `(.L_x_14904) ;  /* 0x0000000000047947 */ /* 0x000fec0003800000 */
.L_x_14903:
[----:B------:R-:W-:-:S11]  /*2de80*/  DADD R68, -R48, R46 ;  /* 0x0000000030447229 */ /* 0x000fd6000000012e */
.L_x_14904:
[----:B------:R-:W-:Y:S05]  /*2de90*/  BSYNC B5 ;  /* 0x0000000000057941 */ /* 0x000fea0003800000 */
.L_x_14902:
        /* <DEDUP_REMOVED lines=27> */
.L_x_14908:
[----:B------:R-:W-:Y:S05]  /*2e050*/  BSYNC B5 ;  /* 0x0000000000057941 */ /* 0x000fea0003800000 */
.L_x_14907:
[----:B------:R-:W-:Y:S02]  /*2e060*/  IMAD.MOV.U32 R46, RZ, RZ, R4 ;  /* 0x000000ffff2e7224 */ /* 0x000fe400078e0004 */
[----:B------:R-:W-:Y:S01]  /*2e070*/  IMAD.MOV.U32 R47, RZ, RZ, R5 ;  /* 0x000000ffff2f7224 */ /* 0x000fe200078e0005 */
[----:B------:R-:W-:Y:S06]  /*2e080*/  BRA `(.L_x_14909) ;  /* 0x0000000800347947 */ /* 0x000fec0003800000 */
.L_x_14896:
        /* <DEDUP_REMOVED lines=27> */
.L_x_14912:
[----:B------:R-:W-:Y:S05]  /*2e240*/  BSYNC B5 ;  /* 0x0000000000057941 */ /* 0x000fea0003800000 */
.L_x_14911:
[----:B------:R-:W-:Y:S02]  /*2e250*/  IMAD.MOV.U32 R46, RZ, RZ, R4 ;  /* 0x000000ffff2e7224 */ /* 0x000fe400078e0004 */
[----:B------:R-:W-:Y:S01]  /*2e260*/  IMAD.MOV.U32 R47, RZ, RZ, R5 ;  /* 0x000000ffff2f7224 */ /* 0x000fe200078e0005 */
[----:B------:R-:W-:Y:S06]  /*2e270*/  BRA `(.L_x_14909) ;  /* 0x0000000400b87947 */ /* 0x000fec0003800000 */
.L_x_14910:
        /* <DEDUP_REMOVED lines=28> */
.L_x_14914:
[----:B------:R-:W-:Y:S05]  /*2e440*/  BSYNC B5 ;  /* 0x0000000000057941 */ /* 0x000fea0003800000 */
.L_x_14913:
        /* <DEDUP_REMOVED lines=21> */
.L_x_14916:
[----:B------:R-:W-:Y:S05]  /*2e5a0*/  BSYNC B5 ;  /* 0x0000000000057941 */ /* 0x000fea0003800000 */
.L_x_14915:
[----:B------:R-:W-:Y:S01]  /*2e5b0*/  DMUL R66, R66, 8.11296384146066816958e+31 ;  /* 0x4690000042427828 */ /* 0x000fe20000000000 */
[----:B------:R-:W-:Y:S02]  /*2e5c0*/  IMAD.MOV.U32 R46, RZ, RZ, R2 ;  /* 0x000000ffff2e7224 */ /* 0x000fe400078e0002 */
[----:B------:R-:W-:Y:S01]  /*2e5d0*/  IMAD.MOV.U32 R47, RZ, RZ, R3 ;  /* 0x000000ffff2f7224 */ /* 0x000fe200078e0003 */
[----:B------:R-:W-:Y:S07]  /*2e5e0*/  BRA `(.L_x_14909) ;  /* 0x0000000000dc7947 */ /* 0x000fee0003800000 */
.L_x_14895:
        /* <DEDUP_REMOVED lines=22> */
[----:B------:R-:W-:Y:S02]  /*2e750*/  IMAD.MOV.U32 R46, RZ, RZ, R4 ;  /* 0x000000ffff2e7224 */ /* 0x000fe400078e0004 */
[----:B------:R-:W-:-:S07]  /*2e760*/  IMAD.MOV.U32 R47, RZ, RZ, R3 ;  /* 0x000000ffff2f7224 */ /* 0x000fce00078e0003 */
.L_x_14918:
[----:B------:R-:W-:Y:S05]  /*2e770*/  BSYNC B5 ;  /* 0x0000000000057941 */ /* 0x000fea0003800000 */
.L_x_14917:
        /* <DEDUP_REMOVED lines=28> */
.L_x_14920:
[----:B------:R-:W-:Y:S05]  /*2e940*/  BSYNC B5 ;  /* 0x0000000000057941 */ /* 0x000fea0003800000 */
.L_x_14919:
[----:B------:R-:W-:-:S11]  /*2e950*/  DMUL R46, R2, R46 ;  /* 0x0000002e022e7228 */ /* 0x000fd60000000000 */
.L_x_14909:
[----:B------:R-:W-:Y:S05]  /*2e960*/  BSYNC B4 ;  /* 0x0000000000047941 */ /* 0x000fea0003800000 */
.L_x_14894:
[----:B------:R-:W-:Y:S05]  /*2e970*/  BRA `(.L_x_14921) ;  /* 0x0000000000087947 */ /* 0x000fea0003800000 */
.L_x_14888:
[----:B------:R-:W-:Y:S02]  /*2e980*/  DMUL R46, R44, 9.00719925474099200000e+15 ;  /* 0x434000002c2e7828 */ /* 0x000fe40000000000 */
[----:B------:R-:W-:-:S11]  /*2e990*/  DMUL R66, R66, 9.00719925474099200000e+15 ;  /* 0x4340000042427828 */ /* 0x000fd60000000000 */
.L_x_14921:
[----:B------:R-:W-:Y:S05]  /*2e9a0*/  BSYNC B2 ;  /* 0x0000000000027941 */ /* 0x000fea0003800000 */
.L_x_14887:
        /* <DEDUP_REMOVED lines=28> */
.L_x_14923:
[----:B------:R-:W-:Y:S05]  /*2eb70*/  BSYNC B2 ;  /* 0x0000000000027941 */ /* 0x000fea0003800000 */
.L_x_14922:
        /* <DEDUP_REMOVED lines=82> */
.L_x_14925:
[----:B------:R-:W-:Y:S02]  /*2f0a0*/  FSEL R2, RZ, 3.37028055040000000000e+12, P1 ;  /* 0x54442d18ff027808 */ /* 0x000fe40000800000 */
[----:B------:R-:W-:-:S07]  /*2f0b0*/  FSEL R3, RZ, 2.1426990032196044922, P1 ;  /* 0x400921fbff037808 */ /* 0x000fce0000800000 */
.L_x_14926:
[----:B------:R-:W-:Y:S05]  /*2f0c0*/  BSYNC B0 ;  /* 0x0000000000007941 */ /* 0x000fea0003800000 */
.L_x_14924:
[----:B------:R-:W-:Y:S01]  /*2f0d0*/  DADD R46, |R46|, |R66| ;  /* 0x000000002e2e7229 */ /* 0x000fe20000000642 */
[----:B------:R-:W-:-:S07]  /*2f0e0*/  LOP3.LUT R67, R3, 0x80000000, R67, 0xb8, !PT ;  /* 0x8000000003437812 */ /* 0x000fce00078eb843 */
[----:B------:R-:W-:-:S06]  /*2f0f0*/  DSETP.GTU.AND P0, PT, |R46|, +INF , PT ;  /* 0x7ff000002e00742a */ /* 0x000fcc0003f0c200 */
[----:B------:R-:W-:Y:S02]  /*2f100*/  FSEL R2, R46, R2, P0 ;  /* 0x000000022e027208 */ /* 0x000fe40000000000 */
[----:B------:R-:W-:-:S07]  /*2f110*/  FSEL R3, R47, R67, P0 ;  /* 0x000000432f037208 */ /* 0x000fce0000000000 */
.L_x_14893:
[----:B------:R-:W-:Y:S05]  /*2f120*/  BSYNC B3 ;  /* 0x0000000000037941 */ /* 0x000fea0003800000 */
.L_x_14886:
[----:B------:R-:W-:Y:S01]  /*2f130*/  LOP3.LUT R29, R3, 0x80000000, R29, 0xb8, !PT ;  /* 0x80000000031d7812 */ /* 0x000fe200078eb81d */
[----:B------:R-:W-:Y:S01]  /*2f140*/  IMAD.MOV.U32 R30, RZ, RZ, R64 ;  /* 0x000000ffff1e7224 */ /* 0x000fe200078e0040 */
[----:B------:R-:W-:Y:S02]  /*2f150*/  LOP3.LUT R31, R65, 0x80000000, R31, 0xb8, !PT ;  /* 0x80000000411f7812 */ /* 0x000fe400078eb81f */
[----:B------:R-:W-:Y:S01]  /*2f160*/  MOV R28, R2 ;  /* 0x00000002001c7202 */ /* 0x000fe20000000f00 */
[----:B------:R-:W-:Y:S06]  /*2f170*/  BRA `(.L_x_14850) ;  /* 0x0000005800e07947 */ /* 0x000fec0003800000 */
.L_x_14849:
        /* <DEDUP_REMOVED lines=113> */
.L_x_14932:
[----:B------:R-:W-:Y:S05]  /*2f890*/  BSYNC B0 ;  /* 0x0000000000007941 */ /* 0x000fea0003800000 */
.L_x_14931:
        /* <DEDUP_REMOVED lines=8> */
.L_x_14934:
[----:B------:R-:W-:Y:S05]  /*2f920*/  BSYNC B3 ;  /* 0x0000000000037941 */ /* 0x000fea0003800000 */
.L_x_14933:
        /* <DEDUP_REMOVED lines=82> */
.L_x_14936:
[----:B------:R-:W-:-:S04]  /*2fe50*/  ISETP.GE.AND P0, PT, R45, RZ, PT ;  /* 0x000000ff2d00720c */ /* 0x000fc80003f06270 */
[----:B------:R-:W-:Y:S02]  /*2fe60*/  FSEL R6, RZ, 3.37028055040000000000e+12, P0 ;  /* 0x54442d18ff067808 */ /* 0x000fe40000000000 */
[----:B------:R-:W-:-:S07]  /*2fe70*/  FSEL R7, RZ, 2.1426990032196044922, P0 ;  /* 0x400921fbff077808 */ /* 0x000fce0000000000 */
.L_x_14937:
[----:B------:R-:W-:Y:S05]  /*2fe80*/  BSYNC B0 ;  /* 0x0000000000007941 */ /* 0x000fea0003800000 */
.L_x_14935:
[----:B------:R-:W-:Y:S01]  /*2fe90*/  DADD R2, |R28|, |R30| ;  /* 0x000000001c027229 */ /* 0x000fe2000000061e */
[----:B------:R-:W-:Y:S01]  /*2fea0*/  LOP3.LUT R11, R7, 0x80000000, R11, 0xb8, !PT ;  /* 0x80000000070b7812 */ /* 0x000fe200078eb80b */
[----:B------:R-:W-:-:S06]  /*2feb0*/  DMUL R46, R46, 0.5 ;  /* 0x3fe000002e2e7828 */ /* 0x000fcc0000000000 */
[----:B------:R-:W-:-:S06]  /*2fec0*/  DSETP.GTU.AND P0, PT, |R2|, +INF , PT ;  /* 0x7ff000000200742a */ /* 0x000fcc0003f0c200 */
[----:B------:R-:W-:Y:S02]  /*2fed0*/  FSEL R6, R2, R6, P0 ;  /* 0x0000000602067208 */ /* 0x000fe40000000000 */
[----:B------:R-:W-:Y:S01]  /*2fee0*/  FSEL R7, R3, R11, P0 ;  /* 0x0000000b03077208 */ /* 0x000fe20000000000 */
[----:B------:R-:W-:Y:S06]  /*2fef0*/  BRA `(.L_x_14938) ;  /* 0x0000004c00187947 */ /* 0x000fec0003800000 */
.L_x_14930:
        /* <DEDUP_REMOVED lines=135> */
.L_x_14940:
[----:B------:R-:W-:Y:S05]  /*30770*/  BSYNC B0 ;  /* 0x0000000000007941 */ /* 0x000fea0003800000 */
.L_x_14939:
        /* <DEDUP_REMOVED lines=8> */
.L_x_14942:
[----:B------:R-:W-:Y:S05]  /*30800*/  BSYNC B3 ;  /* 0x0000000000037941 */ /* 0x000fea0003800000 */
.L_x_14941:
        /* <DEDUP_REMOVED lines=82> */
.L_x_14944:
[----:B------:R-:W-:-:S04]  /*30d30*/  ISETP.GE.AND P0, PT, R45, RZ, PT ;  /* 0x000000ff2d00720c */ /* 0x000fc80003f06270 */
[----:B------:R-:W-:Y:S02]  /*30d40*/  FSEL R6, RZ, 3.37028055040000000000e+12, P0 ;  /* 0x54442d18ff067808 */ /* 0x000fe40000000000 */
[----:B------:R-:W-:-:S07]  /*30d50*/  FSEL R7, RZ, 2.1426990032196044922, P0 ;  /* 0x400921fbff077808 */ /* 0x000fce0000000000 */
.L_x_14945:
[----:B------:R-:W-:Y:S05]  /*30d60*/  BSYNC B0 ;  /* 0x0000000000007941 */ /* 0x000fea0003800000 */
.L_x_14943:
[----:B------:R-:W-:Y:S01]  /*30d70*/  DADD R2, |R28|, |R30| ;  /* 0x000000001c027229 */ /* 0x000fe2000000061e */
[----:B------:R-:W-:-:S07]  /*30d80*/  LOP3.LUT R11, R7, 0x80000000, R11, 0xb8, !PT ;  /* 0x80000000070b7812 */ /* 0x000fce00078eb80b */
[----:B------:R-:W-:-:S06]  /*30d90*/  DSETP.GTU.AND P0, PT, |R2|, +INF , PT ;  /* 0x7ff000000200742a */ /* 0x000fcc0003f0c200 */
[----:B------:R-:W-:Y:S02]  /*30da0*/  FSEL R6, R2, R6, P0 ;  /* 0x0000000602067208 */ /* 0x000fe40000000000 */
[----:B------:R-:W-:Y:S01]  /*30db0*/  FSEL R7, R3, R11, P0 ;  /* 0x0000000b03077208 */ /* 0x000fe20000000000 */
[----:B------:R-:W-:Y:S06]  /*30dc0*/  BRA `(.L_x_14938) ;  /* 0x0000003c00647947 */ /* 0x000fec0003800000 */
.L_x_14929:
        /* <DEDUP_REMOVED lines=23> */
.L_x_14947:
[----:B------:R-:W-:Y:S05]  /*30f40*/  BSYNC B3 ;  /* 0x0000000000037941 */ /* 0x000fea0003800000 */
.L_x_14946:
        /* <DEDUP_REMOVED lines=24> */
[----:B------:R-:W-:Y:S01]  /*310d0*/  MOV R4, R2 ;  /* 0x0000000200047202 */ /* 0x000fe20000000f00 */
[----:B------:R-:W-:-:S07]  /*310e0*/  IMAD.MOV.U32 R5, RZ, RZ, R3 ;  /* 0x000000ffff057224 */ /* 0x000fce00078e0003 */
.L_x_14949:
[----:B------:R-:W-:Y:S05]  /*310f0*/  BSYNC B3 ;  /* 0x0000000000037941 */ /* 0x000fea0003800000 */
.L_x_14948:
[----:B------:R-:W-:Y:S01]  /*31100*/  DADD R54, -RZ, |R4| ;  /* 0x00000000ff367229 */ /* 0x000fe20000000504 */
[----:B------:R-:W-:Y:S01]  /*31110*/  IMAD.MOV.U32 R8, RZ, RZ, RZ ;  /* 0x000000ffff087224 */ /* 0x000fe200078e00ff */
[----:B------:R-:W-:Y:S01]  /*31120*/  UMOV UR4, 0xffffffff ;  /* 0xffffffff00047882 */ /* 0x000fe20000000000 */
[----:B------:R-:W-:Y:S01]  /*31130*/  UMOV UR5, 0x7fefffff ;  /* 0x7fefffff00057882 */ /* 0x000fe20000000000 */
[----:B------:R-:W-:Y:S01]  /*31140*/  MOV R56, 0x0 ;  /* 0x0000000000387802 */ /* 0x000fe20000000f00 */
        /* <DEDUP_REMOVED lines=131> */
.L_x_14951:
[----:B------:R-:W-:Y:S05]  /*31980*/  BSYNC B0 ;  /* 0x0000000000007941 */ /* 0x000fea0003800000 */
.L_x_14950:
        /* <DEDUP_REMOVED lines=8> */
.L_x_14953:
[----:B------:R-:W-:Y:S05]  /*31a10*/  BSYNC B3 ;  /* 0x0000000000037941 */ /* 0x000fea0003800000 */
.L_x_14952:
        /* <DEDUP_REMOVED lines=82> */
.L_x_14955:
[----:B------:R-:W-:-:S04]  /*31f40*/  ISETP.GE.AND P0, PT, R45, RZ, PT ;  /* 0x000000ff2d00720c */ /* 0x000fc80003f06270 */
[----:B------:R-:W-:Y:S02]  /*31f50*/  FSEL R6, RZ, 3.37028055040000000000e+12, P0 ;  /* 0x54442d18ff067808 */ /* 0x000fe40000000000 */
[----:B------:R-:W-:-:S07]  /*31f60*/  FSEL R7, RZ, 2.1426990032196044922, P0 ;  /* 0x400921fbff077808 */ /* 0x000fce0000000000 */
.L_x_14956:
[----:B------:R-:W-:Y:S05]  /*31f70*/  BSYNC B0 ;  /* 0x0000000000007941 */ /* 0x000fea0003800000 */
.L_x_14954:
[----:B------:R-:W-:Y:S01]  /*31f80*/  DADD R2, |R28|, |R30| ;  /* 0x000000001c027229 */ /* 0x000fe2000000061e */
[----:B------:R-:W-:Y:S01]  /*31f90*/  LOP3.LUT R11, R7, 0x80000000, R11, 0xb8, !PT ;  /* 0x80000000070b7812 */ /* 0x000fe200078eb80b */
[----:B------:R-:W-:-:S06]  /*31fa0*/  DADD R46, R46, 1 ;  /* 0x3ff000002e2e7429 */ /* 0x000fcc0000000000 */
[----:B------:R-:W-:-:S06]  /*31fb0*/  DSETP.GTU.AND P0, PT, |R2|, +INF , PT ;  /* 0x7ff000000200742a */ /* 0x000fcc0003f0c200 */
[----:B------:R-:W-:Y:S02]  /*31fc0*/  FSEL R6, R2, R6, P0 ;  /* 0x0000000602067208 */ /* 0x000fe40000000000 */
[----:B------:R-:W-:Y:S01]  /*31fd0*/  FSEL R7, R3, R11, P0 ;  /* 0x0000000b03077208 */ /* 0x000fe20000000000 */
[----:B------:R-:W-:Y:S06]  /*31fe0*/  BRA `(.L_x_14938) ;  /* 0x0000002800dc7947 */ /* 0x000fec0003800000 */
.L_x_14928:
        /* <DEDUP_REMOVED lines=108> */
.L_x_14960:
[----:B------:R-:W-:Y:S05]  /*326b0*/  BSYNC B0 ;  /* 0x0000000000007941 */ /* 0x000fea0003800000 */
.L_x_14959:
        /* <DEDUP_REMOVED lines=8> */
.L_x_14962:
[----:B------:R-:W-:Y:S05]  /*32740*/  BSYNC B3 ;  /* 0x0000000000037941 */ /* 0x000fea0003800000 */
.L_x_14961:
        /* <DEDUP_REMOVED lines=73> */
.L_x_14964:
[----:B------:R-:W-:Y:S05]  /*32be0*/  BSYNC B0 ;  /* 0x0000000000007941 */ /* 0x000fea0003800000 */
.L_x_14963:
[----:B------:R-:W-:Y:S01]  /*32bf0*/  LOP3.LUT R3, R7, 0x80000000, R29, 0xb8, !PT ;  /* 0x8000000007037812 */ /* 0x000fe200078eb81d */
[----:B------:R-:W-:Y:S01]  /*32c00*/  DMUL R46, R46, 0.5 ;  /* 0x3fe000002e2e7828 */ /* 0x000fe20000000000 */
[----:B------:R-:W-:Y:S02]  /*32c10*/  FSEL R6, R4, R6, P0 ;  /* 0x0000000604067208 */ /* 0x000fe40000000000 */
[----:B------:R-:W-:Y:S01]  /*32c20*/  FSEL R7, R5, R3, P0 ;  /* 0x0000000305077208 */ /* 0x000fe20000000000 */
[----:B------:R-:W-:Y:S07]  /*32c30*/  BRA `(.L_x_14938) ;  /* 0x0000001c00c87947 */ /* 0x000fee0003800000 */
.L_x_14958:
        /* <DEDUP_REMOVED lines=8> */
[-C--:B------:R-:W-:Y:S01]  /*32cc0*/  SEL R3, R67, R69.reuse, P1 ;  /* 0x0000004543037207 */ /* 0x080fe20000800000 */
[----:B------:R-:W-:Y:S01]  /*32cd0*/  IMAD.MOV.U32 R50, RZ, RZ, RZ ;  /* 0x000000ffff327224 */ /* 0x000fe200078e00ff */
[----:B------:R-:W-:Y:S01]  /*32ce0*/  SEL R4, R66, R68, P0 ;  /* 0x0000004442047207 */ /* 0x000fe20000000000 */
[----:B------:R-:W-:Y:S01]  /*32cf0*/  IMAD.MOV.U32 R54, RZ, RZ, 0x0 ;  /* 0x00000000ff367424 */ /* 0x000fe200078e00ff */
[----:B------:R-:W-:Y:S01]  /*32d00*/  LOP3.LUT R6, R3, 0xffc00000, RZ, 0xc0, !PT ;  /* 0xffc0000003067812 */ /* 0x000fe200078ec0ff */
[----:B------:R-:W-:Y:S01]  /*32d10*/  IMAD.MOV.U32 R55, RZ, RZ, 0x3fd80000 ;  /* 0x3fd80000ff377424 */ /* 0x000fe200078e00ff */
[----:B------:R-:W-:Y:S01]  /*32d20*/  SEL R5, R67, R69, P0 ;  /* 0x0000004543057207 */ /* 0x000fe20000000000 */
[----:B------:R-:W-:Y:S01]  /*32d30*/  MUFU.RCP64H R57, R49 ;  /* 0x0000003100397308 */ /* 0x000fe20000001800 */
[----:B------:R-:W-:Y:S01]  /*32d40*/  IADD3 R9, -R6, 0x7fd00000, RZ ;  /* 0x7fd0000006097810 */ /* 0x000fe20007ffe1ff */
[----:B------:R-:W-:Y:S01]  /*32d50*/  BSSY B0, `(.L_x_14965) ;  /* 0x0000076000007945 */ /* 0x000fe20003800000 */
[----:B------:R-:W-:-:S02]  /*32d60*/  MOV R8, RZ ;  /* 0x000000ff00087202 */ /* 0x000fc40000000f00 */
[----:B------:R-:W-:Y:S02]  /*32d70*/  SEL R2, R66, R68, P1 ;  /* 0x0000004442027207 */ /* 0x000fe40000800000 */
        /* <DEDUP_REMOVED lines=115> */
.L_x_14966:
[----:B------:R-:W-:Y:S05]  /*334b0*/  BSYNC B0 ;  /* 0x0000000000007941 */ /* 0x000fea0003800000 */
.L_x_14965:
        /* <DEDUP_REMOVED lines=8> */
.L_x_14968:
[----:B------:R-:W-:Y:S05]  /*33540*/  BSYNC B3 ;  /* 0x0000000000037941 */ /* 0x000fea0003800000 */
.L_x_14967:
        /* <DEDUP_REMOVED lines=73> */
.L_x_14970:
[----:B------:R-:W-:Y:S05]  /*339e0*/  BSYNC B0 ;  /* 0x0000000000007941 */ /* 0x000fea0003800000 */
.L_x_14969:
[----:B------:R-:W-:Y:S02]  /*339f0*/  LOP3.LUT R3, R7, 0x80000000, R29, 0xb8, !PT ;  /* 0x8000000007037812 */ /* 0x000fe400078eb81d */
[----:B------:R-:W-:Y:S02]  /*33a00*/  FSEL R6, R4, R6, P1 ;  /* 0x0000000604067208 */ /* 0x000fe40000800000 */
[----:B------:R-:W-:Y:S01]  /*33a10*/  FSEL R7, R5, R3, P1 ;  /* 0x0000000305077208 */ /* 0x000fe20000800000 */
[----:B------:R-:W-:Y:S06]  /*33a20*/  BRA `(.L_x_14938) ;  /* 0x00000010004c7947 */ /* 0x000fec0003800000 */
.L_x_14957:
        /* <DEDUP_REMOVED lines=23> */
.L_x_14972:
[----:B------:R-:W-:Y:S05]  /*33ba0*/  BSYNC B3 ;  /* 0x0000000000037941 */ /* 0x000fea0003800000 */
.L_x_14971:
        /* <DEDUP_REMOVED lines=24> */
[----:B------:R-:W-:Y:S01]  /*33d30*/  IMAD.MOV.U32 R4, RZ, RZ, R2 ;  /* 0x000000ffff047224 */ /* 0x000fe200078e0002 */
[----:B------:R-:W-:-:S07]  /*33d40*/  MOV R5, R3 ;  /* 0x0000000300057202 */ /* 0x000fce0000000f00 */
.L_x_14974:
[----:B------:R-:W-:Y:S05]  /*33d50*/  BSYNC B3 ;  /* 0x0000000000037941 */ /* 0x000fea0003800000 */
.L_x_14973:
[----:B------:R-:W-:Y:S01]  /*33d60*/  DADD R52, -RZ, |R4| ;  /* 0x00000000ff347229 */ /* 0x000fe20000000504 */
[----:B------:R-:W-:Y:S01]  /*33d70*/  IMAD.MOV.U32 R8, RZ, RZ, RZ ;  /* 0x000000ffff087224 */ /* 0x000fe200078e00ff */
[----:B------:R-:W-:Y:S01]  /*33d80*/  UMOV UR4, 0xffffffff ;  /* 0xffffffff00047882 */ /* 0x000fe20000000000 */
[----:B------:R-:W-:Y:S01]  /*33d90*/  UMOV UR5, 0x7fefffff ;  /* 0x7fefffff00057882 */ /* 0x000fe20000000000 */
[----:B------:R-:W-:Y:S01]  /*33da0*/  IMAD.MOV.U32 R54, RZ, RZ, 0x0 ;  /* 0x00000000ff367424 */ /* 0x000fe200078e00ff */
[----:B------:R-:W-:Y:S01]  /*33db0*/  UMOV UR8, UR5 ;  /* 0x0000000500087c82 */ /* 0x000fe20008000000 */
[----:B------:R-:W-:Y:S01]  /*33dc0*/  MOV R55, 0x3fd80000 ;  /* 0x3fd8000000377802 */ /* 0x000fe20000000f00 */
[----:B------:R-:W-:Y:S01]  /*33dd0*/  IMAD.U32 R11, RZ, RZ, UR8 ;  /* 0x00000008ff0b7e24 */ /* 0x000fe2000f8e00ff */
        /* <DEDUP_REMOVED lines=128> */
.L_x_14976:
[----:B------:R-:W-:Y:S05]  /*345e0*/  BSYNC B0 ;  /* 0x0000000000007941 */ /* 0x000fea0003800000 */
.L_x_14975:
        /* <DEDUP_REMOVED lines=8> */
.L_x_14978:
[----:B------:R-:W-:Y:S05]  /*34670*/  BSYNC B3 ;  /* 0x0000000000037941 */ /* 0x000fea0003800000 */
.L_x_14977:
        /* <DEDUP_REMOVED lines=74> */
.L_x_14980:
[----:B------:R-:W-:Y:S05]  /*34b20*/  BSYNC B0 ;  /* 0x0000000000007941 */ /* 0x000fea0003800000 */
.L_x_14979:
[----:B------:R-:W-:Y:S02]  /*34b30*/  LOP3.LUT R3, R7, 0x80000000, R29, 0xb8, !PT ;  /* 0x8000000007037812 */ /* 0x000fe400078eb81d */
[----:B------:R-:W-:Y:S02]  /*34b40*/  FSEL R6, R4, R6, P1 ;  /* 0x0000000604067208 */ /* 0x000fe40000800000 */
[----:B------:R-:W-:-:S07]  /*34b50*/  FSEL R7, R5, R3, P1 ;  /* 0x0000000305077208 */ /* 0x000fce0000800000 */
.L_x_14938:
[----:B------:R-:W-:Y:S05]  /*34b60*/  BSYNC B2 ;  /* 0x0000000000027941 */ /* 0x000fea0003800000 */
.L_x_14927:
        /* <DEDUP_REMOVED lines=8> */
.L_x_14848:
        /* <DEDUP_REMOVED lines=17> */
.L_x_14850:
[----:B------:R-:W-:Y:S05]  /*34d00*/  BSYNC B1 ;  /* 0x0000000000017941 */ /* 0x000fea0003800000 */
.L_x_14847:
        /* <DEDUP_REMOVED lines=133> */
[----:B------:R-:W-:-:S07]  /*35560*/  MOV R2, R4 ;  /* 0x0000000400027202 */ /* 0x000fce0000000f00 */
.L_x_14988:
[----:B------:R-:W-:Y:S05]  /*35570*/  BSYNC B3 ;  /* 0x0000000000037941 */ /* 0x000fea0003800000 */
.L_x_14987:
[----:B------:R-:W-:-:S10]  /*35580*/  DADD R2, R44, R2 ;  /* 0x000000002c027229 */ /* 0x000fd40000000002 */
        /* <DEDUP_REMOVED lines=81> */
.L_x_14986:
        /* <DEDUP_REMOVED lines=36> */
.L_x_14996:
[----:B------:R-:W-:Y:S05]  /*35ce0*/  BSYNC B4 ;  /* 0x0000000000047941 */ /* 0x000fea0003800000 */
.L_x_14995:
[----:B------:R-:W-:Y:S02]  /*35cf0*/  IMAD.MOV.U32 R52, RZ, RZ, R2 ;  /* 0x000000ffff347224 */ /* 0x000fe400078e0002 */
[----:B------:R-:W-:Y:S01]  /*35d00*/  IMAD.MOV.U32 R53, RZ, RZ, R3 ;  /* 0x000000ffff357224 */ /* 0x000fe200078e0003 */
[----:B------:R-:W-:Y:S06]  /*35d10*/  BRA `(.L_x_14994) ;  /* 0x0000000000047947 */ /* 0x000fec0003800000 */
.L_x_14993:
[----:B------:R-:W-:-:S11]  /*35d20*/  DADD R52, -R62, R50 ;  /* 0x000000003e347229 */ /* 0x000fd60000000132 */
.L_x_14994:
[----:B------:R-:W-:Y:S05]  /*35d30*/  BSYNC B3 ;  /* 0x0000000000037941 */ /* 0x000fea0003800000 */
.L_x_14992:
        /* <DEDUP_REMOVED lines=31> */
.L_x_15001:
[----:B------:R-:W-:Y:S05]  /*35f30*/  BSYNC B4 ;  /* 0x0000000000047941 */ /* 0x000fea0003800000 */
.L_x_15000:
[----:B------:R-:W-:Y:S05]  /*35f40*/  BRA `(.L_x_14999) ;  /* 0x0000000000047947 */ /* 0x000fea0003800000 */
.L_x_14998:
[----:B------:R-:W-:-:S11]  /*35f50*/  DADD R2, R46, -R8 ;  /* 0x000000002e027229 */ /* 0x000fd60000000808 */
.L_x_14999:
[----:B------:R-:W-:Y:S05]  /*35f60*/  BSYNC B3 ;  /* 0x0000000000037941 */ /* 0x000fea0003800000 */
.L_x_14997:
        /* <DEDUP_REMOVED lines=29> */
.L_x_15003:
[----:B------:R-:W-:Y:S05]  /*36140*/  BSYNC B3 ;  /* 0x0000000000037941 */ /* 0x000fea0003800000 */
.L_x_15002:
        /* <DEDUP_REMOVED lines=86> */
.L_x_15004:
        /* <DEDUP_REMOVED lines=22> */
.L_x_15006:
[----:B------:R-:W-:Y:S05]  /*36810*/  BSYNC B3 ;  /* 0x0000000000037941 */ /* 0x000fea0003800000 */
.L_x_15005:
        /* <DEDUP_REMOVED lines=30> */
.L_x_14991:
        /* <DEDUP_REMOVED lines=25> */
.L_x_15009:
[----:B------:R-:W-:Y:S05]  /*36b90*/  BSYNC B3 ;  /* 0x0000000000037941 */ /* 0x000fea0003800000 */
.L_x_15008:
        /* <DEDUP_REMOVED lines=27> */
.L_x_15012:
[----:B------:R-:W-:Y:S05]  /*36d50*/  BSYNC B3 ;  /* 0x0000000000037941 */ /* 0x000fea0003800000 */
.L_x_15011:
        /* <DEDUP_REMOVED lines=30> */
.L_x_15010:
        /* <DEDUP_REMOVED lines=76> */
.L_x_15013:
[----:B------:R-:W-:Y:S01]  /*37400*/  IMAD.MOV.U32 R2, RZ, RZ, 0x0 ;  /* 0x00000000ff027424 */ /* 0x000fe200078e00ff */
[----:B------:R-:W-:Y:S01]  /*37410*/  FSETP.NEU.FTZ.AND P0, PT, R5, RZ, PT ;  /* 0x000000ff0500720b */ /* 0x000fe20003f1d000 */
[----:B------:R-:W-:-:S06]  /*37420*/  IMAD.MOV.U32 R3, RZ, RZ, 0x7ff00000 ;  /* 0x7ff00000ff037424 */ /* 0x000fcc00078e00ff */
[----:B------:R-:W-:-:S10]  /*37430*/  DFMA R2, R4, R2, +INF ;  /* 0x7ff000000402742b */ /* 0x000fd40000000002 */
[----:B------:R-:W-:Y:S02]  /*37440*/  FSEL R64, R2, RZ, P0 ;  /* 0x000000ff02407208 */ /* 0x000fe40000000000 */
[----:B------:R-:W-:Y:S01]  /*37450*/  FSEL R65, R3, -QNAN , P0 ;  /* 0xfff0000003417808 */ /* 0x000fe20000000000 */
[----:B------:R-:W-:Y:S06]  /*37460*/  BRA `(.L_x_14989) ;  /* 0x00000004003c7947 */ /* 0x000fec0003800000 */
.L_x_15007:
        /* <DEDUP_REMOVED lines=26> */
.L_x_15015:
[----:B------:R-:W-:Y:S05]  /*37610*/  BSYNC B3 ;  /* 0x0000000000037941 */ /* 0x000fea0003800000 */
.L_x_15014:
        /* <DEDUP_REMOVED lines=21> */
.L_x_15017:
[----:B------:R-:W-:Y:S05]  /*37770*/  BSYNC B3 ;  /* 0x0000000000037941 */ /* 0x000fea0003800000 */
.L_x_15016:
[----:B------:R-:W-:Y:S01]  /*37780*/  MOV R64, R2 ;  /* 0x0000000200407202 */ /* 0x000fe20000000f00 */
[----:B------:R-:W-:Y:S01]  /*37790*/  IMAD.MOV.U32 R65, RZ, RZ, R3 ;  /* 0x000000ffff417224 */ /* 0x000fe200078e0003 */
[----:B------:R-:W-:Y:S06]  /*377a0*/  BRA `(.L_x_14989) ;  /* 0x00000000006c7947 */ /* 0x000fec0003800000 */
.L_x_14990:
        /* <DEDUP_REMOVED lines=24> */
.L_x_15019:
[----:B------:R-:W-:Y:S05]  /*37930*/  BSYNC B3 ;  /* 0x0000000000037941 */ /* 0x000fea0003800000 */
.L_x_15018:
[----:B------:R-:W-:Y:S02]  /*37940*/  IMAD.MOV.U32 R64, RZ, RZ, R4 ;  /* 0x000000ffff407224 */ /* 0x000fe400078e0004 */
[----:B------:R-:W-:-:S07]  /*37950*/  IMAD.MOV.U32 R65, RZ, RZ, R5 ;  /* 0x000000ffff417224 */ /* 0x000fce00078e0005 */
.L_x_14989:
[----:B------:R-:W-:Y:S05]  /*37960*/  BSYNC B2 ;  /* 0x0000000000027941 */ /* 0x000fea0003800000 */
.L_x_14985:
        /* <DEDUP_REMOVED lines=25> */
.L_x_15024:
[----:B------:R-:W-:Y:S05]  /*37b00*/  BSYNC B4 ;  /* 0x0000000000047941 */ /* 0x000fea0003800000 */
.L_x_15023:
        /* <DEDUP_REMOVED lines=49> */
.L_x_15026:
        /* <DEDUP_REMOVED lines=71> */
.L_x_15025:
        /* <DEDUP_REMOVED lines=37> */
.L_x_15035:
[----:B------:R-:W-:Y:S05]  /*384e0*/  BSYNC B6 ;  /* 0x0000000000067941 */ /* 0x000fea0003800000 */
.L_x_15034:
[----:B------:R-:W-:Y:S02]  /*384f0*/  IMAD.MOV.U32 R52, RZ, RZ, R2 ;  /* 0x000000ffff347224 */ /* 0x000fe400078e0002 */
[----:B------:R-:W-:Y:S01]  /*38500*/  IMAD.MOV.U32 R53, RZ, RZ, R3 ;  /* 0x000000ffff357224 */ /* 0x000fe200078e0003 */
[----:B------:R-:W-:Y:S06]  /*38510*/  BRA `(.L_x_15033) ;  /* 0x0000000000047947 */ /* 0x000fec0003800000 */
.L_x_15032:
[----:B------:R-:W-:-:S11]  /*38520*/  DADD R52, -R62, R50 ;  /* 0x000000003e347229 */ /* 0x000fd60000000132 */
.L_x_15033:
[----:B------:R-:W-:Y:S05]  /*38530*/  BSYNC B5 ;  /* 0x0000000000057941 */ /* 0x000fea0003800000 */
.L_x_15031:
        /* <DEDUP_REMOVED lines=28> */
.L_x_15040:
[----:B------:R-:W-:Y:S05]  /*38700*/  BSYNC B6 ;  /* 0x0000000000067941 */ /* 0x000fea0003800000 */
.L_x_15039:
[----:B------:R-:W-:Y:S02]  /*38710*/  IMAD.MOV.U32 R68, RZ, RZ, R2 ;  /* 0x000000ffff447224 */ /* 0x000fe400078e0002 */
[----:B------:R-:W-:Y:S01]  /*38720*/  IMAD.MOV.U32 R69, RZ, RZ, R3 ;  /* 0x000000ffff457224 */ /* 0x000fe200078e0003 */
[----:B------:R-:W-:Y:S06]  /*38730*/  BRA `(.L_x_15038) ;  /* 0x0000000000047947 */ /* 0x000fec0003800000 */
.L_x_15037:
[----:B------:R-:W-:-:S11]  /*38740*/  DADD R68, -R48, R46 ;  /* 0x0000000030447229 */ /* 0x000fd6000000012e */
.L_x_15038:
[----:B------:R-:W-:Y:S05]  /*38750*/  BSYNC B5 ;  /* 0x0000000000057941 */ /* 0x000fea0003800000 */
.L_x_15036:
        /* <DEDUP_REMOVED lines=27> */
.L_x_15042:
[----:B------:R-:W-:Y:S05]  /*38910*/  BSYNC B5 ;  /* 0x0000000000057941 */ /* 0x000fea0003800000 */
.L_x_15041:
[----:B------:R-:W-:Y:S02]  /*38920*/  IMAD.MOV.U32 R46, RZ, RZ, R4 ;  /* 0x000000ffff2e7224 */ /* 0x000fe400078e0004 */
[----:B------:R-:W-:Y:S01]  /*38930*/  IMAD.MOV.U32 R47, RZ, RZ, R5 ;  /* 0x000000ffff2f7224 */ /* 0x000fe200078e0005 */
[----:B------:R-:W-:Y:S06]  /*38940*/  BRA `(.L_x_15043) ;  /* 0x0000000800347947 */ /* 0x000fec0003800000 */
.L_x_15030:
        /* <DEDUP_REMOVED lines=27> */
.L_x_15046:
[----:B------:R-:W-:Y:S05]  /*38b00*/  BSYNC B5 ;  /* 0x0000000000057941 */ /* 0x000fea0003800000 */
.L_x_15045:
[----:B------:R-:W-:Y:S02]  /*38b10*/  IMAD.MOV.U32 R46, RZ, RZ, R4 ;  /* 0x000000ffff2e7224 */ /* 0x000fe400078e0004 */
[----:B------:R-:W-:Y:S01]  /*38b20*/  IMAD.MOV.U32 R47, RZ, RZ, R5 ;  /* 0x000000ffff2f7224 */ /* 0x000fe200078e0005 */
[----:B------:R-:W-:Y:S06]  /*38b30*/  BRA `(.L_x_15043) ;  /* 0x0000000400b87947 */ /* 0x000fec0003800000 */
.L_x_15044:
        /* <DEDUP_REMOVED lines=28> */
.L_x_15048:
[----:B------:R-:W-:Y:S05]  /*38d00*/  BSYNC B5 ;  /* 0x0000000000057941 */ /* 0x000fea0003800000 */
.L_x_15047:
        /* <DEDUP_REMOVED lines=21> */
.L_x_15050:
[----:B------:R-:W-:Y:S05]  /*38e60*/  BSYNC B5 ;  /* 0x0000000000057941 */ /* 0x000fea0003800000 */
.L_x_15049:
[----:B------:R-:W-:Y:S01]  /*38e70*/  DMUL R66, R66, 8.11296384146066816958e+31 ;  /* 0x4690000042427828 */ /* 0x000fe20000000000 */
[----:B------:R-:W-:Y:S01]  /*38e80*/  IMAD.MOV.U32 R46, RZ, RZ, R2 ;  /* 0x000000ffff2e7224 */ /* 0x000fe200078e0002 */
[----:B------:R-:W-:Y:S01]  /*38e90*/  MOV R47, R3 ;  /* 0x00000003002f7202 */ /* 0x000fe20000000f00 */
[----:B------:R-:W-:Y:S08]  /*38ea0*/  BRA `(.L_x_15043) ;  /* 0x0000000000dc7947 */ /* 0x000ff00003800000 */
.L_x_15029:
        /* <DEDUP_REMOVED lines=24> */
.L_x_15052:
[----:B------:R-:W-:Y:S05]  /*39030*/  BSYNC B5 ;  /* 0x0000000000057941 */ /* 0x000fea0003800000 */
.L_x_15051:
        /* <DEDUP_REMOVED lines=28> */
.L_x_15054:
[----:B------:R-:W-:Y:S05]  /*39200*/  BSYNC B5 ;  /* 0x0000000000057941 */ /* 0x000fea0003800000 */
.L_x_15053:
[----:B------:R-:W-:-:S11]  /*39210*/  DMUL R46, R2, R46 ;  /* 0x0000002e022e7228 */ /* 0x000fd60000000000 */
.L_x_15043:
[----:B------:R-:W-:Y:S05]  /*39220*/  BSYNC B4 ;  /* 0x0000000000047941 */ /* 0x000fea0003800000 */
.L_x_15028:
[----:B------:R-:W-:Y:S05]  /*39230*/  BRA `(.L_x_15055) ;  /* 0x0000000000087947 */ /* 0x000fea0003800000 */
.L_x_15022:
[----:B------:R-:W-:Y:S02]  /*39240*/  DMUL R46, R44, 9.00719925474099200000e+15 ;  /* 0x434000002c2e7828 */ /* 0x000fe40000000000 */
[----:B------:R-:W-:-:S11]  /*39250*/  DMUL R66, R66, 9.00719925474099200000e+15 ;  /* 0x4340000042427828 */ /* 0x000fd60000000000 */
.L_x_15055:
[----:B------:R-:W-:Y:S05]  /*39260*/  BSYNC B2 ;  /* 0x0000000000027941 */ /* 0x000fea0003800000 */
.L_x_15021:
        /* <DEDUP_REMOVED lines=28> */
.L_x_15057:
[----:B------:R-:W-:Y:S05]  /*39430*/  BSYNC B2 ;  /* 0x0000000000027941 */ /* 0x000fea0003800000 */
.L_x_15056:
        /* <DEDUP_REMOVED lines=82> */
.L_x_15059:
[----:B------:R-:W-:Y:S02]  /*39960*/  FSEL R2, RZ, 3.37028055040000000000e+12, P1 ;  /* 0x54442d18ff027808 */ /* 0x000fe40000800000 */
[----:B------:R-:W-:-:S07]  /*39970*/  FSEL R3, RZ, 2.1426990032196044922, P1 ;  /* 0x400921fbff037808 */ /* 0x000fce0000800000 */
.L_x_15060:
[----:B------:R-:W-:Y:S05]  /*39980*/  BSYNC B0 ;  /* 0x0000000000007941 */ /* 0x000fea0003800000 */
.L_x_15058:
[----:B------:R-:W-:Y:S01]  /*39990*/  DADD R46, |R46|, |R66| ;  /* 0x000000002e2e7229 */ /* 0x000fe20000000642 */
[----:B------:R-:W-:-:S07]  /*399a0*/  LOP3.LUT R67, R3, 0x80000000, R67, 0xb8, !PT ;  /* 0x8000000003437812 */ /* 0x000fce00078eb843 */
[----:B------:R-:W-:-:S06]  /*399b0*/  DSETP.GTU.AND P0, PT, |R46|, +INF , PT ;  /* 0x7ff000002e00742a */ /* 0x000fcc0003f0c200 */
[----:B------:R-:W-:Y:S02]  /*399c0*/  FSEL R2, R46, R2, P0 ;  /* 0x000000022e027208 */ /* 0x000fe40000000000 */
[----:B------:R-:W-:-:S07]  /*399d0*/  FSEL R3, R47, R67, P0 ;  /* 0x000000432f037208 */ /* 0x000fce0000000000 */
.L_x_15027:
[----:B------:R-:W-:Y:S05]  /*399e0*/  BSYNC B3 ;  /* 0x0000000000037941 */ /* 0x000fea0003800000 */
.L_x_15020:
[----:B------:R-:W-:Y:S01]  /*399f0*/  LOP3.LUT R25, R3, 0x80000000, R25, 0xb8, !PT ;  /* 0x8000000003197812 */ /* 0x000fe200078eb819 */
[----:B------:R-:W-:Y:S01]  /*39a00*/  IMAD.MOV.U32 R24, RZ, RZ, R2 ;  /* 0x000000ffff187224 */ /* 0x000fe200078e0002 */
[----:B------:R-:W-:Y:S01]  /*39a10*/  LOP3.LUT R27, R65, 0x80000000, R27, 0xb8, !PT ;  /* 0x80000000411b7812 */ /* 0x000fe200078eb81b */
[----:B------:R-:W-:Y:S01]  /*39a20*/  IMAD.MOV.U32 R26, RZ, RZ, R64 ;  /* 0x000000ffff1a7224 */ /* 0x000fe200078e0040 */
[----:B------:R-:W-:Y:S06]  /*39a30*/  BRA `(.L_x_14984) ;  /* 0x0000005800e07947 */ /* 0x000fec0003800000 */
.L_x_14983:
        /* <DEDUP_REMOVED lines=113> */
.L_x_15066:
[----:B------:R-:W-:Y:S05]  /*3a150*/  BSYNC B0 ;  /* 0x0000000000007941 */ /* 0x000fea0003800000 */
.L_x_15065:
        /* <DEDUP_REMOVED lines=8> */
.L_x_15068:
[----:B------:R-:W-:Y:S05]  /*3a1e0*/  BSYNC B3 ;  /* 0x0000000000037941 */ /* 0x000fea0003800000 */
.L_x_15067:
        /* <DEDUP_REMOVED lines=82> */
.L_x_15070:
[----:B------:R-:W-:-:S04]  /*3a710*/  ISETP.GE.AND P0, PT, R45, RZ, PT ;  /* 0x000000ff2d00720c */ /* 0x000fc80003f06270 */
[----:B------:R-:W-:Y:S02]  /*3a720*/  FSEL R6, RZ, 3.37028055040000000000e+12, P0 ;  /* 0x54442d18ff067808 */ /* 0x000fe40000000000 */
[----:B------:R-:W-:-:S07]  /*3a730*/  FSEL R7, RZ, 2.1426990032196044922, P0 ;  /* 0x400921fbff077808 */ /* 0x000fce0000000000 */
.L_x_15071:
[----:B------:R-:W-:Y:S05]  /*3a740*/  BSYNC B0 ;  /* 0x0000000000007941 */ /* 0x000fea0003800000 */
.L_x_15069:
[----:B------:R-:W-:Y:S01]  /*3a750*/  DADD R2, |R24|, |R26| ;  /* 0x0000000018027229 */ /* 0x000fe2000000061a */
[----:B------:R-:W-:Y:S01]  /*3a760*/  LOP3.LUT R11, R7, 0x80000000, R11, 0xb8, !PT ;  /* 0x80000000070b7812 */ /* 0x000fe200078eb80b */
[----:B------:R-:W-:-:S06]  /*3a770*/  DMUL R46, R46, 0.5 ;  /* 0x3fe000002e2e7828 */ /* 0x000fcc0000000000 */
[----:B------:R-:W-:-:S06]  /*3a780*/  DSETP.GTU.AND P0, PT, |R2|, +INF , PT ;  /* 0x7ff000000200742a */ /* 0x000fcc0003f0c200 */
[----:B------:R-:W-:Y:S02]  /*3a790*/  FSEL R6, R2, R6, P0 ;  /* 0x0000000602067208 */ /* 0x000fe40000000000 */
[----:B------:R-:W-:Y:S01]  /*3a7a0*/  FSEL R7, R3, R11, P0 ;  /* 0x0000000b03077208 */ /* 0x000fe20000000000 */
[----:B------:R-:W-:Y:S06]  /*3a7b0*/  BRA `(.L_x_15072) ;  /* 0x0000004c00187947 */ /* 0x000fec0003800000 */
.L_x_15064:
        /* <DEDUP_REMOVED lines=135> */
.L_x_15074:
[----:B------:R-:W-:Y:S05]  /*3b030*/  BSYNC B0 ;  /* 0x0000000000007941 */ /* 0x000fea0003800000 */
.L_x_15073:
        /* <DEDUP_REMOVED lines=8> */
.L_x_15076:
[----:B------:R-:W-:Y:S05]  /*3b0c0*/  BSYNC B3 ;  /* 0x0000000000037941 */ /* 0x000fea0003800000 */
.L_x_15075:
        /* <DEDUP_REMOVED lines=82> */
.L_x_15078:
[----:B------:R-:W-:-:S04]  /*3b5f0*/  ISETP.GE.AND P0, PT, R45, RZ, PT ;  /* 0x000000ff2d00720c */ /* 0x000fc80003f06270 */
[----:B------:R-:W-:Y:S02]  /*3b600*/  FSEL R6, RZ, 3.37028055040000000000e+12, P0 ;  /* 0x54442d18ff067808 */ /* 0x000fe40000000000 */
[----:B------:R-:W-:-:S07]  /*3b610*/  FSEL R7, RZ, 2.1426990032196044922, P0 ;  /* 0x400921fbff077808 */ /* 0x000fce0000000000 */
.L_x_15079:
[----:B------:R-:W-:Y:S05]  /*3b620*/  BSYNC B0 ;  /* 0x0000000000007941 */ /* 0x000fea0003800000 */
.L_x_15077:
[----:B------:R-:W-:Y:S01]  /*3b630*/  DADD R2, |R24|, |R26| ;  /* 0x0000000018027229 */ /* 0x000fe2000000061a */
[----:B------:R-:W-:-:S07]  /*3b640*/  LOP3.LUT R11, R7, 0x80000000, R11, 0xb8, !PT ;  /* 0x80000000070b7812 */ /* 0x000fce00078eb80b */
[----:B------:R-:W-:-:S06]  /*3b650*/  DSETP.GTU.AND P0, PT, |R2|, +INF , PT ;  /* 0x7ff000000200742a */ /* 0x000fcc0003f0c200 */
[----:B------:R-:W-:Y:S02]  /*3b660*/  FSEL R6, R2, R6, P0 ;  /* 0x0000000602067208 */ /* 0x000fe40000000000 */
[----:B------:R-:W-:Y:S01]  /*3b670*/  FSEL R7, R3, R11, P0 ;  /* 0x0000000b03077208 */ /* 0x000fe20000000000 */
[----:B------:R-:W-:Y:S06]  /*3b680*/  BRA `(.L_x_15072) ;  /* 0x0000003c00647947 */ /* 0x000fec0003800000 */
.L_x_15063:
        /* <DEDUP_REMOVED lines=23> */
.L_x_15081:
[----:B------:R-:W-:Y:S05]  /*3b800*/  BSYNC B3 ;  /* 0x0000000000037941 */ /* 0x000fea0003800000 */
.L_x_15080:
        /* <DEDUP_REMOVED lines=26> */
.L_x_15083:
[----:B------:R-:W-:Y:S05]  /*3b9b0*/  BSYNC B3 ;  /* 0x0000000000037941 */ /* 0x000fea0003800000 */
.L_x_15082:
        /* <DEDUP_REMOVED lines=136> */
.L_x_15085:
[----:B------:R-:W-:Y:S05]  /*3c240*/  BSYNC B0 ;  /* 0x0000000000007941 */ /* 0x000fea0003800000 */
.L_x_15084:
        /* <DEDUP_REMOVED lines=8> */
.L_x_15087:
[----:B------:R-:W-:Y:S05]  /*3c2d0*/  BSYNC B3 ;  /* 0x0000000000037941 */ /* 0x000fea0003800000 */
.L_x_15086:
        /* <DEDUP_REMOVED lines=82> */
.L_x_15089:
[----:B------:R-:W-:-:S04]  /*3c800*/  ISETP.GE.AND P0, PT, R45, RZ, PT ;  /* 0x000000ff2d00720c */ /* 0x000fc80003f06270 */
[----:B------:R-:W-:Y:S02]  /*3c810*/  FSEL R6, RZ, 3.37028055040000000000e+12, P0 ;  /* 0x54442d18ff067808 */ /* 0x000fe40000000000 */
[----:B------:R-:W-:-:S07]  /*3c820*/  FSEL R7, RZ, 2.1426990032196044922, P0 ;  /* 0x400921fbff077808 */ /* 0x000fce0000000000 */
.L_x_15090:
[----:B------:R-:W-:Y:S05]  /*3c830*/  BSYNC B0 ;  /* 0x0000000000007941 */ /* 0x000fea0003800000 */
.L_x_15088:
[----:B------:R-:W-:Y:S01]  /*3c840*/  DADD R2, |R24|, |R26| ;  /* 0x0000000018027229 */ /* 0x000fe2000000061a */
[----:B------:R-:W-:Y:S01]  /*3c850*/  LOP3.LUT R11, R7, 0x80000000, R11, 0xb8, !PT ;  /* 0x80000000070b7812 */ /* 0x000fe200078eb80b */
[----:B------:R-:W-:-:S06]  /*3c860*/  DADD R46, R46, 1 ;  /* 0x3ff000002e2e7429 */ /* 0x000fcc0000000000 */
[----:B------:R-:W-:-:S06]  /*3c870*/  DSETP.GTU.AND P0, PT, |R2|, +INF , PT ;  /* 0x7ff000000200742a */ /* 0x000fcc0003f0c200 */
[----:B------:R-:W-:Y:S02]  /*3c880*/  FSEL R6, R2, R6, P0 ;  /* 0x0000000602067208 */ /* 0x000fe40000000000 */
[----:B------:R-:W-:Y:S01]  /*3c890*/  FSEL R7, R3, R11, P0 ;  /* 0x0000000b03077208 */ /* 0x000fe20000000000 */
[----:B------:R-:W-:Y:S06]  /*3c8a0*/  BRA `(.L_x_15072) ;  /* 0x0000002800dc7947 */ /* 0x000fec0003800000 */
.L_x_15062:
        /* <DEDUP_REMOVED lines=22> */
[----:B------:R-:W-:Y:S01]  /*3ca10*/  IMAD.MOV.U32 R6, RZ, RZ, R4 ;  /* 0x000000ffff067224 */ /* 0x000fe200078e0004 */
[----:B------:R-:W-:-:S06]  /*3ca20*/  MOV R7, R5 ;  /* 0x0000000500077202 */ /* 0x000fcc0000000f00 */
        /* <DEDUP_REMOVED lines=8> */
[----:B------:R-:W-:Y:S01]  /*3cab0*/  @!P0 MOV R11, R6 ;  /* 0x00000006000b8202 */ /* 0x000fe20000000f00 */
[----:B------:R-:W-:Y:S01]  /*3cac0*/  IMAD.MOV.U32 R4, RZ, RZ, -0x3ff ;  /* 0xfffffc01ff047424 */ /* 0x000fe200078e00ff */
        /* <DEDUP_REMOVED lines=74> */
.L_x_15094:
[----:B------:R-:W-:Y:S05]  /*3cf70*/  BSYNC B0 ;  /* 0x0000000000007941 */ /* 0x000fea0003800000 */
.L_x_15093:
        /* <DEDUP_REMOVED lines=8> */
.L_x_15096:
[----:B------:R-:W-:Y:S05]  /*3d000*/  BSYNC B3 ;  /* 0x0000000000037941 */ /* 0x000fea0003800000 */
.L_x_15095:
        /* <DEDUP_REMOVED lines=73> */
.L_x_15098:
[----:B------:R-:W-:Y:S05]  /*3d4a0*/  BSYNC B0 ;  /* 0x0000000000007941 */ /* 0x000fea0003800000 */
.L_x_15097:
[----:B------:R-:W-:Y:S01]  /*3d4b0*/  LOP3.LUT R3, R7, 0x80000000, R25, 0xb8, !PT ;  /* 0x8000000007037812 */ /* 0x000fe200078eb819 */
[----:B------:R-:W-:Y:S01]  /*3d4c0*/  DMUL R46, R46, 0.5 ;  /* 0x3fe000002e2e7828 */ /* 0x000fe20000000000 */
[----:B------:R-:W-:Y:S02]  /*3d4d0*/  FSEL R6, R4, R6, P0 ;  /* 0x0000000604067208 */ /* 0x000fe40000000000 */
[----:B------:R-:W-:Y:S01]  /*3d4e0*/  FSEL R7, R5, R3, P0 ;  /* 0x0000000305077208 */ /* 0x000fe20000000000 */
[----:B------:R-:W-:Y:S07]  /*3d4f0*/  BRA `(.L_x_15072) ;  /* 0x0000001c00c87947 */ /* 0x000fee0003800000 */
.L_x_15092:
        /* <DEDUP_REMOVED lines=135> */
.L_x_15100:
[----:B------:R-:W-:Y:S05]  /*3dd70*/  BSYNC B0 ;  /* 0x0000000000007941 */ /* 0x000fea0003800000 */
.L_x_15099:
        /* <DEDUP_REMOVED lines=8> */
.L_x_15102:
[----:B------:R-:W-:Y:S05]  /*3de00*/  BSYNC B3 ;  /* 0x0000000000037941 */ /* 0x000fea0003800000 */
.L_x_15101:
        /* <DEDUP_REMOVED lines=73> */
.L_x_15104:
[----:B------:R-:W-:Y:S05]  /*3e2a0*/  BSYNC B0 ;  /* 0x0000000000007941 */ /* 0x000fea0003800000 */
.L_x_15103:
[----:B------:R-:W-:Y:S02]  /*3e2b0*/  LOP3.LUT R3, R7, 0x80000000, R25, 0xb8, !PT ;  /* 0x8000000007037812 */ /* 0x000fe400078eb819 */
[----:B------:R-:W-:Y:S02]  /*3e2c0*/  FSEL R6, R4, R6, P1 ;  /* 0x0000000604067208 */ /* 0x000fe40000800000 */
[----:B------:R-:W-:Y:S01]  /*3e2d0*/  FSEL R7, R5, R3, P1 ;  /* 0x0000000305077208 */ /* 0x000fe20000800000 */
[----:B------:R-:W-:Y:S06]  /*3e2e0*/  BRA `(.L_x_15072) ;  /* 0x00000010004c7947 */ /* 0x000fec0003800000 */
.L_x_15091:
        /* <DEDUP_REMOVED lines=23> */
.L_x_15106:
[----:B------:R-:W-:Y:S05]  /*3e460*/  BSYNC B3 ;  /* 0x0000000000037941 */ /* 0x000fea0003800000 */
.L_x_15105:
        /* <DEDUP_REMOVED lines=26> */
.L_x_15108:
[----:B------:R-:W-:Y:S05]  /*3e610*/  BSYNC B3 ;  /* 0x0000000000037941 */ /* 0x000fea0003800000 */
.L_x_15107:
        /* <DEDUP_REMOVED lines=56> */
[----:B------:R-:W-:Y:S01]  /*3e9a0*/  @!P0 IMAD.MOV.U32 R52, RZ, RZ, -0x435 ;  /* 0xfffffbcbff348424 */ /* 0x000fe200078e00ff */
        /* <DEDUP_REMOVED lines=79> */
.L_x_15110:
[----:B------:R-:W-:Y:S05]  /*3eea0*/  BSYNC B0 ;  /* 0x0000000000007941 */ /* 0x000fea0003800000 */
.L_x_15109:
        /* <DEDUP_REMOVED lines=8> */
.L_x_15112:
[----:B------:R-:W-:Y:S05]  /*3ef30*/  BSYNC B3 ;  /* 0x0000000000037941 */ /* 0x000fea0003800000 */
.L_x_15111:
        /* <DEDUP_REMOVED lines=74> */
.L_x_15114:
[----:B------:R-:W-:Y:S05]  /*3f3e0*/  BSYNC B0 ;  /* 0x0000000000007941 */ /* 0x000fea0003800000 */
.L_x_15113:
[----:B------:R-:W-:Y:S02]  /*3f3f0*/  LOP3.LUT R3, R7, 0x80000000, R25, 0xb8, !PT ;  /* 0x8000000007037812 */ /* 0x000fe400078eb819 */
[----:B------:R-:W-:Y:S02]  /*3f400*/  FSEL R6, R4, R6, P1 ;  /* 0x0000000604067208 */ /* 0x000fe40000800000 */
[----:B------:R-:W-:-:S07]  /*3f410*/  FSEL R7, R5, R3, P1 ;  /* 0x0000000305077208 */ /* 0x000fce0000800000 */
.L_x_15072:
[----:B------:R-:W-:Y:S05]  /*3f420*/  BSYNC B2 ;  /* 0x0000000000027941 */ /* 0x000fea0003800000 */
.L_x_15061:
        /* <DEDUP_REMOVED lines=8> */
.L_x_14982:
        /* <DEDUP_REMOVED lines=17> */
.L_x_14984:
[----:B------:R-:W-:Y:S05]  /*3f5c0*/  BSYNC B1 ;  /* 0x0000000000017941 */ /* 0x000fea0003800000 */
.L_x_14981:
        /* <DEDUP_REMOVED lines=49> */
[----:B------:R-:W-:Y:S02]  /*3f8e0*/  SEL R47, R9, R3, P0 ;  /* 0x00000003092f7207 */ /* 0x000fe40000000000 */
[----:B------:R-:W-:Y:S01]  /*3f8f0*/  SEL R4, R8, R2, P1 ;  /* 0x0000000208047207 */ /* 0x000fe20000800000 */
[----:B------:R-:W-:Y:S01]  /*3f900*/  DFMA R52, R52, R52, R44 ;  /* 0x000000343434722b */ /* 0x000fe2000000002c */
[----:B------:R-:W-:Y:S01]  /*3f910*/  MOV R9, UR8 ;  /* 0x0000000800097c02 */ /* 0x000fe20008000f00 */
[----:B------:R-:W-:Y:S01]  /*3f920*/  IMAD.MOV.U32 R44, RZ, RZ, RZ ;  /* 0x000000ffff2c7224 */ /* 0x000fe200078e00ff */
[----:B------:R-:W-:Y:S01]  /*3f930*/  IADD3 R45, -R11, 0x7fd00000, RZ ;  /* 0x7fd000000b2d7810 */ /* 0x000fe20007ffe1ff */
[----:B------:R-:W-:Y:S01]  /*3f940*/  DSETP.NEU.AND P2, PT, R46, RZ, PT ;  /* 0x000000ff2e00722a */ /* 0x000fe20003f4d000 */
[----:B------:R-:W-:Y:S01]  /*3f950*/  LOP3.LUT R65, R64, 0x100000, RZ, 0xfc, !PT ;  /* 0x0010000040417812 */ /* 0x000fe200078efcff */
[----:B------:R-:W-:Y:S01]  /*3f960*/  IMAD.MOV.U32 R64, RZ, RZ, RZ ;  /* 0x000000ffff407224 */ /* 0x000fe200078e00ff */
[----:B------:R-:W-:Y:S01]  /*3f970*/  ISETP.GE.U32.AND P3, PT, R47, 0x7ff00000, PT ;  /* 0x7ff000002f00780c */ /* 0x000fe20003f66070 */
[----:B------:R-:W-:-:S02]  /*3f980*/  DSETP.MIN.AND P0, P1, R52, UR4, PT ;  /* 0x0000000434007e2a */ /* 0x000fc4000b900000 */
        /* <DEDUP_REMOVED lines=74> */
.L_x_15122:
[----:B------:R-:W-:Y:S05]  /*3fe30*/  BSYNC B3 ;  /* 0x0000000000037941 */ /* 0x000fea0003800000 */
.L_x_15121:
[----:B------:R-:W-:-:S10]  /*3fe40*/  DADD R2, R44, R2 ;  /* 0x000000002c027229 */ /* 0x000fd40000000002 */
[----:B------:R-:W-:Y:S01]  /*3fe50*/  ISETP.GT.AND P0, PT, R3, 0xfffff, PT ;  /* 0x000fffff0300780c */ /* 0x000fe20003f04270 */
[--C-:B------:R-:W-:Y:S02]  /*3fe60*/  IMAD.MOV.U32 R4, RZ, RZ, R2.reuse ;  /* 0x000000ffff047224 */ /* 0x100fe400078e0002 */
[----:B------:R-:W-:Y:S02]  /*3fe70*/  IMAD.MOV.U32 R5, RZ, RZ, R3 ;  /* 0x000000ffff057224 */ /* 0x000fe400078e0003 */
[----:B------:R-:W-:Y:S02]  /*3fe80*/  IMAD.MOV.U32 R8, RZ, RZ, R2 ;  /* 0x000000ffff087224 */ /* 0x000fe400078e0002 */
[----:B------:R-:W-:-:S06]  /*3fe90*/  IMAD.MOV.U32 R2, RZ, RZ, -0x3ff ;  /* 0xfffffc01ff027424 */ /* 0x000fcc00078e00ff */
[----:B------:R-:W-:Y:S01]  /*3fea0*/  @!P0 DMUL R4, R4, 1.80143985094819840000e+16 ;  /* 0x4350000004048828 */ /* 0x000fe20000000000 */
[----:B------:R-:W-:-:S09]  /*3feb0*/  @!P0 MOV R2, 0xfffffbcb ;  /* 0xfffffbcb00028802 */ /* 0x000fd20000000f00 */
        /* <DEDUP_REMOVED lines=74> */
.L_x_15120:
        /* <DEDUP_REMOVED lines=36> */
.L_x_15130:
[----:B------:R-:W-:Y:S05]  /*405a0*/  BSYNC B4 ;  /* 0x0000000000047941 */ /* 0x000fea0003800000 */
.L_x_15129:
[----:B------:R-:W-:Y:S02]  /*405b0*/  IMAD.MOV.U32 R52, RZ, RZ, R2 ;  /* 0x000000ffff347224 */ /* 0x000fe400078e0002 */
[----:B------:R-:W-:Y:S01]  /*405c0*/  IMAD.MOV.U32 R53, RZ, RZ, R3 ;  /* 0x000000ffff357224 */ /* 0x000fe200078e0003 */
[----:B------:R-:W-:Y:S06]  /*405d0*/  BRA `(.L_x_15128) ;  /* 0x0000000000047947 */ /* 0x000fec0003800000 */
.L_x_15127:
[----:B------:R-:W-:-:S11]  /*405e0*/  DADD R52, -R62, R50 ;  /* 0x000000003e347229 */ /* 0x000fd60000000132 */
.L_x_15128:
[----:B------:R-:W-:Y:S05]  /*405f0*/  BSYNC B3 ;  /* 0x0000000000037941 */ /* 0x000fea0003800000 */
.L_x_15126:
        /* <DEDUP_REMOVED lines=31> */
.L_x_15135:
[----:B------:R-:W-:Y:S05]  /*407f0*/  BSYNC B4 ;  /* 0x0000000000047941 */ /* 0x000fea0003800000 */
.L_x_15134:
[----:B------:R-:W-:Y:S05]  /*40800*/  BRA `(.L_x_15133) ;  /* 0x0000000000047947 */ /* 0x000fea0003800000 */
.L_x_15132:
[----:B------:R-:W-:-:S11]  /*40810*/  DADD R2, R46, -R8 ;  /* 0x000000002e027229 */ /* 0x000fd60000000808 */
.L_x_15133:
[----:B------:R-:W-:Y:S05]  /*40820*/  BSYNC B3 ;  /* 0x0000000000037941 */ /* 0x000fea0003800000 */
.L_x_15131:
        /* <DEDUP_REMOVED lines=29> */
.L_x_15137:
[----:B------:R-:W-:Y:S05]  /*40a00*/  BSYNC B3 ;  /* 0x0000000000037941 */ /* 0x000fea0003800000 */
.L_x_15136:
        /* <DEDUP_REMOVED lines=86> */
.L_x_15138:
        /* <DEDUP_REMOVED lines=22> */
.L_x_15140:
[----:B------:R-:W-:Y:S05]  /*410d0*/  BSYNC B3 ;  /* 0x0000000000037941 */ /* 0x000fea0003800000 */
.L_x_15139:
        /* <DEDUP_REMOVED lines=30> */
.L_x_15125:
        /* <DEDUP_REMOVED lines=25> */
.L_x_15143:
[----:B------:R-:W-:Y:S05]  /*41450*/  BSYNC B3 ;  /* 0x0000000000037941 */ /* 0x000fea0003800000 */
.L_x_15142:
        /* <DEDUP_REMOVED lines=27> */
.L_x_15146:
[----:B------:R-:W-:Y:S05]  /*41610*/  BSYNC B3 ;  /* 0x0000000000037941 */ /* 0x000fea0003800000 */
.L_x_15145:
        /* <DEDUP_REMOVED lines=30> */
.L_x_15144:
        /* <DEDUP_REMOVED lines=76> */
.L_x_15147:
[----:B------:R-:W-:Y:S01]  /*41cc0*/  IMAD.MOV.U32 R2, RZ, RZ, 0x0 ;  /* 0x00000000ff027424 */ /* 0x000fe200078e00ff */
[----:B------:R-:W-:Y:S01]  /*41cd0*/  FSETP.NEU.FTZ.AND P0, PT, R5, RZ, PT ;  /* 0x000000ff0500720b */ /* 0x000fe20003f1d000 */
[----:B------:R-:W-:-:S06]  /*41ce0*/  IMAD.MOV.U32 R3, RZ, RZ, 0x7ff00000 ;  /* 0x7ff00000ff037424 */ /* 0x000fcc00078e00ff */
[----:B------:R-:W-:-:S10]  /*41cf0*/  DFMA R2, R4, R2, +INF ;  /* 0x7ff000000402742b */ /* 0x000fd40000000002 */
[----:B------:R-:W-:Y:S02]  /*41d00*/  FSEL R64, R2, RZ, P0 ;  /* 0x000000ff02407208 */ /* 0x000fe40000000000 */
[----:B------:R-:W-:Y:S01]  /*41d10*/  FSEL R65, R3, -QNAN , P0 ;  /* 0xfff0000003417808 */ /* 0x000fe20000000000 */
[----:B------:R-:W-:Y:S06]  /*41d20*/  BRA `(.L_x_15123) ;  /* 0x00000004003c7947 */ /* 0x000fec0003800000 */
.L_x_15141:
        /* <DEDUP_REMOVED lines=26> */
.L_x_15149:
[----:B------:R-:W-:Y:S05]  /*41ed0*/  BSYNC B3 ;  /* 0x0000000000037941 */ /* 0x000fea0003800000 */
.L_x_15148:
        /* <DEDUP_REMOVED lines=21> */
.L_x_15151:
[----:B------:R-:W-:Y:S05]  /*42030*/  BSYNC B3 ;  /* 0x0000000000037941 */ /* 0x000fea0003800000 */
.L_x_15150:
[----:B------:R-:W-:Y:S02]  /*42040*/  IMAD.MOV.U32 R64, RZ, RZ, R2 ;  /* 0x000000ffff407224 */ /* 0x000fe400078e0002 */
[----:B------:R-:W-:Y:S01]  /*42050*/  IMAD.MOV.U32 R65, RZ, RZ, R3 ;  /* 0x000000ffff417224 */ /* 0x000fe200078e0003 */
[----:B------:R-:W-:Y:S06]  /*42060*/  BRA `(.L_x_15123) ;  /* 0x00000000006c7947 */ /* 0x000fec0003800000 */
.L_x_15124:
        /* <DEDUP_REMOVED lines=18> */
[----:B------:R-:W-:Y:S01]  /*42190*/  IMAD.MOV.U32 R5, RZ, RZ, R3 ;  /* 0x000000ffff057224 */ /* 0x000fe200078e0003 */
[----:B------:R-:W-:Y:S01]  /*421a0*/  MOV R3, R69 ;  /* 0x0000004500037202 */ /* 0x000fe20000000f00 */
[----:B------:R-:W-:Y:S02]  /*421b0*/  IMAD.MOV.U32 R7, RZ, RZ, R55 ;  /* 0x000000ffff077224 */ /* 0x000fe400078e0037 */
[----:B------:R-:W-:-:S07]  /*421c0*/  IMAD.MOV.U32 R54, RZ, RZ, R68 ;  /* 0x000000ffff367224 */ /* 0x000fce00078e0044 */
[----:B------:R-:W-:Y:S05]  /*421d0*/  CALL.REL.NOINC `($__internal_23_$__cuda_sm20_dsqrt_rn_f64_mediumpath_v1) ;  /* 0x0000068c00ac7944 */ /* 0x000fea0003c00000 */
[----:B------:R-:W-:-:S07]  /*421e0*/  IMAD.MOV.U32 R5, RZ, RZ, R3 ;  /* 0x000000ffff057224 */ /* 0x000fce00078e0003 */
.L_x_15153:
[----:B------:R-:W-:Y:S05]  /*421f0*/  BSYNC B3 ;  /* 0x0000000000037941 */ /* 0x000fea0003800000 */
.L_x_15152:
[----:B------:R-:W-:Y:S02]  /*42200*/  IMAD.MOV.U32 R64, RZ, RZ, R4 ;  /* 0x000000ffff407224 */ /* 0x000fe400078e0004 */
[----:B------:R-:W-:-:S07]  /*42210*/  IMAD.MOV.U32 R65, RZ, RZ, R5 ;  /* 0x000000ffff417224 */ /* 0x000fce00078e0005 */
.L_x_15123:
[----:B------:R-:W-:Y:S05]  /*42220*/  BSYNC B2 ;  /* 0x0000000000027941 */ /* 0x000fea0003800000 */
.L_x_15119:
        /* <DEDUP_REMOVED lines=25> */
.L_x_15158:
[----:B------:R-:W-:Y:S05]  /*423c0*/  BSYNC B4 ;  /* 0x0000000000047941 */ /* 0x000fea0003800000 */
.L_x_15157:
        /* <DEDUP_REMOVED lines=49> */
.L_x_15160:
        /* <DEDUP_REMOVED lines=71> */
.L_x_15159:
        /* <DEDUP_REMOVED lines=37> */
.L_x_15169:
[----:B------:R-:W-:Y:S05]  /*42da0*/  BSYNC B6 ;  /* 0x0000000000067941 */ /* 0x000fea0003800000 */
.L_x_15168:
[----:B------:R-:W-:Y:S02]  /*42db0*/  IMAD.MOV.U32 R52, RZ, RZ, R2 ;  /* 0x000000ffff347224 */ /* 0x000fe400078e0002 */
[----:B------:R-:W-:Y:S01]  /*42dc0*/  IMAD.MOV.U32 R53, RZ, RZ, R3 ;  /* 0x000000ffff357224 */ /* 0x000fe200078e0003 */
[----:B------:R-:W-:Y:S06]  /*42dd0*/  BRA `(.L_x_15167) ;  /* 0x0000000000047947 */ /* 0x000fec0003800000 */
.L_x_15166:
[----:B------:R-:W-:-:S11]  /*42de0*/  DADD R52, -R62, R50 ;  /* 0x000000003e347229 */ /* 0x000fd60000000132 */
.L_x_15167:
[----:B------:R-:W-:Y:S05]  /*42df0*/  BSYNC B5 ;  /* 0x0000000000057941 */ /* 0x000fea0003800000 */
.L_x_15165:
        /* <DEDUP_REMOVED lines=28> */
.L_x_15174:
[----:B------:R-:W-:Y:S05]  /*42fc0*/  BSYNC B6 ;  /* 0x0000000000067941 */ /* 0x000fea0003800000 */
.L_x_15173:
[----:B------:R-:W-:Y:S02]  /*42fd0*/  IMAD.MOV.U32 R68, RZ, RZ, R2 ;  /* 0x000000ffff447224 */ /* 0x000fe400078e0002 */
[----:B------:R-:W-:Y:S01]  /*42fe0*/  IMAD.MOV.U32 R69, RZ, RZ, R3 ;  /* 0x000000ffff457224 */ /* 0x000fe200078e0003 */
[----:B------:R-:W-:Y:S06]  /*42ff0*/  BRA `(.L_x_15172) ;  /* 0x0000000000047947 */ /* 0x000fec0003800000 */
.L_x_15171:
[----:B------:R-:W-:-:S11]  /*43000*/  DADD R68, -R48, R46 ;  /* 0x0000000030447229 */ /* 0x000fd6000000012e */
.L_x_15172:
[----:B------:R-:W-:Y:S05]  /*43010*/  BSYNC B5 ;  /* 0x0000000000057941 */ /* 0x000fea0003800000 */
.L_x_15170:
        /* <DEDUP_REMOVED lines=27> */
.L_x_15176:
[----:B------:R-:W-:Y:S05]  /*431d0*/  BSYNC B5 ;  /* 0x0000000000057941 */ /* 0x000fea0003800000 */
.L_x_15175:
[----:B------:R-:W-:Y:S02]  /*431e0*/  IMAD.MOV.U32 R46, RZ, RZ, R4 ;  /* 0x000000ffff2e7224 */ /* 0x000fe400078e0004 */
[----:B------:R-:W-:Y:S01]  /*431f0*/  IMAD.MOV.U32 R47, RZ, RZ, R5 ;  /* 0x000000ffff2f7224 */ /* 0x000fe200078e0005 */
[----:B------:R-:W-:Y:S06]  /*43200*/  BRA `(.L_x_15177) ;  /* 0x0000000800347947 */ /* 0x000fec0003800000 */
.L_x_15164:
        /* <DEDUP_REMOVED lines=27> */
.L_x_15180:
[----:B------:R-:W-:Y:S05]  /*433c0*/  BSYNC B5 ;  /* 0x0000000000057941 */ /* 0x000fea0003800000 */
.L_x_15179:
[----:B------:R-:W-:Y:S01]  /*433d0*/  IMAD.MOV.U32 R46, RZ, RZ, R4 ;  /* 0x000000ffff2e7224 */ /* 0x000fe200078e0004 */
[----:B------:R-:W-:Y:S01]  /*433e0*/  MOV R47, R5 ;  /* 0x00000005002f7202 */ /* 0x000fe20000000f00 */
[----:B------:R-:W-:Y:S06]  /*433f0*/  BRA `(.L_x_15177) ;  /* 0x0000000400b87947 */ /* 0x000fec0003800000 */
.L_x_15178:
        /* <DEDUP_REMOVED lines=28> */
.L_x_15182:
[----:B------:R-:W-:Y:S05]  /*435c0*/  BSYNC B5 ;  /* 0x0000000000057941 */ /* 0x000fea0003800000 */
.L_x_15181:
        /* <DEDUP_REMOVED lines=21> */
.L_x_15184:
[----:B------:R-:W-:Y:S05]  /*43720*/  BSYNC B5 ;  /* 0x0000000000057941 */ /* 0x000fea0003800000 */
.L_x_15183:
[----:B------:R-:W-:Y:S01]  /*43730*/  DMUL R66, R66, 8.11296384146066816958e+31 ;  /* 0x4690000042427828 */ /* 0x000fe20000000000 */
[----:B------:R-:W-:Y:S02]  /*43740*/  IMAD.MOV.U32 R46, RZ, RZ, R2 ;  /* 0x000000ffff2e7224 */ /* 0x000fe400078e0002 */
[----:B------:R-:W-:Y:S01]  /*43750*/  IMAD.MOV.U32 R47, RZ, RZ, R3 ;  /* 0x000000ffff2f7224 */ /* 0x000fe200078e0003 */
[----:B------:R-:W-:Y:S07]  /*43760*/  BRA `(.L_x_15177) ;  /* 0x0000000000dc7947 */ /* 0x000fee0003800000 */
.L_x_15163:
        /* <DEDUP_REMOVED lines=24> */
.L_x_15186:
[----:B------:R-:W-:Y:S05]  /*438f0*/  BSYNC B5 ;  /* 0x0000000000057941 */ /* 0x000fea0003800000 */
.L_x_15185:
        /* <DEDUP_REMOVED lines=28> */
.L_x_15188:
[----:B------:R-:W-:Y:S05]  /*43ac0*/  BSYNC B5 ;  /* 0x0000000000057941 */ /* 0x000fea0003800000 */
.L_x_15187:
[----:B------:R-:W-:-:S11]  /*43ad0*/  DMUL R46, R2, R46 ;  /* 0x0000002e022e7228 */ /* 0x000fd60000000000 */
.L_x_15177:
[----:B------:R-:W-:Y:S05]  /*43ae0*/  BSYNC B4 ;  /* 0x0000000000047941 */ /* 0x000fea0003800000 */
.L_x_15162:
[----:B------:R-:W-:Y:S05]  /*43af0*/  BRA `(.L_x_15189) ;  /* 0x0000000000087947 */ /* 0x000fea0003800000 */
.L_x_15156:
[----:B------:R-:W-:Y:S02]  /*43b00*/  DMUL R46, R44, 9.00719925474099200000e+15 ;  /* 0x434000002c2e7828 */ /* 0x000fe40000000000 */
[----:B------:R-:W-:-:S11]  /*43b10*/  DMUL R66, R66, 9.00719925474099200000e+15 ;  /* 0x4340000042427828 */ /* 0x000fd60000000000 */
.L_x_15189:
[----:B------:R-:W-:Y:S05]  /*43b20*/  BSYNC B2 ;  /* 0x0000000000027941 */ /* 0x000fea0003800000 */
.L_x_15155:
        /* <DEDUP_REMOVED lines=28> */
.L_x_15191:
[----:B------:R-:W-:Y:S05]  /*43cf0*/  BSYNC B2 ;  /* 0x0000000000027941 */ /* 0x000fea0003800000 */
.L_x_15190:
        /* <DEDUP_REMOVED lines=82> */
.L_x_15193:
[----:B------:R-:W-:Y:S02]  /*44220*/  FSEL R2, RZ, 3.37028055040000000000e+12, P1 ;  /* 0x54442d18ff027808 */ /* 0x000fe40000800000 */
[----:B------:R-:W-:-:S07]  /*44230*/  FSEL R3, RZ, 2.1426990032196044922, P1 ;  /* 0x400921fbff037808 */ /* 0x000fce0000800000 */
.L_x_15194:
[----:B------:R-:W-:Y:S05]  /*44240*/  BSYNC B0 ;  /* 0x0000000000007941 */ /* 0x000fea0003800000 */
.L_x_15192:
[----:B------:R-:W-:Y:S01]  /*44250*/  DADD R46, |R46|, |R66| ;  /* 0x000000002e2e7229 */ /* 0x000fe20000000642 */
[----:B------:R-:W-:-:S07]  /*44260*/  LOP3.LUT R67, R3, 0x80000000, R67, 0xb8, !PT ;  /* 0x8000000003437812 */ /* 0x000fce00078eb843 */
[----:B------:R-:W-:-:S06]  /*44270*/  DSETP.GTU.AND P0, PT, |R46|, +INF , PT ;  /* 0x7ff000002e00742a */ /* 0x000fcc0003f0c200 */
[----:B------:R-:W-:Y:S02]  /*44280*/  FSEL R2, R46, R2, P0 ;  /* 0x000000022e027208 */ /* 0x000fe40000000000 */
[----:B------:R-:W-:-:S07]  /*44290*/  FSEL R3, R47, R67, P0 ;  /* 0x000000432f037208 */ /* 0x000fce0000000000 */
.L_x_15161:
[----:B------:R-:W-:Y:S05]  /*442a0*/  BSYNC B3 ;  /* 0x0000000000037941 */ /* 0x000fea0003800000 */
.L_x_15154:
[----:B------:R-:W-:Y:S01]  /*442b0*/  LOP3.LUT R21, R3, 0x80000000, R21, 0xb8, !PT ;  /* 0x8000000003157812 */ /* 0x000fe200078eb815 */
[----:B------:R-:W-:Y:S01]  /*442c0*/  IMAD.MOV.U32 R20, RZ, RZ, R2 ;  /* 0x000000ffff147224 */ /* 0x000fe200078e0002 */
[----:B------:R-:W-:Y:S01]  /*442d0*/  LOP3.LUT R23, R65, 0x80000000, R23, 0xb8, !PT ;  /* 0x8000000041177812 */ /* 0x000fe200078eb817 */
[----:B------:R-:W-:Y:S01]  /*442e0*/  IMAD.MOV.U32 R22, RZ, RZ, R64 ;  /* 0x000000ffff167224 */ /* 0x000fe200078e0040 */
[----:B------:R-:W-:Y:S06]  /*442f0*/  BRA `(.L_x_15118) ;  /* 0x0000005800e07947 */ /* 0x000fec0003800000 */
.L_x_15117:
        /* <DEDUP_REMOVED lines=113> */
.L_x_15200:
[----:B------:R-:W-:Y:S05]  /*44a10*/  BSYNC B0 ;  /* 0x0000000000007941 */ /* 0x000fea0003800000 */
.L_x_15199:
        /* <DEDUP_REMOVED lines=8> */
.L_x_15202:
[----:B------:R-:W-:Y:S05]  /*44aa0*/  BSYNC B3 ;  /* 0x0000000000037941 */ /* 0x000fea0003800000 */
.L_x_15201:
        /* <DEDUP_REMOVED lines=82> */
.L_x_15204:
[----:B------:R-:W-:-:S04]  /*44fd0*/  ISETP.GE.AND P0, PT, R45, RZ, PT ;  /* 0x000000ff2d00720c */ /* 0x000fc80003f06270 */
[----:B------:R-:W-:Y:S02]  /*44fe0*/  FSEL R6, RZ, 3.37028055040000000000e+12, P0 ;  /* 0x54442d18ff067808 */ /* 0x000fe40000000000 */
[----:B------:R-:W-:-:S07]  /*44ff0*/  FSEL R7, RZ, 2.1426990032196044922, P0 ;  /* 0x400921fbff077808 */ /* 0x000fce0000000000 */
.L_x_15205:
[----:B------:R-:W-:Y:S05]  /*45000*/  BSYNC B0 ;  /* 0x0000000000007941 */ /* 0x000fea0003800000 */
.L_x_15203:
[----:B------:R-:W-:Y:S01]  /*45010*/  DADD R2, |R20|, |R22| ;  /* 0x0000000014027229 */ /* 0x000fe20000000616 */
[----:B------:R-:W-:Y:S01]  /*45020*/  LOP3.LUT R11, R7, 0x80000000, R11, 0xb8, !PT ;  /* 0x80000000070b7812 */ /* 0x000fe200078eb80b */
[----:B------:R-:W-:-:S06]  /*45030*/  DMUL R46, R46, 0.5 ;  /* 0x3fe000002e2e7828 */ /* 0x000fcc0000000000 */
[----:B------:R-:W-:-:S06]  /*45040*/  DSETP.GTU.AND P0, PT, |R2|, +INF , PT ;  /* 0x7ff000000200742a */ /* 0x000fcc0003f0c200 */
[----:B------:R-:W-:Y:S02]  /*45050*/  FSEL R6, R2, R6, P0 ;  /* 0x0000000602067208 */ /* 0x000fe40000000000 */
[----:B------:R-:W-:Y:S01]  /*45060*/  FSEL R7, R3, R11, P0 ;  /* 0x0000000b03077208 */ /* 0x000fe20000000000 */
[----:B------:R-:W-:Y:S06]  /*45070*/  BRA `(.L_x_15206) ;  /* 0x0000004c00187947 */ /* 0x000fec0003800000 */
.L_x_15198:
        /* <DEDUP_REMOVED lines=135> */
.L_x_15208:
[----:B------:R-:W-:Y:S05]  /*458f0*/  BSYNC B0 ;  /* 0x0000000000007941 */ /* 0x000fea0003800000 */
.L_x_15207:
        /* <DEDUP_REMOVED lines=8> */
.L_x_15210:
[----:B------:R-:W-:Y:S05]  /*45980*/  BSYNC B3 ;  /* 0x0000000000037941 */ /* 0x000fea0003800000 */
.L_x_15209:
        /* <DEDUP_REMOVED lines=82> */
.L_x_15212:
[----:B------:R-:W-:-:S04]  /*45eb0*/  ISETP.GE.AND P0, PT, R45, RZ, PT ;  /* 0x000000ff2d00720c */ /* 0x000fc80003f06270 */
[----:B------:R-:W-:Y:S02]  /*45ec0*/  FSEL R6, RZ, 3.37028055040000000000e+12, P0 ;  /* 0x54442d18ff067808 */ /* 0x000fe40000000000 */
[----:B------:R-:W-:-:S07]  /*45ed0*/  FSEL R7, RZ, 2.1426990032196044922, P0 ;  /* 0x400921fbff077808 */ /* 0x000fce0000000000 */
.L_x_15213:
[----:B------:R-:W-:Y:S05]  /*45ee0*/  BSYNC B0 ;  /* 0x0000000000007941 */ /* 0x000fea0003800000 */
.L_x_15211:
[----:B------:R-:W-:Y:S01]  /*45ef0*/  DADD R2, |R20|, |R22| ;  /* 0x0000000014027229 */ /* 0x000fe20000000616 */
[----:B------:R-:W-:-:S07]  /*45f00*/  LOP3.LUT R11, R7, 0x80000000, R11, 0xb8, !PT ;  /* 0x80000000070b7812 */ /* 0x000fce00078eb80b */
[----:B------:R-:W-:-:S06]  /*45f10*/  DSETP.GTU.AND P0, PT, |R2|, +INF , PT ;  /* 0x7ff000000200742a */ /* 0x000fcc0003f0c200 */
[----:B------:R-:W-:Y:S02]  /*45f20*/  FSEL R6, R2, R6, P0 ;  /* 0x0000000602067208 */ /* 0x000fe40000000000 */
[----:B------:R-:W-:Y:S01]  /*45f30*/  FSEL R7, R3, R11, P0 ;  /* 0x0000000b03077208 */ /* 0x000fe20000000000 */
[----:B------:R-:W-:Y:S06]  /*45f40*/  BRA `(.L_x_15206) ;  /* 0x0000003c00647947 */ /* 0x000fec0003800000 */
.L_x_15197:
        /* <DEDUP_REMOVED lines=22> */
[----:B------:R-:W-:Y:S05]  /*460b0*/  CALL.REL.NOINC `($__internal_22_$__cuda_sm20_div_rn_f64_full) ;  /* 0x0000064800607944 */ /* 0x000fea0003c00000 */
.L_x_15215:
[----:B------:R-:W-:Y:S05]  /*460c0*/  BSYNC B3 ;  /* 0x0000000000037941 */ /* 0x000fea0003800000 */
.L_x_15214:
        /* <DEDUP_REMOVED lines=24> */
[----:B------:R-:W-:Y:S02]  /*46250*/  IMAD.MOV.U32 R4, RZ, RZ, R2 ;  /* 0x000000ffff047224 */ /* 0x000fe400078e0002 */
[----:B------:R-:W-:-:S07]  /*46260*/  IMAD.MOV.U32 R5, RZ, RZ, R3 ;  /* 0x000000ffff057224 */ /* 0x000fce00078e0003 */
.L_x_15217:
[----:B------:R-:W-:Y:S05]  /*46270*/  BSYNC B3 ;  /* 0x0000000000037941 */ /* 0x000fea0003800000 */
.L_x_15216:
        /* <DEDUP_REMOVED lines=26> */
[----:B------:R-:W-:Y:S02]  /*46420*/  DFMA R8, R8, R8, R52 ;  /* 0x000000080808722b */ /* 0x000fe40000000034 */
[----:B------:R-:W-:-:S06]  /*46430*/  HFMA2.MMA R52, -RZ, RZ, 0, 0 ;  /* 0x00000000ff347435 */ /* 0x000fcc00000001ff */
        /* <DEDUP_REMOVED lines=108> */
.L_x_15219:
[----:B------:R-:W-:Y:S05]  /*46b00*/  BSYNC B0 ;  /* 0x0000000000007941 */ /* 0x000fea0003800000 */
.L_x_15218:
        /* <DEDUP_REMOVED lines=8> */
.L_x_15221:
[----:B------:R-:W-:Y:S05]  /*46b90*/  BSYNC B3 ;  /* 0x0000000000037941 */ /* 0x000fea0003800000 */
.L_x_15220:
        /* <DEDUP_REMOVED lines=82> */
.L_x_15223:
[----:B------:R-:W-:-:S04]  /*470c0*/  ISETP.GE.AND P0, PT, R45, RZ, PT ;  /* 0x000000ff2d00720c */ /* 0x000fc80003f06270 */
[----:B------:R-:W-:Y:S02]  /*470d0*/  FSEL R6, RZ, 3.37028055040000000000e+12, P0 ;  /* 0x54442d18ff067808 */ /* 0x000fe40000000000 */
[----:B------:R-:W-:-:S07]  /*470e0*/  FSEL R7, RZ, 2.1426990032196044922, P0 ;  /* 0x400921fbff077808 */ /* 0x000fce0000000000 */
.L_x_15224:
[----:B------:R-:W-:Y:S05]  /*470f0*/  BSYNC B0 ;  /* 0x0000000000007941 */ /* 0x000fea0003800000 */
.L_x_15222:
[----:B------:R-:W-:Y:S01]  /*47100*/  DADD R2, |R20|, |R22| ;  /* 0x0000000014027229 */ /* 0x000fe20000000616 */
[----:B------:R-:W-:Y:S01]  /*47110*/  LOP3.LUT R11, R7, 0x80000000, R11, 0xb8, !PT ;  /* 0x80000000070b7812 */ /* 0x000fe200078eb80b */
[----:B------:R-:W-:-:S06]  /*47120*/  DADD R46, R46, 1 ;  /* 0x3ff000002e2e7429 */ /* 0x000fcc0000000000 */
[----:B------:R-:W-:-:S06]  /*47130*/  DSETP.GTU.AND P0, PT, |R2|, +INF , PT ;  /* 0x7ff000000200742a */ /* 0x000fcc0003f0c200 */
[----:B------:R-:W-:Y:S02]  /*47140*/  FSEL R6, R2, R6, P0 ;  /* 0x0000000602067208 */ /* 0x000fe40000000000 */
[----:B------:R-:W-:Y:S01]  /*47150*/  FSEL R7, R3, R11, P0 ;  /* 0x0000000b03077208 */ /* 0x000fe20000000000 */
[----:B------:R-:W-:Y:S06]  /*47160*/  BRA `(.L_x_15206) ;  /* 0x0000002800dc7947 */ /* 0x000fec0003800000 */
.L_x_15196:
        /* <DEDUP_REMOVED lines=108> */
.L_x_15228:
[----:B------:R-:W-:Y:S05]  /*47830*/  BSYNC B0 ;  /* 0x0000000000007941 */ /* 0x000fea0003800000 */
.L_x_15227:
        /* <DEDUP_REMOVED lines=8> */
.L_x_15230:
[----:B------:R-:W-:Y:S05]  /*478c0*/  BSYNC B3 ;  /* 0x0000000000037941 */ /* 0x000fea0003800000 */
.L_x_15229:
        /* <DEDUP_REMOVED lines=73> */
.L_x_15232:
[----:B------:R-:W-:Y:S05]  /*47d60*/  BSYNC B0 ;  /* 0x0000000000007941 */ /* 0x000fea0003800000 */
.L_x_15231:
[----:B------:R-:W-:Y:S01]  /*47d70*/  LOP3.LUT R3, R7, 0x80000000, R21, 0xb8, !PT ;  /* 0x8000000007037812 */ /* 0x000fe200078eb815 */
[----:B------:R-:W-:Y:S01]  /*47d80*/  DMUL R46, R46, 0.5 ;  /* 0x3fe000002e2e7828 */ /* 0x000fe20000000000 */
[----:B------:R-:W-:Y:S02]  /*47d90*/  FSEL R6, R4, R6, P0 ;  /* 0x0000000604067208 */ /* 0x000fe40000000000 */
[----:B------:R-:W-:Y:S01]  /*47da0*/  FSEL R7, R5, R3, P0 ;  /* 0x0000000305077208 */ /* 0x000fe20000000000 */
[----:B------:R-:W-:Y:S07]  /*47db0*/  BRA `(.L_x_15206) ;  /* 0x0000001c00c87947 */ /* 0x000fee0003800000 */
.L_x_15226:
        /* <DEDUP_REMOVED lines=135> */
.L_x_15234:
[----:B------:R-:W-:Y:S05]  /*48630*/  BSYNC B0 ;  /* 0x0000000000007941 */ /* 0x000fea0003800000 */
.L_x_15233:
        /* <DEDUP_REMOVED lines=8> */
.L_x_15236:
[----:B------:R-:W-:Y:S05]  /*486c0*/  BSYNC B3 ;  /* 0x0000000000037941 */ /* 0x000fea0003800000 */
.L_x_15235:
        /* <DEDUP_REMOVED lines=73> */
.L_x_15238:
[----:B------:R-:W-:Y:S05]  /*48b60*/  BSYNC B0 ;  /* 0x0000000000007941 */ /* 0x000fea0003800000 */
.L_x_15237:
[----:B------:R-:W-:Y:S02]  /*48b70*/  LOP3.LUT R3, R7, 0x80000000, R21, 0xb8, !PT ;  /* 0x8000000007037812 */ /* 0x000fe400078eb815 */
[----:B------:R-:W-:Y:S02]  /*48b80*/  FSEL R6, R4, R6, P1 ;  /* 0x0000000604067208 */ /* 0x000fe40000800000 */
[----:B------:R-:W-:Y:S01]  /*48b90*/  FSEL R7, R5, R3, P1 ;  /* 0x0000000305077208 */ /* 0x000fe20000800000 */
[----:B------:R-:W-:Y:S06]  /*48ba0*/  BRA `(.L_x_15206) ;  /* 0x00000010004c7947 */ /* 0x000fec0003800000 */
.L_x_15225:
        /* <DEDUP_REMOVED lines=23> */
.L_x_15240:
[----:B------:R-:W-:Y:S05]  /*48d20*/  BSYNC B3 ;  /* 0x0000000000037941 */ /* 0x000fea0003800000 */
.L_x_15239:
        /* <DEDUP_REMOVED lines=24> */
[----:B------:R-:W-:Y:S01]  /*48eb0*/  MOV R4, R2 ;  /* 0x0000000200047202 */ /* 0x000fe20000000f00 */
[----:B------:R-:W-:-:S07]  /*48ec0*/  IMAD.MOV.U32 R5, RZ, RZ, R3 ;  /* 0x000000ffff057224 */ /* 0x000fce00078e0003 */
.L_x_15242:
[----:B------:R-:W-:Y:S05]  /*48ed0*/  BSYNC B3 ;  /* 0x0000000000037941 */ /* 0x000fea0003800000 */
.L_x_15241:
        /* <DEDUP_REMOVED lines=136> */
.L_x_15244:
[----:B------:R-:W-:Y:S05]  /*49760*/  BSYNC B0 ;  /* 0x0000000000007941 */ /* 0x000fea0003800000 */
.L_x_15243:
        /* <DEDUP_REMOVED lines=8> */
.L_x_15246:
[----:B------:R-:W-:Y:S05]  /*497f0*/  BSYNC B3 ;  /* 0x0000000000037941 */ /* 0x000fea0003800000 */
.L_x_15245:
        /* <DEDUP_REMOVED lines=74> */
.L_x_15248:
[----:B------:R-:W-:Y:S05]  /*49ca0*/  BSYNC B0 ;  /* 0x0000000000007941 */ /* 0x000fea0003800000 */
.L_x_15247:
[----:B------:R-:W-:Y:S02]  /*49cb0*/  LOP3.LUT R3, R7, 0x80000000, R21, 0xb8, !PT ;  /* 0x8000000007037812 */ /* 0x000fe400078eb815 */
[----:B------:R-:W-:Y:S02]  /*49cc0*/  FSEL R6, R4, R6, P1 ;  /* 0x0000000604067208 */ /* 0x000fe40000800000 */
[----:B------:R-:W-:-:S07]  /*49cd0*/  FSEL R7, R5, R3, P1 ;  /* 0x0000000305077208 */ /* 0x000fce0000800000 */
.L_x_15206:
[----:B------:R-:W-:Y:S05]  /*49ce0*/  BSYNC B2 ;  /* 0x0000000000027941 */ /* 0x000fea0003800000 */
.L_x_15195:
        /* <DEDUP_REMOVED lines=8> */
.L_x_15116:
        /* <DEDUP_REMOVED lines=14> */
[----:B------:R-:W-:Y:S01]  /*49e50*/  @P0 MOV R22, R20 ;  /* 0x0000001400160202 */ /* 0x000fe20000000f00 */
[----:B------:R-:W-:-:S06]  /*49e60*/  @P0 IMAD.MOV.U32 R23, RZ, RZ, R21 ;  /* 0x000000ffff170224 */ /* 0x000fcc00078e0015 */
[----:B------:R-:W-:-:S11]  /*49e70*/  @!P0 DADD R22, R22, R22 ;  /* 0x0000000016168229 */ /* 0x000fd60000000016 */
.L_x_15118:
[----:B------:R-:W-:Y:S05]  /*49e80*/  BSYNC B1 ;  /* 0x0000000000017941 */ /* 0x000fea0003800000 */
.L_x_15115:
        /* <DEDUP_REMOVED lines=72> */
[----:B------:R-:W-:-:S06]  /*4a310*/  MOV R8, UR8 ;  /* 0x0000000800087c02 */ /* 0x000fcc0008000f00 */
        /* <DEDUP_REMOVED lines=61> */
.L_x_15256:
[----:B------:R-:W-:Y:S05]  /*4a6f0*/  BSYNC B3 ;  /* 0x0000000000037941 */ /* 0x000fea0003800000 */
.L_x_15255:
        /* <DEDUP_REMOVED lines=82> */
.L_x_15254:
        /* <DEDUP_REMOVED lines=36> */
.L_x_15264:
[----:B------:R-:W-:Y:S05]  /*4ae60*/  BSYNC B4 ;  /* 0x0000000000047941 */ /* 0x000fea0003800000 */
.L_x_15263:
[----:B------:R-:W-:Y:S01]  /*4ae70*/  IMAD.MOV.U32 R52, RZ, RZ, R2 ;  /* 0x000000ffff347224 */ /* 0x000fe200078e0002 */
[----:B------:R-:W-:Y:S01]  /*4ae80*/  MOV R53, R3 ;  /* 0x0000000300357202 */ /* 0x000fe20000000f00 */
[----:B------:R-:W-:Y:S06]  /*4ae90*/  BRA `(.L_x_15262) ;  /* 0x0000000000047947 */ /* 0x000fec0003800000 */
.L_x_15261:
[----:B------:R-:W-:-:S11]  /*4aea0*/  DADD R52, -R62, R50 ;  /* 0x000000003e347229 */ /* 0x000fd60000000132 */
.L_x_15262:
[----:B------:R-:W-:Y:S05]  /*4aeb0*/  BSYNC B3 ;  /* 0x0000000000037941 */ /* 0x000fea0003800000 */
.L_x_15260:
        /* <DEDUP_REMOVED lines=31> */
.L_x_15269:
[----:B------:R-:W-:Y:S05]  /*4b0b0*/  BSYNC B4 ;  /* 0x0000000000047941 */ /* 0x000fea0003800000 */
.L_x_15268:
[----:B------:R-:W-:Y:S05]  /*4b0c0*/  BRA `(.L_x_15267) ;  /* 0x0000000000047947 */ /* 0x000fea0003800000 */
.L_x_15266:
[----:B------:R-:W-:-:S11]  /*4b0d0*/  DADD R2, R46, -R8 ;  /* 0x000000002e027229 */ /* 0x000fd60000000808 */
.L_x_15267:
[----:B------:R-:W-:Y:S05]  /*4b0e0*/  BSYNC B3 ;  /* 0x0000000000037941 */ /* 0x000fea0003800000 */
.L_x_15265:
        /* <DEDUP_REMOVED lines=29> */
.L_x_15271:
[----:B------:R-:W-:Y:S05]  /*4b2c0*/  BSYNC B3 ;  /* 0x0000000000037941 */ /* 0x000fea0003800000 */
.L_x_15270:
        /* <DEDUP_REMOVED lines=86> */
.L_x_15272:
        /* <DEDUP_REMOVED lines=22> */
.L_x_15274:
[----:B------:R-:W-:Y:S05]  /*4b990*/  BSYNC B3 ;  /* 0x0000000000037941 */ /* 0x000fea0003800000 */
.L_x_15273:
        /* <DEDUP_REMOVED lines=30> */
.L_x_15259:
        /* <DEDUP_REMOVED lines=25> */
.L_x_15277:
[----:B------:R-:W-:Y:S05]  /*4bd10*/  BSYNC B3 ;  /* 0x0000000000037941 */ /* 0x000fea0003800000 */
.L_x_15276:
        /* <DEDUP_REMOVED lines=27> */
.L_x_15280:
[----:B------:R-:W-:Y:S05]  /*4bed0*/  BSYNC B3 ;  /* 0x0000000000037941 */ /* 0x000fea0003800000 */
.L_x_15279:
        /* <DEDUP_REMOVED lines=30> */
.L_x_15278:
        /* <DEDUP_REMOVED lines=76> */
.L_x_15281:
[----:B------:R-:W-:Y:S01]  /*4c580*/  IMAD.MOV.U32 R2, RZ, RZ, 0x0 ;  /* 0x00000000ff027424 */ /* 0x000fe200078e00ff */
[----:B------:R-:W-:Y:S01]  /*4c590*/  FSETP.NEU.FTZ.AND P0, PT, R5, RZ, PT ;  /* 0x000000ff0500720b */ /* 0x000fe20003f1d000 */
[----:B------:R-:W-:-:S06]  /*4c5a0*/  IMAD.MOV.U32 R3, RZ, RZ, 0x7ff00000 ;  /* 0x7ff00000ff037424 */ /* 0x000fcc00078e00ff */
[----:B------:R-:W-:-:S10]  /*4c5b0*/  DFMA R2, R4, R2, +INF ;  /* 0x7ff000000402742b */ /* 0x000fd40000000002 */
[----:B------:R-:W-:Y:S02]  /*4c5c0*/  FSEL R64, R2, RZ, P0 ;  /* 0x000000ff02407208 */ /* 0x000fe40000000000 */
[----:B------:R-:W-:Y:S01]  /*4c5d0*/  FSEL R65, R3, -QNAN , P0 ;  /* 0xfff0000003417808 */ /* 0x000fe20000000000 */
[----:B------:R-:W-:Y:S06]  /*4c5e0*/  BRA `(.L_x_15257) ;  /* 0x00000004003c7947 */ /* 0x000fec0003800000 */
.L_x_15275:
        /* <DEDUP_REMOVED lines=26> */
.L_x_15283:
[----:B------:R-:W-:Y:S05]  /*4c790*/  BSYNC B3 ;  /* 0x0000000000037941 */ /* 0x000fea0003800000 */
.L_x_15282:
        /* <DEDUP_REMOVED lines=17> */
[----:B------:R-:W-:Y:S01]  /*4c8b0*/  IMAD.MOV.U32 R3, RZ, RZ, R5 ;  /* 0x000000ffff037224 */ /* 0x000fe200078e0005 */
[----:B------:R-:W-:Y:S01]  /*4c8c0*/  MOV R5, R69 ;  /* 0x0000004500057202 */ /* 0x000fe20000000f00 */
[----:B------:R-:W-:-:S07]  /*4c8d0*/  IMAD.MOV.U32 R6, RZ, RZ, R68 ;  /* 0x000000ffff067224 */ /* 0x000fce00078e0044 */
[----:B------:R-:W-:Y:S05]  /*4c8e0*/  CALL.REL.NOINC `($__internal_22_$__cuda_sm20_div_rn_f64_full) ;  /* 0x000005e000547944 */ /* 0x000fea0003c00000 */
.L_x_15285:
[----:B------:R-:W-:Y:S05]  /*4c8f0*/  BSYNC B3 ;  /* 0x0000000000037941 */ /* 0x000fea0003800000 */
.L_x_15284:
[----:B------:R-:W-:Y:S02]  /*4c900*/  IMAD.MOV.U32 R64, RZ, RZ, R2 ;  /* 0x000000ffff407224 */ /* 0x000fe400078e0002 */
[----:B------:R-:W-:Y:S01]  /*4c910*/  IMAD.MOV.U32 R65, RZ, RZ, R3 ;  /* 0x000000ffff417224 */ /* 0x000fe200078e0003 */
[----:B------:R-:W-:Y:S06]  /*4c920*/  BRA `(.L_x_15257) ;  /* 0x00000000006c7947 */ /* 0x000fec0003800000 */
.L_x_15258:
        /* <DEDUP_REMOVED lines=24> */
.L_x_15287:
[----:B------:R-:W-:Y:S05]  /*4cab0*/  BSYNC B3 ;  /* 0x0000000000037941 */ /* 0x000fea0003800000 */
.L_x_15286:
[----:B------:R-:W-:Y:S01]  /*4cac0*/  IMAD.MOV.U32 R64, RZ, RZ, R4 ;  /* 0x000000ffff407224 */ /* 0x000fe200078e0004 */
[----:B------:R-:W-:-:S07]  /*4cad0*/  MOV R65, R5 ;  /* 0x0000000500417202 */ /* 0x000fce0000000f00 */
.L_x_15257:
[----:B------:R-:W-:Y:S05]  /*4cae0*/  BSYNC B2 ;  /* 0x0000000000027941 */ /* 0x000fea0003800000 */
.L_x_15253:
        /* <DEDUP_REMOVED lines=25> */
.L_x_15292:
[----:B------:R-:W-:Y:S05]  /*4cc80*/  BSYNC B4 ;  /* 0x0000000000047941 */ /* 0x000fea0003800000 */
.L_x_15291:
        /* <DEDUP_REMOVED lines=49> */
.L_x_15294:
        /* <DEDUP_REMOVED lines=71> */
.L_x_15293:
        /* <DEDUP_REMOVED lines=37> */
.L_x_15303:
[----:B------:R-:W-:Y:S05]  /*4d660*/  BSYNC B6 ;  /* 0x0000000000067941 */ /* 0x000fea0003800000 */
.L_x_15302:
[----:B------:R-:W-:Y:S02]  /*4d670*/  IMAD.MOV.U32 R52, RZ, RZ, R2 ;  /* 0x000000ffff347224 */ /* 0x000fe400078e0002 */
[----:B------:R-:W-:Y:S01]  /*4d680*/  IMAD.MOV.U32 R53, RZ, RZ, R3 ;  /* 0x000000ffff357224 */ /* 0x000fe200078e0003 */
[----:B------:R-:W-:Y:S06]  /*4d690*/  BRA `(.L_x_15301) ;  /* 0x0000000000047947 */ /* 0x000fec0003800000 */
.L_x_15300:
[----:B------:R-:W-:-:S11]  /*4d6a0*/  DADD R52, -R62, R50 ;  /* 0x000000003e347229 */ /* 0x000fd60000000132 */
.L_x_15301:
[----:B------:R-:W-:Y:S05]  /*4d6b0*/  BSYNC B5 ;  /* 0x0000000000057941 */ /* 0x000fea0003800000 */
.L_x_15299:
        /* <DEDUP_REMOVED lines=28> */
.L_x_15308:
[----:B------:R-:W-:Y:S05]  /*4d880*/  BSYNC B6 ;  /* 0x0000000000067941 */ /* 0x000fea0003800000 */
.L_x_15307:
[----:B------:R-:W-:Y:S02]  /*4d890*/  IMAD.MOV.U32 R68, RZ, RZ, R2 ;  /* 0x000000ffff447224 */ /* 0x000fe400078e0002 */
[----:B------:R-:W-:Y:S01]  /*4d8a0*/  IMAD.MOV.U32 R69, RZ, RZ, R3 ;  /* 0x000000ffff457224 */ /* 0x000fe200078e0003 */
[----:B------:R-:W-:Y:S06]  /*4d8b0*/  BRA `(.L_x_15306) ;  /* 0x0000000000047947 */ /* 0x000fec0003800000 */
.L_x_15305:
[----:B------:R-:W-:-:S11]  /*4d8c0*/  DADD R68, -R48, R46 ;  /* 0x0000000030447229 */ /* 0x000fd6000000012e */
.L_x_15306:
[----:B------:R-:W-:Y:S05]  /*4d8d0*/  BSYNC B5 ;  /* 0x0000000000057941 */ /* 0x000fea0003800000 */
.L_x_15304:
        /* <DEDUP_REMOVED lines=27> */
.L_x_15310:
[----:B------:R-:W-:Y:S05]  /*4da90*/  BSYNC B5 ;  /* 0x0000000000057941 */ /* 0x000fea0003800000 */
.L_x_15309:
[----:B------:R-:W-:Y:S01]  /*4daa0*/  IMAD.MOV.U32 R46, RZ, RZ, R4 ;  /* 0x000000ffff2e7224 */ /* 0x000fe200078e0004 */
[----:B------:R-:W-:Y:S01]  /*4dab0*/  MOV R47, R5 ;  /* 0x00000005002f7202 */ /* 0x000fe20000000f00 */
[----:B------:R-:W-:Y:S06]  /*4dac0*/  BRA `(.L_x_15311) ;  /* 0x0000000800347947 */ /* 0x000fec0003800000 */
.L_x_15298:
        /* <DEDUP_REMOVED lines=27> */
.L_x_15314:
[----:B------:R-:W-:Y:S05]  /*4dc80*/  BSYNC B5 ;  /* 0x0000000000057941 */ /* 0x000fea0003800000 */
.L_x_15313:
[----:B------:R-:W-:Y:S02]  /*4dc90*/  IMAD.MOV.U32 R46, RZ, RZ, R4 ;  /* 0x000000ffff2e7224 */ /* 0x000fe400078e0004 */
[----:B------:R-:W-:Y:S01]  /*4dca0*/  IMAD.MOV.U32 R47, RZ, RZ, R5 ;  /* 0x000000ffff2f7224 */ /* 0x000fe200078e0005 */
[----:B------:R-:W-:Y:S06]  /*4dcb0*/  BRA `(.L_x_15311) ;  /* 0x0000000400b87947 */ /* 0x000fec0003800000 */
.L_x_15312:
        /* <DEDUP_REMOVED lines=28> */
.L_x_15316:
[----:B------:R-:W-:Y:S05]  /*4de80*/  BSYNC B5 ;  /* 0x0000000000057941 */ /* 0x000fea0003800000 */
.L_x_15315:
        /* <DEDUP_REMOVED lines=21> */
.L_x_15318:
[----:B------:R-:W-:Y:S05]  /*4dfe0*/  BSYNC B5 ;  /* 0x0000000000057941 */ /* 0x000fea0003800000 */
.L_x_15317:
[----:B------:R-:W-:Y:S01]  /*4dff0*/  DMUL R66, R66, 8.11296384146066816958e+31 ;  /* 0x4690000042427828 */ /* 0x000fe20000000000 */
[----:B------:R-:W-:Y:S01]  /*4e000*/  MOV R46, R2 ;  /* 0x00000002002e7202 */ /* 0x000fe20000000f00 */
[----:B------:R-:W-:Y:S01]  /*4e010*/  IMAD.MOV.U32 R47, RZ, RZ, R3 ;  /* 0x000000ffff2f7224 */ /* 0x000fe200078e0003 */
[----:B------:R-:W-:Y:S08]  /*4e020*/  BRA `(.L_x_15311) ;  /* 0x0000000000dc7947 */ /* 0x000ff00003800000 */
.L_x_15297:
        /* <DEDUP_REMOVED lines=22> */
[----:B------:R-:W-:Y:S02]  /*4e190*/  IMAD.MOV.U32 R46, RZ, RZ, R4 ;  /* 0x000000ffff2e7224 */ /* 0x000fe400078e0004 */
[----:B------:R-:W-:-:S07]  /*4e1a0*/  IMAD.MOV.U32 R47, RZ, RZ, R3 ;  /* 0x000000ffff2f7224 */ /* 0x000fce00078e0003 */
.L_x_15320:
[----:B------:R-:W-:Y:S05]  /*4e1b0*/  BSYNC B5 ;  /* 0x0000000000057941 */ /* 0x000fea0003800000 */
.L_x_15319:
        /* <DEDUP_REMOVED lines=28> */
.L_x_15322:
[----:B------:R-:W-:Y:S05]  /*4e380*/  BSYNC B5 ;  /* 0x0000000000057941 */ /* 0x000fea0003800000 */
.L_x_15321:
[----:B------:R-:W-:-:S11]  /*4e390*/  DMUL R46, R2, R46 ;  /* 0x0000002e022e7228 */ /* 0x000fd60000000000 */
.L_x_15311:
[----:B------:R-:W-:Y:S05]  /*4e3a0*/  BSYNC B4 ;  /* 0x0000000000047941 */ /* 0x000fea0003800000 */
.L_x_15296:
[----:B------:R-:W-:Y:S05]  /*4e3b0*/  BRA `(.L_x_15323) ;  /* 0x0000000000087947 */ /* 0x000fea0003800000 */
.L_x_15290:
[----:B------:R-:W-:Y:S02]  /*4e3c0*/  DMUL R46, R44, 9.00719925474099200000e+15 ;  /* 0x434000002c2e7828 */ /* 0x000fe40000000000 */
[----:B------:R-:W-:-:S11]  /*4e3d0*/  DMUL R66, R66, 9.00719925474099200000e+15 ;  /* 0x4340000042427828 */ /* 0x000fd60000000000 */
.L_x_15323:
[----:B------:R-:W-:Y:S05]  /*4e3e0*/  BSYNC B2 ;  /* 0x0000000000027941 */ /* 0x000fea0003800000 */
.L_x_15289:
        /* <DEDUP_REMOVED lines=28> */
.L_x_15325:
[----:B------:R-:W-:Y:S05]  /*4e5b0*/  BSYNC B2 ;  /* 0x0000000000027941 */ /* 0x000fea0003800000 */
.L_x_15324:
        /* <DEDUP_REMOVED lines=82> */
.L_x_15327:
[----:B------:R-:W-:Y:S02]  /*4eae0*/  FSEL R2, RZ, 3.37028055040000000000e+12, P1 ;  /* 0x54442d18ff027808 */ /* 0x000fe40000800000 */
[----:B------:R-:W-:-:S07]  /*4eaf0*/  FSEL R3, RZ, 2.1426990032196044922, P1 ;  /* 0x400921fbff037808 */ /* 0x000fce0000800000 */
.L_x_15328:
[----:B------:R-:W-:Y:S05]  /*4eb00*/  BSYNC B0 ;  /* 0x0000000000007941 */ /* 0x000fea0003800000 */
.L_x_15326:
[----:B------:R-:W-:Y:S01]  /*4eb10*/  DADD R46, |R46|, |R66| ;  /* 0x000000002e2e7229 */ /* 0x000fe20000000642 */
[----:B------:R-:W-:-:S07]  /*4eb20*/  LOP3.LUT R67, R3, 0x80000000, R67, 0xb8, !PT ;  /* 0x8000000003437812 */ /* 0x000fce00078eb843 */
[----:B------:R-:W-:-:S06]  /*4eb30*/  DSETP.GTU.AND P0, PT, |R46|, +INF , PT ;  /* 0x7ff000002e00742a */ /* 0x000fcc0003f0c200 */
[----:B------:R-:W-:Y:S02]  /*4eb40*/  FSEL R2, R46, R2, P0 ;  /* 0x000000022e027208 */ /* 0x000fe40000000000 */
[----:B------:R-:W-:-:S07]  /*4eb50*/  FSEL R3, R47, R67, P0 ;  /* 0x000000432f037208 */ /* 0x000fce0000000000 */
.L_x_15295:
[----:B------:R-:W-:Y:S05]  /*4eb60*/  BSYNC B3 ;  /* 0x0000000000037941 */ /* 0x000fea0003800000 */
.L_x_15288:
[----:B------:R-:W-:Y:S01]  /*4eb70*/  LOP3.LUT R17, R3, 0x80000000, R17, 0xb8, !PT ;  /* 0x8000000003117812 */ /* 0x000fe200078eb811 */
[----:B------:R-:W-:Y:S01]  /*4eb80*/  IMAD.MOV.U32 R16, RZ, RZ, R2 ;  /* 0x000000ffff107224 */ /* 0x000fe200078e0002 */
[----:B------:R-:W-:Y:S01]  /*4eb90*/  LOP3.LUT R19, R65, 0x80000000, R19, 0xb8, !PT ;  /* 0x8000000041137812 */ /* 0x000fe200078eb813 */
[----:B------:R-:W-:Y:S01]  /*4eba0*/  IMAD.MOV.U32 R18, RZ, RZ, R64 ;  /* 0x000000ffff127224 */ /* 0x000fe200078e0040 */
[----:B------:R-:W-:Y:S06]  /*4ebb0*/  BRA `(.L_x_15252) ;  /* 0x0000005800e07947 */ /* 0x000fec0003800000 */
.L_x_15251:
        /* <DEDUP_REMOVED lines=113> */
.L_x_15334:
[----:B------:R-:W-:Y:S05]  /*4f2d0*/  BSYNC B0 ;  /* 0x0000000000007941 */ /* 0x000fea0003800000 */
.L_x_15333:
        /* <DEDUP_REMOVED lines=8> */
.L_x_15336:
[----:B------:R-:W-:Y:S05]  /*4f360*/  BSYNC B3 ;  /* 0x0000000000037941 */ /* 0x000fea0003800000 */
.L_x_15335:
        /* <DEDUP_REMOVED lines=82> */
.L_x_15338:
[----:B------:R-:W-:-:S04]  /*4f890*/  ISETP.GE.AND P0, PT, R45, RZ, PT ;  /* 0x000000ff2d00720c */ /* 0x000fc80003f06270 */
[----:B------:R-:W-:Y:S02]  /*4f8a0*/  FSEL R6, RZ, 3.37028055040000000000e+12, P0 ;  /* 0x54442d18ff067808 */ /* 0x000fe40000000000 */
[----:B------:R-:W-:-:S07]  /*4f8b0*/  FSEL R7, RZ, 2.1426990032196044922, P0 ;  /* 0x400921fbff077808 */ /* 0x000fce0000000000 */
.L_x_15339:
[----:B------:R-:W-:Y:S05]  /*4f8c0*/  BSYNC B0 ;  /* 0x0000000000007941 */ /* 0x000fea0003800000 */
.L_x_15337:
[----:B------:R-:W-:Y:S01]  /*4f8d0*/  DADD R2, |R16|, |R18| ;  /* 0x0000000010027229 */ /* 0x000fe20000000612 */
[----:B------:R-:W-:Y:S01]  /*4f8e0*/  LOP3.LUT R11, R7, 0x80000000, R11, 0xb8, !PT ;  /* 0x80000000070b7812 */ /* 0x000fe200078eb80b */
[----:B------:R-:W-:-:S06]  /*4f8f0*/  DMUL R46, R46, 0.5 ;  /* 0x3fe000002e2e7828 */ /* 0x000fcc0000000000 */
[----:B------:R-:W-:-:S06]  /*4f900*/  DSETP.GTU.AND P0, PT, |R2|, +INF , PT ;  /* 0x7ff000000200742a */ /* 0x000fcc0003f0c200 */
[----:B------:R-:W-:Y:S02]  /*4f910*/  FSEL R6, R2, R6, P0 ;  /* 0x0000000602067208 */ /* 0x000fe40000000000 */
[----:B------:R-:W-:Y:S01]  /*4f920*/  FSEL R7, R3, R11, P0 ;  /* 0x0000000b03077208 */ /* 0x000fe20000000000 */
[----:B------:R-:W-:Y:S06]  /*4f930*/  BRA `(.L_x_15340) ;  /* 0x0000004c00187947 */ /* 0x000fec0003800000 */
.L_x_15332:
        /* <DEDUP_REMOVED lines=20> */
[----:B------:R-:W-:-:S02]  /*4fa80*/  MOV R44, UR8 ;  /* 0x00000008002c7c02 */ /* 0x000fc40008000f00 */
        /* <DEDUP_REMOVED lines=114> */
.L_x_15342:
[----:B------:R-:W-:Y:S05]  /*501b0*/  BSYNC B0 ;  /* 0x0000000000007941 */ /* 0x000fea0003800000 */
.L_x_15341:
        /* <DEDUP_REMOVED lines=8> */
.L_x_15344:
[----:B------:R-:W-:Y:S05]  /*50240*/  BSYNC B3 ;  /* 0x0000000000037941 */ /* 0x000fea0003800000 */
.L_x_15343:
        /* <DEDUP_REMOVED lines=82> */
.L_x_15346:
[----:B------:R-:W-:-:S04]  /*50770*/  ISETP.GE.AND P0, PT, R45, RZ, PT ;  /* 0x000000ff2d00720c */ /* 0x000fc80003f06270 */
[----:B------:R-:W-:Y:S02]  /*50780*/  FSEL R6, RZ, 3.37028055040000000000e+12, P0 ;  /* 0x54442d18ff067808 */ /* 0x000fe40000000000 */
[----:B------:R-:W-:-:S07]  /*50790*/  FSEL R7, RZ, 2.1426990032196044922, P0 ;  /* 0x400921fbff077808 */ /* 0x000fce0000000000 */
.L_x_15347:
[----:B------:R-:W-:Y:S05]  /*507a0*/  BSYNC B0 ;  /* 0x0000000000007941 */ /* 0x000fea0003800000 */
.L_x_15345:
[----:B------:R-:W-:Y:S01]  /*507b0*/  DADD R2, |R16|, |R18| ;  /* 0x0000000010027229 */ /* 0x000fe20000000612 */
[----:B------:R-:W-:-:S07]  /*507c0*/  LOP3.LUT R11, R7, 0x80000000, R11, 0xb8, !PT ;  /* 0x80000000070b7812 */ /* 0x000fce00078eb80b */
[----:B------:R-:W-:-:S06]  /*507d0*/  DSETP.GTU.AND P0, PT, |R2|, +INF , PT ;  /* 0x7ff000000200742a */ /* 0x000fcc0003f0c200 */
[----:B------:R-:W-:Y:S02]  /*507e0*/  FSEL R6, R2, R6, P0 ;  /* 0x0000000602067208 */ /* 0x000fe40000000000 */
[----:B------:R-:W-:Y:S01]  /*507f0*/  FSEL R7, R3, R11, P0 ;  /* 0x0000000b03077208 */ /* 0x000fe20000000000 */
[----:B------:R-:W-:Y:S06]  /*50800*/  BRA `(.L_x_15340) ;  /* 0x0000003c00647947 */ /* 0x000fec0003800000 */
.L_x_15331:
        /* <DEDUP_REMOVED lines=23> */
.L_x_15349:
[----:B------:R-:W-:Y:S05]  /*50980*/  BSYNC B3 ;  /* 0x0000000000037941 */ /* 0x000fea0003800000 */
.L_x_15348:
        /* <DEDUP_REMOVED lines=26> */
.L_x_15351:
[----:B------:R-:W-:Y:S05]  /*50b30*/  BSYNC B3 ;  /* 0x0000000000037941 */ /* 0x000fea0003800000 */
.L_x_15350:
        /* <DEDUP_REMOVED lines=9> */
[----:B------:R-:W-:Y:S01]  /*50bd0*/  MOV R58, 0x1 ;  /* 0x00000001003a7802 */ /* 0x000fe20000000f00 */
        /* <DEDUP_REMOVED lines=126> */
.L_x_15353:
[----:B------:R-:W-:Y:S05]  /*513c0*/  BSYNC B0 ;  /* 0x0000000000007941 */ /* 0x000fea0003800000 */
.L_x_15352:
        /* <DEDUP_REMOVED lines=8> */
.L_x_15355:
[----:B------:R-:W-:Y:S05]  /*51450*/  BSYNC B3 ;  /* 0x0000000000037941 */ /* 0x000fea0003800000 */
.L_x_15354:
        /* <DEDUP_REMOVED lines=82> */
.L_x_15357:
[----:B------:R-:W-:-:S04]  /*51980*/  ISETP.GE.AND P0, PT, R45, RZ, PT ;  /* 0x000000ff2d00720c */ /* 0x000fc80003f06270 */
[----:B------:R-:W-:Y:S02]  /*51990*/  FSEL R6, RZ, 3.37028055040000000000e+12, P0 ;  /* 0x54442d18ff067808 */ /* 0x000fe40000000000 */
[----:B------:R-:W-:-:S07]  /*519a0*/  FSEL R7, RZ, 2.1426990032196044922, P0 ;  /* 0x400921fbff077808 */ /* 0x000fce0000000000 */
.L_x_15358:
[----:B------:R-:W-:Y:S05]  /*519b0*/  BSYNC B0 ;  /* 0x0000000000007941 */ /* 0x000fea0003800000 */
.L_x_15356:
[----:B------:R-:W-:Y:S01]  /*519c0*/  DADD R2, |R16|, |R18| ;  /* 0x0000000010027229 */ /* 0x000fe20000000612 */
[----:B------:R-:W-:Y:S01]  /*519d0*/  LOP3.LUT R11, R7, 0x80000000, R11, 0xb8, !PT ;  /* 0x80000000070b7812 */ /* 0x000fe200078eb80b */
[----:B------:R-:W-:-:S06]  /*519e0*/  DADD R46, R46, 1 ;  /* 0x3ff000002e2e7429 */ /* 0x000fcc0000000000 */
[----:B------:R-:W-:-:S06]  /*519f0*/  DSETP.GTU.AND P0, PT, |R2|, +INF , PT ;  /* 0x7ff000000200742a */ /* 0x000fcc0003f0c200 */
[----:B------:R-:W-:Y:S02]  /*51a00*/  FSEL R6, R2, R6, P0 ;  /* 0x0000000602067208 */ /* 0x000fe40000000000 */
[----:B------:R-:W-:Y:S01]  /*51a10*/  FSEL R7, R3, R11, P0 ;  /* 0x0000000b03077208 */ /* 0x000fe20000000000 */
[----:B------:R-:W-:Y:S06]  /*51a20*/  BRA `(.L_x_15340) ;  /* 0x0000002800dc7947 */ /* 0x000fec0003800000 */
.L_x_15330:
        /* <DEDUP_REMOVED lines=108> */
.L_x_15362:
[----:B------:R-:W-:Y:S05]  /*520f0*/  BSYNC B0 ;  /* 0x0000000000007941 */ /* 0x000fea0003800000 */
.L_x_15361:
        /* <DEDUP_REMOVED lines=8> */
.L_x_15364:
[----:B------:R-:W-:Y:S05]  /*52180*/  BSYNC B3 ;  /* 0x0000000000037941 */ /* 0x000fea0003800000 */
.L_x_15363:
        /* <DEDUP_REMOVED lines=73> */
.L_x_15366:
[----:B------:R-:W-:Y:S05]  /*52620*/  BSYNC B0 ;  /* 0x0000000000007941 */ /* 0x000fea0003800000 */
.L_x_15365:
[----:B------:R-:W-:Y:S01]  /*52630*/  LOP3.LUT R3, R7, 0x80000000, R17, 0xb8, !PT ;  /* 0x8000000007037812 */ /* 0x000fe200078eb811 */
[----:B------:R-:W-:Y:S01]  /*52640*/  DMUL R46, R46, 0.5 ;  /* 0x3fe000002e2e7828 */ /* 0x000fe20000000000 */
[----:B------:R-:W-:Y:S02]  /*52650*/  FSEL R6, R4, R6, P0 ;  /* 0x0000000604067208 */ /* 0x000fe40000000000 */
[----:B------:R-:W-:Y:S01]  /*52660*/  FSEL R7, R5, R3, P0 ;  /* 0x0000000305077208 */ /* 0x000fe20000000000 */
[----:B------:R-:W-:Y:S07]  /*52670*/  BRA `(.L_x_15340) ;  /* 0x0000001c00c87947 */ /* 0x000fee0003800000 */
.L_x_15360:
        /* <DEDUP_REMOVED lines=135> */
.L_x_15368:
[----:B------:R-:W-:Y:S05]  /*52ef0*/  BSYNC B0 ;  /* 0x0000000000007941 */ /* 0x000fea0003800000 */
.L_x_15367:
        /* <DEDUP_REMOVED lines=8> */
.L_x_15370:
[----:B------:R-:W-:Y:S05]  /*52f80*/  BSYNC B3 ;  /* 0x0000000000037941 */ /* 0x000fea0003800000 */
.L_x_15369:
        /* <DEDUP_REMOVED lines=73> */
.L_x_15372:
[----:B------:R-:W-:Y:S05]  /*53420*/  BSYNC B0 ;  /* 0x0000000000007941 */ /* 0x000fea0003800000 */
.L_x_15371:
[----:B------:R-:W-:Y:S02]  /*53430*/  LOP3.LUT R3, R7, 0x80000000, R17, 0xb8, !PT ;  /* 0x8000000007037812 */ /* 0x000fe400078eb811 */
[----:B------:R-:W-:Y:S02]  /*53440*/  FSEL R6, R4, R6, P1 ;  /* 0x0000000604067208 */ /* 0x000fe40000800000 */
[----:B------:R-:W-:Y:S01]  /*53450*/  FSEL R7, R5, R3, P1 ;  /* 0x0000000305077208 */ /* 0x000fe20000800000 */
[----:B------:R-:W-:Y:S06]  /*53460*/  BRA `(.L_x_15340) ;  /* 0x00000010004c7947 */ /* 0x000fec0003800000 */
.L_x_15359:
        /* <DEDUP_REMOVED lines=23> */
.L_x_15374:
[----:B------:R-:W-:Y:S05]  /*535e0*/  BSYNC B3 ;  /* 0x0000000000037941 */ /* 0x000fea0003800000 */
.L_x_15373:
        /* <DEDUP_REMOVED lines=26> */
.L_x_15376:
[----:B------:R-:W-:Y:S05]  /*53790*/  BSYNC B3 ;  /* 0x0000000000037941 */ /* 0x000fea0003800000 */
.L_x_15375:
        /* <DEDUP_REMOVED lines=52> */
[----:B------:R-:W-:Y:S01]  /*53ae0*/  MOV R52, 0xfffffc01 ;  /* 0xfffffc0100347802 */ /* 0x000fe20000000f00 */
        /* <DEDUP_REMOVED lines=83> */
.L_x_15378:
[----:B------:R-:W-:Y:S05]  /*54020*/  BSYNC B0 ;  /* 0x0000000000007941 */ /* 0x000fea0003800000 */
.L_x_15377:
        /* <DEDUP_REMOVED lines=8> */
.L_x_15380:
[----:B------:R-:W-:Y:S05]  /*540b0*/  BSYNC B3 ;  /* 0x0000000000037941 */ /* 0x000fea0003800000 */
.L_x_15379:
        /* <DEDUP_REMOVED lines=74> */
.L_x_15382:
[----:B------:R-:W-:Y:S05]  /*54560*/  BSYNC B0 ;  /* 0x0000000000007941 */ /* 0x000fea0003800000 */
.L_x_15381:
[----:B------:R-:W-:Y:S02]  /*54570*/  LOP3.LUT R3, R7, 0x80000000, R17, 0xb8, !PT ;  /* 0x8000000007037812 */ /* 0x000fe400078eb811 */
[----:B------:R-:W-:Y:S02]  /*54580*/  FSEL R6, R4, R6, P1 ;  /* 0x0000000604067208 */ /* 0x000fe40000800000 */
[----:B------:R-:W-:-:S07]  /*54590*/  FSEL R7, R5, R3, P1 ;  /* 0x0000000305077208 */ /* 0x000fce0000800000 */
.L_x_15340:
[----:B------:R-:W-:Y:S05]  /*545a0*/  BSYNC B2 ;  /* 0x0000000000027941 */ /* 0x000fea0003800000 */
.L_x_15329:
        /* <DEDUP_REMOVED lines=8> */
.L_x_15250:
[----:B------:R-:W-:-:S14]  /*54630*/  DSETP.NEU.AND P0, PT, R68, +INF , PT ;  /* 0x7ff000004400742a */ /* 0x000fdc0003f0d000 */
[----:B------:R-:W-:Y:S01]  /*54640*/  @!P0 DADD R16, R16, R16 ;  /* 0x0000000010108229 */ /* 0x000fe20000000010 */
[----:B------:R-:W-:Y:S10]  /*54650*/  @!P0 BRA `(.L_x_15252) ;  /* 0x0000000000388947 */ /* 0x000ff40003800000 */
[----:B------:R-:W-:-:S14]  /*54660*/  DSETP.NEU.AND P0, PT, R66, +INF , PT ;  /* 0x7ff000004200742a */ /* 0x000fdc0003f0d000 */
[----:B------:R-:W-:Y:S01]  /*54670*/  @!P0 DADD R2, R18, R18 ;  /* 0x0000000012028229 */ /* 0x000fe20000000012 */
[----:B------:R-:W-:Y:S01]  /*54680*/  @!P0 MOV R18, R16 ;  /* 0x0000001000128202 */ /* 0x000fe20000000f00 */
[----:B------:R-:W-:-:S08]  /*54690*/  @!P0 IMAD.MOV.U32 R19, RZ, RZ, R17 ;  /* 0x000000ffff138224 */ /* 0x000fd000078e0011 */
        /* <DEDUP_REMOVED lines=10> */
.L_x_15252:
[----:B------:R-:W-:Y:S05]  /*54740*/  BSYNC B1 ;  /* 0x0000000000017941 */ /* 0x000fea0003800000 */
.L_x_15249:
[----:B------:R-:W-:Y:S05]  /*54750*/  WARPSYNC.ALL ;  /* 0x0000000000007948 */ /* 0x000fea0003800000 */
[----:B------:R-:W0:Y:S02]  /*54760*/  LDC.64 R2, c[0x0][0x218] ;  /* 0x00008600ff027b82 */ /* 0x000e240000000a00 */
[----:B0-----:R-:W-:-:S04]  /*54770*/  IMAD.WIDE.U32 R2, R0, 0x10, R2 ;  /* 0x0000001000027825 */ /* 0x001fc800078e0002 */
[----:B------:R-:W-:-:S05]  /*54780*/  IMAD.WIDE R2, R10, 0x20, R2 ;  /* 0x000000200a027825 */ /* 0x000fca00078e0202 */
[----:B------:R-:W-:Y:S04]  /*54790*/  STG.E.128 desc[UR6][R2.64], R12 ;  /* 0x0000000c02007986 */ /* 0x000fe8000c101d06 */
[----:B------:R-:W-:Y:S04]  /*547a0*/  STG.E.128 desc[UR6][R2.64+0x10], R40 ;  /* 0x0000102802007986 */ /* 0x000fe8000c101d06 */
[----:B------:R-:W-:Y:S04]  /*547b0*/  STG.E.128 desc[UR6][R2.64+0x1000], R36 ;  /* 0x0010002402007986 */ /* 0x000fe8000c101d06 */
[----:B------:R-:W-:Y:S04]  /*547c0*/  STG.E.128 desc[UR6][R2.64+0x1010], R32 ;  /* 0x0010102002007986 */ /* 0x000fe8000c101d06 */
[----:B------:R-:W-:Y:S04]  /*547d0*/  STG.E.128 desc[UR6][R2.64+0x2000], R28 ;  /* 0x0020001c02007986 */ /* 0x000fe8000c101d06 */
[----:B------:R-:W-:Y:S04]  /*547e0*/  STG.E.128 desc[UR6][R2.64+0x2010], R24 ;  /* 0x0020101802007986 */ /* 0x000fe8000c101d06 */
[----:B------:R-:W-:Y:S04]  /*547f0*/  STG.E.128 desc[UR6][R2.64+0x3000], R20 ;  /* 0x0030001402007986 */ /* 0x000fe8000c101d06 */
[----:B------:R-:W-:Y:S01]  /*54800*/  STG.E.128 desc[UR6][R2.64+0x3010], R16 ;  /* 0x0030101002007986 */ /* 0x000fe2000c101d06 */
[----:B------:R-:W-:Y:S05]  /*54810*/  EXIT ;  /* 0x000000000000794d */ /* 0x000fea0003800000 */
.L_x_14310:
[----:B------:R-:W0:Y:S01]  /*54820*/  S2R R16, SR_TID.X ;  /* 0x0000000000107919 */ /* 0x000e220000002100 */
[----:B------:R-:W-:Y:S02]  /*54830*/  CS2R R26, SRZ ;  /* 0x00000000001a7805 */ /* 0x000fe4000001ff00 */
[----:B------:R-:W-:Y:S02]  /*54840*/  CS2R R24, SRZ ;  /* 0x0000000000187805 */ /* 0x000fe4000001ff00 */
[----:B0-----:R-:W-:-:S13]  /*54850*/  ISETP.GE.AND P0, PT, R16, R53, PT ;  /* 0x000000351000720c */ /* 0x001fda0003f06270 */
[----:B------:R-:W-:Y:S01]  /*54860*/  @!P0 IMAD.IADD R31, R0, 0x1, R16 ;  /* 0x00000001001f8824 */ /* 0x000fe200078e0210 */
[----:B------:R-:W-:-:S04]  /*54870*/  @!P0 IADD3 R16, R16, 0x80, RZ ;  /* 0x0000008010108810 */ /* 0x000fc80007ffe0ff */
[----:B------:R-:W-:-:S13]  /*54880*/  ISETP.GE.AND P6, PT, R16, R53, PT ;  /* 0x000000351000720c */ /* 0x000fda0003fc6270 */
[----:B------:R-:W-:Y:S01]  /*54890*/  @!P6 IMAD.IADD R5, R0, 0x1, R16 ;  /* 0x000000010005e824 */ /* 0x000fe200078e0210 */
[----:B------:R-:W0:Y:S01]  /*548a0*/  @!P6 LDC.64 R2, c[0x0][0x220] ;  /* 0x00008800ff02eb82 */ /* 0x000e220000000a00 */
[----:B------:R-:W-:-:S05]  /*548b0*/  @!P6 VIADD R16, R16, 0x80 ;  /* 0x000000801010e836 */ /* 0x000fca0000000000 */
[----:B------:R-:W-:-:S13]  /*548c0*/  ISETP.GE.AND P5, PT, R16, R53, PT ;  /* 0x000000351000720c */ /* 0x000fda0003fa6270 */
[----:B------:R-:W-:Y:S01]  /*548d0*/  @!P5 IMAD.IADD R17, R0, 0x1, R16 ;  /* 0x000000010011d824 */ /* 0x000fe200078e0210 */
[----:B------:R-:W1:Y:S01]  /*548e0*/  @!P5 LDC.64 R6, c[0x0][0x220] ;  /* 0x00008800ff06db82 */ /* 0x000e620000000a00 */
[----:B------:R-:W-:Y:S02]  /*548f0*/  @!P5 VIADD R16, R16, 0x80 ;  /* 0x000000801010d836 */ /* 0x000fe40000000000 */
[----:B0-----:R-:W-:-:S03]  /*54900*/  @!P6 IMAD.WIDE.U32 R4, R5, 0x10, R2 ;  /* 0x000000100504e825 */ /* 0x001fc600078e0002 */
[----:B------:R-:W-:Y:S02]  /*54910*/  ISETP.GE.AND P4, PT, R16, R53, PT ;  /* 0x000000351000720c */ /* 0x000fe40003f86270 */
[----:B------:R-:W0:Y:S01]  /*54920*/  @!P0 LDC.64 R2, c[0x0][0x220] ;  /* 0x00008800ff028b82 */ /* 0x000e220000000a00 */
[----:B------:R2:W5:Y:S10]  /*54930*/  @!P6 LDG.E.128 R24, desc[UR6][R4.64] ;  /* 0x000000060418e981 */ /* 0x000574000c1e1d00 */
[----:B------:R-:W-:Y:S01]  /*54940*/  @!P4 IMAD.IADD R19, R0, 0x1, R16 ;  /* 0x000000010013c824 */ /* 0x000fe200078e0210 */
[----:B------:R-:W3:Y:S01]  /*54950*/  @!P4 LDC.64 R8, c[0x0][0x220] ;  /* 0x00008800ff08cb82 */ /* 0x000ee20000000a00 */
[----:B------:R-:W-:-:S05]  /*54960*/  @!P4 VIADD R16, R16, 0x80 ;  /* 0x000000801010c836 */ /* 0x000fca0000000000 */
[----:B------:R-:W-:-:S13]  /*54970*/  ISETP.GE.AND P3, PT, R16, R53, PT ;  /* 0x000000351000720c */ /* 0x000fda0003f66270 */
[----:B------:R-:W-:Y:S01]  /*54980*/  @!P3 IADD3 R21, R0, R16, RZ ;  /* 0x000000100015b210 */ /* 0x000fe20007ffe0ff */
[----:B------:R-:W-:Y:S01]  /*54990*/  @!P3 VIADD R16, R16, 0x80 ;  /* 0x000000801010b836 */ /* 0x000fe20000000000 */
[----:B------:R-:W4:Y:S04]  /*549a0*/  @!P3 LDC.64 R10, c[0x0][0x220] ;  /* 0x00008800ff0abb82 */ /* 0x000f280000000a00 */
[----:B------:R-:W-:-:S13]  /*549b0*/  ISETP.GE.AND P2, PT, R16, R53, PT ;  /* 0x000000351000720c */ /* 0x000fda0003f46270 */
[----:B------:R-:W-:Y:S01]  /*549c0*/  @!P2 IMAD.IADD R33, R0, 0x1, R16 ;  /* 0x000000010021a824 */ /* 0x000fe200078e0210 */
[----:B------:R-:W0:Y:S01]  /*549d0*/  @!P2 LDC.64 R12, c[0x0][0x220] ;  /* 0x00008800ff0cab82 */ /* 0x000e220000000a00 */
[----:B------:R-:W-:-:S05]  /*549e0*/  @!P2 VIADD R16, R16, 0x80 ;  /* 0x000000801010a836 */ /* 0x000fca0000000000 */
[----:B------:R-:W-:-:S13]  /*549f0*/  ISETP.GE.AND P1, PT, R16, R53, PT ;  /* 0x000000351000720c */ /* 0x000fda0003f26270 */
[----:B------:R-:W-:Y:S01]  /*54a00*/  @!P1 IMAD.IADD R35, R0, 0x1, R16 ;  /* 0x0000000100239824 */ /* 0x000fe200078e0210 */
[----:B------:R-:W0:Y:S01]  /*54a10*/  @!P1 LDC.64 R14, c[0x0][0x220] ;  /* 0x00008800ff0e9b82 */ /* 0x000e220000000a00 */
[----:B------:R-:W-:-:S05]  /*54a20*/  @!P1 VIADD R16, R16, 0x80 ;  /* 0x0000008010109836 */ /* 0x000fca0000000000 */
[----:B------:R-:W-:-:S13]  /*54a30*/  ISETP.GE.AND P6, PT, R16, R53, PT ;  /* 0x000000351000720c */ /* 0x000fda0003fc6270 */
[----:B------:R-:W0:Y:S01]  /*54a40*/  @!P6 LDC.64 R28, c[0x0][0x220] ;  /* 0x00008800ff1ceb82 */ /* 0x000e220000000a00 */
[----:B--2---:R-:W-:Y:S01]  /*54a50*/  @!P6 IMAD.IADD R5, R0, 0x1, R16 ;  /* 0x000000010005e824 */ /* 0x004fe200078e0210 */
[----:B------:R-:W-:Y:S01]  /*54a60*/  CS2R R22, SRZ ;  /* 0x0000000000167805 */ /* 0x000fe2000001ff00 */
[----:B-1----:R-:W-:Y:S01]  /*54a70*/  @!P5 IMAD.WIDE.U32 R6, R17, 0x10, R6 ;  /* 0x000000101106d825 */ /* 0x002fe200078e0006 */
[----:B------:R-:W-:Y:S02]  /*54a80*/  CS2R R16, SRZ ;  /* 0x0000000000107805 */ /* 0x000fe4000001ff00 */
[----:B------:R-:W-:Y:S02]  /*54a90*/  CS2R R46, SRZ ;  /* 0x00000000002e7805 */ /* 0x000fe4000001ff00 */
[----:B------:R-:W-:Y:S01]  /*54aa0*/  CS2R R44, SRZ ;  /* 0x00000000002c7805 */ /* 0x000fe2000001ff00 */
[----:B---3--:R-:W-:Y:S01]  /*54ab0*/  @!P4 IMAD.WIDE.U32 R8, R19, 0x10, R8 ;  /* 0x000000101308c825 */ /* 0x008fe200078e0008 */
[----:B------:R-:W-:-:S02]  /*54ac0*/  CS2R R18, SRZ ;  /* 0x0000000000127805 */ /* 0x000fc4000001ff00 */
[----:B------:R-:W-:Y:S02]  /*54ad0*/  CS2R R50, SRZ ;  /* 0x0000000000327805 */ /* 0x000fe4000001ff00 */
[----:B------:R-:W-:Y:S01]  /*54ae0*/  CS2R R48, SRZ ;  /* 0x0000000000307805 */ /* 0x000fe2000001ff00 */
[----:B----4-:R-:W-:Y:S01]  /*54af0*/  @!P3 IMAD.WIDE.U32 R10, R21, 0x10, R10 ;  /* 0x00000010150ab825 */ /* 0x010fe200078e000a */
[----:B------:R-:W-:Y:S02]  /*54b00*/  CS2R R20, SRZ ;  /* 0x0000000000147805 */ /* 0x000fe4000001ff00 */
[----:B------:R-:W-:Y:S02]  /*54b10*/  CS2R R42, SRZ ;  /* 0x00000000002a7805 */ /* 0x000fe4000001ff00 */
[----:B------:R-:W-:Y:S01]  /*54b20*/  CS2R R40, SRZ ;  /* 0x0000000000287805 */ /* 0x000fe2000001ff00 */
[----:B0-----:R-:W-:Y:S01]  /*54b30*/  @!P2 IMAD.WIDE.U32 R32, R33, 0x10, R12 ;  /* 0x000000102120a825 */ /* 0x001fe200078e000c */
[----:B------:R-:W-:Y:S01]  /*54b40*/  CS2R R12, SRZ ;  /* 0x00000000000c7805 */ /* 0x000fe2000001ff00 */
[----:B------:R0:W5:Y:S02]  /*54b50*/  @!P4 LDG.E.128 R16, desc[UR6][R8.64] ;  /* 0x000000060810c981 */ /* 0x000164000c1e1d00 */
[----:B------:R-:W-:Y:S01]  /*54b60*/  @!P1 IMAD.WIDE.U32 R34, R35, 0x10, R14 ;  /* 0x0000001023229825 */ /* 0x000fe200078e000e */
[----:B------:R-:W-:Y:S01]  /*54b70*/  CS2R R14, SRZ ;  /* 0x00000000000e7805 */ /* 0x000fe2000001ff00 */
[----:B------:R0:W5:Y:S02]  /*54b80*/  @!P5 LDG.E.128 R20, desc[UR6][R6.64] ;  /* 0x000000060614d981 */ /* 0x000164000c1e1d00 */
[----:B------:R-:W-:Y:S01]  /*54b90*/  @!P0 IMAD.WIDE.U32 R2, R31, 0x10, R2 ;  /* 0x000000101f028825 */ /* 0x000fe200078e0002 */
[----:B------:R-:W-:Y:S01]  /*54ba0*/  CS2R R30, SRZ ;  /* 0x00000000001e7805 */ /* 0x000fe2000001ff00 */
[----:B------:R0:W5:Y:S02]  /*54bb0*/  @!P3 LDG.E.128 R44, desc[UR6][R10.64] ;  /* 0x000000060a2cb981 */ /* 0x000164000c1e1d00 */
[----:B------:R-:W-:Y:S01]  /*54bc0*/  @!P6 IMAD.WIDE.U32 R4, R5, 0x10, R28 ;  /* 0x000000100504e825 */ /* 0x000fe200078e001c */
[----:B------:R-:W-:Y:S01]  /*54bd0*/  CS2R R28, SRZ ;  /* 0x00000000001c7805 */ /* 0x000fe2000001ff00 */
[----:B------:R0:W5:Y:S04]  /*54be0*/  @!P2 LDG.E.128 R48, desc[UR6][R32.64] ;  /* 0x000000062030a981 */ /* 0x000168000c1e1d00 */
[----:B------:R0:W5:Y:S04]  /*54bf0*/  @!P1 LDG.E.128 R12, desc[UR6][R34.64] ;  /* 0x00000006220c9981 */ /* 0x000168000c1e1d00 */
[----:B------:R0:W5:Y:S04]  /*54c00*/  @!P6 LDG.E.128 R40, desc[UR6][R4.64] ;  /* 0x000000060428e981 */ /* 0x000168000c1e1d00 */
[----:B------:R0:W5:Y:S01]  /*54c10*/  @!P0 LDG.E.128 R28, desc[UR6][R2.64] ;  /* 0x00000006021c8981 */ /* 0x000162000c1e1d00 */
[----:B------:R-:W-:Y:S01]  /*54c20*/  BSSY B1, `(.L_x_15383) ;  /* 0x0000acc000017945 */ /* 0x000fe20003800000 */
[----:B------:R-:W-:-:S02]  /*54c30*/  CS2R R38, SRZ ;  /* 0x0000000000267805 */ /* 0x000fc4000001ff00 */
[----:B------:R-:W-:Y:S01]  /*54c40*/  CS2R R36, SRZ ;  /* 0x0000000000247805 */ /* 0x000fe2000001ff00 */
[----:B------:R-:W-:Y:S06]  /*54c50*/  @P0 BRA `(.L_x_15384) ;  /* 0x000000ac00200947 */ /* 0x000fec0003800000 */
[----:B-----5:R-:W-:Y:S02]  /*54c60*/  DSETP.GTU.AND P0, PT, |R28|, +INF , PT ;  /* 0x7ff000001c00742a */ /* 0x020fe40003f0c200 */
[----:B0-----:R-:W-:Y:S02]  /*54c70*/  DADD R2, -RZ, |R28| ;  /* 0x00000000ff027229 */ /* 0x001fe4000000051c */
[----:B------:R-:W-:Y:S02]  /*54c80*/  DADD R32, -RZ, |R30| ;  /* 0x00000000ff207229 */ /* 0x000fe4000000051e */
[----:B------:R-:W-:-:S06]  /*54c90*/  DSETP.GTU.OR P0, PT, |R30|, +INF , P0 ;  /* 0x7ff000001e00742a */ /* 0x000fcc000070c600 */
[----:B------:R-:W-:Y:S01]  /*54ca0*/  MOV R10, R2 ;  /* 0x00000002000a7202 */ /* 0x000fe20000000f00 */
[----:B------:R-:W-:-:S07]  /*54cb0*/  IMAD.MOV.U32 R11, RZ, RZ, R3 ;  /* 0x000000ffff0b7224 */ /* 0x000fce00078e0003 */
        /* <DEDUP_REMOVED lines=15> */
[----:B------:R-:W-:Y:S01]  /*54db0*/  MOV R39, R31 ;  /* 0x0000001f00277202 */ /* 0x000fe20000000f00 */
        /* <DEDUP_REMOVED lines=50> */
[----:B------:R-:W-:Y:S01]  /*550e0*/  UMOV UR8, UR4 ;  /* 0x0000000400087c82 */ /* 0x000fe20008000000 */
[----:B------:R-:W-:Y:S01]  /*550f0*/  DMUL R2, R2, R2 ;  /* 0x0000000202027228 */ /* 0x000fe20000000000 */
[----:B------:R-:W-:-:S03]  /*55100*/  MOV R8, R38 ;  /* 0x0000002600087202 */ /* 0x000fc60000000f00 */
        /* <DEDUP_REMOVED lines=18> */
[----:B------:R-:W-:Y:S01]  /*55230*/  MOV R8, RZ ;  /* 0x000000ff00087202 */ /* 0x000fe20000000f00 */
        /* <DEDUP_REMOVED lines=47> */
[----:B------:R-:W-:Y:S05]  /*55530*/  CALL.REL.NOINC `($__internal_23_$__cuda_sm20_dsqrt_rn_f64_mediumpath_v1) ;  /* 0x0000055800d47944 */ /* 0x000fea0003c00000 */
[----:B------:R-:W-:-:S07]  /*55540*/  IMAD.MOV.U32 R2, RZ, RZ, R4 ;  /* 0x000000ffff027224 */ /* 0x000fce00078e0004 */
.L_x_15390:
[----:B------:R-:W-:Y:S05]  /*55550*/  BSYNC B3 ;  /* 0x0000000000037941 */ /* 0x000fea0003800000 */
.L_x_15389:
        /* <DEDUP_REMOVED lines=82> */
.L_x_15388:
        /* <DEDUP_REMOVED lines=36> */
.L_x_15398:
[----:B------:R-:W-:Y:S05]  /*55cc0*/  BSYNC B4 ;  /* 0x0000000000047941 */ /* 0x000fea0003800000 */
.L_x_15397:
[----:B------:R-:W-:Y:S02]  /*55cd0*/  IMAD.MOV.U32 R38, RZ, RZ, R2 ;  /* 0x000000ffff267224 */ /* 0x000fe400078e0002 */
[----:B------:R-:W-:Y:S01]  /*55ce0*/  IMAD.MOV.U32 R39, RZ, RZ, R3 ;  /* 0x000000ffff277224 */ /* 0x000fe200078e0003 */
[----:B------:R-:W-:Y:S06]  /*55cf0*/  BRA `(.L_x_15396) ;  /* 0x0000000000047947 */ /* 0x000fec0003800000 */
.L_x_15395:
[----:B------:R-:W-:-:S11]  /*55d00*/  DADD R38, -R66, R64 ;  /* 0x0000000042267229 */ /* 0x000fd60000000140 */
.L_x_15396:
[----:B------:R-:W-:Y:S05]  /*55d10*/  BSYNC B3 ;  /* 0x0000000000037941 */ /* 0x000fea0003800000 */
.L_x_15394:
        /* <DEDUP_REMOVED lines=31> */
.L_x_15403:
[----:B------:R-:W-:Y:S05]  /*55f10*/  BSYNC B4 ;  /* 0x0000000000047941 */ /* 0x000fea0003800000 */
.L_x_15402:
[----:B------:R-:W-:Y:S05]  /*55f20*/  BRA `(.L_x_15401) ;  /* 0x0000000000047947 */ /* 0x000fea0003800000 */
.L_x_15400:
[----:B------:R-:W-:-:S11]  /*55f30*/  DADD R2, R36, -R8 ;  /* 0x0000000024027229 */ /* 0x000fd60000000808 */
.L_x_15401:
[----:B------:R-:W-:Y:S05]  /*55f40*/  BSYNC B3 ;  /* 0x0000000000037941 */ /* 0x000fea0003800000 */
.L_x_15399:
        /* <DEDUP_REMOVED lines=27> */
[----:B------:R-:W-:Y:S05]  /*56100*/  CALL.REL.NOINC `($__internal_23_$__cuda_sm20_dsqrt_rn_f64_mediumpath_v1) ;  /* 0x0000054c00e07944 */ /* 0x000fea0003c00000 */
[----:B------:R-:W-:Y:S01]  /*56110*/  IMAD.MOV.U32 R6, RZ, RZ, R4 ;  /* 0x000000ffff067224 */ /* 0x000fe200078e0004 */
[----:B------:R-:W-:-:S07]  /*56120*/  MOV R7, R3 ;  /* 0x0000000300077202 */ /* 0x000fce0000000f00 */
.L_x_15405:
[----:B------:R-:W-:Y:S05]  /*56130*/  BSYNC B3 ;  /* 0x0000000000037941 */ /* 0x000fea0003800000 */
.L_x_15404:
        /* <DEDUP_REMOVED lines=86> */
.L_x_15406:
        /* <DEDUP_REMOVED lines=22> */
.L_x_15408:
[----:B------:R-:W-:Y:S05]  /*56800*/  BSYNC B3 ;  /* 0x0000000000037941 */ /* 0x000fea0003800000 */
.L_x_15407:
        /* <DEDUP_REMOVED lines=30> */
.L_x_15393:
        /* <DEDUP_REMOVED lines=26> */
.L_x_15411:
[----:B------:R-:W-:Y:S05]  /*56b90*/  BSYNC B3 ;  /* 0x0000000000037941 */ /* 0x000fea0003800000 */
.L_x_15410:
        /* <DEDUP_REMOVED lines=27> */
.L_x_15414:
[----:B------:R-:W-:Y:S05]  /*56d50*/  BSYNC B3 ;  /* 0x0000000000037941 */ /* 0x000fea0003800000 */
.L_x_15413:
        /* <DEDUP_REMOVED lines=30> */
.L_x_15412:
[----:B------:R-:W-:-:S10]  /*56f40*/  DADD R38, R38, 1 ;  /* 0x3ff0000026267429 */ /* 0x000fd40000000000 */
[----:B------:R-:W-:Y:S01]  /*56f50*/  ISETP.GT.AND P0, PT, R39, 0xfffff, PT ;  /* 0x000fffff2700780c */ /* 0x000fe20003f04270 */
[--C-:B------:R-:W-:Y:S01]  /*56f60*/  IMAD.MOV.U32 R5, RZ, RZ, R39.reuse ;  /* 0x000000ffff057224 */ /* 0x100fe200078e0027 */
[----:B------:R-:W-:Y:S01]  /*56f70*/  MOV R4, R38 ;  /* 0x0000002600047202 */ /* 0x000fe20000000f00 */
        /* <DEDUP_REMOVED lines=72> */
.L_x_15415:
[----:B------:R-:W-:Y:S01]  /*57400*/  IMAD.MOV.U32 R2, RZ, RZ, 0x0 ;  /* 0x00000000ff027424 */ /* 0x000fe200078e00ff */
[----:B------:R-:W-:Y:S01]  /*57410*/  FSETP.NEU.FTZ.AND P0, PT, R5, RZ, PT ;  /* 0x000000ff0500720b */ /* 0x000fe20003f1d000 */
[----:B------:R-:W-:-:S06]  /*57420*/  IMAD.MOV.U32 R3, RZ, RZ, 0x7ff00000 ;  /* 0x7ff00000ff037424 */ /* 0x000fcc00078e00ff */
[----:B------:R-:W-:-:S10]  /*57430*/  DFMA R2, R4, R2, +INF ;  /* 0x7ff000000402742b */ /* 0x000fd40000000002 */
[----:B------:R-:W-:Y:S02]  /*57440*/  FSEL R38, R2, RZ, P0 ;  /* 0x000000ff02267208 */ /* 0x000fe40000000000 */
[----:B------:R-:W-:Y:S01]  /*57450*/  FSEL R39, R3, -QNAN , P0 ;  /* 0xfff0000003277808 */ /* 0x000fe20000000000 */
[----:B------:R-:W-:Y:S06]  /*57460*/  BRA `(.L_x_15391) ;  /* 0x0000000400447947 */ /* 0x000fec0003800000 */
.L_x_15409:
        /* <DEDUP_REMOVED lines=27> */
.L_x_15417:
[----:B------:R-:W-:Y:S05]  /*57620*/  BSYNC B3 ;  /* 0x0000000000037941 */ /* 0x000fea0003800000 */
.L_x_15416:
        /* <DEDUP_REMOVED lines=21> */
.L_x_15419:
[----:B------:R-:W-:Y:S05]  /*57780*/  BSYNC B3 ;  /* 0x0000000000037941 */ /* 0x000fea0003800000 */
.L_x_15418:
[----:B------:R-:W-:Y:S01]  /*57790*/  IMAD.MOV.U32 R38, RZ, RZ, R2 ;  /* 0x000000ffff267224 */ /* 0x000fe200078e0002 */
[----:B------:R-:W-:Y:S01]  /*577a0*/  MOV R39, R3 ;  /* 0x0000000300277202 */ /* 0x000fe20000000f00 */
[----:B------:R-:W-:Y:S06]  /*577b0*/  BRA `(.L_x_15391) ;  /* 0x0000000000707947 */ /* 0x000fec0003800000 */
.L_x_15392:
        /* <DEDUP_REMOVED lines=25> */
.L_x_15421:
[----:B------:R-:W-:Y:S05]  /*57950*/  BSYNC B3 ;  /* 0x0000000000037941 */ /* 0x000fea0003800000 */
.L_x_15420:
[----:B------:R-:W-:Y:S02]  /*57960*/  IMAD.MOV.U32 R38, RZ, RZ, R4 ;  /* 0x000000ffff267224 */ /* 0x000fe400078e0004 */
[----:B------:R-:W-:-:S07]  /*57970*/  IMAD.MOV.U32 R39, RZ, RZ, R5 ;  /* 0x000000ffff277224 */ /* 0x000fce00078e0005 */
.L_x_15391:
[----:B------:R-:W-:Y:S05]  /*57980*/  BSYNC B2 ;  /* 0x0000000000027941 */ /* 0x000fea0003800000 */
.L_x_15387:
        /* <DEDUP_REMOVED lines=25> */
.L_x_15426:
[----:B------:R-:W-:Y:S05]  /*57b20*/  BSYNC B4 ;  /* 0x0000000000047941 */ /* 0x000fea0003800000 */
.L_x_15425:
        /* <DEDUP_REMOVED lines=49> */
.L_x_15428:
        /* <DEDUP_REMOVED lines=71> */
.L_x_15427:
        /* <DEDUP_REMOVED lines=38> */
.L_x_15437:
[----:B------:R-:W-:Y:S05]  /*58510*/  BSYNC B6 ;  /* 0x0000000000067941 */ /* 0x000fea0003800000 */
.L_x_15436:
[----:B------:R-:W-:Y:S02]  /*58520*/  IMAD.MOV.U32 R68, RZ, RZ, R2 ;  /* 0x000000ffff447224 */ /* 0x000fe400078e0002 */
[----:B------:R-:W-:Y:S01]  /*58530*/  IMAD.MOV.U32 R69, RZ, RZ, R3 ;  /* 0x000000ffff457224 */ /* 0x000fe200078e0003 */
[----:B------:R-:W-:Y:S06]  /*58540*/  BRA `(.L_x_15435) ;  /* 0x0000000000047947 */ /* 0x000fec0003800000 */
.L_x_15434:
[----:B------:R-:W-:-:S11]  /*58550*/  DADD R68, -R66, R64 ;  /* 0x0000000042447229 */ /* 0x000fd60000000140 */
.L_x_15435:
[----:B------:R-:W-:Y:S05]  /*58560*/  BSYNC B5 ;  /* 0x0000000000057941 */ /* 0x000fea0003800000 */
.L_x_15433:
        /* <DEDUP_REMOVED lines=28> */
.L_x_15442:
[----:B------:R-:W-:Y:S05]  /*58730*/  BSYNC B6 ;  /* 0x0000000000067941 */ /* 0x000fea0003800000 */
.L_x_15441:
[----:B------:R-:W-:Y:S02]  /*58740*/  IMAD.MOV.U32 R32, RZ, RZ, R2 ;  /* 0x000000ffff207224 */ /* 0x000fe400078e0002 */
[----:B------:R-:W-:Y:S01]  /*58750*/  IMAD.MOV.U32 R33, RZ, RZ, R3 ;  /* 0x000000ffff217224 */ /* 0x000fe200078e0003 */
[----:B------:R-:W-:Y:S06]  /*58760*/  BRA `(.L_x_15440) ;  /* 0x0000000000047947 */ /* 0x000fec0003800000 */
.L_x_15439:
[----:B------:R-:W-:-:S11]  /*58770*/  DADD R32, -R62, R36 ;  /* 0x000000003e207229 */ /* 0x000fd60000000124 */
.L_x_15440:
[----:B------:R-:W-:Y:S05]  /*58780*/  BSYNC B5 ;  /* 0x0000000000057941 */ /* 0x000fea0003800000 */
.L_x_15438:
        /* <DEDUP_REMOVED lines=28> */
[----:B------:R-:W-:Y:S05]  /*58950*/  CALL.REL.NOINC `($__internal_23_$__cuda_sm20_dsqrt_rn_f64_mediumpath_v1) ;  /* 0x0000052400cc7944 */ /* 0x000fea0003c00000 */
[----:B------:R-:W-:-:S07]  /*58960*/  MOV R5, R3 ;  /* 0x0000000300057202 */ /* 0x000fce0000000f00 */
.L_x_15444:
[----:B------:R-:W-:Y:S05]  /*58970*/  BSYNC B5 ;  /* 0x0000000000057941 */ /* 0x000fea0003800000 */
.L_x_15443:
[----:B------:R-:W-:Y:S02]  /*58980*/  IMAD.MOV.U32 R34, RZ, RZ, R4 ;  /* 0x000000ffff227224 */ /* 0x000fe400078e0004 */
[----:B------:R-:W-:Y:S01]  /*58990*/  IMAD.MOV.U32 R35, RZ, RZ, R5 ;  /* 0x000000ffff237224 */ /* 0x000fe200078e0005 */
[----:B------:R-:W-:Y:S06]  /*589a0*/  BRA `(.L_x_15445) ;  /* 0x0000000800607947 */ /* 0x000fec0003800000 */
.L_x_15432:
        /* <DEDUP_REMOVED lines=30> */
.L_x_15448:
[----:B------:R-:W-:Y:S05]  /*58b90*/  BSYNC B5 ;  /* 0x0000000000057941 */ /* 0x000fea0003800000 */
.L_x_15447:
[----:B------:R-:W-:Y:S02]  /*58ba0*/  IMAD.MOV.U32 R34, RZ, RZ, R4 ;  /* 0x000000ffff227224 */ /* 0x000fe400078e0004 */
[----:B------:R-:W-:Y:S01]  /*58bb0*/  IMAD.MOV.U32 R35, RZ, RZ, R5 ;  /* 0x000000ffff237224 */ /* 0x000fe200078e0005 */
[----:B------:R-:W-:Y:S06]  /*58bc0*/  BRA `(.L_x_15445) ;  /* 0x0000000400d87947 */ /* 0x000fec0003800000 */
.L_x_15446:
        /* <DEDUP_REMOVED lines=29> */
[----:B------:R-:W-:Y:S02]  /*58da0*/  IMAD.MOV.U32 R8, RZ, RZ, R4 ;  /* 0x000000ffff087224 */ /* 0x000fe400078e0004 */
[----:B------:R-:W-:-:S07]  /*58db0*/  IMAD.MOV.U32 R9, RZ, RZ, R3 ;  /* 0x000000ffff097224 */ /* 0x000fce00078e0003 */
.L_x_15450:
[----:B------:R-:W-:Y:S05]  /*58dc0*/  BSYNC B5 ;  /* 0x0000000000057941 */ /* 0x000fea0003800000 */
.L_x_15449:
        /* <DEDUP_REMOVED lines=21> */
.L_x_15452:
[----:B------:R-:W-:Y:S05]  /*58f20*/  BSYNC B5 ;  /* 0x0000000000057941 */ /* 0x000fea0003800000 */
.L_x_15451:
[----:B------:R-:W-:Y:S01]  /*58f30*/  DMUL R10, R10, 8.11296384146066816958e+31 ;  /* 0x469000000a0a7828 */ /* 0x000fe20000000000 */
[----:B------:R-:W-:Y:S02]  /*58f40*/  IMAD.MOV.U32 R34, RZ, RZ, R2 ;  /* 0x000000ffff227224 */ /* 0x000fe400078e0002 */
[----:B------:R-:W-:Y:S01]  /*58f50*/  IMAD.MOV.U32 R35, RZ, RZ, R3 ;  /* 0x000000ffff237224 */ /* 0x000fe200078e0003 */
[----:B------:R-:W-:Y:S07]  /*58f60*/  BRA `(.L_x_15445) ;  /* 0x0000000000f07947 */ /* 0x000fee0003800000 */
.L_x_15431:
        /* <DEDUP_REMOVED lines=25> */
[----:B------:R-:W-:Y:S01]  /*59100*/  MOV R36, R4 ;  /* 0x0000000400247202 */ /* 0x000fe20000000f00 */
[----:B------:R-:W-:-:S07]  /*59110*/  IMAD.MOV.U32 R37, RZ, RZ, R3 ;  /* 0x000000ffff257224 */ /* 0x000fce00078e0003 */
.L_x_15454:
[----:B------:R-:W-:Y:S05]  /*59120*/  BSYNC B5 ;  /* 0x0000000000057941 */ /* 0x000fea0003800000 */
.L_x_15453:
        /* <DEDUP_REMOVED lines=30> */
.L_x_15456:
[----:B------:R-:W-:Y:S05]  /*59310*/  BSYNC B5 ;  /* 0x0000000000057941 */ /* 0x000fea0003800000 */
.L_x_15455:
[----:B------:R-:W-:-:S11]  /*59320*/  DMUL R34, R4, R36 ;  /* 0x0000002404227228 */ /* 0x000fd60000000000 */
.L_x_15445:
[----:B------:R-:W-:Y:S05]  /*59330*/  BSYNC B4 ;  /* 0x0000000000047941 */ /* 0x000fea0003800000 */
.L_x_15430:
[----:B------:R-:W-:Y:S05]  /*59340*/  BRA `(.L_x_15457) ;  /* 0x0000000000087947 */ /* 0x000fea0003800000 */
.L_x_15424:
[----:B------:R-:W-:Y:S02]  /*59350*/  DMUL R34, R34, 9.00719925474099200000e+15 ;  /* 0x4340000022227828 */ /* 0x000fe40000000000 */
[----:B------:R-:W-:-:S11]  /*59360*/  DMUL R10, R10, 9.00719925474099200000e+15 ;  /* 0x434000000a0a7828 */ /* 0x000fd60000000000 */
.L_x_15457:
[----:B------:R-:W-:Y:S05]  /*59370*/  BSYNC B2 ;  /* 0x0000000000027941 */ /* 0x000fea0003800000 */
.L_x_15423:
        /* <DEDUP_REMOVED lines=28> */
.L_x_15459:
[----:B------:R-:W-:Y:S05]  /*59540*/  BSYNC B2 ;  /* 0x0000000000027941 */ /* 0x000fea0003800000 */
.L_x_15458:
        /* <DEDUP_REMOVED lines=82> */
.L_x_15461:
[----:B------:R-:W-:Y:S02]  /*59a70*/  FSEL R2, RZ, 3.37028055040000000000e+12, P0 ;  /* 0x54442d18ff027808 */ /* 0x000fe40000000000 */
[----:B------:R-:W-:-:S07]  /*59a80*/  FSEL R3, RZ, 2.1426990032196044922, P0 ;  /* 0x400921fbff037808 */ /* 0x000fce0000000000 */
.L_x_15462:
[----:B------:R-:W-:Y:S05]  /*59a90*/  BSYNC B0 ;  /* 0x0000000000007941 */ /* 0x000fea0003800000 */
.L_x_15460:
[----:B------:R-:W-:Y:S01]  /*59aa0*/  DADD R34, |R34|, |R10| ;  /* 0x0000000022227229 */ /* 0x000fe2000000060a */
[----:B------:R-:W-:-:S07]  /*59ab0*/  LOP3.LUT R11, R3, 0x80000000, R11, 0xb8, !PT ;  /* 0x80000000030b7812 */ /* 0x000fce00078eb80b */
[----:B------:R-:W-:-:S06]  /*59ac0*/  DSETP.GTU.AND P0, PT, |R34|, +INF , PT ;  /* 0x7ff000002200742a */ /* 0x000fcc0003f0c200 */
[----:B------:R-:W-:Y:S02]  /*59ad0*/  FSEL R2, R34, R2, P0 ;  /* 0x0000000222027208 */ /* 0x000fe40000000000 */
[----:B------:R-:W-:-:S07]  /*59ae0*/  FSEL R3, R35, R11, P0 ;  /* 0x0000000b23037208 */ /* 0x000fce0000000000 */
.L_x_15429:
[----:B------:R-:W-:Y:S05]  /*59af0*/  BSYNC B3 ;  /* 0x0000000000037941 */ /* 0x000fea0003800000 */
.L_x_15422:
[----:B------:R-:W-:Y:S01]  /*59b00*/  LOP3.LUT R37, R3, 0x80000000, R29, 0xb8, !PT ;  /* 0x8000000003257812 */ /* 0x000fe200078eb81d */
[----:B------:R-:W-:Y:S01]  /*59b10*/  IMAD.MOV.U32 R36, RZ, RZ, R2 ;  /* 0x000000ffff247224 */ /* 0x000fe200078e0002 */
[----:B------:R-:W-:Y:S01]  /*59b20*/  LOP3.LUT R39, R39, 0x80000000, R31, 0xb8, !PT ;  /* 0x8000000027277812 */ /* 0x000fe200078eb81f */
[----:B------:R-:W-:Y:S06]  /*59b30*/  BRA `(.L_x_15384) ;  /* 0x0000005c00687947 */ /* 0x000fec0003800000 */
.L_x_15386:
        /* <DEDUP_REMOVED lines=17> */
[----:B------:R-:W-:Y:S01]  /*59c50*/  IMAD.MOV.U32 R32, RZ, RZ, R8 ;  /* 0x000000ffff207224 */ /* 0x000fe200078e0008 */
[----:B------:R-:W-:Y:S01]  /*59c60*/  MOV R10, 0x1 ;  /* 0x00000001000a7802 */ /* 0x000fe20000000f00 */
[----:B------:R-:W-:Y:S01]  /*59c70*/  IMAD.MOV.U32 R33, RZ, RZ, R9 ;  /* 0x000000ffff217224 */ /* 0x000fe200078e0009 */
[----:B------:R-:W-:Y:S01]  /*59c80*/  BSSY B0, `(.L_x_15467) ;  /* 0x000005e000007945 */ /* 0x000fe20003800000 */
[----:B------:R-:W-:-:S03]  /*59c90*/  FSETP.GEU.AND P3, PT, |R5|, 6.5827683646048100446e-37, PT ;  /* 0x036000000500780b */ /* 0x000fc60003f6e200 */
[----:B------:R-:W-:Y:S02]  /*59ca0*/  DFMA R6, R8, R8, R2 ;  /* 0x000000080806722b */ /* 0x000fe40000000002 */
        /* <DEDUP_REMOVED lines=8> */
[----:B------:R-:W-:-:S07]  /*59d30*/  @!P0 IMAD.MOV.U32 R7, RZ, RZ, R37 ;  /* 0x000000ffff078224 */ /* 0x000fce00078e0025 */
[----:B------:R-:W-:Y:S01]  /*59d40*/  DFMA R2, R2, R10, R2 ;  /* 0x0000000a0202722b */ /* 0x000fe20000000002 */
[----:B------:R-:W-:-:S05]  /*59d50*/  VIADD R10, R7, 0xffffffff ;  /* 0xffffffff070a7836 */ /* 0x000fca0000000000 */
[----:B------:R-:W-:Y:S02]  /*59d60*/  ISETP.GE.U32.AND P1, PT, R10, 0x7fefffff, PT ;  /* 0x7fefffff0a00780c */ /* 0x000fe40003f26070 */
[----:B------:R-:W-:-:S08]  /*59d70*/  DMUL R10, R4, R2 ;  /* 0x00000002040a7228 */ /* 0x000fd00000000000 */
[----:B------:R-:W-:-:S03]  /*59d80*/  DFMA R34, -R32, R10, R4 ;  /* 0x0000000a2022722b */ /* 0x000fc60000000104 */
[----:B------:R-:W-:Y:S01]  /*59d90*/  @P1 IMAD.MOV.U32 R38, RZ, RZ, 0x0 ;  /* 0x00000000ff261424 */ /* 0x000fe200078e00ff */
[----:B------:R-:W-:Y:S01]  /*59da0*/  @P1 FSETP.NEU.FTZ.AND P2, PT, R37, RZ, PT ;  /* 0x000000ff2500120b */ /* 0x000fe20003f5d000 */
[----:B------:R-:W-:-:S03]  /*59db0*/  @P1 IMAD.MOV.U32 R39, RZ, RZ, 0x7ff00000 ;  /* 0x7ff00000ff271424 */ /* 0x000fc600078e00ff */
[----:B------:R-:W-:-:S03]  /*59dc0*/  DFMA R2, R2, R34, R10 ;  /* 0x000000220202722b */ /* 0x000fc6000000000a */
[----:B------:R-:W-:Y:S01]  /*59dd0*/  @P1 DFMA R10, R36, R38, +INF ;  /* 0x7ff00000240a142b */ /* 0x000fe20000000026 */
[----:B------:R-:W-:Y:S01]  /*59de0*/  MOV R37, R6 ;  /* 0x0000000600257202 */ /* 0x000fe20000000f00 */
[----:B------:R-:W-:Y:S02]  /*59df0*/  IMAD.MOV.U32 R6, RZ, RZ, -0x3ff ;  /* 0xfffffc01ff067424 */ /* 0x000fe400078e00ff */
[----:B------:R-:W-:-:S03]  /*59e00*/  @!P0 IMAD.MOV.U32 R37, RZ, RZ, R36 ;  /* 0x000000ffff258224 */ /* 0x000fc600078e0024 */
[----:B------:R-:W-:Y:S01]  /*59e10*/  FFMA R38, RZ, R9, R3 ;  /* 0x00000009ff267223 */ /* 0x000fe20000000003 */
[----:B------:R-:W-:Y:S02]  /*59e20*/  @!P0 IMAD.MOV.U32 R6, RZ, RZ, -0x435 ;  /* 0xfffffbcbff068424 */ /* 0x000fe400078e00ff */
[----:B------:R-:W-:Y:S02]  /*59e30*/  @P1 FSEL R34, R10, RZ, P2 ;  /* 0x000000ff0a221208 */ /* 0x000fe40001000000 */
[----:B------:R-:W-:Y:S01]  /*59e40*/  @P1 FSEL R35, R11, -QNAN , P2 ;  /* 0xfff000000b231808 */ /* 0x000fe20001000000 */
[----:B------:R-:W-:Y:S01]  /*59e50*/  DADD R10, -RZ, -R30 ;  /* 0x00000000ff0a7229 */ /* 0x000fe2000000091e */
[----:B------:R-:W-:Y:S01]  /*59e60*/  FSETP.GT.AND P2, PT, |R38|, 1.469367938527859385e-39, PT ;  /* 0x001000002600780b */ /* 0x000fe20003f44200 */
[----:B------:R-:W-:-:S12]  /*59e70*/  @P1 BRA `(.L_x_15468) ;  /* 0x0000000000f81947 */ /* 0x000fd80003800000 */
        /* <DEDUP_REMOVED lines=62> */
.L_x_15468:
[----:B------:R-:W-:Y:S05]  /*5a260*/  BSYNC B0 ;  /* 0x0000000000007941 */ /* 0x000fea0003800000 */
.L_x_15467:
[----:B------:R-:W-:Y:S04]  /*5a270*/  BSSY B3, `(.L_x_15469) ;  /* 0x0000007000037945 */ /* 0x000fe80003800000 */
[----:B------:R-:W-:Y:S05]  /*5a280*/  @P2 BRA P3, `(.L_x_15470) ;  /* 0x0000000000142947 */ /* 0x000fea0001800000 */
[----:B------:R-:W-:Y:S01]  /*5a290*/  IMAD.MOV.U32 R6, RZ, RZ, R4 ;  /* 0x000000ffff067224 */ /* 0x000fe200078e0004 */
[----:B------:R-:W-:Y:S01]  /*5a2a0*/  MOV R3, R9 ;  /* 0x0000000900037202 */ /* 0x000fe20000000f00 */
[----:B------:R-:W-:Y:S01]  /*5a2b0*/  IMAD.MOV.U32 R2, RZ, RZ, R8 ;  /* 0x000000ffff027224 */ /* 0x000fe200078e0008 */
[----:B------:R-:W-:-:S07]  /*5a2c0*/  MOV R4, 0x5a2e0 ;  /* 0x0005a2e000047802 */ /* 0x000fce0000000f00 */
[----:B------:R-:W-:Y:S05]  /*5a2d0*/  CALL.REL.NOINC `($__internal_22_$__cuda_sm20_div_rn_f64_full) ;  /* 0x0000050400d87944 */ /* 0x000fea0003c00000 */
.L_x_15470:
[----:B------:R-:W-:Y:S05]  /*5a2e0*/  BSYNC B3 ;  /* 0x0000000000037941 */ /* 0x000fea0003800000 */
.L_x_15469:
        /* <DEDUP_REMOVED lines=83> */
.L_x_15472:
[----:B------:R-:W-:-:S04]  /*5a820*/  ISETP.GE.AND P0, PT, R11, RZ, PT ;  /* 0x000000ff0b00720c */ /* 0x000fc80003f06270 */
[----:B------:R-:W-:Y:S02]  /*5a830*/  FSEL R6, RZ, 3.37028055040000000000e+12, P0 ;  /* 0x54442d18ff067808 */ /* 0x000fe40000000000 */
[----:B------:R-:W-:-:S07]  /*5a840*/  FSEL R7, RZ, 2.1426990032196044922, P0 ;  /* 0x400921fbff077808 */ /* 0x000fce0000000000 */
.L_x_15473:
[----:B------:R-:W-:Y:S05]  /*5a850*/  BSYNC B0 ;  /* 0x0000000000007941 */ /* 0x000fea0003800000 */
.L_x_15471:
        /* <DEDUP_REMOVED lines=8> */
.L_x_15466:
        /* <DEDUP_REMOVED lines=20> */
[----:B------:R-:W-:-:S02]  /*5aa20*/  IMAD.MOV.U32 R52, RZ, RZ, -0x3ff ;  /* 0xfffffc01ff347424 */ /* 0x000fc400078e00ff */
        /* <DEDUP_REMOVED lines=9> */
[----:B------:R-:W-:Y:S01]  /*5aac0*/  DSETP.NEU.AND P0, PT, R6, RZ, PT ;  /* 0x000000ff0600722a */ /* 0x000fe20003f0d000 */
[----:B------:R-:W-:Y:S02]  /*5aad0*/  @P1 LOP3.LUT R33, R35, 0x80000, RZ, 0xfc, !PT ;  /* 0x0008000023211812 */ /* 0x000fe400078efcff */
[----:B------:R-:W-:Y:S02]  /*5aae0*/  LOP3.LUT R35, R34, 0x100000, RZ, 0xfc, !PT ;  /* 0x0010000022237812 */ /* 0x000fe400078efcff */
[----:B------:R-:W0:Y:S01]  /*5aaf0*/  MUFU.RSQ64H R37, R33 ;  /* 0x0000002100257308 */ /* 0x000e220000001c00 */
[----:B------:R-:W-:Y:S02]  /*5ab00*/  MOV R34, RZ ;  /* 0x000000ff00227202 */ /* 0x000fe40000000f00 */
[----:B------:R-:W-:Y:S01]  /*5ab10*/  ISETP.GE.U32.AND P1, PT, R7, 0x7ff00000, PT ;  /* 0x7ff000000700780c */ /* 0x000fe20003f26070 */
[----:B0-----:R-:W-:-:S08]  /*5ab20*/  DMUL R38, R36, R36 ;  /* 0x0000002424267228 */ /* 0x001fd00000000000 */
[----:B------:R-:W-:Y:S01]  /*5ab30*/  DFMA R38, R32, -R38, 1 ;  /* 0x3ff000002026742b */ /* 0x000fe20000000826 */
[----:B------:R-:W-:Y:S02]  /*5ab40*/  IMAD.MOV.U32 R32, RZ, RZ, R8 ;  /* 0x000000ffff207224 */ /* 0x000fe400078e0008 */
[----:B------:R-:W-:-:S05]  /*5ab50*/  IMAD.MOV.U32 R33, RZ, RZ, R9 ;  /* 0x000000ffff217224 */ /* 0x000fca00078e0009 */
[----:B------:R-:W-:Y:S02]  /*5ab60*/  DFMA R54, R38, R54, 0.5 ;  /* 0x3fe000002636742b */ /* 0x000fe40000000036 */
[----:B------:R-:W-:-:S08]  /*5ab70*/  DMUL R38, R36, R38 ;  /* 0x0000002624267228 */ /* 0x000fd00000000000 */
[----:B------:R-:W-:-:S08]  /*5ab80*/  DFMA R38, R54, R38, R36 ;  /* 0x000000263626722b */ /* 0x000fd00000000024 */
[----:B------:R-:W-:Y:S02]  /*5ab90*/  DMUL R38, R2, R38 ;  /* 0x0000002602267228 */ /* 0x000fe40000000000 */
[----:B------:R-:W-:-:S06]  /*5aba0*/  DFMA R2, -R32, R56, 1 ;  /* 0x3ff000002002742b */ /* 0x000fcc0000000138 */
[----:B------:R-:W-:Y:S02]  /*5abb0*/  DMUL R38, R38, R34 ;  /* 0x0000002226267228 */ /* 0x000fe40000000000 */
[----:B------:R-:W-:Y:S01]  /*5abc0*/  DFMA R2, R2, R2, R2 ;  /* 0x000000020202722b */ /* 0x000fe20000000002 */
[----:B------:R-:W-:Y:S02]  /*5abd0*/  IMAD.MOV.U32 R34, RZ, RZ, R4 ;  /* 0x000000ffff227224 */ /* 0x000fe400078e0004 */
[----:B------:R-:W-:-:S05]  /*5abe0*/  IMAD.MOV.U32 R35, RZ, RZ, R5 ;  /* 0x000000ffff237224 */ /* 0x000fca00078e0005 */
[----:B------:R-:W-:Y:S01]  /*5abf0*/  @!P1 FSEL R7, R11, R39, !P0 ;  /* 0x000000270b079208 */ /* 0x000fe20004000000 */
[----:B------:R-:W-:Y:S01]  /*5ac00*/  DFMA R2, R56, R2, R56 ;  /* 0x000000023802722b */ /* 0x000fe20000000038 */
[----:B------:R-:W-:Y:S02]  /*5ac10*/  @!P1 FSEL R6, R10, R38, !P0 ;  /* 0x000000260a069208 */ /* 0x000fe40004000000 */
        /* <DEDUP_REMOVED lines=22> */
[----:B------:R-:W-:Y:S01]  /*5ad80*/  DADD R10, -RZ, -R30 ;  /* 0x00000000ff0a7229 */ /* 0x000fe2000000091e */
        /* <DEDUP_REMOVED lines=64> */
.L_x_15476:
[----:B------:R-:W-:Y:S05]  /*5b190*/  BSYNC B0 ;  /* 0x0000000000007941 */ /* 0x000fea0003800000 */
.L_x_15475:
[----:B------:R-:W-:Y:S04]  /*5b1a0*/  BSSY B3, `(.L_x_15477) ;  /* 0x0000007000037945 */ /* 0x000fe80003800000 */
[----:B------:R-:W-:Y:S05]  /*5b1b0*/  @P3 BRA P1, `(.L_x_15478) ;  /* 0x0000000000143947 */ /* 0x000fea0000800000 */
[----:B------:R-:W-:Y:S01]  /*5b1c0*/  IMAD.MOV.U32 R6, RZ, RZ, R4 ;  /* 0x000000ffff067224 */ /* 0x000fe200078e0004 */
[----:B------:R-:W-:Y:S01]  /*5b1d0*/  MOV R2, R8 ;  /* 0x0000000800027202 */ /* 0x000fe20000000f00 */
[----:B------:R-:W-:Y:S01]  /*5b1e0*/  IMAD.MOV.U32 R3, RZ, RZ, R9 ;  /* 0x000000ffff037224 */ /* 0x000fe200078e0009 */
[----:B------:R-:W-:-:S07]  /*5b1f0*/  MOV R4, 0x5b210 ;  /* 0x0005b21000047802 */ /* 0x000fce0000000f00 */
[----:B------:R-:W-:Y:S05]  /*5b200*/  CALL.REL.NOINC `($__internal_22_$__cuda_sm20_div_rn_f64_full) ;  /* 0x000004f8000c7944 */ /* 0x000fea0003c00000 */
.L_x_15478:
[----:B------:R-:W-:Y:S05]  /*5b210*/  BSYNC B3 ;  /* 0x0000000000037941 */ /* 0x000fea0003800000 */
.L_x_15477:
        /* <DEDUP_REMOVED lines=83> */
.L_x_15480:
[----:B------:R-:W-:-:S04]  /*5b750*/  ISETP.GE.AND P0, PT, R11, RZ, PT ;  /* 0x000000ff0b00720c */ /* 0x000fc80003f06270 */
[----:B------:R-:W-:Y:S02]  /*5b760*/  FSEL R6, RZ, 3.37028055040000000000e+12, P0 ;  /* 0x54442d18ff067808 */ /* 0x000fe40000000000 */
[----:B------:R-:W-:-:S07]  /*5b770*/  FSEL R7, RZ, 2.1426990032196044922, P0 ;  /* 0x400921fbff077808 */ /* 0x000fce0000000000 */
.L_x_15481:
[----:B------:R-:W-:Y:S05]  /*5b780*/  BSYNC B0 ;  /* 0x0000000000007941 */ /* 0x000fea0003800000 */
.L_x_15479:
[----:B------:R-:W-:Y:S02]  /*5b790*/  DADD R2, |R28|, |R30| ;  /* 0x000000001c027229 */ /* 0x000fe4000000061e */
[----:B------:R-:W-:-:S06]  /*5b7a0*/  DADD R4, -RZ, -R28 ;  /* 0x00000000ff047229 */ /* 0x000fcc000000091c */
[----:B------:R-:W-:-:S04]  /*5b7b0*/  DSETP.GTU.AND P0, PT, |R2|, +INF , PT ;  /* 0x7ff000000200742a */ /* 0x000fc80003f0c200 */
[----:B------:R-:W-:Y:S02]  /*5b7c0*/  LOP3.LUT R5, R7, 0x80000000, R5, 0xb8, !PT ;  /* 0x8000000007057812 */ /* 0x000fe400078eb805 */
[----:B------:R-:W-:Y:S02]  /*5b7d0*/  FSEL R6, R2, R6, P0 ;  /* 0x0000000602067208 */ /* 0x000fe40000000000 */
[----:B------:R-:W-:Y:S01]  /*5b7e0*/  FSEL R7, R3, R5, P0 ;  /* 0x0000000503077208 */ /* 0x000fe20000000000 */
[----:B------:R-:W-:Y:S06]  /*5b7f0*/  BRA `(.L_x_15474) ;  /* 0x0000003c00c87947 */ /* 0x000fec0003800000 */
.L_x_15465:
        /* <DEDUP_REMOVED lines=23> */
.L_x_15483:
[----:B------:R-:W-:Y:S05]  /*5b970*/  BSYNC B3 ;  /* 0x0000000000037941 */ /* 0x000fea0003800000 */
.L_x_15482:
        /* <DEDUP_REMOVED lines=24> */
[----:B------:R-:W-:Y:S01]  /*5bb00*/  IMAD.MOV.U32 R4, RZ, RZ, R2 ;  /* 0x000000ffff047224 */ /* 0x000fe200078e0002 */
[----:B------:R-:W-:-:S07]  /*5bb10*/  MOV R5, R3 ;  /* 0x0000000300057202 */ /* 0x000fce0000000f00 */
.L_x_15485:
[----:B------:R-:W-:Y:S05]  /*5bb20*/  BSYNC B3 ;  /* 0x0000000000037941 */ /* 0x000fea0003800000 */
.L_x_15484:
        /* <DEDUP_REMOVED lines=10> */
[CC--:B------:R-:W-:Y:S01]  /*5bbd0*/  ISETP.GT.U32.AND P1, PT, R32.reuse, R10.reuse, PT ;  /* 0x0000000a2000720c */ /* 0x0c0fe20003f24070 */
[----:B------:R-:W-:Y:S01]  /*5bbe0*/  IMAD.MOV.U32 R52, RZ, RZ, -0x3ff ;  /* 0xfffffc01ff347424 */ /* 0x000fe200078e00ff */
        /* <DEDUP_REMOVED lines=9> */
[----:B------:R-:W-:Y:S01]  /*5bc80*/  LOP3.LUT R35, R34, 0x100000, RZ, 0xfc, !PT ;  /* 0x0010000022237812 */ /* 0x000fe200078efcff */
[----:B------:R-:W-:Y:S01]  /*5bc90*/  IMAD.MOV.U32 R34, RZ, RZ, RZ ;  /* 0x000000ffff227224 */ /* 0x000fe200078e00ff */
[C---:B------:R-:W-:Y:S01]  /*5bca0*/  DMUL R8, R6.reuse, R4 ;  /* 0x0000000406087228 */ /* 0x040fe20000000000 */
[----:B------:R-:W-:Y:S01]  /*5bcb0*/  ISETP.GE.U32.AND P2, PT, R5, 0x7ff00000, PT ;  /* 0x7ff000000500780c */ /* 0x000fe20003f46070 */
        /* <DEDUP_REMOVED lines=24> */
[----:B------:R-:W-:-:S08]  /*5be40*/  DFMA R54, R56, R54, R38 ;  /* 0x000000363836722b */ /* 0x000fd00000000026 */
[----:B------:R-:W-:Y:S02]  /*5be50*/  DMUL R54, R10, R54 ;  /* 0x000000360a367228 */ /* 0x000fe40000000000 */
[----:B0-----:R-:W-:-:S06]  /*5be60*/  DFMA R10, -R32, R36, 1 ;  /* 0x3ff00000200a742b */ /* 0x001fcc0000000124 */
        /* <DEDUP_REMOVED lines=25> */
[----:B------:R-:W-:-:S05]  /*5c000*/  DADD R10, -RZ, -R30 ;  /* 0x00000000ff0a7229 */ /* 0x000fca000000091e */
        /* <DEDUP_REMOVED lines=66> */
.L_x_15487:
[----:B------:R-:W-:Y:S05]  /*5c430*/  BSYNC B0 ;  /* 0x0000000000007941 */ /* 0x000fea0003800000 */
.L_x_15486:
[----:B------:R-:W-:Y:S04]  /*5c440*/  BSSY B3, `(.L_x_15488) ;  /* 0x0000007000037945 */ /* 0x000fe80003800000 */
[----:B------:R-:W-:Y:S05]  /*5c450*/  @P3 BRA P2, `(.L_x_15489) ;  /* 0x0000000000143947 */ /* 0x000fea0001000000 */
[----:B------:R-:W-:Y:S01]  /*5c460*/  IMAD.MOV.U32 R5, RZ, RZ, R7 ;  /* 0x000000ffff057224 */ /* 0x000fe200078e0007 */
[----:B------:R-:W-:Y:S01]  /*5c470*/  MOV R2, R32 ;  /* 0x0000002000027202 */ /* 0x000fe20000000f00 */
[----:B------:R-:W-:Y:S01]  /*5c480*/  IMAD.MOV.U32 R3, RZ, RZ, R33 ;  /* 0x000000ffff037224 */ /* 0x000fe200078e0021 */
[----:B------:R-:W-:-:S07]  /*5c490*/  MOV R4, 0x5c4b0 ;  /* 0x0005c4b000047802 */ /* 0x000fce0000000f00 */
[----:B------:R-:W-:Y:S05]  /*5c4a0*/  CALL.REL.NOINC `($__internal_22_$__cuda_sm20_div_rn_f64_full) ;  /* 0x000004e400647944 */ /* 0x000fea0003c00000 */
.L_x_15489:
[----:B------:R-:W-:Y:S05]  /*5c4b0*/  BSYNC B3 ;  /* 0x0000000000037941 */ /* 0x000fea0003800000 */
.L_x_15488:
        /* <DEDUP_REMOVED lines=83> */
.L_x_15491:
[----:B------:R-:W-:-:S04]  /*5c9f0*/  ISETP.GE.AND P0, PT, R11, RZ, PT ;  /* 0x000000ff0b00720c */ /* 0x000fc80003f06270 */
[----:B------:R-:W-:Y:S02]  /*5ca00*/  FSEL R6, RZ, 3.37028055040000000000e+12, P0 ;  /* 0x54442d18ff067808 */ /* 0x000fe40000000000 */
[----:B------:R-:W-:-:S07]  /*5ca10*/  FSEL R7, RZ, 2.1426990032196044922, P0 ;  /* 0x400921fbff077808 */ /* 0x000fce0000000000 */
.L_x_15492:
[----:B------:R-:W-:Y:S05]  /*5ca20*/  BSYNC B0 ;  /* 0x0000000000007941 */ /* 0x000fea0003800000 */
.L_x_15490:
        /* <DEDUP_REMOVED lines=8> */
.L_x_15464:
        /* <DEDUP_REMOVED lines=12> */
[----:B------:R-:W-:Y:S01]  /*5cb70*/  DSETP.GEU.AND P1, PT, |R30|, |R28|, PT ;  /* 0x4000001c1e00722a */ /* 0x000fe20003f2e200 */
[----:B------:R-:W-:Y:S01]  /*5cb80*/  IMAD.MOV.U32 R8, RZ, RZ, 0x1 ;  /* 0x00000001ff087424 */ /* 0x000fe200078e00ff */
[----:B------:R-:W-:Y:S01]  /*5cb90*/  DMUL R4, R4, R4 ;  /* 0x0000000404047228 */ /* 0x000fe20000000000 */
[----:B------:R-:W-:Y:S03]  /*5cba0*/  BSSY B0, `(.L_x_15495) ;  /* 0x0000061000007945 */ /* 0x000fe60003800000 */
[----:B------:R-:W-:Y:S02]  /*5cbb0*/  FSEL R11, R3, R33, !P1 ;  /* 0x00000021030b7208 */ /* 0x000fe40004800000 */
[----:B------:R-:W-:Y:S02]  /*5cbc0*/  FSEL R10, R2, R32, !P1 ;  /* 0x00000020020a7208 */ /* 0x000fe40004800000 */
[----:B------:R-:W0:Y:S01]  /*5cbd0*/  MUFU.RCP64H R9, R11 ;  /* 0x0000000b00097308 */ /* 0x000e220000001800 */
[----:B------:R-:W-:-:S10]  /*5cbe0*/  DFMA R6, R6, R6, R4 ;  /* 0x000000060606722b */ /* 0x000fd40000000004 */
[----:B------:R-:W-:Y:S01]  /*5cbf0*/  ISETP.GT.AND P0, PT, R7, 0xfffff, PT ;  /* 0x000fffff0700780c */ /* 0x000fe20003f04270 */
[----:B------:R-:W-:Y:S01]  /*5cc00*/  IMAD.MOV.U32 R36, RZ, RZ, R6 ;  /* 0x000000ffff247224 */ /* 0x000fe200078e0006 */
[----:B0-----:R-:W-:-:S08]  /*5cc10*/  DFMA R34, -R10, R8, 1 ;  /* 0x3ff000000a22742b */ /* 0x001fd00000000108 */
[----:B------:R-:W-:-:S08]  /*5cc20*/  DFMA R34, R34, R34, R34 ;  /* 0x000000222222722b */ /* 0x000fd00000000022 */
[----:B------:R-:W-:Y:S01]  /*5cc30*/  DFMA R34, R8, R34, R8 ;  /* 0x000000220822722b */ /* 0x000fe20000000008 */
[----:B------:R-:W-:Y:S01]  /*5cc40*/  MOV R8, R6 ;  /* 0x0000000600087202 */ /* 0x000fe20000000f00 */
[----:B------:R-:W-:Y:S01]  /*5cc50*/  IMAD.MOV.U32 R9, RZ, RZ, R7 ;  /* 0x000000ffff097224 */ /* 0x000fe200078e0007 */
[----:B------:R-:W-:Y:S01]  /*5cc60*/  MOV R6, 0xfffffc01 ;  /* 0xfffffc0100067802 */ /* 0x000fe20000000f00 */
[----:B------:R-:W-:-:S04]  /*5cc70*/  @!P0 IMAD.MOV.U32 R6, RZ, RZ, -0x435 ;  /* 0xfffffbcbff068424 */ /* 0x000fc800078e00ff */
[----:B------:R-:W-:Y:S02]  /*5cc80*/  DFMA R4, -R10, R34, 1 ;  /* 0x3ff000000a04742b */ /* 0x000fe40000000122 */
[----:B------:R-:W-:-:S06]  /*5cc90*/  @!P0 DMUL R8, R8, 1.80143985094819840000e+16 ;  /* 0x4350000008088828 */ /* 0x000fcc0000000000 */
[----:B------:R-:W-:Y:S01]  /*5cca0*/  DFMA R34, R34, R4, R34 ;  /* 0x000000042222722b */ /* 0x000fe20000000022 */
[----:B------:R-:W-:Y:S02]  /*5ccb0*/  FSEL R4, R32, R2, !P1 ;  /* 0x0000000220047208 */ /* 0x000fe40004800000 */
[----:B------:R-:W-:Y:S01]  /*5ccc0*/  FSEL R5, R33, R3, !P1 ;  /* 0x0000000321057208 */ /* 0x000fe20004800000 */
[----:B------:R-:W-:Y:S02]  /*5ccd0*/  @!P0 IMAD.MOV.U32 R7, RZ, RZ, R9 ;  /* 0x000000ffff078224 */ /* 0x000fe400078e0009 */
[----:B------:R-:W-:Y:S01]  /*5cce0*/  @!P0 IMAD.MOV.U32 R36, RZ, RZ, R8 ;  /* 0x000000ffff248224 */ /* 0x000fe200078e0008 */
[----:B------:R-:W-:Y:S01]  /*5ccf0*/  FSETP.GEU.AND P4, PT, |R5|, 6.5827683646048100446e-37, PT ;  /* 0x036000000500780b */ /* 0x000fe20003f8e200 */
        /* <DEDUP_REMOVED lines=20> */
[----:B------:R-:W-:Y:S01]  /*5ce40*/  UMOV UR5, 0x3eb1380b ;  /* 0x3eb1380b00057882 */ /* 0x000fe20000000000 */
[----:B------:R-:W-:Y:S01]  /*5ce50*/  UMOV UR8, 0x80000000 ;  /* 0x8000000000087882 */ /* 0x000fe20000000000 */
[----:B------:R-:W-:Y:S01]  /*5ce60*/  ISETP.GE.AND P0, PT, R37, 0x3ff6a09f, PT ;  /* 0x3ff6a09f2500780c */ /* 0x000fe20003f06270 */
[----:B------:R-:W-:-:S12]  /*5ce70*/  UMOV UR9, 0x43300000 ;  /* 0x4330000000097882 */ /* 0x000fd80000000000 */
        /* <DEDUP_REMOVED lines=14> */
[----:B------:R-:W-:Y:S01]  /*5cf60*/  LEA.HI R54, R7, R6, RZ, 0xc ;  /* 0x0000000607367211 */ /* 0x000fe200078f60ff */
[----:B------:R-:W-:Y:S01]  /*5cf70*/  DADD R6, R36, -R8 ;  /* 0x0000000024067229 */ /* 0x000fe20000000808 */
[----:B------:R-:W-:-:S03]  /*5cf80*/  IMAD.MOV.U32 R55, RZ, RZ, 0x43300000 ;  /* 0x43300000ff377424 */ /* 0x000fc600078e00ff */
[----:B------:R-:W-:Y:S01]  /*5cf90*/  DFMA R38, R34, R38, UR4 ;  /* 0x0000000422267e2b */ /* 0x000fe20008000026 */
[----:B------:R-:W-:Y:S01]  /*5cfa0*/  UMOV UR4, 0xa9ab0956 ;  /* 0xa9ab095600047882 */ /* 0x000fe20000000000 */
[----:B------:R-:W-:Y:S01]  /*5cfb0*/  UMOV UR5, 0x3f1745cb ;  /* 0x3f1745cb00057882 */ /* 0x000fe20000000000 */
[----:B------:R-:W-:Y:S01]  /*5cfc0*/  @P0 VIADD R54, R54, 0x1 ;  /* 0x0000000136360836 */ /* 0x000fe20000000000 */
[----:B------:R-:W-:-:S04]  /*5cfd0*/  DADD R6, R6, R6 ;  /* 0x0000000006067229 */ /* 0x000fc80000000006 */
[----:B------:R-:W-:Y:S01]  /*5cfe0*/  DFMA R38, R34, R38, UR4 ;  /* 0x0000000422267e2b */ /* 0x000fe20008000026 */
[----:B------:R-:W-:Y:S01]  /*5cff0*/  UMOV UR4, 0x2d1b5154 ;  /* 0x2d1b515400047882 */ /* 0x000fe20000000000 */
[----:B------:R-:W-:Y:S01]  /*5d000*/  UMOV UR5, 0x3f3c71c7 ;  /* 0x3f3c71c700057882 */ /* 0x000fe20000000000 */
[----:B------:R-:W-:Y:S01]  /*5d010*/  LOP3.LUT R54, R54, 0x80000000, RZ, 0x3c, !PT ;  /* 0x8000000036367812 */ /* 0x000fe200078e3cff */
[----:B------:R-:W-:-:S04]  /*5d020*/  DFMA R6, R36, -R8, R6 ;  /* 0x800000082406722b */ /* 0x000fc80000000006 */
[----:B------:R-:W-:Y:S01]  /*5d030*/  DFMA R38, R34, R38, UR4 ;  /* 0x0000000422267e2b */ /* 0x000fe20008000026 */
[----:B------:R-:W-:Y:S01]  /*5d040*/  UMOV UR4, 0x923be72d ;  /* 0x923be72d00047882 */ /* 0x000fe20000000000 */
[----:B------:R-:W-:Y:S01]  /*5d050*/  UMOV UR5, 0x3f624924 ;  /* 0x3f62492400057882 */ /* 0x000fe20000000000 */
[----:B------:R-:W-:Y:S01]  /*5d060*/  DADD R54, R54, -UR8 ;  /* 0x8000000836367e29 */ /* 0x000fe20008000000 */
[----:B------:R-:W-:Y:S01]  /*5d070*/  UMOV UR8, 0xfefa39ef ;  /* 0xfefa39ef00087882 */ /* 0x000fe20000000000 */
[----:B------:R-:W-:Y:S01]  /*5d080*/  UMOV UR9, 0x3fe62e42 ;  /* 0x3fe62e4200097882 */ /* 0x000fe20000000000 */
[----:B------:R-:W-:Y:S02]  /*5d090*/  DMUL R6, R32, R6 ;  /* 0x0000000620067228 */ /* 0x000fe40000000000 */
        /* <DEDUP_REMOVED lines=12> */
[----:B------:R-:W-:-:S08]  /*5d160*/  DMUL R38, R34, R38 ;  /* 0x0000002622267228 */ /* 0x000fd00000000000 */
[----:B------:R-:W-:-:S08]  /*5d170*/  DFMA R6, R8, R38, R6 ;  /* 0x000000260806722b */ /* 0x000fd00000000006 */
[----:B------:R-:W-:-:S08]  /*5d180*/  DADD R6, R6, -R56 ;  /* 0x0000000006067229 */ /* 0x000fd00000000838 */
[----:B------:R-:W-:-:S08]  /*5d190*/  DFMA R6, R54, UR4, R6 ;  /* 0x0000000436067c2b */ /* 0x000fd00008000006 */
[----:B------:R-:W-:-:S11]  /*5d1a0*/  DADD R34, R36, R6 ;  /* 0x0000000024227229 */ /* 0x000fd60000000006 */
.L_x_15496:
[----:B------:R-:W-:Y:S05]  /*5d1b0*/  BSYNC B0 ;  /* 0x0000000000007941 */ /* 0x000fea0003800000 */
.L_x_15495:
[----:B------:R-:W-:Y:S04]  /*5d1c0*/  BSSY B3, `(.L_x_15497) ;  /* 0x0000007000037945 */ /* 0x000fe80003800000 */
[----:B------:R-:W-:Y:S05]  /*5d1d0*/  @P3 BRA P4, `(.L_x_15498) ;  /* 0x0000000000143947 */ /* 0x000fea0002000000 */
[----:B------:R-:W-:Y:S01]  /*5d1e0*/  IMAD.MOV.U32 R6, RZ, RZ, R4 ;  /* 0x000000ffff067224 */ /* 0x000fe200078e0004 */
[----:B------:R-:W-:Y:S01]  /*5d1f0*/  MOV R4, 0x5d230 ;  /* 0x0005d23000047802 */ /* 0x000fe20000000f00 */
[----:B------:R-:W-:Y:S02]  /*5d200*/  IMAD.MOV.U32 R2, RZ, RZ, R10 ;  /* 0x000000ffff027224 */ /* 0x000fe400078e000a */
[----:B------:R-:W-:-:S07]  /*5d210*/  IMAD.MOV.U32 R3, RZ, RZ, R11 ;  /* 0x000000ffff037224 */ /* 0x000fce00078e000b */
[----:B------:R-:W-:Y:S05]  /*5d220*/  CALL.REL.NOINC `($__internal_22_$__cuda_sm20_div_rn_f64_full) ;  /* 0x000004d800047944 */ /* 0x000fea0003c00000 */
.L_x_15498:
[----:B------:R-:W-:Y:S05]  /*5d230*/  BSYNC B3 ;  /* 0x0000000000037941 */ /* 0x000fea0003800000 */
.L_x_15497:
        /* <DEDUP_REMOVED lines=74> */
.L_x_15500:
[----:B------:R-:W-:Y:S05]  /*5d6e0*/  BSYNC B0 ;  /* 0x0000000000007941 */ /* 0x000fea0003800000 */
.L_x_15499:
[----:B------:R-:W-:Y:S01]  /*5d6f0*/  LOP3.LUT R3, R7, 0x80000000, R29, 0xb8, !PT ;  /* 0x8000000007037812 */ /* 0x000fe200078eb81d */
[----:B------:R-:W-:Y:S01]  /*5d700*/  DMUL R34, R34, 0.5 ;  /* 0x3fe0000022227828 */ /* 0x000fe20000000000 */
[----:B------:R-:W-:Y:S02]  /*5d710*/  FSEL R6, R4, R6, P2 ;  /* 0x0000000604067208 */ /* 0x000fe40001000000 */
[----:B------:R-:W-:Y:S01]  /*5d720*/  FSEL R7, R5, R3, P2 ;  /* 0x0000000305077208 */ /* 0x000fe20001000000 */
[----:B------:R-:W-:Y:S07]  /*5d730*/  BRA `(.L_x_15474) ;  /* 0x0000001c00f87947 */ /* 0x000fee0003800000 */
.L_x_15494:
        /* <DEDUP_REMOVED lines=13> */
[----:B------:R-:W-:Y:S01]  /*5d810*/  DSETP.GEU.AND P3, PT, |R30|, |R28|, PT ;  /* 0x4000001c1e00722a */ /* 0x000fe20003f6e200 */
[----:B------:R-:W-:Y:S01]  /*5d820*/  SEL R5, R11, R33, P0 ;  /* 0x000000210b057207 */ /* 0x000fe20000000000 */
[----:B------:R-:W-:Y:S01]  /*5d830*/  IMAD.MOV.U32 R58, RZ, RZ, 0x1 ;  /* 0x00000001ff3a7424 */ /* 0x000fe200078e00ff */
[----:B------:R-:W-:Y:S01]  /*5d840*/  IADD3 R35, -R8, 0x7fd00000, RZ ;  /* 0x7fd0000008237810 */ /* 0x000fe20007ffe1ff */
[----:B------:R-:W-:Y:S01]  /*5d850*/  BSSY B0, `(.L_x_15501) ;  /* 0x000007b000007945 */ /* 0x000fe20003800000 */
[----:B------:R-:W-:Y:S01]  /*5d860*/  SEL R6, R10, R32, P1 ;  /* 0x000000200a067207 */ /* 0x000fe20000800000 */
[----:B------:R-:W-:Y:S01]  /*5d870*/  IMAD.U32 R10, RZ, RZ, UR8 ;  /* 0x00000008ff0a7e24 */ /* 0x000fe2000f8e00ff */
[----:B------:R-:W-:-:S02]  /*5d880*/  MOV R38, RZ ;  /* 0x000000ff00267202 */ /* 0x000fc40000000f00 */
        /* <DEDUP_REMOVED lines=18> */
[----:B------:R-:W-:Y:S01]  /*5d9b0*/  DMUL R56, R38, R10 ;  /* 0x0000000a26387228 */ /* 0x000fe20000000000 */
[----:B------:R-:W-:Y:S02]  /*5d9c0*/  FSEL R11, R3, R33, !P3 ;  /* 0x00000021030b7208 */ /* 0x000fe40005800000 */
[----:B------:R-:W-:Y:S02]  /*5d9d0*/  FSEL R10, R2, R32, !P3 ;  /* 0x00000020020a7208 */ /* 0x000fe40005800000 */
[----:B------:R-:W0:Y:S03]  /*5d9e0*/  MUFU.RCP64H R59, R11 ;  /* 0x0000000b003b7308 */ /* 0x000e260000001800 */
[----:B------:R-:W-:Y:S01]  /*5d9f0*/  DFMA R54, R54, R56, R38 ;  /* 0x000000383636722b */ /* 0x000fe20000000026 */
[----:B------:R-:W-:-:S07]  /*5da00*/  IMAD.MOV.U32 R38, RZ, RZ, -0x3ff ;  /* 0xfffffc01ff267424 */ /* 0x000fce00078e00ff */
[----:B------:R-:W-:Y:S02]  /*5da10*/  DMUL R54, R34, R54 ;  /* 0x0000003622367228 */ /* 0x000fe40000000000 */
[----:B0-----:R-:W-:-:S06]  /*5da20*/  DFMA R34, -R10, R58, 1 ;  /* 0x3ff000000a22742b */ /* 0x001fcc000000013a */
[----:B------:R-:W-:Y:S02]  /*5da30*/  DMUL R54, R54, R8 ;  /* 0x0000000836367228 */ /* 0x000fe40000000000 */
[----:B------:R-:W-:-:S08]  /*5da40*/  DFMA R34, R34, R34, R34 ;  /* 0x000000222222722b */ /* 0x000fd00000000022 */
[----:B------:R-:W-:Y:S02]  /*5da50*/  @!P2 FSEL R5, R7, R55, !P1 ;  /* 0x000000370705a208 */ /* 0x000fe40004800000 */
[----:B------:R-:W-:Y:S02]  /*5da60*/  @!P2 FSEL R4, R6, R54, !P1 ;  /* 0x000000360604a208 */ /* 0x000fe40004800000 */
[----:B------:R-:W-:Y:S01]  /*5da70*/  ISETP.GT.AND P0, PT, R5, 0xfffff, PT ;  /* 0x000fffff0500780c */ /* 0x000fe20003f04270 */
[----:B------:R-:W-:Y:S01]  /*5da80*/  DFMA R34, R58, R34, R58 ;  /* 0x000000223a22722b */ /* 0x000fe2000000003a */
[----:B------:R-:W-:Y:S02]  /*5da90*/  IMAD.MOV.U32 R9, RZ, RZ, R5 ;  /* 0x000000ffff097224 */ /* 0x000fe400078e0005 */
[----:B------:R-:W-:-:S05]  /*5daa0*/  IMAD.MOV.U32 R8, RZ, RZ, R4 ;  /* 0x000000ffff087224 */ /* 0x000fca00078e0004 */
[----:B------:R-:W-:-:S04]  /*5dab0*/  DFMA R6, -R10, R34, 1 ;  /* 0x3ff000000a06742b */ /* 0x000fc80000000122 */
[----:B------:R-:W-:Y:S01]  /*5dac0*/  @!P0 DMUL R8, R8, 1.80143985094819840000e+16 ;  /* 0x4350000008088828 */ /* 0x000fe20000000000 */
[----:B------:R-:W-:-:S03]  /*5dad0*/  @!P0 IMAD.MOV.U32 R38, RZ, RZ, -0x435 ;  /* 0xfffffbcbff268424 */ /* 0x000fc600078e00ff */
[----:B------:R-:W-:Y:S01]  /*5dae0*/  DFMA R34, R34, R6, R34 ;  /* 0x000000062222722b */ /* 0x000fe20000000022 */
[----:B------:R-:W-:Y:S02]  /*5daf0*/  FSEL R6, R32, R2, !P3 ;  /* 0x0000000220067208 */ /* 0x000fe40005800000 */
[----:B------:R-:W-:-:S03]  /*5db00*/  FSEL R7, R33, R3, !P3 ;  /* 0x0000000321077208 */ /* 0x000fc60005800000 */
[----:B------:R-:W-:Y:S01]  /*5db10*/  @!P0 MOV R5, R9 ;  /* 0x0000000900058202 */ /* 0x000fe20000000f00 */
[----:B------:R-:W-:Y:S01]  /*5db20*/  @!P0 IMAD.MOV.U32 R4, RZ, RZ, R8 ;  /* 0x000000ffff048224 */ /* 0x000fe200078e0008 */
[----:B------:R-:W-:Y:S01]  /*5db30*/  FSETP.GEU.AND P4, PT, |R7|, 6.5827683646048100446e-37, PT ;  /* 0x036000000700780b */ /* 0x000fe20003f8e200 */
[----:B------:R-:W-:Y:S02]  /*5db40*/  DMUL R2, R34, R6 ;  /* 0x0000000622027228 */ /* 0x000fe40000000000 */
        /* <DEDUP_REMOVED lines=75> */
.L_x_15502:
[----:B------:R-:W-:Y:S05]  /*5e000*/  BSYNC B0 ;  /* 0x0000000000007941 */ /* 0x000fea0003800000 */
.L_x_15501:
[----:B------:R-:W-:Y:S04]  /*5e010*/  BSSY B3, `(.L_x_15503) ;  /* 0x0000007000037945 */ /* 0x000fe80003800000 */
[----:B------:R-:W-:Y:S05]  /*5e020*/  @P3 BRA P4, `(.L_x_15504) ;  /* 0x0000000000143947 */ /* 0x000fea0002000000 */
[----:B------:R-:W-:Y:S01]  /*5e030*/  IMAD.MOV.U32 R5, RZ, RZ, R7 ;  /* 0x000000ffff057224 */ /* 0x000fe200078e0007 */
[----:B------:R-:W-:Y:S01]  /*5e040*/  MOV R4, 0x5e080 ;  /* 0x0005e08000047802 */ /* 0x000fe20000000f00 */
[----:B------:R-:W-:Y:S02]  /*5e050*/  IMAD.MOV.U32 R2, RZ, RZ, R10 ;  /* 0x000000ffff027224 */ /* 0x000fe400078e000a */
[----:B------:R-:W-:-:S07]  /*5e060*/  IMAD.MOV.U32 R3, RZ, RZ, R11 ;  /* 0x000000ffff037224 */ /* 0x000fce00078e000b */
[----:B------:R-:W-:Y:S05]  /*5e070*/  CALL.REL.NOINC `($__internal_22_$__cuda_sm20_div_rn_f64_full) ;  /* 0x000004c800707944 */ /* 0x000fea0003c00000 */
.L_x_15504:
[----:B------:R-:W-:Y:S05]  /*5e080*/  BSYNC B3 ;  /* 0x0000000000037941 */ /* 0x000fea0003800000 */
.L_x_15503:
        /* <DEDUP_REMOVED lines=74> */
.L_x_15506:
[----:B------:R-:W-:Y:S05]  /*5e530*/  BSYNC B0 ;  /* 0x0000000000007941 */ /* 0x000fea0003800000 */
.L_x_15505:
[----:B------:R-:W-:Y:S02]  /*5e540*/  LOP3.LUT R3, R7, 0x80000000, R29, 0xb8, !PT ;  /* 0x8000000007037812 */ /* 0x000fe400078eb81d */
[----:B------:R-:W-:Y:S02]  /*5e550*/  FSEL R6, R4, R6, P2 ;  /* 0x0000000604067208 */ /* 0x000fe40001000000 */
[----:B------:R-:W-:Y:S01]  /*5e560*/  FSEL R7, R5, R3, P2 ;  /* 0x0000000305077208 */ /* 0x000fe20001000000 */
[----:B------:R-:W-:Y:S06]  /*5e570*/  BRA `(.L_x_15474) ;  /* 0x0000001000687947 */ /* 0x000fec0003800000 */
.L_x_15493:
        /* <DEDUP_REMOVED lines=23> */
.L_x_15508:
[----:B------:R-:W-:Y:S05]  /*5e6f0*/  BSYNC B3 ;  /* 0x0000000000037941 */ /* 0x000fea0003800000 */
.L_x_15507:
        /* <DEDUP_REMOVED lines=26> */
.L_x_15510:
[----:B------:R-:W-:Y:S05]  /*5e8a0*/  BSYNC B3 ;  /* 0x0000000000037941 */ /* 0x000fea0003800000 */
.L_x_15509:
[----:B------:R-:W-:Y:S01]  /*5e8b0*/  DADD R34, -RZ, |R4| ;  /* 0x00000000ff227229 */ /* 0x000fe20000000504 */
[----:B------:R-:W-:Y:S01]  /*5e8c0*/  IMAD.MOV.U32 R6, RZ, RZ, RZ ;  /* 0x000000ffff067224 */ /* 0x000fe200078e00ff */
[----:B------:R-:W-:Y:S01]  /*5e8d0*/  UMOV UR4, 0xffffffff ;  /* 0xffffffff00047882 */ /* 0x000fe20000000000 */
[----:B------:R-:W-:Y:S01]  /*5e8e0*/  UMOV UR5, 0x7fefffff ;  /* 0x7fefffff00057882 */ /* 0x000fe20000000000 */
[----:B------:R-:W-:Y:S01]  /*5e8f0*/  HFMA2.MMA R38, -RZ, RZ, 0, 0 ;  /* 0x00000000ff267435 */ /* 0x000fe200000001ff */
        /* <DEDUP_REMOVED lines=44> */
[----:B------:R-:W-:Y:S01]  /*5ebc0*/  DFMA R54, R56, R54, R38 ;  /* 0x000000363836722b */ /* 0x000fe20000000026 */
[----:B------:R-:W-:-:S07]  /*5ebd0*/  IMAD.MOV.U32 R38, RZ, RZ, -0x3ff ;  /* 0xfffffc01ff267424 */ /* 0x000fce00078e00ff */
        /* <DEDUP_REMOVED lines=92> */
.L_x_15512:
[----:B------:R-:W-:Y:S05]  /*5f1a0*/  BSYNC B0 ;  /* 0x0000000000007941 */ /* 0x000fea0003800000 */
.L_x_15511:
[----:B------:R-:W-:Y:S04]  /*5f1b0*/  BSSY B3, `(.L_x_15513) ;  /* 0x0000007000037945 */ /* 0x000fe80003800000 */
[----:B------:R-:W-:Y:S05]  /*5f1c0*/  @P3 BRA P4, `(.L_x_15514) ;  /* 0x0000000000143947 */ /* 0x000fea0002000000 */
[----:B------:R-:W-:Y:S01]  /*5f1d0*/  IMAD.MOV.U32 R5, RZ, RZ, R7 ;  /* 0x000000ffff057224 */ /* 0x000fe200078e0007 */
[----:B------:R-:W-:Y:S01]  /*5f1e0*/  MOV R4, 0x5f220 ;  /* 0x0005f22000047802 */ /* 0x000fe20000000f00 */
[----:B------:R-:W-:Y:S02]  /*5f1f0*/  IMAD.MOV.U32 R2, RZ, RZ, R10 ;  /* 0x000000ffff027224 */ /* 0x000fe400078e000a */
[----:B------:R-:W-:-:S07]  /*5f200*/  IMAD.MOV.U32 R3, RZ, RZ, R11 ;  /* 0x000000ffff037224 */ /* 0x000fce00078e000b */
[----:B------:R-:W-:Y:S05]  /*5f210*/  CALL.REL.NOINC `($__internal_22_$__cuda_sm20_div_rn_f64_full) ;  /* 0x000004b800087944 */ /* 0x000fea0003c00000 */
.L_x_15514:
[----:B------:R-:W-:Y:S05]  /*5f220*/  BSYNC B3 ;  /* 0x0000000000037941 */ /* 0x000fea0003800000 */
.L_x_15513:
        /* <DEDUP_REMOVED lines=75> */
.L_x_15516:
[----:B------:R-:W-:Y:S05]  /*5f6e0*/  BSYNC B0 ;  /* 0x0000000000007941 */ /* 0x000fea0003800000 */
.L_x_15515:
[----:B------:R-:W-:Y:S02]  /*5f6f0*/  LOP3.LUT R3, R7, 0x80000000, R29, 0xb8, !PT ;  /* 0x8000000007037812 */ /* 0x000fe400078eb81d */
[----:B------:R-:W-:Y:S02]  /*5f700*/  FSEL R6, R4, R6, P2 ;  /* 0x0000000604067208 */ /* 0x000fe40001000000 */
[----:B------:R-:W-:-:S07]  /*5f710*/  FSEL R7, R5, R3, P2 ;  /* 0x0000000305077208 */ /* 0x000fce0001000000 */
.L_x_15474:
[----:B------:R-:W-:Y:S05]  /*5f720*/  BSYNC B2 ;  /* 0x0000000000027941 */ /* 0x000fea0003800000 */
.L_x_15463:
        /* <DEDUP_REMOVED lines=8> */
.L_x_15385:
        /* <DEDUP_REMOVED lines=19> */
.L_x_15384:
[----:B------:R-:W-:Y:S05]  /*5f8e0*/  BSYNC B1 ;  /* 0x0000000000017941 */ /* 0x000fea0003800000 */
.L_x_15383:
[----:B------:R-:W-:Y:S05]  /*5f8f0*/  WARPSYNC.ALL ;  /* 0x0000000000007948 */ /* 0x000fea0003800000 */
[----:B0-----:R-:W0:Y:S01]  /*5f900*/  S2R R2, SR_TID.X ;  /* 0x0000000000027919 */ /* 0x001e220000002100 */
[----:B------:R-:W-:Y:S01]  /*5f910*/  BSSY B1, `(.L_x_15517) ;  /* 0x0000aaf000017945 */ /* 0x000fe20003800000 */
[----:B------:R-:W-:Y:S02]  /*5f920*/  CS2R R34, SRZ ;  /* 0x0000000000227805 */ /* 0x000fe4000001ff00 */
[----:B------:R-:W-:Y:S01]  /*5f930*/  CS2R R32, SRZ ;  /* 0x0000000000207805 */ /* 0x000fe2000001ff00 */
[----:B0-----:R-:W-:-:S05]  /*5f940*/  VIADD R2, R2, 0x80 ;  /* 0x0000008002027836 */ /* 0x001fca0000000000 */
[----:B------:R-:W-:-:S13]  /*5f950*/  ISETP.GE.AND P0, PT, R2, R53, PT ;  /* 0x000000350200720c */ /* 0x000fda0003f06270 */
[----:B------:R-:W-:Y:S05]  /*5f960*/  @P0 BRA `(.L_x_15518) ;  /* 0x000000a800a40947 */ /* 0x000fea0003800000 */
[----:B-----5:R-:W-:Y:S02]  /*5f970*/  DSETP.GTU.AND P0, PT, |R24|, +INF , PT ;  /* 0x7ff000001800742a */ /* 0x020fe40003f0c200 */
[----:B------:R-:W-:Y:S02]  /*5f980*/  DADD R54, -RZ, |R26| ;  /* 0x00000000ff367229 */ /* 0x000fe4000000051a */
[----:B------:R-:W-:Y:S02]  /*5f990*/  DADD R56, -RZ, |R24| ;  /* 0x00000000ff387229 */ /* 0x000fe40000000518 */
[----:B------:R-:W-:-:S06]  /*5f9a0*/  DSETP.GTU.OR P0, PT, |R26|, +INF , P0 ;  /* 0x7ff000001a00742a */ /* 0x000fcc000070c600 */
[----:B------:R-:W-:Y:S02]  /*5f9b0*/  IMAD.MOV.U32 R28, RZ, RZ, R54 ;  /* 0x000000ffff1c7224 */ /* 0x000fe400078e0036 */
[----:B------:R-:W-:Y:S01]  /*5f9c0*/  IMAD.MOV.U32 R29, RZ, RZ, R55 ;  /* 0x000000ffff1d7224 */ /* 0x000fe200078e0037 */
[----:B------:R-:W-:Y:S01]  /*5f9d0*/  MOV R10, R56 ;  /* 0x00000038000a7202 */ /* 0x000fe20000000f00 */
[----:B------:R-:W-:-:S04]  /*5f9e0*/  IMAD.MOV.U32 R11, RZ, RZ, R57 ;  /* 0x000000ffff0b7224 */ /* 0x000fc800078e0039 */
        /* <DEDUP_REMOVED lines=137> */
.L_x_15524:
[----:B------:R-:W-:Y:S05]  /*60280*/  BSYNC B3 ;  /* 0x0000000000037941 */ /* 0x000fea0003800000 */
.L_x_15523:
        /* <DEDUP_REMOVED lines=82> */
.L_x_15522:
        /* <DEDUP_REMOVED lines=36> */
.L_x_15532:
[----:B------:R-:W-:Y:S05]  /*609f0*/  BSYNC B4 ;  /* 0x0000000000047941 */ /* 0x000fea0003800000 */
.L_x_15531:
[----:B------:R-:W-:Y:S02]  /*60a00*/  IMAD.MOV.U32 R34, RZ, RZ, R2 ;  /* 0x000000ffff227224 */ /* 0x000fe400078e0002 */
[----:B------:R-:W-:Y:S01]  /*60a10*/  IMAD.MOV.U32 R35, RZ, RZ, R3 ;  /* 0x000000ffff237224 */ /* 0x000fe200078e0003 */
[----:B------:R-:W-:Y:S06]  /*60a20*/  BRA `(.L_x_15530) ;  /* 0x0000000000047947 */ /* 0x000fec0003800000 */
.L_x_15529:
[----:B------:R-:W-:-:S11]  /*60a30*/  DADD R34, -R66, R64 ;  /* 0x0000000042227229 */ /* 0x000fd60000000140 */
.L_x_15530:
[----:B------:R-:W-:Y:S05]  /*60a40*/  BSYNC B3 ;  /* 0x0000000000037941 */ /* 0x000fea0003800000 */
.L_x_15528:
        /* <DEDUP_REMOVED lines=31> */
.L_x_15537:
[----:B------:R-:W-:Y:S05]  /*60c40*/  BSYNC B4 ;  /* 0x0000000000047941 */ /* 0x000fea0003800000 */
.L_x_15536:
[----:B------:R-:W-:Y:S05]  /*60c50*/  BRA `(.L_x_15535) ;  /* 0x0000000000047947 */ /* 0x000fea0003800000 */
.L_x_15534:
[----:B------:R-:W-:-:S11]  /*60c60*/  DADD R2, R32, -R8 ;  /* 0x0000000020027229 */ /* 0x000fd60000000808 */
.L_x_15535:
[----:B------:R-:W-:Y:S05]  /*60c70*/  BSYNC B3 ;  /* 0x0000000000037941 */ /* 0x000fea0003800000 */
.L_x_15533:
        /* <DEDUP_REMOVED lines=30> */
.L_x_15539:
[----:B------:R-:W-:Y:S05]  /*60e60*/  BSYNC B3 ;  /* 0x0000000000037941 */ /* 0x000fea0003800000 */
.L_x_15538:
        /* <DEDUP_REMOVED lines=86> */
.L_x_15540:
        /* <DEDUP_REMOVED lines=22> */
.L_x_15542:
[----:B------:R-:W-:Y:S05]  /*61530*/  BSYNC B3 ;  /* 0x0000000000037941 */ /* 0x000fea0003800000 */
.L_x_15541:
        /* <DEDUP_REMOVED lines=30> */
.L_x_15527:
        /* <DEDUP_REMOVED lines=26> */
.L_x_15545:
[----:B------:R-:W-:Y:S05]  /*618c0*/  BSYNC B3 ;  /* 0x0000000000037941 */ /* 0x000fea0003800000 */
.L_x_15544:
        /* <DEDUP_REMOVED lines=27> */
.L_x_15548:
[----:B------:R-:W-:Y:S05]  /*61a80*/  BSYNC B3 ;  /* 0x0000000000037941 */ /* 0x000fea0003800000 */
.L_x_15547:
        /* <DEDUP_REMOVED lines=30> */
.L_x_15546:
        /* <DEDUP_REMOVED lines=76> */
.L_x_15549:
[----:B------:R-:W-:Y:S01]  /*62130*/  IMAD.MOV.U32 R2, RZ, RZ, 0x0 ;  /* 0x00000000ff027424 */ /* 0x000fe200078e00ff */
[----:B------:R-:W-:Y:S01]  /*62140*/  FSETP.NEU.FTZ.AND P0, PT, R5, RZ, PT ;  /* 0x000000ff0500720b */ /* 0x000fe20003f1d000 */
[----:B------:R-:W-:-:S06]  /*62150*/  IMAD.MOV.U32 R3, RZ, RZ, 0x7ff00000 ;  /* 0x7ff00000ff037424 */ /* 0x000fcc00078e00ff */
[----:B------:R-:W-:-:S10]  /*62160*/  DFMA R2, R4, R2, +INF ;  /* 0x7ff000000402742b */ /* 0x000fd40000000002 */
[----:B------:R-:W-:Y:S02]  /*62170*/  FSEL R34, R2, RZ, P0 ;  /* 0x000000ff02227208 */ /* 0x000fe40000000000 */
[----:B------:R-:W-:Y:S01]  /*62180*/  FSEL R35, R3, -QNAN , P0 ;  /* 0xfff0000003237808 */ /* 0x000fe20000000000 */
[----:B------:R-:W-:Y:S06]  /*62190*/  BRA `(.L_x_15525) ;  /* 0x0000000400447947 */ /* 0x000fec0003800000 */
.L_x_15543:
        /* <DEDUP_REMOVED lines=27> */
.L_x_15551:
[----:B------:R-:W-:Y:S05]  /*62350*/  BSYNC B3 ;  /* 0x0000000000037941 */ /* 0x000fea0003800000 */
.L_x_15550:
        /* <DEDUP_REMOVED lines=21> */
.L_x_15553:
[----:B------:R-:W-:Y:S05]  /*624b0*/  BSYNC B3 ;  /* 0x0000000000037941 */ /* 0x000fea0003800000 */
.L_x_15552:
[----:B------:R-:W-:Y:S01]  /*624c0*/  IMAD.MOV.U32 R34, RZ, RZ, R2 ;  /* 0x000000ffff227224 */ /* 0x000fe200078e0002 */
[----:B------:R-:W-:Y:S01]  /*624d0*/  MOV R35, R3 ;  /* 0x0000000300237202 */ /* 0x000fe20000000f00 */
[----:B------:R-:W-:Y:S06]  /*624e0*/  BRA `(.L_x_15525) ;  /* 0x0000000000707947 */ /* 0x000fec0003800000 */
.L_x_15526:
        /* <DEDUP_REMOVED lines=25> */
.L_x_15555:
[----:B------:R-:W-:Y:S05]  /*62680*/  BSYNC B3 ;  /* 0x0000000000037941 */ /* 0x000fea0003800000 */
.L_x_15554:
[----:B------:R-:W-:Y:S02]  /*62690*/  IMAD.MOV.U32 R34, RZ, RZ, R4 ;  /* 0x000000ffff227224 */ /* 0x000fe400078e0004 */
[----:B------:R-:W-:-:S07]  /*626a0*/  IMAD.MOV.U32 R35, RZ, RZ, R5 ;  /* 0x000000ffff237224 */ /* 0x000fce00078e0005 */
.L_x_15525:
[----:B------:R-:W-:Y:S05]  /*626b0*/  BSYNC B2 ;  /* 0x0000000000027941 */ /* 0x000fea0003800000 */
.L_x_15521:
        /* <DEDUP_REMOVED lines=25> */
.L_x_15560:
[----:B------:R-:W-:Y:S05]  /*62850*/  BSYNC B4 ;  /* 0x0000000000047941 */ /* 0x000fea0003800000 */
.L_x_15559:
        /* <DEDUP_REMOVED lines=49> */
.L_x_15562:
        /* <DEDUP_REMOVED lines=71> */
.L_x_15561:
        /* <DEDUP_REMOVED lines=38> */
.L_x_15571:
[----:B------:R-:W-:Y:S05]  /*63240*/  BSYNC B6 ;  /* 0x0000000000067941 */ /* 0x000fea0003800000 */
.L_x_15570:
[----:B------:R-:W-:Y:S02]  /*63250*/  IMAD.MOV.U32 R68, RZ, RZ, R2 ;  /* 0x000000ffff447224 */ /* 0x000fe400078e0002 */
[----:B------:R-:W-:Y:S01]  /*63260*/  IMAD.MOV.U32 R69, RZ, RZ, R3 ;  /* 0x000000ffff457224 */ /* 0x000fe200078e0003 */
[----:B------:R-:W-:Y:S06]  /*63270*/  BRA `(.L_x_15569) ;  /* 0x0000000000047947 */ /* 0x000fec0003800000 */
.L_x_15568:
[----:B------:R-:W-:-:S11]  /*63280*/  DADD R68, -R66, R64 ;  /* 0x0000000042447229 */ /* 0x000fd60000000140 */
.L_x_15569:
[----:B------:R-:W-:Y:S05]  /*63290*/  BSYNC B5 ;  /* 0x0000000000057941 */ /* 0x000fea0003800000 */
.L_x_15567:
        /* <DEDUP_REMOVED lines=28> */
.L_x_15576:
[----:B------:R-:W-:Y:S05]  /*63460*/  BSYNC B6 ;  /* 0x0000000000067941 */ /* 0x000fea0003800000 */
.L_x_15575:
[----:B------:R-:W-:Y:S02]  /*63470*/  IMAD.MOV.U32 R28, RZ, RZ, R2 ;  /* 0x000000ffff1c7224 */ /* 0x000fe400078e0002 */
[----:B------:R-:W-:Y:S01]  /*63480*/  IMAD.MOV.U32 R29, RZ, RZ, R3 ;  /* 0x000000ffff1d7224 */ /* 0x000fe200078e0003 */
[----:B------:R-:W-:Y:S06]  /*63490*/  BRA `(.L_x_15574) ;  /* 0x0000000000047947 */ /* 0x000fec0003800000 */
.L_x_15573:
[----:B------:R-:W-:-:S11]  /*634a0*/  DADD R28, -R62, R32 ;  /* 0x000000003e1c7229 */ /* 0x000fd60000000120 */
.L_x_15574:
[----:B------:R-:W-:Y:S05]  /*634b0*/  BSYNC B5 ;  /* 0x0000000000057941 */ /* 0x000fea0003800000 */
.L_x_15572:
        /* <DEDUP_REMOVED lines=30> */
.L_x_15578:
[----:B------:R-:W-:Y:S05]  /*636a0*/  BSYNC B5 ;  /* 0x0000000000057941 */ /* 0x000fea0003800000 */
.L_x_15577:
[----:B------:R-:W-:Y:S02]  /*636b0*/  IMAD.MOV.U32 R30, RZ, RZ, R4 ;  /* 0x000000ffff1e7224 */ /* 0x000fe400078e0004 */
[----:B------:R-:W-:Y:S01]  /*636c0*/  IMAD.MOV.U32 R31, RZ, RZ, R5 ;  /* 0x000000ffff1f7224 */ /* 0x000fe200078e0005 */
[----:B------:R-:W-:Y:S06]  /*636d0*/  BRA `(.L_x_15579) ;  /* 0x0000000800607947 */ /* 0x000fec0003800000 */
.L_x_15566:
        /* <DEDUP_REMOVED lines=30> */
.L_x_15582:
[----:B------:R-:W-:Y:S05]  /*638c0*/  BSYNC B5 ;  /* 0x0000000000057941 */ /* 0x000fea0003800000 */
.L_x_15581:
[----:B------:R-:W-:Y:S02]  /*638d0*/  IMAD.MOV.U32 R30, RZ, RZ, R4 ;  /* 0x000000ffff1e7224 */ /* 0x000fe400078e0004 */
[----:B------:R-:W-:Y:S01]  /*638e0*/  IMAD.MOV.U32 R31, RZ, RZ, R5 ;  /* 0x000000ffff1f7224 */ /* 0x000fe200078e0005 */
[----:B------:R-:W-:Y:S06]  /*638f0*/  BRA `(.L_x_15579) ;  /* 0x0000000400d87947 */ /* 0x000fec0003800000 */
.L_x_15580:
        /* <DEDUP_REMOVED lines=31> */
.L_x_15584:
[----:B------:R-:W-:Y:S05]  /*63af0*/  BSYNC B5 ;  /* 0x0000000000057941 */ /* 0x000fea0003800000 */
.L_x_15583:
        /* <DEDUP_REMOVED lines=21> */
.L_x_15586:
[----:B------:R-:W-:Y:S05]  /*63c50*/  BSYNC B5 ;  /* 0x0000000000057941 */ /* 0x000fea0003800000 */
.L_x_15585:
[----:B------:R-:W-:Y:S01]  /*63c60*/  DMUL R10, R10, 8.11296384146066816958e+31 ;  /* 0x469000000a0a7828 */ /* 0x000fe20000000000 */
[----:B------:R-:W-:Y:S02]  /*63c70*/  IMAD.MOV.U32 R30, RZ, RZ, R2 ;  /* 0x000000ffff1e7224 */ /* 0x000fe400078e0002 */
[----:B------:R-:W-:Y:S01]  /*63c80*/  IMAD.MOV.U32 R31, RZ, RZ, R3 ;  /* 0x000000ffff1f7224 */ /* 0x000fe200078e0003 */
[----:B------:R-:W-:Y:S07]  /*63c90*/  BRA `(.L_x_15579) ;  /* 0x0000000000f07947 */ /* 0x000fee0003800000 */
.L_x_15565:
        /* <DEDUP_REMOVED lines=27> */
.L_x_15588:
[----:B------:R-:W-:Y:S05]  /*63e50*/  BSYNC B5 ;  /* 0x0000000000057941 */ /* 0x000fea0003800000 */
.L_x_15587:
        /* <DEDUP_REMOVED lines=30> */
.L_x_15590:
[----:B------:R-:W-:Y:S05]  /*64040*/  BSYNC B5 ;  /* 0x0000000000057941 */ /* 0x000fea0003800000 */
.L_x_15589:
[----:B------:R-:W-:-:S11]  /*64050*/  DMUL R30, R4, R32 ;  /* 0x00000020041e7228 */ /* 0x000fd60000000000 */
.L_x_15579:
[----:B------:R-:W-:Y:S05]  /*64060*/  BSYNC B4 ;  /* 0x0000000000047941 */ /* 0x000fea0003800000 */
.L_x_15564:
[----:B------:R-:W-:Y:S05]  /*64070*/  BRA `(.L_x_15591) ;  /* 0x0000000000087947 */ /* 0x000fea0003800000 */
.L_x_15558:
[----:B------:R-:W-:Y:S02]  /*64080*/  DMUL R30, R30, 9.00719925474099200000e+15 ;  /* 0x434000001e1e7828 */ /* 0x000fe40000000000 */
[----:B------:R-:W-:-:S11]  /*64090*/  DMUL R10, R10, 9.00719925474099200000e+15 ;  /* 0x434000000a0a7828 */ /* 0x000fd60000000000 */
.L_x_15591:
[----:B------:R-:W-:Y:S05]  /*640a0*/  BSYNC B2 ;  /* 0x0000000000027941 */ /* 0x000fea0003800000 */
.L_x_15557:
        /* <DEDUP_REMOVED lines=28> */
.L_x_15593:
[----:B------:R-:W-:Y:S05]  /*64270*/  BSYNC B2 ;  /* 0x0000000000027941 */ /* 0x000fea0003800000 */
.L_x_15592:
        /* <DEDUP_REMOVED lines=82> */
.L_x_15595:
[----:B------:R-:W-:Y:S02]  /*647a0*/  FSEL R2, RZ, 3.37028055040000000000e+12, P0 ;  /* 0x54442d18ff027808 */ /* 0x000fe40000000000 */
[----:B------:R-:W-:-:S07]  /*647b0*/  FSEL R3, RZ, 2.1426990032196044922, P0 ;  /* 0x400921fbff037808 */ /* 0x000fce0000000000 */
.L_x_15596:
[----:B------:R-:W-:Y:S05]  /*647c0*/  BSYNC B0 ;  /* 0x0000000000007941 */ /* 0x000fea0003800000 */
.L_x_15594:
[----:B------:R-:W-:Y:S01]  /*647d0*/  DADD R30, |R30|, |R10| ;  /* 0x000000001e1e7229 */ /* 0x000fe2000000060a */
[----:B------:R-:W-:-:S07]  /*647e0*/  LOP3.LUT R11, R3, 0x80000000, R11, 0xb8, !PT ;  /* 0x80000000030b7812 */ /* 0x000fce00078eb80b */
[----:B------:R-:W-:-:S06]  /*647f0*/  DSETP.GTU.AND P0, PT, |R30|, +INF , PT ;  /* 0x7ff000001e00742a */ /* 0x000fcc0003f0c200 */
[----:B------:R-:W-:Y:S02]  /*64800*/  FSEL R2, R30, R2, P0 ;  /* 0x000000021e027208 */ /* 0x000fe40000000000 */
[----:B------:R-:W-:-:S07]  /*64810*/  FSEL R3, R31, R11, P0 ;  /* 0x0000000b1f037208 */ /* 0x000fce0000000000 */
.L_x_15563:
[----:B------:R-:W-:Y:S05]  /*64820*/  BSYNC B3 ;  /* 0x0000000000037941 */ /* 0x000fea0003800000 */
.L_x_15556:
[----:B------:R-:W-:Y:S01]  /*64830*/  LOP3.LUT R33, R3, 0x80000000, R25, 0xb8, !PT ;  /* 0x8000000003217812 */ /* 0x000fe200078eb819 */
[----:B------:R-:W-:Y:S01]  /*64840*/  IMAD.MOV.U32 R32, RZ, RZ, R2 ;  /* 0x000000ffff207224 */ /* 0x000fe200078e0002 */
[----:B------:R-:W-:Y:S01]  /*64850*/  LOP3.LUT R35, R35, 0x80000000, R27, 0xb8, !PT ;  /* 0x8000000023237812 */ /* 0x000fe200078eb81b */
[----:B------:R-:W-:Y:S06]  /*64860*/  BRA `(.L_x_15518) ;  /* 0x0000005800e47947 */ /* 0x000fec0003800000 */
.L_x_15520:
        /* <DEDUP_REMOVED lines=27> */
[----:B------:R-:W-:Y:S01]  /*64a20*/  @!P0 MOV R10, 0xfffffbcb ;  /* 0xfffffbcb000a8802 */ /* 0x000fe20000000f00 */
        /* <DEDUP_REMOVED lines=84> */
.L_x_15602:
[----:B------:R-:W-:Y:S05]  /*64f70*/  BSYNC B0 ;  /* 0x0000000000007941 */ /* 0x000fea0003800000 */
.L_x_15601:
        /* <DEDUP_REMOVED lines=8> */
.L_x_15604:
[----:B------:R-:W-:Y:S05]  /*65000*/  BSYNC B3 ;  /* 0x0000000000037941 */ /* 0x000fea0003800000 */
.L_x_15603:
        /* <DEDUP_REMOVED lines=82> */
.L_x_15606:
[----:B------:R-:W-:-:S04]  /*65530*/  ISETP.GE.AND P0, PT, R29, RZ, PT ;  /* 0x000000ff1d00720c */ /* 0x000fc80003f06270 */
[----:B------:R-:W-:Y:S02]  /*65540*/  FSEL R6, RZ, 3.37028055040000000000e+12, P0 ;  /* 0x54442d18ff067808 */ /* 0x000fe40000000000 */
[----:B------:R-:W-:-:S07]  /*65550*/  FSEL R7, RZ, 2.1426990032196044922, P0 ;  /* 0x400921fbff077808 */ /* 0x000fce0000000000 */
.L_x_15607:
[----:B------:R-:W-:Y:S05]  /*65560*/  BSYNC B0 ;  /* 0x0000000000007941 */ /* 0x000fea0003800000 */
.L_x_15605:
[----:B------:R-:W-:Y:S01]  /*65570*/  DADD R2, |R24|, |R26| ;  /* 0x0000000018027229 */ /* 0x000fe2000000061a */
[----:B------:R-:W-:Y:S01]  /*65580*/  LOP3.LUT R11, R7, 0x80000000, R11, 0xb8, !PT ;  /* 0x80000000070b7812 */ /* 0x000fe200078eb80b */
[----:B------:R-:W-:-:S06]  /*65590*/  DMUL R30, R30, 0.5 ;  /* 0x3fe000001e1e7828 */ /* 0x000fcc0000000000 */
[----:B------:R-:W-:-:S06]  /*655a0*/  DSETP.GTU.AND P0, PT, |R2|, +INF , PT ;  /* 0x7ff000000200742a */ /* 0x000fcc0003f0c200 */
[----:B------:R-:W-:Y:S02]  /*655b0*/  FSEL R6, R2, R6, P0 ;  /* 0x0000000602067208 */ /* 0x000fe40000000000 */
[----:B------:R-:W-:Y:S01]  /*655c0*/  FSEL R7, R3, R11, P0 ;  /* 0x0000000b03077208 */ /* 0x000fe20000000000 */
[----:B------:R-:W-:Y:S06]  /*655d0*/  BRA `(.L_x_15608) ;  /* 0x0000004c00187947 */ /* 0x000fec0003800000 */
.L_x_15600:
        /* <DEDUP_REMOVED lines=135> */
.L_x_15610:
[----:B------:R-:W-:Y:S05]  /*65e50*/  BSYNC B0 ;  /* 0x0000000000007941 */ /* 0x000fea0003800000 */
.L_x_15609:
        /* <DEDUP_REMOVED lines=8> */
.L_x_15612:
[----:B------:R-:W-:Y:S05]  /*65ee0*/  BSYNC B3 ;  /* 0x0000000000037941 */ /* 0x000fea0003800000 */
.L_x_15611:
        /* <DEDUP_REMOVED lines=82> */
.L_x_15614:
[----:B------:R-:W-:-:S04]  /*66410*/  ISETP.GE.AND P0, PT, R29, RZ, PT ;  /* 0x000000ff1d00720c */ /* 0x000fc80003f06270 */
[----:B------:R-:W-:Y:S02]  /*66420*/  FSEL R6, RZ, 3.37028055040000000000e+12, P0 ;  /* 0x54442d18ff067808 */ /* 0x000fe40000000000 */
[----:B------:R-:W-:-:S07]  /*66430*/  FSEL R7, RZ, 2.1426990032196044922, P0 ;  /* 0x400921fbff077808 */ /* 0x000fce0000000000 */
.L_x_15615:
[----:B------:R-:W-:Y:S05]  /*66440*/  BSYNC B0 ;  /* 0x0000000000007941 */ /* 0x000fea0003800000 */
.L_x_15613:
[----:B------:R-:W-:Y:S01]  /*66450*/  DADD R2, |R24|, |R26| ;  /* 0x0000000018027229 */ /* 0x000fe2000000061a */
[----:B------:R-:W-:-:S07]  /*66460*/  LOP3.LUT R11, R7, 0x80000000, R11, 0xb8, !PT ;  /* 0x80000000070b7812 */ /* 0x000fce00078eb80b */
[----:B------:R-:W-:-:S06]  /*66470*/  DSETP.GTU.AND P0, PT, |R2|, +INF , PT ;  /* 0x7ff000000200742a */ /* 0x000fcc0003f0c200 */
[----:B------:R-:W-:Y:S02]  /*66480*/  FSEL R6, R2, R6, P0 ;  /* 0x0000000602067208 */ /* 0x000fe40000000000 */
[----:B------:R-:W-:Y:S01]  /*66490*/  FSEL R7, R3, R11, P0 ;  /* 0x0000000b03077208 */ /* 0x000fe20000000000 */
[----:B------:R-:W-:Y:S06]  /*664a0*/  BRA `(.L_x_15608) ;  /* 0x0000003c00647947 */ /* 0x000fec0003800000 */
.L_x_15599:
        /* <DEDUP_REMOVED lines=23> */
.L_x_15617:
[----:B------:R-:W-:Y:S05]  /*66620*/  BSYNC B3 ;  /* 0x0000000000037941 */ /* 0x000fea0003800000 */
.L_x_15616:
        /* <DEDUP_REMOVED lines=26> */
.L_x_15619:
[----:B------:R-:W-:Y:S05]  /*667d0*/  BSYNC B3 ;  /* 0x0000000000037941 */ /* 0x000fea0003800000 */
.L_x_15618:
        /* <DEDUP_REMOVED lines=136> */
.L_x_15621:
[----:B------:R-:W-:Y:S05]  /*67060*/  BSYNC B0 ;  /* 0x0000000000007941 */ /* 0x000fea0003800000 */
.L_x_15620:
        /* <DEDUP_REMOVED lines=8> */
.L_x_15623:
[----:B------:R-:W-:Y:S05]  /*670f0*/  BSYNC B3 ;  /* 0x0000000000037941 */ /* 0x000fea0003800000 */
.L_x_15622:
        /* <DEDUP_REMOVED lines=82> */
.L_x_15625:
[----:B------:R-:W-:-:S04]  /*67620*/  ISETP.GE.AND P0, PT, R29, RZ, PT ;  /* 0x000000ff1d00720c */ /* 0x000fc80003f06270 */
[----:B------:R-:W-:Y:S02]  /*67630*/  FSEL R6, RZ, 3.37028055040000000000e+12, P0 ;  /* 0x54442d18ff067808 */ /* 0x000fe40000000000 */
[----:B------:R-:W-:-:S07]  /*67640*/  FSEL R7, RZ, 2.1426990032196044922, P0 ;  /* 0x400921fbff077808 */ /* 0x000fce0000000000 */
.L_x_15626:
[----:B------:R-:W-:Y:S05]  /*67650*/  BSYNC B0 ;  /* 0x0000000000007941 */ /* 0x000fea0003800000 */
.L_x_15624:
[----:B------:R-:W-:Y:S01]  /*67660*/  DADD R2, |R24|, |R26| ;  /* 0x0000000018027229 */ /* 0x000fe2000000061a */
[----:B------:R-:W-:Y:S01]  /*67670*/  LOP3.LUT R11, R7, 0x80000000, R11, 0xb8, !PT ;  /* 0x80000000070b7812 */ /* 0x000fe200078eb80b */
[----:B------:R-:W-:-:S06]  /*67680*/  DADD R30, R30, 1 ;  /* 0x3ff000001e1e7429 */ /* 0x000fcc0000000000 */
[----:B------:R-:W-:-:S06]  /*67690*/  DSETP.GTU.AND P0, PT, |R2|, +INF , PT ;  /* 0x7ff000000200742a */ /* 0x000fcc0003f0c200 */
[----:B------:R-:W-:Y:S02]  /*676a0*/  FSEL R6, R2, R6, P0 ;  /* 0x0000000602067208 */ /* 0x000fe40000000000 */
[----:B------:R-:W-:Y:S01]  /*676b0*/  FSEL R7, R3, R11, P0 ;  /* 0x0000000b03077208 */ /* 0x000fe20000000000 */
[----:B------:R-:W-:Y:S06]  /*676c0*/  BRA `(.L_x_15608) ;  /* 0x0000002800dc7947 */ /* 0x000fec0003800000 */
.L_x_15598:
        /* <DEDUP_REMOVED lines=20> */
[----:B------:R-:W-:Y:S01]  /*67810*/  IMAD.MOV.U32 R52, RZ, RZ, R4 ;  /* 0x000000ffff347224 */ /* 0x000fe200078e0004 */
[----:B------:R-:W-:-:S08]  /*67820*/  DFMA R8, R8, R8, R8 ;  /* 0x000000080808722b */ /* 0x000fd00000000008 */
[----:B------:R-:W-:Y:S01]  /*67830*/  DFMA R8, R6, R8, R6 ;  /* 0x000000080608722b */ /* 0x000fe20000000006 */
[----:B------:R-:W-:Y:S02]  /*67840*/  IMAD.MOV.U32 R6, RZ, RZ, R4 ;  /* 0x000000ffff067224 */ /* 0x000fe400078e0004 */
[----:B------:R-:W-:Y:S02]  /*67850*/  IMAD.MOV.U32 R7, RZ, RZ, R5 ;  /* 0x000000ffff077224 */ /* 0x000fe400078e0005 */
[----:B------:R-:W-:-:S03]  /*67860*/  IMAD.MOV.U32 R4, RZ, RZ, -0x3ff ;  /* 0xfffffc01ff047424 */ /* 0x000fc600078e00ff */
[----:B------:R-:W-:Y:S01]  /*67870*/  DFMA R2, -R34, R8, 1 ;  /* 0x3ff000002202742b */ /* 0x000fe20000000108 */
[----:B------:R-:W-:Y:S01]  /*67880*/  @!P0 IMAD.MOV.U32 R4, RZ, RZ, -0x435 ;  /* 0xfffffbcbff048424 */ /* 0x000fe200078e00ff */
        /* <DEDUP_REMOVED lines=80> */
.L_x_15630:
[----:B------:R-:W-:Y:S05]  /*67d90*/  BSYNC B0 ;  /* 0x0000000000007941 */ /* 0x000fea0003800000 */
.L_x_15629:
        /* <DEDUP_REMOVED lines=8> */
.L_x_15632:
[----:B------:R-:W-:Y:S05]  /*67e20*/  BSYNC B3 ;  /* 0x0000000000037941 */ /* 0x000fea0003800000 */
.L_x_15631:
        /* <DEDUP_REMOVED lines=73> */
.L_x_15634:
[----:B------:R-:W-:Y:S05]  /*682c0*/  BSYNC B0 ;  /* 0x0000000000007941 */ /* 0x000fea0003800000 */
.L_x_15633:
[----:B------:R-:W-:Y:S01]  /*682d0*/  LOP3.LUT R3, R7, 0x80000000, R25, 0xb8, !PT ;  /* 0x8000000007037812 */ /* 0x000fe200078eb819 */
[----:B------:R-:W-:Y:S01]  /*682e0*/  DMUL R30, R30, 0.5 ;  /* 0x3fe000001e1e7828 */ /* 0x000fe20000000000 */
[----:B------:R-:W-:Y:S02]  /*682f0*/  FSEL R6, R4, R6, P0 ;  /* 0x0000000604067208 */ /* 0x000fe40000000000 */
[----:B------:R-:W-:Y:S01]  /*68300*/  FSEL R7, R5, R3, P0 ;  /* 0x0000000305077208 */ /* 0x000fe20000000000 */
[----:B------:R-:W-:Y:S07]  /*68310*/  BRA `(.L_x_15608) ;  /* 0x0000001c00c87947 */ /* 0x000fee0003800000 */
.L_x_15628:
        /* <DEDUP_REMOVED lines=36> */
[----:B------:R-:W0:Y:S01]  /*68560*/  MUFU.RSQ64H R55, R31 ;  /* 0x0000001f00377308 */ /* 0x000e220000001c00 */
[----:B------:R-:W-:Y:S01]  /*68570*/  IMAD.MOV.U32 R52, RZ, RZ, -0x3ff ;  /* 0xfffffc01ff347424 */ /* 0x000fe200078e00ff */
        /* <DEDUP_REMOVED lines=97> */
.L_x_15636:
[----:B------:R-:W-:Y:S05]  /*68b90*/  BSYNC B0 ;  /* 0x0000000000007941 */ /* 0x000fea0003800000 */
.L_x_15635:
        /* <DEDUP_REMOVED lines=8> */
.L_x_15638:
[----:B------:R-:W-:Y:S05]  /*68c20*/  BSYNC B3 ;  /* 0x0000000000037941 */ /* 0x000fea0003800000 */
.L_x_15637:
        /* <DEDUP_REMOVED lines=73> */
.L_x_15640:
[----:B------:R-:W-:Y:S05]  /*690c0*/  BSYNC B0 ;  /* 0x0000000000007941 */ /* 0x000fea0003800000 */
.L_x_15639:
[----:B------:R-:W-:Y:S02]  /*690d0*/  LOP3.LUT R3, R7, 0x80000000, R25, 0xb8, !PT ;  /* 0x8000000007037812 */ /* 0x000fe400078eb819 */
[----:B------:R-:W-:Y:S02]  /*690e0*/  FSEL R6, R4, R6, P1 ;  /* 0x0000000604067208 */ /* 0x000fe40000800000 */
[----:B------:R-:W-:Y:S01]  /*690f0*/  FSEL R7, R5, R3, P1 ;  /* 0x0000000305077208 */ /* 0x000fe20000800000 */
[----:B------:R-:W-:Y:S06]  /*69100*/  BRA `(.L_x_15608) ;  /* 0x00000010004c7947 */ /* 0x000fec0003800000 */
.L_x_15627:
        /* <DEDUP_REMOVED lines=23> */
.L_x_15642:
[----:B------:R-:W-:Y:S05]  /*69280*/  BSYNC B3 ;  /* 0x0000000000037941 */ /* 0x000fea0003800000 */
.L_x_15641:
        /* <DEDUP_REMOVED lines=26> */
.L_x_15644:
[----:B------:R-:W-:Y:S05]  /*69430*/  BSYNC B3 ;  /* 0x0000000000037941 */ /* 0x000fea0003800000 */
.L_x_15643:
        /* <DEDUP_REMOVED lines=136> */
.L_x_15646:
[----:B------:R-:W-:Y:S05]  /*69cc0*/  BSYNC B0 ;  /* 0x0000000000007941 */ /* 0x000fea0003800000 */
.L_x_15645:
        /* <DEDUP_REMOVED lines=8> */
.L_x_15648:
[----:B------:R-:W-:Y:S05]  /*69d50*/  BSYNC B3 ;  /* 0x0000000000037941 */ /* 0x000fea0003800000 */
.L_x_15647:
        /* <DEDUP_REMOVED lines=74> */
.L_x_15650:
[----:B------:R-:W-:Y:S05]  /*6a200*/  BSYNC B0 ;  /* 0x0000000000007941 */ /* 0x000fea0003800000 */
.L_x_15649:
[----:B------:R-:W-:Y:S02]  /*6a210*/  LOP3.LUT R3, R7, 0x80000000, R25, 0xb8, !PT ;  /* 0x8000000007037812 */ /* 0x000fe400078eb819 */
[----:B------:R-:W-:Y:S02]  /*6a220*/  FSEL R6, R4, R6, P1 ;  /* 0x0000000604067208 */ /* 0x000fe40000800000 */
[----:B------:R-:W-:-:S07]  /*6a230*/  FSEL R7, R5, R3, P1 ;  /* 0x0000000305077208 */ /* 0x000fce0000800000 */
.L_x_15608:
[----:B------:R-:W-:Y:S05]  /*6a240*/  BSYNC B2 ;  /* 0x0000000000027941 */ /* 0x000fea0003800000 */
.L_x_15597:
        /* <DEDUP_REMOVED lines=8> */
.L_x_15519:
        /* <DEDUP_REMOVED lines=19> */
.L_x_15518:
[----:B------:R-:W-:Y:S05]  /*6a400*/  BSYNC B1 ;  /* 0x0000000000017941 */ /* 0x000fea0003800000 */
.L_x_15517:
[----:B------:R-:W-:Y:S05]  /*6a410*/  WARPSYNC.ALL ;  /* 0x0000000000007948 */ /* 0x000fea0003800000 */
[----:B------:R-:W0:Y:S01]  /*6a420*/  S2R R2, SR_TID.X ;  /* 0x0000000000027919 */ /* 0x000e220000002100 */
        /* <DEDUP_REMOVED lines=10> */
[----:B------:R-:W-:Y:S01]  /*6a4d0*/  IMAD.MOV.U32 R24, RZ, RZ, R54 ;  /* 0x000000ffff187224 */ /* 0x000fe200078e0036 */
[----:B------:R-:W-:Y:S01]  /*6a4e0*/  MOV R25, R55 ;  /* 0x0000003700197202 */ /* 0x000fe20000000f00 */
[----:B------:R-:W-:Y:S02]  /*6a4f0*/  IMAD.MOV.U32 R10, RZ, RZ, R56 ;  /* 0x000000ffff0a7224 */ /* 0x000fe400078e0038 */
        /* <DEDUP_REMOVED lines=14> */
[----:B------:R-:W-:Y:S01]  /*6a5e0*/  MOV R30, R22 ;  /* 0x00000016001e7202 */ /* 0x000fe20000000f00 */
        /* <DEDUP_REMOVED lines=123> */
.L_x_15658:
[----:B------:R-:W-:Y:S05]  /*6ada0*/  BSYNC B3 ;  /* 0x0000000000037941 */ /* 0x000fea0003800000 */
.L_x_15657:
        /* <DEDUP_REMOVED lines=82> */
.L_x_15656:
        /* <DEDUP_REMOVED lines=36> */
.L_x_15666:
[----:B------:R-:W-:Y:S05]  /*6b510*/  BSYNC B4 ;  /* 0x0000000000047941 */ /* 0x000fea0003800000 */
.L_x_15665:
[----:B------:R-:W-:Y:S02]  /*6b520*/  IMAD.MOV.U32 R30, RZ, RZ, R2 ;  /* 0x000000ffff1e7224 */ /* 0x000fe400078e0002 */
[----:B------:R-:W-:Y:S01]  /*6b530*/  IMAD.MOV.U32 R31, RZ, RZ, R3 ;  /* 0x000000ffff1f7224 */ /* 0x000fe200078e0003 */
[----:B------:R-:W-:Y:S06]  /*6b540*/  BRA `(.L_x_15664) ;  /* 0x0000000000047947 */ /* 0x000fec0003800000 */
.L_x_15663:
[----:B------:R-:W-:-:S11]  /*6b550*/  DADD R30, -R66, R64 ;  /* 0x00000000421e7229 */ /* 0x000fd60000000140 */
.L_x_15664:
[----:B------:R-:W-:Y:S05]  /*6b560*/  BSYNC B3 ;  /* 0x0000000000037941 */ /* 0x000fea0003800000 */
.L_x_15662:
        /* <DEDUP_REMOVED lines=31> */
.L_x_15671:
[----:B------:R-:W-:Y:S05]  /*6b760*/  BSYNC B4 ;  /* 0x0000000000047941 */ /* 0x000fea0003800000 */
.L_x_15670:
[----:B------:R-:W-:Y:S05]  /*6b770*/  BRA `(.L_x_15669) ;  /* 0x0000000000047947 */ /* 0x000fea0003800000 */
.L_x_15668:
[----:B------:R-:W-:-:S11]  /*6b780*/  DADD R2, R28, -R8 ;  /* 0x000000001c027229 */ /* 0x000fd60000000808 */
.L_x_15669:
[----:B------:R-:W-:Y:S05]  /*6b790*/  BSYNC B3 ;  /* 0x0000000000037941 */ /* 0x000fea0003800000 */
.L_x_15667:
        /* <DEDUP_REMOVED lines=30> */
.L_x_15673:
[----:B------:R-:W-:Y:S05]  /*6b980*/  BSYNC B3 ;  /* 0x0000000000037941 */ /* 0x000fea0003800000 */
.L_x_15672:
        /* <DEDUP_REMOVED lines=86> */
.L_x_15674:
        /* <DEDUP_REMOVED lines=22> */
.L_x_15676:
[----:B------:R-:W-:Y:S05]  /*6c050*/  BSYNC B3 ;  /* 0x0000000000037941 */ /* 0x000fea0003800000 */
.L_x_15675:
        /* <DEDUP_REMOVED lines=30> */
.L_x_15661:
        /* <DEDUP_REMOVED lines=26> */
.L_x_15679:
[----:B------:R-:W-:Y:S05]  /*6c3e0*/  BSYNC B3 ;  /* 0x0000000000037941 */ /* 0x000fea0003800000 */
.L_x_15678:
        /* <DEDUP_REMOVED lines=27> */
.L_x_15682:
[----:B------:R-:W-:Y:S05]  /*6c5a0*/  BSYNC B3 ;  /* 0x0000000000037941 */ /* 0x000fea0003800000 */
.L_x_15681:
        /* <DEDUP_REMOVED lines=30> */
.L_x_15680:
        /* <DEDUP_REMOVED lines=76> */
.L_x_15683:
[----:B------:R-:W-:Y:S01]  /*6cc50*/  IMAD.MOV.U32 R2, RZ, RZ, 0x0 ;  /* 0x00000000ff027424 */ /* 0x000fe200078e00ff */
[----:B------:R-:W-:Y:S01]  /*6cc60*/  FSETP.NEU.FTZ.AND P0, PT, R5, RZ, PT ;  /* 0x000000ff0500720b */ /* 0x000fe20003f1d000 */
[----:B------:R-:W-:-:S06]  /*6cc70*/  IMAD.MOV.U32 R3, RZ, RZ, 0x7ff00000 ;  /* 0x7ff00000ff037424 */ /* 0x000fcc00078e00ff */
[----:B------:R-:W-:-:S10]  /*6cc80*/  DFMA R2, R4, R2, +INF ;  /* 0x7ff000000402742b */ /* 0x000fd40000000002 */
[----:B------:R-:W-:Y:S02]  /*6cc90*/  FSEL R30, R2, RZ, P0 ;  /* 0x000000ff021e7208 */ /* 0x000fe40000000000 */
[----:B------:R-:W-:Y:S01]  /*6cca0*/  FSEL R31, R3, -QNAN , P0 ;  /* 0xfff00000031f7808 */ /* 0x000fe20000000000 */
[----:B------:R-:W-:Y:S06]  /*6ccb0*/  BRA `(.L_x_15659) ;  /* 0x0000000400447947 */ /* 0x000fec0003800000 */
.L_x_15677:
        /* <DEDUP_REMOVED lines=27> */
.L_x_15685:
[----:B------:R-:W-:Y:S05]  /*6ce70*/  BSYNC B3 ;  /* 0x0000000000037941 */ /* 0x000fea0003800000 */
.L_x_15684:
        /* <DEDUP_REMOVED lines=21> */
.L_x_15687:
[----:B------:R-:W-:Y:S05]  /*6cfd0*/  BSYNC B3 ;  /* 0x0000000000037941 */ /* 0x000fea0003800000 */
.L_x_15686:
[----:B------:R-:W-:Y:S01]  /*6cfe0*/  MOV R30, R2 ;  /* 0x00000002001e7202 */ /* 0x000fe20000000f00 */
[----:B------:R-:W-:Y:S01]  /*6cff0*/  IMAD.MOV.U32 R31, RZ, RZ, R3 ;  /* 0x000000ffff1f7224 */ /* 0x000fe200078e0003 */
[----:B------:R-:W-:Y:S06]  /*6d000*/  BRA `(.L_x_15659) ;  /* 0x0000000000707947 */ /* 0x000fec0003800000 */
.L_x_15660:
        /* <DEDUP_REMOVED lines=25> */
.L_x_15689:
[----:B------:R-:W-:Y:S05]  /*6d1a0*/  BSYNC B3 ;  /* 0x0000000000037941 */ /* 0x000fea0003800000 */
.L_x_15688:
[----:B------:R-:W-:Y:S01]  /*6d1b0*/  IMAD.MOV.U32 R30, RZ, RZ, R4 ;  /* 0x000000ffff1e7224 */ /* 0x000fe200078e0004 */
[----:B------:R-:W-:-:S07]  /*6d1c0*/  MOV R31, R5 ;  /* 0x00000005001f7202 */ /* 0x000fce0000000f00 */
.L_x_15659:
[----:B------:R-:W-:Y:S05]  /*6d1d0*/  BSYNC B2 ;  /* 0x0000000000027941 */ /* 0x000fea0003800000 */
.L_x_15655:
        /* <DEDUP_REMOVED lines=25> */
.L_x_15694:
[----:B------:R-:W-:Y:S05]  /*6d370*/  BSYNC B4 ;  /* 0x0000000000047941 */ /* 0x000fea0003800000 */
.L_x_15693:
        /* <DEDUP_REMOVED lines=49> */
.L_x_15696:
        /* <DEDUP_REMOVED lines=71> */
.L_x_15695:
        /* <DEDUP_REMOVED lines=38> */
.L_x_15705:
[----:B------:R-:W-:Y:S05]  /*6dd60*/  BSYNC B6 ;  /* 0x0000000000067941 */ /* 0x000fea0003800000 */
.L_x_15704:
[----:B------:R-:W-:Y:S02]  /*6dd70*/  IMAD.MOV.U32 R68, RZ, RZ, R2 ;  /* 0x000000ffff447224 */ /* 0x000fe400078e0002 */
[----:B------:R-:W-:Y:S01]  /*6dd80*/  IMAD.MOV.U32 R69, RZ, RZ, R3 ;  /* 0x000000ffff457224 */ /* 0x000fe200078e0003 */
[----:B------:R-:W-:Y:S06]  /*6dd90*/  BRA `(.L_x_15703) ;  /* 0x0000000000047947 */ /* 0x000fec0003800000 */
.L_x_15702:
[----:B------:R-:W-:-:S11]  /*6dda0*/  DADD R68, -R66, R64 ;  /* 0x0000000042447229 */ /* 0x000fd60000000140 */
.L_x_15703:
[----:B------:R-:W-:Y:S05]  /*6ddb0*/  BSYNC B5 ;  /* 0x0000000000057941 */ /* 0x000fea0003800000 */
.L_x_15701:
        /* <DEDUP_REMOVED lines=28> */
.L_x_15710:
[----:B------:R-:W-:Y:S05]  /*6df80*/  BSYNC B6 ;  /* 0x0000000000067941 */ /* 0x000fea0003800000 */
.L_x_15709:
[----:B------:R-:W-:Y:S02]  /*6df90*/  IMAD.MOV.U32 R24, RZ, RZ, R2 ;  /* 0x000000ffff187224 */ /* 0x000fe400078e0002 */
[----:B------:R-:W-:Y:S01]  /*6dfa0*/  IMAD.MOV.U32 R25, RZ, RZ, R3 ;  /* 0x000000ffff197224 */ /* 0x000fe200078e0003 */
[----:B------:R-:W-:Y:S06]  /*6dfb0*/  BRA `(.L_x_15708) ;  /* 0x0000000000047947 */ /* 0x000fec0003800000 */
.L_x_15707:
[----:B------:R-:W-:-:S11]  /*6dfc0*/  DADD R24, -R62, R28 ;  /* 0x000000003e187229 */ /* 0x000fd6000000011c */
.L_x_15708:
[----:B------:R-:W-:Y:S05]  /*6dfd0*/  BSYNC B5 ;  /* 0x0000000000057941 */ /* 0x000fea0003800000 */
.L_x_15706:
        /* <DEDUP_REMOVED lines=30> */
.L_x_15712:
[----:B------:R-:W-:Y:S05]  /*6e1c0*/  BSYNC B5 ;  /* 0x0000000000057941 */ /* 0x000fea0003800000 */
.L_x_15711:
[----:B------:R-:W-:Y:S02]  /*6e1d0*/  IMAD.MOV.U32 R26, RZ, RZ, R4 ;  /* 0x000000ffff1a7224 */ /* 0x000fe400078e0004 */
[----:B------:R-:W-:Y:S01]  /*6e1e0*/  IMAD.MOV.U32 R27, RZ, RZ, R5 ;  /* 0x000000ffff1b7224 */ /* 0x000fe200078e0005 */
[----:B------:R-:W-:Y:S06]  /*6e1f0*/  BRA `(.L_x_15713) ;  /* 0x0000000800607947 */ /* 0x000fec0003800000 */
.L_x_15700:
        /* <DEDUP_REMOVED lines=30> */
.L_x_15716:
[----:B------:R-:W-:Y:S05]  /*6e3e0*/  BSYNC B5 ;  /* 0x0000000000057941 */ /* 0x000fea0003800000 */
.L_x_15715:
[----:B------:R-:W-:Y:S02]  /*6e3f0*/  IMAD.MOV.U32 R26, RZ, RZ, R4 ;  /* 0x000000ffff1a7224 */ /* 0x000fe400078e0004 */
[----:B------:R-:W-:Y:S01]  /*6e400*/  IMAD.MOV.U32 R27, RZ, RZ, R5 ;  /* 0x000000ffff1b7224 */ /* 0x000fe200078e0005 */
[----:B------:R-:W-:Y:S06]  /*6e410*/  BRA `(.L_x_15713) ;  /* 0x0000000400d87947 */ /* 0x000fec0003800000 */
.L_x_15714:
        /* <DEDUP_REMOVED lines=31> */
.L_x_15718:
[----:B------:R-:W-:Y:S05]  /*6e610*/  BSYNC B5 ;  /* 0x0000000000057941 */ /* 0x000fea0003800000 */
.L_x_15717:
        /* <DEDUP_REMOVED lines=21> */
.L_x_15720:
[----:B------:R-:W-:Y:S05]  /*6e770*/  BSYNC B5 ;  /* 0x0000000000057941 */ /* 0x000fea0003800000 */
.L_x_15719:
[----:B------:R-:W-:Y:S01]  /*6e780*/  DMUL R10, R10, 8.11296384146066816958e+31 ;  /* 0x469000000a0a7828 */ /* 0x000fe20000000000 */
[----:B------:R-:W-:Y:S02]  /*6e790*/  IMAD.MOV.U32 R26, RZ, RZ, R2 ;  /* 0x000000ffff1a7224 */ /* 0x000fe400078e0002 */
[----:B------:R-:W-:Y:S01]  /*6e7a0*/  IMAD.MOV.U32 R27, RZ, RZ, R3 ;  /* 0x000000ffff1b7224 */ /* 0x000fe200078e0003 */
[----:B------:R-:W-:Y:S07]  /*6e7b0*/  BRA `(.L_x_15713) ;  /* 0x0000000000f07947 */ /* 0x000fee0003800000 */
.L_x_15699:
        /* <DEDUP_REMOVED lines=27> */
.L_x_15722:
[----:B------:R-:W-:Y:S05]  /*6e970*/  BSYNC B5 ;  /* 0x0000000000057941 */ /* 0x000fea0003800000 */
.L_x_15721:
        /* <DEDUP_REMOVED lines=30> */
.L_x_15724:
[----:B------:R-:W-:Y:S05]  /*6eb60*/  BSYNC B5 ;  /* 0x0000000000057941 */ /* 0x000fea0003800000 */
.L_x_15723:
[----:B------:R-:W-:-:S11]  /*6eb70*/  DMUL R26, R4, R28 ;  /* 0x0000001c041a7228 */ /* 0x000fd60000000000 */
.L_x_15713:
[----:B------:R-:W-:Y:S05]  /*6eb80*/  BSYNC B4 ;  /* 0x0000000000047941 */ /* 0x000fea0003800000 */
.L_x_15698:
[----:B------:R-:W-:Y:S05]  /*6eb90*/  BRA `(.L_x_15725) ;  /* 0x0000000000087947 */ /* 0x000fea0003800000 */
.L_x_15692:
[----:B------:R-:W-:Y:S02]  /*6eba0*/  DMUL R26, R26, 9.00719925474099200000e+15 ;  /* 0x434000001a1a7828 */ /* 0x000fe40000000000 */
[----:B------:R-:W-:-:S11]  /*6ebb0*/  DMUL R10, R10, 9.00719925474099200000e+15 ;  /* 0x434000000a0a7828 */ /* 0x000fd60000000000 */
.L_x_15725:
[----:B------:R-:W-:Y:S05]  /*6ebc0*/  BSYNC B2 ;  /* 0x0000000000027941 */ /* 0x000fea0003800000 */
.L_x_15691:
        /* <DEDUP_REMOVED lines=28> */
.L_x_15727:
[----:B------:R-:W-:Y:S05]  /*6ed90*/  BSYNC B2 ;  /* 0x0000000000027941 */ /* 0x000fea0003800000 */
.L_x_15726:
        /* <DEDUP_REMOVED lines=82> */
.L_x_15729:
[----:B------:R-:W-:Y:S02]  /*6f2c0*/  FSEL R2, RZ, 3.37028055040000000000e+12, P0 ;  /* 0x54442d18ff027808 */ /* 0x000fe40000000000 */
[----:B------:R-:W-:-:S07]  /*6f2d0*/  FSEL R3, RZ, 2.1426990032196044922, P0 ;  /* 0x400921fbff037808 */ /* 0x000fce0000000000 */
.L_x_15730:
[----:B------:R-:W-:Y:S05]  /*6f2e0*/  BSYNC B0 ;  /* 0x0000000000007941 */ /* 0x000fea0003800000 */
.L_x_15728:
[----:B------:R-:W-:Y:S01]  /*6f2f0*/  DADD R26, |R26|, |R10| ;  /* 0x000000001a1a7229 */ /* 0x000fe2000000060a */
[----:B------:R-:W-:-:S07]  /*6f300*/  LOP3.LUT R11, R3, 0x80000000, R11, 0xb8, !PT ;  /* 0x80000000030b7812 */ /* 0x000fce00078eb80b */
[----:B------:R-:W-:-:S06]  /*6f310*/  DSETP.GTU.AND P0, PT, |R26|, +INF , PT ;  /* 0x7ff000001a00742a */ /* 0x000fcc0003f0c200 */
[----:B------:R-:W-:Y:S02]  /*6f320*/  FSEL R2, R26, R2, P0 ;  /* 0x000000021a027208 */ /* 0x000fe40000000000 */
[----:B------:R-:W-:-:S07]  /*6f330*/  FSEL R3, R27, R11, P0 ;  /* 0x0000000b1b037208 */ /* 0x000fce0000000000 */
.L_x_15697:
[----:B------:R-:W-:Y:S05]  /*6f340*/  BSYNC B3 ;  /* 0x0000000000037941 */ /* 0x000fea0003800000 */
.L_x_15690:
[----:B------:R-:W-:Y:S01]  /*6f350*/  LOP3.LUT R29, R3, 0x80000000, R21, 0xb8, !PT ;  /* 0x80000000031d7812 */ /* 0x000fe200078eb815 */
[----:B------:R-:W-:Y:S01]  /*6f360*/  IMAD.MOV.U32 R28, RZ, RZ, R2 ;  /* 0x000000ffff1c7224 */ /* 0x000fe200078e0002 */
[----:B------:R-:W-:Y:S01]  /*6f370*/  LOP3.LUT R31, R31, 0x80000000, R23, 0xb8, !PT ;  /* 0x800000001f1f7812 */ /* 0x000fe200078eb817 */
[----:B------:R-:W-:Y:S06]  /*6f380*/  BRA `(.L_x_15652) ;  /* 0x0000005800e47947 */ /* 0x000fec0003800000 */
.L_x_15654:
        /* <DEDUP_REMOVED lines=29> */
[----:B------:R-:W-:Y:S01]  /*6f560*/  MOV R4, R54 ;  /* 0x0000003600047202 */ /* 0x000fe20000000f00 */
[----:B------:R-:W-:-:S06]  /*6f570*/  IMAD.MOV.U32 R5, RZ, RZ, R55 ;  /* 0x000000ffff057224 */ /* 0x000fcc00078e0037 */
        /* <DEDUP_REMOVED lines=81> */
.L_x_15736:
[----:B------:R-:W-:Y:S05]  /*6fa90*/  BSYNC B0 ;  /* 0x0000000000007941 */ /* 0x000fea0003800000 */
.L_x_15735:
        /* <DEDUP_REMOVED lines=8> */
.L_x_15738:
[----:B------:R-:W-:Y:S05]  /*6fb20*/  BSYNC B3 ;  /* 0x0000000000037941 */ /* 0x000fea0003800000 */
.L_x_15737:
        /* <DEDUP_REMOVED lines=82> */
.L_x_15740:
[----:B------:R-:W-:-:S04]  /*70050*/  ISETP.GE.AND P0, PT, R25, RZ, PT ;  /* 0x000000ff1900720c */ /* 0x000fc80003f06270 */
[----:B------:R-:W-:Y:S02]  /*70060*/  FSEL R6, RZ, 3.37028055040000000000e+12, P0 ;  /* 0x54442d18ff067808 */ /* 0x000fe40000000000 */
[----:B------:R-:W-:-:S07]  /*70070*/  FSEL R7, RZ, 2.1426990032196044922, P0 ;  /* 0x400921fbff077808 */ /* 0x000fce0000000000 */
.L_x_15741:
[----:B------:R-:W-:Y:S05]  /*70080*/  BSYNC B0 ;  /* 0x0000000000007941 */ /* 0x000fea0003800000 */
.L_x_15739:
[----:B------:R-:W-:Y:S01]  /*70090*/  DADD R2, |R20|, |R22| ;  /* 0x0000000014027229 */ /* 0x000fe20000000616 */
[----:B------:R-:W-:Y:S01]  /*700a0*/  LOP3.LUT R11, R7, 0x80000000, R11, 0xb8, !PT ;  /* 0x80000000070b7812 */ /* 0x000fe200078eb80b */
[----:B------:R-:W-:-:S06]  /*700b0*/  DMUL R26, R26, 0.5 ;  /* 0x3fe000001a1a7828 */ /* 0x000fcc0000000000 */
[----:B------:R-:W-:-:S06]  /*700c0*/  DSETP.GTU.AND P0, PT, |R2|, +INF , PT ;  /* 0x7ff000000200742a */ /* 0x000fcc0003f0c200 */
[----:B------:R-:W-:Y:S02]  /*700d0*/  FSEL R6, R2, R6, P0 ;  /* 0x0000000602067208 */ /* 0x000fe40000000000 */
[----:B------:R-:W-:Y:S01]  /*700e0*/  FSEL R7, R3, R11, P0 ;  /* 0x0000000b03077208 */ /* 0x000fe20000000000 */
[----:B------:R-:W-:Y:S06]  /*700f0*/  BRA `(.L_x_15742) ;  /* 0x0000004c00187947 */ /* 0x000fec0003800000 */
.L_x_15734:
        /* <DEDUP_REMOVED lines=135> */
.L_x_15744:
[----:B------:R-:W-:Y:S05]  /*70970*/  BSYNC B0 ;  /* 0x0000000000007941 */ /* 0x000fea0003800000 */
.L_x_15743:
        /* <DEDUP_REMOVED lines=8> */
.L_x_15746:
[----:B------:R-:W-:Y:S05]  /*70a00*/  BSYNC B3 ;  /* 0x0000000000037941 */ /* 0x000fea0003800000 */
.L_x_15745:
        /* <DEDUP_REMOVED lines=82> */
.L_x_15748:
[----:B------:R-:W-:-:S04]  /*70f30*/  ISETP.GE.AND P0, PT, R25, RZ, PT ;  /* 0x000000ff1900720c */ /* 0x000fc80003f06270 */
[----:B------:R-:W-:Y:S02]  /*70f40*/  FSEL R6, RZ, 3.37028055040000000000e+12, P0 ;  /* 0x54442d18ff067808 */ /* 0x000fe40000000000 */
[----:B------:R-:W-:-:S07]  /*70f50*/  FSEL R7, RZ, 2.1426990032196044922, P0 ;  /* 0x400921fbff077808 */ /* 0x000fce0000000000 */
.L_x_15749:
[----:B------:R-:W-:Y:S05]  /*70f60*/  BSYNC B0 ;  /* 0x0000000000007941 */ /* 0x000fea0003800000 */
.L_x_15747:
[----:B------:R-:W-:Y:S01]  /*70f70*/  DADD R2, |R20|, |R22| ;  /* 0x0000000014027229 */ /* 0x000fe20000000616 */
[----:B------:R-:W-:-:S07]  /*70f80*/  LOP3.LUT R11, R7, 0x80000000, R11, 0xb8, !PT ;  /* 0x80000000070b7812 */ /* 0x000fce00078eb80b */
[----:B------:R-:W-:-:S06]  /*70f90*/  DSETP.GTU.AND P0, PT, |R2|, +INF , PT ;  /* 0x7ff000000200742a */ /* 0x000fcc0003f0c200 */
[----:B------:R-:W-:Y:S02]  /*70fa0*/  FSEL R6, R2, R6, P0 ;  /* 0x0000000602067208 */ /* 0x000fe40000000000 */
[----:B------:R-:W-:Y:S01]  /*70fb0*/  FSEL R7, R3, R11, P0 ;  /* 0x0000000b03077208 */ /* 0x000fe20000000000 */
[----:B------:R-:W-:Y:S06]  /*70fc0*/  BRA `(.L_x_15742) ;  /* 0x0000003c00647947 */ /* 0x000fec0003800000 */
.L_x_15733:
        /* <DEDUP_REMOVED lines=23> */
.L_x_15751:
[----:B------:R-:W-:Y:S05]  /*71140*/  BSYNC B3 ;  /* 0x0000000000037941 */ /* 0x000fea0003800000 */
.L_x_15750:
        /* <DEDUP_REMOVED lines=26> */
.L_x_15753:
[----:B------:R-:W-:Y:S05]  /*712f0*/  BSYNC B3 ;  /* 0x0000000000037941 */ /* 0x000fea0003800000 */
.L_x_15752:
        /* <DEDUP_REMOVED lines=136> */
.L_x_15755:
[----:B------:R-:W-:Y:S05]  /*71b80*/  BSYNC B0 ;  /* 0x0000000000007941 */ /* 0x000fea0003800000 */
.L_x_15754:
        /* <DEDUP_REMOVED lines=8> */
.L_x_15757:
[----:B------:R-:W-:Y:S05]  /*71c10*/  BSYNC B3 ;  /* 0x0000000000037941 */ /* 0x000fea0003800000 */
.L_x_15756:
        /* <DEDUP_REMOVED lines=82> */
.L_x_15759:
[----:B------:R-:W-:-:S04]  /*72140*/  ISETP.GE.AND P0, PT, R25, RZ, PT ;  /* 0x000000ff1900720c */ /* 0x000fc80003f06270 */
[----:B------:R-:W-:Y:S02]  /*72150*/  FSEL R6, RZ, 3.37028055040000000000e+12, P0 ;  /* 0x54442d18ff067808 */ /* 0x000fe40000000000 */
[----:B------:R-:W-:-:S07]  /*72160*/  FSEL R7, RZ, 2.1426990032196044922, P0 ;  /* 0x400921fbff077808 */ /* 0x000fce0000000000 */
.L_x_15760:
[----:B------:R-:W-:Y:S05]  /*72170*/  BSYNC B0 ;  /* 0x0000000000007941 */ /* 0x000fea0003800000 */
.L_x_15758:
[----:B------:R-:W-:Y:S01]  /*72180*/  DADD R2, |R20|, |R22| ;  /* 0x0000000014027229 */ /* 0x000fe20000000616 */
[----:B------:R-:W-:Y:S01]  /*72190*/  LOP3.LUT R11, R7, 0x80000000, R11, 0xb8, !PT ;  /* 0x80000000070b7812 */ /* 0x000fe200078eb80b */
[----:B------:R-:W-:-:S06]  /*721a0*/  DADD R26, R26, 1 ;  /* 0x3ff000001a1a7429 */ /* 0x000fcc0000000000 */
[----:B------:R-:W-:-:S06]  /*721b0*/  DSETP.GTU.AND P0, PT, |R2|, +INF , PT ;  /* 0x7ff000000200742a */ /* 0x000fcc0003f0c200 */
[----:B------:R-:W-:Y:S02]  /*721c0*/  FSEL R6, R2, R6, P0 ;  /* 0x0000000602067208 */ /* 0x000fe40000000000 */
[----:B------:R-:W-:Y:S01]  /*721d0*/  FSEL R7, R3, R11, P0 ;  /* 0x0000000b03077208 */ /* 0x000fe20000000000 */
[----:B------:R-:W-:Y:S06]  /*721e0*/  BRA `(.L_x_15742) ;  /* 0x0000002800dc7947 */ /* 0x000fec0003800000 */
.L_x_15732:
        /* <DEDUP_REMOVED lines=25> */
[----:B------:R-:W-:Y:S01]  /*72380*/  IMAD.MOV.U32 R4, RZ, RZ, -0x3ff ;  /* 0xfffffc01ff047424 */ /* 0x000fe200078e00ff */
[----:B------:R-:W-:Y:S02]  /*72390*/  @!P0 MOV R4, 0xfffffbcb ;  /* 0xfffffbcb00048802 */ /* 0x000fe40000000f00 */
        /* <DEDUP_REMOVED lines=81> */
.L_x_15764:
[----:B------:R-:W-:Y:S05]  /*728b0*/  BSYNC B0 ;  /* 0x0000000000007941 */ /* 0x000fea0003800000 */
.L_x_15763:
        /* <DEDUP_REMOVED lines=8> */
.L_x_15766:
[----:B------:R-:W-:Y:S05]  /*72940*/  BSYNC B3 ;  /* 0x0000000000037941 */ /* 0x000fea0003800000 */
.L_x_15765:
        /* <DEDUP_REMOVED lines=73> */
.L_x_15768:
[----:B------:R-:W-:Y:S05]  /*72de0*/  BSYNC B0 ;  /* 0x0000000000007941 */ /* 0x000fea0003800000 */
.L_x_15767:
[----:B------:R-:W-:Y:S01]  /*72df0*/  LOP3.LUT R3, R7, 0x80000000, R21, 0xb8, !PT ;  /* 0x8000000007037812 */ /* 0x000fe200078eb815 */
[----:B------:R-:W-:Y:S01]  /*72e00*/  DMUL R26, R26, 0.5 ;  /* 0x3fe000001a1a7828 */ /* 0x000fe20000000000 */
[----:B------:R-:W-:Y:S02]  /*72e10*/  FSEL R6, R4, R6, P0 ;  /* 0x0000000604067208 */ /* 0x000fe40000000000 */
[----:B------:R-:W-:Y:S01]  /*72e20*/  FSEL R7, R5, R3, P0 ;  /* 0x0000000305077208 */ /* 0x000fe20000000000 */
[----:B------:R-:W-:Y:S07]  /*72e30*/  BRA `(.L_x_15742) ;  /* 0x0000001c00c87947 */ /* 0x000fee0003800000 */
.L_x_15762:
        /* <DEDUP_REMOVED lines=135> */
.L_x_15770:
[----:B------:R-:W-:Y:S05]  /*736b0*/  BSYNC B0 ;  /* 0x0000000000007941 */ /* 0x000fea0003800000 */
.L_x_15769:
        /* <DEDUP_REMOVED lines=8> */
.L_x_15772:
[----:B------:R-:W-:Y:S05]  /*73740*/  BSYNC B3 ;  /* 0x0000000000037941 */ /* 0x000fea0003800000 */
.L_x_15771:
        /* <DEDUP_REMOVED lines=73> */
.L_x_15774:
[----:B------:R-:W-:Y:S05]  /*73be0*/  BSYNC B0 ;  /* 0x0000000000007941 */ /* 0x000fea0003800000 */
.L_x_15773:
[----:B------:R-:W-:Y:S02]  /*73bf0*/  LOP3.LUT R3, R7, 0x80000000, R21, 0xb8, !PT ;  /* 0x8000000007037812 */ /* 0x000fe400078eb815 */
[----:B------:R-:W-:Y:S02]  /*73c00*/  FSEL R6, R4, R6, P1 ;  /* 0x0000000604067208 */ /* 0x000fe40000800000 */
[----:B------:R-:W-:Y:S01]  /*73c10*/  FSEL R7, R5, R3, P1 ;  /* 0x0000000305077208 */ /* 0x000fe20000800000 */
[----:B------:R-:W-:Y:S06]  /*73c20*/  BRA `(.L_x_15742) ;  /* 0x00000010004c7947 */ /* 0x000fec0003800000 */
.L_x_15761:
        /* <DEDUP_REMOVED lines=23> */
.L_x_15776:
[----:B------:R-:W-:Y:S05]  /*73da0*/  BSYNC B3 ;  /* 0x0000000000037941 */ /* 0x000fea0003800000 */
.L_x_15775:
        /* <DEDUP_REMOVED lines=26> */
.L_x_15778:
[----:B------:R-:W-:Y:S05]  /*73f50*/  BSYNC B3 ;  /* 0x0000000000037941 */ /* 0x000fea0003800000 */
.L_x_15777:
        /* <DEDUP_REMOVED lines=136> */
.L_x_15780:
[----:B------:R-:W-:Y:S05]  /*747e0*/  BSYNC B0 ;  /* 0x0000000000007941 */ /* 0x000fea0003800000 */
.L_x_15779:
        /* <DEDUP_REMOVED lines=8> */
.L_x_15782:
[----:B------:R-:W-:Y:S05]  /*74870*/  BSYNC B3 ;  /* 0x0000000000037941 */ /* 0x000fea0003800000 */
.L_x_15781:
        /* <DEDUP_REMOVED lines=74> */
.L_x_15784:
[----:B------:R-:W-:Y:S05]  /*74d20*/  BSYNC B0 ;  /* 0x0000000000007941 */ /* 0x000fea0003800000 */
.L_x_15783:
[----:B------:R-:W-:Y:S02]  /*74d30*/  LOP3.LUT R3, R7, 0x80000000, R21, 0xb8, !PT ;  /* 0x8000000007037812 */ /* 0x000fe400078eb815 */
[----:B------:R-:W-:Y:S02]  /*74d40*/  FSEL R6, R4, R6, P1 ;  /* 0x0000000604067208 */ /* 0x000fe40000800000 */
[----:B------:R-:W-:-:S07]  /*74d50*/  FSEL R7, R5, R3, P1 ;  /* 0x0000000305077208 */ /* 0x000fce0000800000 */
.L_x_15742:
[----:B------:R-:W-:Y:S05]  /*74d60*/  BSYNC B2 ;  /* 0x0000000000027941 */ /* 0x000fea0003800000 */
.L_x_15731:
        /* <DEDUP_REMOVED lines=8> */
.L_x_15653:
[----:B------:R-:W-:-:S14]  /*74df0*/  DSETP.NEU.AND P0, PT, R24, +INF , PT ;  /* 0x7ff000001800742a */ /* 0x000fdc0003f0d000 */
[----:B------:R-:W-:Y:S01]  /*74e00*/  @!P0 DADD R28, R20, R20 ;  /* 0x00000000141c8229 */ /* 0x000fe20000000014 */
[----:B------:R-:W-:Y:S02]  /*74e10*/  @!P0 IMAD.MOV.U32 R30, RZ, RZ, R22 ;  /* 0x000000ffff1e8224 */ /* 0x000fe400078e0016 */
[----:B------:R-:W-:Y:S01]  /*74e20*/  @!P0 IMAD.MOV.U32 R31, RZ, RZ, R23 ;  /* 0x000000ffff1f8224 */ /* 0x000fe200078e0017 */
[----:B------:R-:W-:Y:S07]  /*74e30*/  @!P0 BRA `(.L_x_15652) ;  /* 0x0000000000388947 */ /* 0x000fee0003800000 */
[----:B------:R-:W-:-:S14]  /*74e40*/  DSETP.NEU.AND P0, PT, R10, +INF , PT ;  /* 0x7ff000000a00742a */ /* 0x000fdc0003f0d000 */
[----:B------:R-:W-:Y:S01]  /*74e50*/  @!P0 DADD R28, R22, R22 ;  /* 0x00000000161c8229 */ /* 0x000fe20000000016 */
[----:B------:R-:W-:Y:S01]  /*74e60*/  @!P0 MOV R30, R20 ;  /* 0x00000014001e8202 */ /* 0x000fe20000000f00 */
[----:B------:R-:W-:Y:S01]  /*74e70*/  @!P0 IMAD.MOV.U32 R31, RZ, RZ, R21 ;  /* 0x000000ffff1f8224 */ /* 0x000fe200078e0015 */
        /* <DEDUP_REMOVED lines=10> */
.L_x_15652:
[----:B------:R-:W-:Y:S05]  /*74f20*/  BSYNC B1 ;  /* 0x0000000000017941 */ /* 0x000fea0003800000 */
.L_x_15651:
        /* <DEDUP_REMOVED lines=153> */
.L_x_15792:
[----:B------:R-:W-:Y:S05]  /*758c0*/  BSYNC B3 ;  /* 0x0000000000037941 */ /* 0x000fea0003800000 */
.L_x_15791:
[----:B------:R-:W-:-:S10]  /*758d0*/  DADD R2, R22, R2 ;  /* 0x0000000016027229 */ /* 0x000fd40000000002 */
[----:B------:R-:W-:Y:S01]  /*758e0*/  ISETP.GT.AND P0, PT, R3, 0xfffff, PT ;  /* 0x000fffff0300780c */ /* 0x000fe20003f04270 */
[--C-:B------:R-:W-:Y:S01]  /*758f0*/  IMAD.MOV.U32 R4, RZ, RZ, R2.reuse ;  /* 0x000000ffff047224 */ /* 0x100fe200078e0002 */
[----:B------:R-:W-:Y:S01]  /*75900*/  MOV R5, R3 ;  /* 0x0000000300057202 */ /* 0x000fe20000000f00 */
[----:B------:R-:W-:Y:S02]  /*75910*/  IMAD.MOV.U32 R8, RZ, RZ, R2 ;  /* 0x000000ffff087224 */ /* 0x000fe400078e0002 */
[----:B------:R-:W-:-:S08]  /*75920*/  IMAD.MOV.U32 R2, RZ, RZ, -0x3ff ;  /* 0xfffffc01ff027424 */ /* 0x000fd000078e00ff */
        /* <DEDUP_REMOVED lines=76> */
.L_x_15790:
        /* <DEDUP_REMOVED lines=36> */
.L_x_15800:
[----:B------:R-:W-:Y:S05]  /*76030*/  BSYNC B4 ;  /* 0x0000000000047941 */ /* 0x000fea0003800000 */
.L_x_15799:
[----:B------:R-:W-:Y:S02]  /*76040*/  IMAD.MOV.U32 R26, RZ, RZ, R2 ;  /* 0x000000ffff1a7224 */ /* 0x000fe400078e0002 */
[----:B------:R-:W-:Y:S01]  /*76050*/  IMAD.MOV.U32 R27, RZ, RZ, R3 ;  /* 0x000000ffff1b7224 */ /* 0x000fe200078e0003 */
[----:B------:R-:W-:Y:S06]  /*76060*/  BRA `(.L_x_15798) ;  /* 0x0000000000047947 */ /* 0x000fec0003800000 */
.L_x_15797:
[----:B------:R-:W-:-:S11]  /*76070*/  DADD R26, -R66, R64 ;  /* 0x00000000421a7229 */ /* 0x000fd60000000140 */
.L_x_15798:
[----:B------:R-:W-:Y:S05]  /*76080*/  BSYNC B3 ;  /* 0x0000000000037941 */ /* 0x000fea0003800000 */
.L_x_15796:
        /* <DEDUP_REMOVED lines=31> */
.L_x_15805:
[----:B------:R-:W-:Y:S05]  /*76280*/  BSYNC B4 ;  /* 0x0000000000047941 */ /* 0x000fea0003800000 */
.L_x_15804:
[----:B------:R-:W-:Y:S05]  /*76290*/  BRA `(.L_x_15803) ;  /* 0x0000000000047947 */ /* 0x000fea0003800000 */
.L_x_15802:
[----:B------:R-:W-:-:S11]  /*762a0*/  DADD R2, R24, -R8 ;  /* 0x0000000018027229 */ /* 0x000fd60000000808 */
.L_x_15803:
[----:B------:R-:W-:Y:S05]  /*762b0*/  BSYNC B3 ;  /* 0x0000000000037941 */ /* 0x000fea0003800000 */
.L_x_15801:
        /* <DEDUP_REMOVED lines=30> */
.L_x_15807:
[----:B------:R-:W-:Y:S05]  /*764a0*/  BSYNC B3 ;  /* 0x0000000000037941 */ /* 0x000fea0003800000 */
.L_x_15806:
        /* <DEDUP_REMOVED lines=86> */
.L_x_15808:
        /* <DEDUP_REMOVED lines=22> */
.L_x_15810:
[----:B------:R-:W-:Y:S05]  /*76b70*/  BSYNC B3 ;  /* 0x0000000000037941 */ /* 0x000fea0003800000 */
.L_x_15809:
        /* <DEDUP_REMOVED lines=30> */
.L_x_15795:
[----:B------:R-:W-:-:S14]  /*76d60*/  DSETP.GEU.AND P0, PT, R10, 1, PT ;  /* 0x3ff000000a00742a */ /* 0x000fdc0003f0e000 */
[----:B------:R-:W-:Y:S05]  /*76d70*/  @!P0 BRA `(.L_x_15811) ;  /* 0x0000000800988947 */ /* 0x000fea0003800000 */
[----:B------:R-:W-:Y:S01]  /*76d80*/  DMUL R54, R66, R62 ;  /* 0x0000003e42367228 */ /* 0x000fe20000000000 */
        /* <DEDUP_REMOVED lines=23> */
.L_x_15813:
[----:B------:R-:W-:Y:S05]  /*76f00*/  BSYNC B3 ;  /* 0x0000000000037941 */ /* 0x000fea0003800000 */
.L_x_15812:
        /* <DEDUP_REMOVED lines=27> */
.L_x_15816:
[----:B------:R-:W-:Y:S05]  /*770c0*/  BSYNC B3 ;  /* 0x0000000000037941 */ /* 0x000fea0003800000 */
.L_x_15815:
        /* <DEDUP_REMOVED lines=30> */
.L_x_15814:
        /* <DEDUP_REMOVED lines=76> */
.L_x_15817:
[----:B------:R-:W-:Y:S01]  /*77770*/  IMAD.MOV.U32 R2, RZ, RZ, 0x0 ;  /* 0x00000000ff027424 */ /* 0x000fe200078e00ff */
[----:B------:R-:W-:Y:S01]  /*77780*/  FSETP.NEU.FTZ.AND P0, PT, R5, RZ, PT ;  /* 0x000000ff0500720b */ /* 0x000fe20003f1d000 */
[----:B------:R-:W-:-:S06]  /*77790*/  IMAD.MOV.U32 R3, RZ, RZ, 0x7ff00000 ;  /* 0x7ff00000ff037424 */ /* 0x000fcc00078e00ff */
[----:B------:R-:W-:-:S10]  /*777a0*/  DFMA R2, R4, R2, +INF ;  /* 0x7ff000000402742b */ /* 0x000fd40000000002 */
[----:B------:R-:W-:Y:S02]  /*777b0*/  FSEL R26, R2, RZ, P0 ;  /* 0x000000ff021a7208 */ /* 0x000fe40000000000 */
[----:B------:R-:W-:Y:S01]  /*777c0*/  FSEL R27, R3, -QNAN , P0 ;  /* 0xfff00000031b7808 */ /* 0x000fe20000000000 */
[----:B------:R-:W-:Y:S06]  /*777d0*/  BRA `(.L_x_15793) ;  /* 0x0000000400447947 */ /* 0x000fec0003800000 */
.L_x_15811:
        /* <DEDUP_REMOVED lines=27> */
.L_x_15819:
[----:B------:R-:W-:Y:S05]  /*77990*/  BSYNC B3 ;  /* 0x0000000000037941 */ /* 0x000fea0003800000 */
.L_x_15818:
        /* <DEDUP_REMOVED lines=21> */
.L_x_15821:
[----:B------:R-:W-:Y:S05]  /*77af0*/  BSYNC B3 ;  /* 0x0000000000037941 */ /* 0x000fea0003800000 */
.L_x_15820:
[----:B------:R-:W-:Y:S02]  /*77b00*/  IMAD.MOV.U32 R26, RZ, RZ, R2 ;  /* 0x000000ffff1a7224 */ /* 0x000fe400078e0002 */
[----:B------:R-:W-:Y:S01]  /*77b10*/  IMAD.MOV.U32 R27, RZ, RZ, R3 ;  /* 0x000000ffff1b7224 */ /* 0x000fe200078e0003 */
[----:B------:R-:W-:Y:S06]  /*77b20*/  BRA `(.L_x_15793) ;  /* 0x0000000000707947 */ /* 0x000fec0003800000 */
.L_x_15794:
        /* <DEDUP_REMOVED lines=25> */
.L_x_15823:
[----:B------:R-:W-:Y:S05]  /*77cc0*/  BSYNC B3 ;  /* 0x0000000000037941 */ /* 0x000fea0003800000 */
.L_x_15822:
[----:B------:R-:W-:Y:S01]  /*77cd0*/  MOV R26, R4 ;  /* 0x00000004001a7202 */ /* 0x000fe20000000f00 */
[----:B------:R-:W-:-:S07]  /*77ce0*/  IMAD.MOV.U32 R27, RZ, RZ, R5 ;  /* 0x000000ffff1b7224 */ /* 0x000fce00078e0005 */
.L_x_15793:
[----:B------:R-:W-:Y:S05]  /*77cf0*/  BSYNC B2 ;  /* 0x0000000000027941 */ /* 0x000fea0003800000 */
.L_x_15789:
        /* <DEDUP_REMOVED lines=25> */
.L_x_15828:
[----:B------:R-:W-:Y:S05]  /*77e90*/  BSYNC B4 ;  /* 0x0000000000047941 */ /* 0x000fea0003800000 */
.L_x_15827:
        /* <DEDUP_REMOVED lines=49> */
.L_x_15830:
        /* <DEDUP_REMOVED lines=71> */
.L_x_15829:
        /* <DEDUP_REMOVED lines=37> */
.L_x_15839:
[----:B------:R-:W-:Y:S05]  /*78870*/  BSYNC B6 ;  /* 0x0000000000067941 */ /* 0x000fea0003800000 */
.L_x_15838:
[----:B------:R-:W-:Y:S02]  /*78880*/  IMAD.MOV.U32 R68, RZ, RZ, R2 ;  /* 0x000000ffff447224 */ /* 0x000fe400078e0002 */
[----:B------:R-:W-:Y:S01]  /*78890*/  IMAD.MOV.U32 R69, RZ, RZ, R3 ;  /* 0x000000ffff457224 */ /* 0x000fe200078e0003 */
[----:B------:R-:W-:Y:S06]  /*788a0*/  BRA `(.L_x_15837) ;  /* 0x0000000000047947 */ /* 0x000fec0003800000 */
.L_x_15836:
[----:B------:R-:W-:-:S11]  /*788b0*/  DADD R68, -R66, R64 ;  /* 0x0000000042447229 */ /* 0x000fd60000000140 */
.L_x_15837:
[----:B------:R-:W-:Y:S05]  /*788c0*/  BSYNC B5 ;  /* 0x0000000000057941 */ /* 0x000fea0003800000 */
.L_x_15835:
        /* <DEDUP_REMOVED lines=28> */
.L_x_15844:
[----:B------:R-:W-:Y:S05]  /*78a90*/  BSYNC B6 ;  /* 0x0000000000067941 */ /* 0x000fea0003800000 */
.L_x_15843:
[----:B------:R-:W-:Y:S02]  /*78aa0*/  IMAD.MOV.U32 R20, RZ, RZ, R2 ;  /* 0x000000ffff147224 */ /* 0x000fe400078e0002 */
[----:B------:R-:W-:Y:S01]  /*78ab0*/  IMAD.MOV.U32 R21, RZ, RZ, R3 ;  /* 0x000000ffff157224 */ /* 0x000fe200078e0003 */
[----:B------:R-:W-:Y:S06]  /*78ac0*/  BRA `(.L_x_15842) ;  /* 0x0000000000047947 */ /* 0x000fec0003800000 */
.L_x_15841:
[----:B------:R-:W-:-:S11]  /*78ad0*/  DADD R20, -R62, R24 ;  /* 0x000000003e147229 */ /* 0x000fd60000000118 */
.L_x_15842:
[----:B------:R-:W-:Y:S05]  /*78ae0*/  BSYNC B5 ;  /* 0x0000000000057941 */ /* 0x000fea0003800000 */
.L_x_15840:
        /* <DEDUP_REMOVED lines=30> */
.L_x_15846:
[----:B------:R-:W-:Y:S05]  /*78cd0*/  BSYNC B5 ;  /* 0x0000000000057941 */ /* 0x000fea0003800000 */
.L_x_15845:
[----:B------:R-:W-:Y:S02]  /*78ce0*/  IMAD.MOV.U32 R22, RZ, RZ, R4 ;  /* 0x000000ffff167224 */ /* 0x000fe400078e0004 */
[----:B------:R-:W-:Y:S01]  /*78cf0*/  IMAD.MOV.U32 R23, RZ, RZ, R5 ;  /* 0x000000ffff177224 */ /* 0x000fe200078e0005 */
[----:B------:R-:W-:Y:S06]  /*78d00*/  BRA `(.L_x_15847) ;  /* 0x0000000800607947 */ /* 0x000fec0003800000 */
.L_x_15834:
        /* <DEDUP_REMOVED lines=30> */
.L_x_15850:
[----:B------:R-:W-:Y:S05]  /*78ef0*/  BSYNC B5 ;  /* 0x0000000000057941 */ /* 0x000fea0003800000 */
.L_x_15849:
[----:B------:R-:W-:Y:S02]  /*78f00*/  IMAD.MOV.U32 R22, RZ, RZ, R4 ;  /* 0x000000ffff167224 */ /* 0x000fe400078e0004 */
[----:B------:R-:W-:Y:S01]  /*78f10*/  IMAD.MOV.U32 R23, RZ, RZ, R5 ;  /* 0x000000ffff177224 */ /* 0x000fe200078e0005 */
[----:B------:R-:W-:Y:S06]  /*78f20*/  BRA `(.L_x_15847) ;  /* 0x0000000400d87947 */ /* 0x000fec0003800000 */
.L_x_15848:
        /* <DEDUP_REMOVED lines=31> */
.L_x_15852:
[----:B------:R-:W-:Y:S05]  /*79120*/  BSYNC B5 ;  /* 0x0000000000057941 */ /* 0x000fea0003800000 */
.L_x_15851:
        /* <DEDUP_REMOVED lines=21> */
.L_x_15854:
[----:B------:R-:W-:Y:S05]  /*79280*/  BSYNC B5 ;  /* 0x0000000000057941 */ /* 0x000fea0003800000 */
.L_x_15853:
[----:B------:R-:W-:Y:S01]  /*79290*/  DMUL R10, R10, 8.11296384146066816958e+31 ;  /* 0x469000000a0a7828 */ /* 0x000fe20000000000 */
[----:B------:R-:W-:Y:S02]  /*792a0*/  IMAD.MOV.U32 R22, RZ, RZ, R2 ;  /* 0x000000ffff167224 */ /* 0x000fe400078e0002 */
[----:B------:R-:W-:Y:S01]  /*792b0*/  IMAD.MOV.U32 R23, RZ, RZ, R3 ;  /* 0x000000ffff177224 */ /* 0x000fe200078e0003 */
[----:B------:R-:W-:Y:S07]  /*792c0*/  BRA `(.L_x_15847) ;  /* 0x0000000000f07947 */ /* 0x000fee0003800000 */
.L_x_15833:
        /* <DEDUP_REMOVED lines=27> */
.L_x_15856:
[----:B------:R-:W-:Y:S05]  /*79480*/  BSYNC B5 ;  /* 0x0000000000057941 */ /* 0x000fea0003800000 */
.L_x_15855:
        /* <DEDUP_REMOVED lines=30> */
.L_x_15858:
[----:B------:R-:W-:Y:S05]  /*79670*/  BSYNC B5 ;  /* 0x0000000000057941 */ /* 0x000fea0003800000 */
.L_x_15857:
[----:B------:R-:W-:-:S11]  /*79680*/  DMUL R22, R4, R24 ;  /* 0x0000001804167228 */ /* 0x000fd60000000000 */
.L_x_15847:
[----:B------:R-:W-:Y:S05]  /*79690*/  BSYNC B4 ;  /* 0x0000000000047941 */ /* 0x000fea0003800000 */
.L_x_15832:
[----:B------:R-:W-:Y:S05]  /*796a0*/  BRA `(.L_x_15859) ;  /* 0x0000000000087947 */ /* 0x000fea0003800000 */
.L_x_15826:
[----:B------:R-:W-:Y:S02]  /*796b0*/  DMUL R22, R22, 9.00719925474099200000e+15 ;  /* 0x4340000016167828 */ /* 0x000fe40000000000 */
[----:B------:R-:W-:-:S11]  /*796c0*/  DMUL R10, R10, 9.00719925474099200000e+15 ;  /* 0x434000000a0a7828 */ /* 0x000fd60000000000 */
.L_x_15859:
[----:B------:R-:W-:Y:S05]  /*796d0*/  BSYNC B2 ;  /* 0x0000000000027941 */ /* 0x000fea0003800000 */
.L_x_15825:
        /* <DEDUP_REMOVED lines=28> */
.L_x_15861:
[----:B------:R-:W-:Y:S05]  /*798a0*/  BSYNC B2 ;  /* 0x0000000000027941 */ /* 0x000fea0003800000 */
.L_x_15860:
        /* <DEDUP_REMOVED lines=82> */
.L_x_15863:
[----:B------:R-:W-:Y:S02]  /*79dd0*/  FSEL R2, RZ, 3.37028055040000000000e+12, P1 ;  /* 0x54442d18ff027808 */ /* 0x000fe40000800000 */
[----:B------:R-:W-:-:S07]  /*79de0*/  FSEL R3, RZ, 2.1426990032196044922, P1 ;  /* 0x400921fbff037808 */ /* 0x000fce0000800000 */
.L_x_15864:
[----:B------:R-:W-:Y:S05]  /*79df0*/  BSYNC B0 ;  /* 0x0000000000007941 */ /* 0x000fea0003800000 */
.L_x_15862:
[----:B------:R-:W-:Y:S01]  /*79e00*/  DADD R22, |R22|, |R10| ;  /* 0x0000000016167229 */ /* 0x000fe2000000060a */
[----:B------:R-:W-:-:S07]  /*79e10*/  LOP3.LUT R11, R3, 0x80000000, R11, 0xb8, !PT ;  /* 0x80000000030b7812 */ /* 0x000fce00078eb80b */
[----:B------:R-:W-:-:S06]  /*79e20*/  DSETP.GTU.AND P0, PT, |R22|, +INF , PT ;  /* 0x7ff000001600742a */ /* 0x000fcc0003f0c200 */
[----:B------:R-:W-:Y:S02]  /*79e30*/  FSEL R2, R22, R2, P0 ;  /* 0x0000000216027208 */ /* 0x000fe40000000000 */
[----:B------:R-:W-:-:S07]  /*79e40*/  FSEL R3, R23, R11, P0 ;  /* 0x0000000b17037208 */ /* 0x000fce0000000000 */
.L_x_15831:
[----:B------:R-:W-:Y:S05]  /*79e50*/  BSYNC B3 ;  /* 0x0000000000037941 */ /* 0x000fea0003800000 */
.L_x_15824:
[----:B------:R-:W-:Y:S01]  /*79e60*/  LOP3.LUT R25, R3, 0x80000000, R17, 0xb8, !PT ;  /* 0x8000000003197812 */ /* 0x000fe200078eb811 */
[----:B------:R-:W-:Y:S01]  /*79e70*/  IMAD.MOV.U32 R24, RZ, RZ, R2 ;  /* 0x000000ffff187224 */ /* 0x000fe200078e0002 */
[----:B------:R-:W-:Y:S01]  /*79e80*/  LOP3.LUT R27, R27, 0x80000000, R19, 0xb8, !PT ;  /* 0x800000001b1b7812 */ /* 0x000fe200078eb813 */
[----:B------:R-:W-:Y:S06]  /*79e90*/  BRA `(.L_x_15786) ;  /* 0x0000005800e47947 */ /* 0x000fec0003800000 */
.L_x_15788:
        /* <DEDUP_REMOVED lines=112> */
.L_x_15870:
[----:B------:R-:W-:Y:S05]  /*7a5a0*/  BSYNC B0 ;  /* 0x0000000000007941 */ /* 0x000fea0003800000 */
.L_x_15869:
        /* <DEDUP_REMOVED lines=8> */
.L_x_15872:
[----:B------:R-:W-:Y:S05]  /*7a630*/  BSYNC B3 ;  /* 0x0000000000037941 */ /* 0x000fea0003800000 */
.L_x_15871:
        /* <DEDUP_REMOVED lines=82> */
.L_x_15874:
[----:B------:R-:W-:-:S04]  /*7ab60*/  ISETP.GE.AND P0, PT, R21, RZ, PT ;  /* 0x000000ff1500720c */ /* 0x000fc80003f06270 */
[----:B------:R-:W-:Y:S02]  /*7ab70*/  FSEL R6, RZ, 3.37028055040000000000e+12, P0 ;  /* 0x54442d18ff067808 */ /* 0x000fe40000000000 */
[----:B------:R-:W-:-:S07]  /*7ab80*/  FSEL R7, RZ, 2.1426990032196044922, P0 ;  /* 0x400921fbff077808 */ /* 0x000fce0000000000 */
.L_x_15875:
[----:B------:R-:W-:Y:S05]  /*7ab90*/  BSYNC B0 ;  /* 0x0000000000007941 */ /* 0x000fea0003800000 */
.L_x_15873:
[----:B------:R-:W-:Y:S01]  /*7aba0*/  DADD R2, |R16|, |R18| ;  /* 0x0000000010027229 */ /* 0x000fe20000000612 */
[----:B------:R-:W-:Y:S01]  /*7abb0*/  LOP3.LUT R11, R7, 0x80000000, R11, 0xb8, !PT ;  /* 0x80000000070b7812 */ /* 0x000fe200078eb80b */
[----:B------:R-:W-:-:S06]  /*7abc0*/  DMUL R22, R22, 0.5 ;  /* 0x3fe0000016167828 */ /* 0x000fcc0000000000 */
[----:B------:R-:W-:-:S06]  /*7abd0*/  DSETP.GTU.AND P0, PT, |R2|, +INF , PT ;  /* 0x7ff000000200742a */ /* 0x000fcc0003f0c200 */
[----:B------:R-:W-:Y:S02]  /*7abe0*/  FSEL R6, R2, R6, P0 ;  /* 0x0000000602067208 */ /* 0x000fe40000000000 */
[----:B------:R-:W-:Y:S01]  /*7abf0*/  FSEL R7, R3, R11, P0 ;  /* 0x0000000b03077208 */ /* 0x000fe20000000000 */
[----:B------:R-:W-:Y:S06]  /*7ac00*/  BRA `(.L_x_15876) ;  /* 0x0000004c00187947 */ /* 0x000fec0003800000 */
.L_x_15868:
        /* <DEDUP_REMOVED lines=135> */
.L_x_15878:
[----:B------:R-:W-:Y:S05]  /*7b480*/  BSYNC B0 ;  /* 0x0000000000007941 */ /* 0x000fea0003800000 */
.L_x_15877:
        /* <DEDUP_REMOVED lines=8> */
.L_x_15880:
[----:B------:R-:W-:Y:S05]  /*7b510*/  BSYNC B3 ;  /* 0x0000000000037941 */ /* 0x000fea0003800000 */
.L_x_15879:
        /* <DEDUP_REMOVED lines=82> */
.L_x_15882:
[----:B------:R-:W-:-:S04]  /*7ba40*/  ISETP.GE.AND P0, PT, R21, RZ, PT ;  /* 0x000000ff1500720c */ /* 0x000fc80003f06270 */
[----:B------:R-:W-:Y:S02]  /*7ba50*/  FSEL R6, RZ, 3.37028055040000000000e+12, P0 ;  /* 0x54442d18ff067808 */ /* 0x000fe40000000000 */
[----:B------:R-:W-:-:S07]  /*7ba60*/  FSEL R7, RZ, 2.1426990032196044922, P0 ;  /* 0x400921fbff077808 */ /* 0x000fce0000000000 */
.L_x_15883:
[----:B------:R-:W-:Y:S05]  /*7ba70*/  BSYNC B0 ;  /* 0x0000000000007941 */ /* 0x000fea0003800000 */
.L_x_15881:
[----:B------:R-:W-:Y:S01]  /*7ba80*/  DADD R2, |R16|, |R18| ;  /* 0x0000000010027229 */ /* 0x000fe20000000612 */
[----:B------:R-:W-:-:S07]  /*7ba90*/  LOP3.LUT R11, R7, 0x80000000, R11, 0xb8, !PT ;  /* 0x80000000070b7812 */ /* 0x000fce00078eb80b */
[----:B------:R-:W-:-:S06]  /*7baa0*/  DSETP.GTU.AND P0, PT, |R2|, +INF , PT ;  /* 0x7ff000000200742a */ /* 0x000fcc0003f0c200 */
[----:B------:R-:W-:Y:S02]  /*7bab0*/  FSEL R6, R2, R6, P0 ;  /* 0x0000000602067208 */ /* 0x000fe40000000000 */
[----:B------:R-:W-:Y:S01]  /*7bac0*/  FSEL R7, R3, R11, P0 ;  /* 0x0000000b03077208 */ /* 0x000fe20000000000 */
[----:B------:R-:W-:Y:S06]  /*7bad0*/  BRA `(.L_x_15876) ;  /* 0x0000003c00647947 */ /* 0x000fec0003800000 */
.L_x_15867:
        /* <DEDUP_REMOVED lines=23> */
.L_x_15885:
[----:B------:R-:W-:Y:S05]  /*7bc50*/  BSYNC B3 ;  /* 0x0000000000037941 */ /* 0x000fea0003800000 */
.L_x_15884:
        /* <DEDUP_REMOVED lines=26> */
.L_x_15887:
[----:B------:R-:W-:Y:S05]  /*7be00*/  BSYNC B3 ;  /* 0x0000000000037941 */ /* 0x000fea0003800000 */
.L_x_15886:
        /* <DEDUP_REMOVED lines=136> */
.L_x_15889:
[----:B------:R-:W-:Y:S05]  /*7c690*/  BSYNC B0 ;  /* 0x0000000000007941 */ /* 0x000fea0003800000 */
.L_x_15888:
        /* <DEDUP_REMOVED lines=8> */
.L_x_15891:
[----:B------:R-:W-:Y:S05]  /*7c720*/  BSYNC B3 ;  /* 0x0000000000037941 */ /* 0x000fea0003800000 */
.L_x_15890:
        /* <DEDUP_REMOVED lines=82> */
.L_x_15893:
[----:B------:R-:W-:-:S04]  /*7cc50*/  ISETP.GE.AND P0, PT, R21, RZ, PT ;  /* 0x000000ff1500720c */ /* 0x000fc80003f06270 */
[----:B------:R-:W-:Y:S02]  /*7cc60*/  FSEL R6, RZ, 3.37028055040000000000e+12, P0 ;  /* 0x54442d18ff067808 */ /* 0x000fe40000000000 */
[----:B------:R-:W-:-:S07]  /*7cc70*/  FSEL R7, RZ, 2.1426990032196044922, P0 ;  /* 0x400921fbff077808 */ /* 0x000fce0000000000 */
.L_x_15894:
[----:B------:R-:W-:Y:S05]  /*7cc80*/  BSYNC B0 ;  /* 0x0000000000007941 */ /* 0x000fea0003800000 */
.L_x_15892:
[----:B------:R-:W-:Y:S01]  /*7cc90*/  DADD R2, |R16|, |R18| ;  /* 0x0000000010027229 */ /* 0x000fe20000000612 */
[----:B------:R-:W-:Y:S01]  /*7cca0*/  LOP3.LUT R11, R7, 0x80000000, R11, 0xb8, !PT ;  /* 0x80000000070b7812 */ /* 0x000fe200078eb80b */
[----:B------:R-:W-:-:S06]  /*7ccb0*/  DADD R22, R22, 1 ;  /* 0x3ff0000016167429 */ /* 0x000fcc0000000000 */
[----:B------:R-:W-:-:S06]  /*7ccc0*/  DSETP.GTU.AND P0, PT, |R2|, +INF , PT ;  /* 0x7ff000000200742a */ /* 0x000fcc0003f0c200 */
[----:B------:R-:W-:Y:S02]  /*7ccd0*/  FSEL R6, R2, R6, P0 ;  /* 0x0000000602067208 */ /* 0x000fe40000000000 */
[----:B------:R-:W-:Y:S01]  /*7cce0*/  FSEL R7, R3, R11, P0 ;  /* 0x0000000b03077208 */ /* 0x000fe20000000000 */
[----:B------:R-:W-:Y:S06]  /*7ccf0*/  BRA `(.L_x_15876) ;  /* 0x0000002800dc7947 */ /* 0x000fec0003800000 */
.L_x_15866:
        /* <DEDUP_REMOVED lines=23> */
[----:B------:R-:W-:Y:S01]  /*7ce70*/  IMAD.MOV.U32 R6, RZ, RZ, R4 ;  /* 0x000000ffff067224 */ /* 0x000fe200078e0004 */
[----:B------:R-:W-:Y:S01]  /*7ce80*/  MOV R7, R5 ;  /* 0x0000000500077202 */ /* 0x000fe20000000f00 */
[----:B------:R-:W-:Y:S02]  /*7ce90*/  IMAD.MOV.U32 R4, RZ, RZ, -0x3ff ;  /* 0xfffffc01ff047424 */ /* 0x000fe400078e00ff */
[----:B------:R-:W-:-:S03]  /*7cea0*/  @!P0 IMAD.MOV.U32 R4, RZ, RZ, -0x435 ;  /* 0xfffffbcbff048424 */ /* 0x000fc600078e00ff */
        /* <DEDUP_REMOVED lines=81> */
.L_x_15898:
[----:B------:R-:W-:Y:S05]  /*7d3c0*/  BSYNC B0 ;  /* 0x0000000000007941 */ /* 0x000fea0003800000 */
.L_x_15897:
        /* <DEDUP_REMOVED lines=8> */
.L_x_15900:
[----:B------:R-:W-:Y:S05]  /*7d450*/  BSYNC B3 ;  /* 0x0000000000037941 */ /* 0x000fea0003800000 */
.L_x_15899:
        /* <DEDUP_REMOVED lines=73> */
.L_x_15902:
[----:B------:R-:W-:Y:S05]  /*7d8f0*/  BSYNC B0 ;  /* 0x0000000000007941 */ /* 0x000fea0003800000 */
.L_x_15901:
[----:B------:R-:W-:Y:S01]  /*7d900*/  LOP3.LUT R3, R7, 0x80000000, R17, 0xb8, !PT ;  /* 0x8000000007037812 */ /* 0x000fe200078eb811 */
[----:B------:R-:W-:Y:S01]  /*7d910*/  DMUL R22, R22, 0.5 ;  /* 0x3fe0000016167828 */ /* 0x000fe20000000000 */
[----:B------:R-:W-:Y:S02]  /*7d920*/  FSEL R6, R4, R6, P0 ;  /* 0x0000000604067208 */ /* 0x000fe40000000000 */
[----:B------:R-:W-:Y:S01]  /*7d930*/  FSEL R7, R5, R3, P0 ;  /* 0x0000000305077208 */ /* 0x000fe20000000000 */
[----:B------:R-:W-:Y:S07]  /*7d940*/  BRA `(.L_x_15876) ;  /* 0x0000001c00c87947 */ /* 0x000fee0003800000 */
.L_x_15896:
        /* <DEDUP_REMOVED lines=135> */
.L_x_15904:
[----:B------:R-:W-:Y:S05]  /*7e1c0*/  BSYNC B0 ;  /* 0x0000000000007941 */ /* 0x000fea0003800000 */
.L_x_15903:
        /* <DEDUP_REMOVED lines=8> */
.L_x_15906:
[----:B------:R-:W-:Y:S05]  /*7e250*/  BSYNC B3 ;  /* 0x0000000000037941 */ /* 0x000fea0003800000 */
.L_x_15905:
        /* <DEDUP_REMOVED lines=73> */
.L_x_15908:
[----:B------:R-:W-:Y:S05]  /*7e6f0*/  BSYNC B0 ;  /* 0x0000000000007941 */ /* 0x000fea0003800000 */
.L_x_15907:
[----:B------:R-:W-:Y:S02]  /*7e700*/  LOP3.LUT R3, R7, 0x80000000, R17, 0xb8, !PT ;  /* 0x8000000007037812 */ /* 0x000fe400078eb811 */
[----:B------:R-:W-:Y:S02]  /*7e710*/  FSEL R6, R4, R6, P1 ;  /* 0x0000000604067208 */ /* 0x000fe40000800000 */
[----:B------:R-:W-:Y:S01]  /*7e720*/  FSEL R7, R5, R3, P1 ;  /* 0x0000000305077208 */ /* 0x000fe20000800000 */
[----:B------:R-:W-:Y:S06]  /*7e730*/  BRA `(.L_x_15876) ;  /* 0x00000010004c7947 */ /* 0x000fec0003800000 */
.L_x_15895:
        /* <DEDUP_REMOVED lines=23> */
.L_x_15910:
[----:B------:R-:W-:Y:S05]  /*7e8b0*/  BSYNC B3 ;  /* 0x0000000000037941 */ /* 0x000fea0003800000 */
.L_x_15909:
        /* <DEDUP_REMOVED lines=26> */
.L_x_15912:
[----:B------:R-:W-:Y:S05]  /*7ea60*/  BSYNC B3 ;  /* 0x0000000000037941 */ /* 0x000fea0003800000 */
.L_x_15911:
        /* <DEDUP_REMOVED lines=136> */
.L_x_15914:
[----:B------:R-:W-:Y:S05]  /*7f2f0*/  BSYNC B0 ;  /* 0x0000000000007941 */ /* 0x000fea0003800000 */
.L_x_15913:
        /* <DEDUP_REMOVED lines=8> */
.L_x_15916:
[----:B------:R-:W-:Y:S05]  /*7f380*/  BSYNC B3 ;  /* 0x0000000000037941 */ /* 0x000fea0003800000 */
.L_x_15915:
        /* <DEDUP_REMOVED lines=74> */
.L_x_15918:
[----:B------:R-:W-:Y:S05]  /*7f830*/  BSYNC B0 ;  /* 0x0000000000007941 */ /* 0x000fea0003800000 */
.L_x_15917:
[----:B------:R-:W-:Y:S02]  /*7f840*/  LOP3.LUT R3, R7, 0x80000000, R17, 0xb8, !PT ;  /* 0x8000000007037812 */ /* 0x000fe400078eb811 */
[----:B------:R-:W-:Y:S02]  /*7f850*/  FSEL R6, R4, R6, P1 ;  /* 0x0000000604067208 */ /* 0x000fe40000800000 */
[----:B------:R-:W-:-:S07]  /*7f860*/  FSEL R7, R5, R3, P1 ;  /* 0x0000000305077208 */ /* 0x000fce0000800000 */
.L_x_15876:
[----:B------:R-:W-:Y:S05]  /*7f870*/  BSYNC B2 ;  /* 0x0000000000027941 */ /* 0x000fea0003800000 */
.L_x_15865:
        /* <DEDUP_REMOVED lines=8> */
.L_x_15787:
        /* <DEDUP_REMOVED lines=19> */
.L_x_15786:
[----:B------:R-:W-:Y:S05]  /*7fa30*/  BSYNC B1 ;  /* 0x0000000000017941 */ /* 0x000fea0003800000 */
.L_x_15785:
[----:B------:R-:W-:Y:S05]  /*7fa40*/  WARPSYNC.ALL ;  /* 0x0000000000007948 */ /* 0x000fea0003800000 */
[----:B------:R-:W0:Y:S01]  /*7fa50*/  S2R R2, SR_TID.X ;  /* 0x0000000000027919 */ /* 0x000e220000002100 */
[----:B------:R-:W-:Y:S01]  /*7fa60*/  BSSY B1, `(.L_x_15919) ;  /* 0x0000aae000017945 */ /* 0x000fe20003800000 */
[----:B------:R-:W-:Y:S02]  /*7fa70*/  CS2R R18, SRZ ;  /* 0x0000000000127805 */ /* 0x000fe4000001ff00 */
[----:B------:R-:W-:Y:S02]  /*7fa80*/  CS2R R22, SRZ ;  /* 0x0000000000167805 */ /* 0x000fe4000001ff00 */
[----:B------:R-:W-:-:S02]  /*7fa90*/  CS2R R20, SRZ ;  /* 0x0000000000147805 */ /* 0x000fc4000001ff00 */
[----:B0-----:R-:W-:-:S04]  /*7faa0*/  IADD3 R2, R2, 0x200, RZ ;  /* 0x0000020002027810 */ /* 0x001fc80007ffe0ff */
        /* <DEDUP_REMOVED lines=39> */
[----:B------:R-:W-:Y:S01]  /*7fd20*/  IMAD.U32 R54, RZ, RZ, UR8 ;  /* 0x00000008ff367e24 */ /* 0x000fe2000f8e00ff */
[----:B------:R-:W-:Y:S02]  /*7fd30*/  BSSY B2, `(.L_x_15923) ;  /* 0x00002ad000027945 */ /* 0x000fe40003800000 */
        /* <DEDUP_REMOVED lines=24> */
[----:B------:R-:W-:-:S02]  /*7fec0*/  IADD3 R21, -R52, 0x7fd00000, RZ ;  /* 0x7fd0000034157810 */ /* 0x000fc40007ffe1ff */
[----:B------:R-:W-:Y:S01]  /*7fed0*/  MOV R20, RZ ;  /* 0x000000ff00147202 */ /* 0x000fe20000000f00 */
[----:B------:R-:W-:Y:S01]  /*7fee0*/  DSETP.NEU.AND P2, PT, R62, RZ, PT ;  /* 0x000000ff3e00722a */ /* 0x000fe20003f4d000 */
[----:B------:R-:W-:Y:S01]  /*7fef0*/  LOP3.LUT R71, R70, 0x100000, RZ, 0xfc, !PT ;  /* 0x0010000046477812 */ /* 0x000fe200078efcff */
[----:B------:R-:W-:Y:S01]  /*7ff00*/  IMAD.MOV.U32 R70, RZ, RZ, RZ ;  /* 0x000000ffff467224 */ /* 0x000fe200078e00ff */
        /* <DEDUP_REMOVED lines=17> */
[----:B------:R-:W-:Y:S02]  /*80020*/  FSEL R55, R8, UR8, P0 ;  /* 0x0000000808377c08 */ /* 0x000fe40008000000 */
[----:B------:R-:W-:Y:S01]  /*80030*/  MOV R8, R20 ;  /* 0x0000001400087202 */ /* 0x000fe20000000f00 */
[----:B0-----:R-:W-:-:S03]  /*80040*/  DMUL R60, R58, R58 ;  /* 0x0000003a3a3c7228 */ /* 0x001fc60000000000 */
[----:B------:R-:W-:Y:S01]  /*80050*/  SEL R54, R8, UR4, P0 ;  /* 0x0000000408367c07 */ /* 0x000fe20008000000 */
[----:B------:R-:W-:Y:S01]  /*80060*/  IMAD.MOV.U32 R8, RZ, RZ, RZ ;  /* 0x000000ffff087224 */ /* 0x000fe200078e00ff */
[----:B------:R-:W-:Y:S01]  /*80070*/  @P1 LOP3.LUT R55, R9, 0x80000, RZ, 0xfc, !PT ;  /* 0x0008000009371812 */ /* 0x000fe200078efcff */
[----:B------:R-:W-:Y:S01]  /*80080*/  DSETP.NEU.AND P0, PT, R66, RZ, PT ;  /* 0x000000ff4200722a */ /* 0x000fe20003f0d000 */
[----:B------:R-:W-:Y:S01]  /*80090*/  ISETP.GE.U32.AND P1, PT, R67, 0x7ff00000, PT ;  /* 0x7ff000004300780c */ /* 0x000fe20003f26070 */
[----:B------:R-:W-:Y:S01]  /*800a0*/  DFMA R60, R2, -R60, 1 ;  /* 0x3ff00000023c742b */ /* 0x000fe2000000083c */
[----:B------:R-:W0:Y:S01]  /*800b0*/  MUFU.RSQ64H R9, R55 ;  /* 0x0000003700097308 */ /* 0x000e220000001c00 */
[----:B------:R-:W-:Y:S02]  /*800c0*/  IMAD.MOV.U32 R2, RZ, RZ, 0x0 ;  /* 0x00000000ff027424 */ /* 0x000fe400078e00ff */
[----:B------:R-:W-:-:S04]  /*800d0*/  IMAD.MOV.U32 R3, RZ, RZ, 0x3fd80000 ;  /* 0x3fd80000ff037424 */ /* 0x000fc800078e00ff */
        /* <DEDUP_REMOVED lines=48> */
.L_x_15926:
[----:B------:R-:W-:Y:S05]  /*803e0*/  BSYNC B3 ;  /* 0x0000000000037941 */ /* 0x000fea0003800000 */
.L_x_15925:
[----:B------:R-:W-:-:S10]  /*803f0*/  DADD R2, R20, R2 ;  /* 0x0000000014027229 */ /* 0x000fd40000000002 */
        /* <DEDUP_REMOVED lines=81> */
.L_x_15924:
        /* <DEDUP_REMOVED lines=36> */
.L_x_15934:
[----:B------:R-:W-:Y:S05]  /*80b50*/  BSYNC B4 ;  /* 0x0000000000047941 */ /* 0x000fea0003800000 */
.L_x_15933:
[----:B------:R-:W-:Y:S02]  /*80b60*/  IMAD.MOV.U32 R22, RZ, RZ, R2 ;  /* 0x000000ffff167224 */ /* 0x000fe400078e0002 */
[----:B------:R-:W-:Y:S01]  /*80b70*/  IMAD.MOV.U32 R23, RZ, RZ, R3 ;  /* 0x000000ffff177224 */ /* 0x000fe200078e0003 */
[----:B------:R-:W-:Y:S06]  /*80b80*/  BRA `(.L_x_15932) ;  /* 0x0000000000047947 */ /* 0x000fec0003800000 */
.L_x_15931:
[----:B------:R-:W-:-:S11]  /*80b90*/  DADD R22, -R68, R66 ;  /* 0x0000000044167229 */ /* 0x000fd60000000142 */
.L_x_15932:
[----:B------:R-:W-:Y:S05]  /*80ba0*/  BSYNC B3 ;  /* 0x0000000000037941 */ /* 0x000fea0003800000 */
.L_x_15930:
        /* <DEDUP_REMOVED lines=31> */
.L_x_15939:
[----:B------:R-:W-:Y:S05]  /*80da0*/  BSYNC B4 ;  /* 0x0000000000047941 */ /* 0x000fea0003800000 */
.L_x_15938:
[----:B------:R-:W-:Y:S05]  /*80db0*/  BRA `(.L_x_15937) ;  /* 0x0000000000047947 */ /* 0x000fea0003800000 */
.L_x_15936:
[----:B------:R-:W-:-:S11]  /*80dc0*/  DADD R2, R62, -R8 ;  /* 0x000000003e027229 */ /* 0x000fd60000000808 */
.L_x_15937:
[----:B------:R-:W-:Y:S05]  /*80dd0*/  BSYNC B3 ;  /* 0x0000000000037941 */ /* 0x000fea0003800000 */
.L_x_15935:
        /* <DEDUP_REMOVED lines=28> */
[----:B------:R-:W-:Y:S02]  /*80fa0*/  IMAD.MOV.U32 R6, RZ, RZ, R4 ;  /* 0x000000ffff067224 */ /* 0x000fe400078e0004 */
[----:B------:R-:W-:-:S07]  /*80fb0*/  IMAD.MOV.U32 R7, RZ, RZ, R3 ;  /* 0x000000ffff077224 */ /* 0x000fce00078e0003 */
.L_x_15941:
[----:B------:R-:W-:Y:S05]  /*80fc0*/  BSYNC B3 ;  /* 0x0000000000037941 */ /* 0x000fea0003800000 */
.L_x_15940:
        /* <DEDUP_REMOVED lines=86> */
.L_x_15942:
        /* <DEDUP_REMOVED lines=22> */
.L_x_15944:
[----:B------:R-:W-:Y:S05]  /*81690*/  BSYNC B3 ;  /* 0x0000000000037941 */ /* 0x000fea0003800000 */
.L_x_15943:
        /* <DEDUP_REMOVED lines=30> */
.L_x_15929:
        /* <DEDUP_REMOVED lines=26> */
.L_x_15947:
[----:B------:R-:W-:Y:S05]  /*81a20*/  BSYNC B3 ;  /* 0x0000000000037941 */ /* 0x000fea0003800000 */
.L_x_15946:
        /* <DEDUP_REMOVED lines=27> */
.L_x_15950:
[----:B------:R-:W-:Y:S05]  /*81be0*/  BSYNC B3 ;  /* 0x0000000000037941 */ /* 0x000fea0003800000 */
.L_x_15949:
        /* <DEDUP_REMOVED lines=30> */
.L_x_15948:
        /* <DEDUP_REMOVED lines=76> */
.L_x_15951:
[----:B------:R-:W-:Y:S01]  /*82290*/  IMAD.MOV.U32 R2, RZ, RZ, 0x0 ;  /* 0x00000000ff027424 */ /* 0x000fe200078e00ff */
[----:B------:R-:W-:Y:S01]  /*822a0*/  FSETP.NEU.FTZ.AND P0, PT, R5, RZ, PT ;  /* 0x000000ff0500720b */ /* 0x000fe20003f1d000 */
[----:B------:R-:W-:-:S06]  /*822b0*/  IMAD.MOV.U32 R3, RZ, RZ, 0x7ff00000 ;  /* 0x7ff00000ff037424 */ /* 0x000fcc00078e00ff */
[----:B------:R-:W-:-:S10]  /*822c0*/  DFMA R2, R4, R2, +INF ;  /* 0x7ff000000402742b */ /* 0x000fd40000000002 */
[----:B------:R-:W-:Y:S02]  /*822d0*/  FSEL R22, R2, RZ, P0 ;  /* 0x000000ff02167208 */ /* 0x000fe40000000000 */
[----:B------:R-:W-:Y:S01]  /*822e0*/  FSEL R23, R3, -QNAN , P0 ;  /* 0xfff0000003177808 */ /* 0x000fe20000000000 */
[----:B------:R-:W-:Y:S06]  /*822f0*/  BRA `(.L_x_15927) ;  /* 0x0000000400407947 */ /* 0x000fec0003800000 */
.L_x_15945:
        /* <DEDUP_REMOVED lines=26> */
.L_x_15953:
[----:B------:R-:W-:Y:S05]  /*824a0*/  BSYNC B3 ;  /* 0x0000000000037941 */ /* 0x000fea0003800000 */
.L_x_15952:
        /* <DEDUP_REMOVED lines=21> */
.L_x_15955:
[----:B------:R-:W-:Y:S05]  /*82600*/  BSYNC B3 ;  /* 0x0000000000037941 */ /* 0x000fea0003800000 */
.L_x_15954:
[----:B------:R-:W-:Y:S02]  /*82610*/  IMAD.MOV.U32 R22, RZ, RZ, R2 ;  /* 0x000000ffff167224 */ /* 0x000fe400078e0002 */
[----:B------:R-:W-:Y:S01]  /*82620*/  IMAD.MOV.U32 R23, RZ, RZ, R3 ;  /* 0x000000ffff177224 */ /* 0x000fe200078e0003 */
[----:B------:R-:W-:Y:S06]  /*82630*/  BRA `(.L_x_15927) ;  /* 0x0000000000707947 */ /* 0x000fec0003800000 */
.L_x_15928:
        /* <DEDUP_REMOVED lines=25> */
.L_x_15957:
[----:B------:R-:W-:Y:S05]  /*827d0*/  BSYNC B3 ;  /* 0x0000000000037941 */ /* 0x000fea0003800000 */
.L_x_15956:
[----:B------:R-:W-:Y:S01]  /*827e0*/  MOV R22, R4 ;  /* 0x0000000400167202 */ /* 0x000fe20000000f00 */
[----:B------:R-:W-:-:S07]  /*827f0*/  IMAD.MOV.U32 R23, RZ, RZ, R5 ;  /* 0x000000ffff177224 */ /* 0x000fce00078e0005 */
.L_x_15927:
[----:B------:R-:W-:Y:S05]  /*82800*/  BSYNC B2 ;  /* 0x0000000000027941 */ /* 0x000fea0003800000 */
.L_x_15923:
        /* <DEDUP_REMOVED lines=25> */
.L_x_15962:
[----:B------:R-:W-:Y:S05]  /*829a0*/  BSYNC B4 ;  /* 0x0000000000047941 */ /* 0x000fea0003800000 */
.L_x_15961:
        /* <DEDUP_REMOVED lines=49> */
.L_x_15964:
        /* <DEDUP_REMOVED lines=71> */
.L_x_15963:
        /* <DEDUP_REMOVED lines=37> */
.L_x_15973:
[----:B------:R-:W-:Y:S05]  /*83380*/  BSYNC B6 ;  /* 0x0000000000067941 */ /* 0x000fea0003800000 */
.L_x_15972:
[----:B------:R-:W-:Y:S02]  /*83390*/  IMAD.MOV.U32 R74, RZ, RZ, R2 ;  /* 0x000000ffff4a7224 */ /* 0x000fe400078e0002 */
[----:B------:R-:W-:Y:S01]  /*833a0*/  IMAD.MOV.U32 R75, RZ, RZ, R3 ;  /* 0x000000ffff4b7224 */ /* 0x000fe200078e0003 */
[----:B------:R-:W-:Y:S06]  /*833b0*/  BRA `(.L_x_15971) ;  /* 0x0000000000047947 */ /* 0x000fec0003800000 */
.L_x_15970:
[----:B------:R-:W-:-:S11]  /*833c0*/  DADD R74, -R68, R66 ;  /* 0x00000000444a7229 */ /* 0x000fd60000000142 */
.L_x_15971:
[----:B------:R-:W-:Y:S05]  /*833d0*/  BSYNC B5 ;  /* 0x0000000000057941 */ /* 0x000fea0003800000 */
.L_x_15969:
        /* <DEDUP_REMOVED lines=28> */
.L_x_15978:
[----:B------:R-:W-:Y:S05]  /*835a0*/  BSYNC B6 ;  /* 0x0000000000067941 */ /* 0x000fea0003800000 */
.L_x_15977:
[----:B------:R-:W-:Y:S02]  /*835b0*/  IMAD.MOV.U32 R16, RZ, RZ, R2 ;  /* 0x000000ffff107224 */ /* 0x000fe400078e0002 */
[----:B------:R-:W-:Y:S01]  /*835c0*/  IMAD.MOV.U32 R17, RZ, RZ, R3 ;  /* 0x000000ffff117224 */ /* 0x000fe200078e0003 */
[----:B------:R-:W-:Y:S06]  /*835d0*/  BRA `(.L_x_15976) ;  /* 0x0000000000047947 */ /* 0x000fec0003800000 */
.L_x_15975:
[----:B------:R-:W-:-:S11]  /*835e0*/  DADD R16, -R64, R62 ;  /* 0x0000000040107229 */ /* 0x000fd6000000013e */
.L_x_15976:
[----:B------:R-:W-:Y:S05]  /*835f0*/  BSYNC B5 ;  /* 0x0000000000057941 */ /* 0x000fea0003800000 */
.L_x_15974:
        /* <DEDUP_REMOVED lines=30> */
.L_x_15980:
[----:B------:R-:W-:Y:S05]  /*837e0*/  BSYNC B5 ;  /* 0x0000000000057941 */ /* 0x000fea0003800000 */
.L_x_15979:
[----:B------:R-:W-:Y:S02]  /*837f0*/  IMAD.MOV.U32 R20, RZ, RZ, R4 ;  /* 0x000000ffff147224 */ /* 0x000fe400078e0004 */
[----:B------:R-:W-:Y:S01]  /*83800*/  IMAD.MOV.U32 R21, RZ, RZ, R5 ;  /* 0x000000ffff157224 */ /* 0x000fe200078e0005 */
[----:B------:R-:W-:Y:S06]  /*83810*/  BRA `(.L_x_15981) ;  /* 0x0000000800607947 */ /* 0x000fec0003800000 */
.L_x_15968:
        /* <DEDUP_REMOVED lines=30> */
.L_x_15984:
[----:B------:R-:W-:Y:S05]  /*83a00*/  BSYNC B5 ;  /* 0x0000000000057941 */ /* 0x000fea0003800000 */
.L_x_15983:
[----:B------:R-:W-:Y:S02]  /*83a10*/  IMAD.MOV.U32 R20, RZ, RZ, R4 ;  /* 0x000000ffff147224 */ /* 0x000fe400078e0004 */
[----:B------:R-:W-:Y:S01]  /*83a20*/  IMAD.MOV.U32 R21, RZ, RZ, R5 ;  /* 0x000000ffff157224 */ /* 0x000fe200078e0005 */
[----:B------:R-:W-:Y:S06]  /*83a30*/  BRA `(.L_x_15981) ;  /* 0x0000000400d87947 */ /* 0x000fec0003800000 */
.L_x_15982:
        /* <DEDUP_REMOVED lines=31> */
.L_x_15986:
[----:B------:R-:W-:Y:S05]  /*83c30*/  BSYNC B5 ;  /* 0x0000000000057941 */ /* 0x000fea0003800000 */
.L_x_15985:
        /* <DEDUP_REMOVED lines=21> */
.L_x_15988:
[----:B------:R-:W-:Y:S05]  /*83d90*/  BSYNC B5 ;  /* 0x0000000000057941 */ /* 0x000fea0003800000 */
.L_x_15987:
[----:B------:R-:W-:Y:S01]  /*83da0*/  DMUL R10, R10, 8.11296384146066816958e+31 ;  /* 0x469000000a0a7828 */ /* 0x000fe20000000000 */
[----:B------:R-:W-:Y:S02]  /*83db0*/  IMAD.MOV.U32 R20, RZ, RZ, R2 ;  /* 0x000000ffff147224 */ /* 0x000fe400078e0002 */
[----:B------:R-:W-:Y:S01]  /*83dc0*/  IMAD.MOV.U32 R21, RZ, RZ, R3 ;  /* 0x000000ffff157224 */ /* 0x000fe200078e0003 */
[----:B------:R-:W-:Y:S07]  /*83dd0*/  BRA `(.L_x_15981) ;  /* 0x0000000000f07947 */ /* 0x000fee0003800000 */
.L_x_15967:
        /* <DEDUP_REMOVED lines=27> */
.L_x_15990:
[----:B------:R-:W-:Y:S05]  /*83f90*/  BSYNC B5 ;  /* 0x0000000000057941 */ /* 0x000fea0003800000 */
.L_x_15989:
        /* <DEDUP_REMOVED lines=30> */
.L_x_15992:
[----:B------:R-:W-:Y:S05]  /*84180*/  BSYNC B5 ;  /* 0x0000000000057941 */ /* 0x000fea0003800000 */
.L_x_15991:
[----:B------:R-:W-:-:S11]  /*84190*/  DMUL R20, R4, R56 ;  /* 0x0000003804147228 */ /* 0x000fd60000000000 */
.L_x_15981:
[----:B------:R-:W-:Y:S05]  /*841a0*/  BSYNC B4 ;  /* 0x0000000000047941 */ /* 0x000fea0003800000 */
.L_x_15966:
[----:B------:R-:W-:Y:S05]  /*841b0*/  BRA `(.L_x_15993) ;  /* 0x0000000000087947 */ /* 0x000fea0003800000 */
.L_x_15960:
[----:B------:R-:W-:Y:S02]  /*841c0*/  DMUL R20, R20, 9.00719925474099200000e+15 ;  /* 0x4340000014147828 */ /* 0x000fe40000000000 */
[----:B------:R-:W-:-:S11]  /*841d0*/  DMUL R10, R10, 9.00719925474099200000e+15 ;  /* 0x434000000a0a7828 */ /* 0x000fd60000000000 */
.L_x_15993:
[----:B------:R-:W-:Y:S05]  /*841e0*/  BSYNC B2 ;  /* 0x0000000000027941 */ /* 0x000fea0003800000 */
.L_x_15959:
        /* <DEDUP_REMOVED lines=28> */
.L_x_15995:
[----:B------:R-:W-:Y:S05]  /*843b0*/  BSYNC B2 ;  /* 0x0000000000027941 */ /* 0x000fea0003800000 */
.L_x_15994:
        /* <DEDUP_REMOVED lines=82> */
.L_x_15997:
[----:B------:R-:W-:Y:S02]  /*848e0*/  FSEL R2, RZ, 3.37028055040000000000e+12, P1 ;  /* 0x54442d18ff027808 */ /* 0x000fe40000800000 */
[----:B------:R-:W-:-:S07]  /*848f0*/  FSEL R3, RZ, 2.1426990032196044922, P1 ;  /* 0x400921fbff037808 */ /* 0x000fce0000800000 */
.L_x_15998:
[----:B------:R-:W-:Y:S05]  /*84900*/  BSYNC B0 ;  /* 0x0000000000007941 */ /* 0x000fea0003800000 */
.L_x_15996:
[----:B------:R-:W-:Y:S01]  /*84910*/  DADD R20, |R20|, |R10| ;  /* 0x0000000014147229 */ /* 0x000fe2000000060a */
[----:B------:R-:W-:-:S07]  /*84920*/  LOP3.LUT R11, R3, 0x80000000, R11, 0xb8, !PT ;  /* 0x80000000030b7812 */ /* 0x000fce00078eb80b */
[----:B------:R-:W-:-:S06]  /*84930*/  DSETP.GTU.AND P0, PT, |R20|, +INF , PT ;  /* 0x7ff000001400742a */ /* 0x000fcc0003f0c200 */
[----:B------:R-:W-:Y:S02]  /*84940*/  FSEL R2, R20, R2, P0 ;  /* 0x0000000214027208 */ /* 0x000fe40000000000 */
[----:B------:R-:W-:-:S07]  /*84950*/  FSEL R3, R21, R11, P0 ;  /* 0x0000000b15037208 */ /* 0x000fce0000000000 */
.L_x_15965:
[----:B------:R-:W-:Y:S05]  /*84960*/  BSYNC B3 ;  /* 0x0000000000037941 */ /* 0x000fea0003800000 */
.L_x_15958:
[----:B------:R-:W-:Y:S01]  /*84970*/  LOP3.LUT R21, R3, 0x80000000, R45, 0xb8, !PT ;  /* 0x8000000003157812 */ /* 0x000fe200078eb82d */
[----:B------:R-:W-:Y:S01]  /*84980*/  IMAD.MOV.U32 R20, RZ, RZ, R2 ;  /* 0x000000ffff147224 */ /* 0x000fe200078e0002 */
[----:B------:R-:W-:Y:S01]  /*84990*/  LOP3.LUT R23, R23, 0x80000000, R47, 0xb8, !PT ;  /* 0x8000000017177812 */ /* 0x000fe200078eb82f */
[----:B------:R-:W-:Y:S06]  /*849a0*/  BRA `(.L_x_15920) ;  /* 0x0000005800e47947 */ /* 0x000fec0003800000 */
.L_x_15922:
        /* <DEDUP_REMOVED lines=113> */
.L_x_16004:
[----:B------:R-:W-:Y:S05]  /*850c0*/  BSYNC B0 ;  /* 0x0000000000007941 */ /* 0x000fea0003800000 */
.L_x_16003:
        /* <DEDUP_REMOVED lines=8> */
.L_x_16006:
[----:B------:R-:W-:Y:S05]  /*85150*/  BSYNC B3 ;  /* 0x0000000000037941 */ /* 0x000fea0003800000 */
.L_x_16005:
        /* <DEDUP_REMOVED lines=82> */
.L_x_16008:
[----:B------:R-:W-:-:S04]  /*85680*/  ISETP.GE.AND P0, PT, R17, RZ, PT ;  /* 0x000000ff1100720c */ /* 0x000fc80003f06270 */
[----:B------:R-:W-:Y:S02]  /*85690*/  FSEL R6, RZ, 3.37028055040000000000e+12, P0 ;  /* 0x54442d18ff067808 */ /* 0x000fe40000000000 */
[----:B------:R-:W-:-:S07]  /*856a0*/  FSEL R7, RZ, 2.1426990032196044922, P0 ;  /* 0x400921fbff077808 */ /* 0x000fce0000000000 */
.L_x_16009:
[----:B------:R-:W-:Y:S05]  /*856b0*/  BSYNC B0 ;  /* 0x0000000000007941 */ /* 0x000fea0003800000 */
.L_x_16007:
[----:B------:R-:W-:Y:S01]  /*856c0*/  DADD R2, |R44|, |R46| ;  /* 0x000000002c027229 */ /* 0x000fe2000000062e */
[----:B------:R-:W-:Y:S01]  /*856d0*/  LOP3.LUT R11, R7, 0x80000000, R11, 0xb8, !PT ;  /* 0x80000000070b7812 */ /* 0x000fe200078eb80b */
[----:B------:R-:W-:-:S06]  /*856e0*/  DMUL R20, R20, 0.5 ;  /* 0x3fe0000014147828 */ /* 0x000fcc0000000000 */
[----:B------:R-:W-:-:S06]  /*856f0*/  DSETP.GTU.AND P0, PT, |R2|, +INF , PT ;  /* 0x7ff000000200742a */ /* 0x000fcc0003f0c200 */
[----:B------:R-:W-:Y:S02]  /*85700*/  FSEL R6, R2, R6, P0 ;  /* 0x0000000602067208 */ /* 0x000fe40000000000 */
[----:B------:R-:W-:Y:S01]  /*85710*/  FSEL R7, R3, R11, P0 ;  /* 0x0000000b03077208 */ /* 0x000fe20000000000 */
[----:B------:R-:W-:Y:S06]  /*85720*/  BRA `(.L_x_16010) ;  /* 0x0000004c00187947 */ /* 0x000fec0003800000 */
.L_x_16002:
        /* <DEDUP_REMOVED lines=18> */
[----:B------:R-:W-:Y:S02]  /*85850*/  MOV R10, UR8 ;  /* 0x00000008000a7c02 */ /* 0x000fe40008000f00 */
        /* <DEDUP_REMOVED lines=12> */
[----:B------:R-:W-:Y:S01]  /*85920*/  MUFU.RCP64H R7, R63 ;  /* 0x0000003f00077308 */ /* 0x000fe20000001800 */
[----:B------:R-:W-:-:S07]  /*85930*/  DSETP.NEU.AND P1, PT, R4, RZ, PT ;  /* 0x000000ff0400722a */ /* 0x000fce0003f2d000 */
[----:B------:R-:W0:Y:S02]  /*85940*/  MUFU.RSQ64H R55, R21 ;  /* 0x0000001500377308 */ /* 0x000e240000001c00 */
[----:B0-----:R-:W-:-:S08]  /*85950*/  DMUL R56, R54, R54 ;  /* 0x0000003636387228 */ /* 0x001fd00000000000 */
[----:B------:R-:W-:-:S08]  /*85960*/  DFMA R56, R20, -R56, 1 ;  /* 0x3ff000001438742b */ /* 0x000fd00000000838 */
[----:B------:R-:W-:Y:S02]  /*85970*/  DFMA R58, R56, R58, 0.5 ;  /* 0x3fe00000383a742b */ /* 0x000fe4000000003a */
[----:B------:R-:W-:-:S08]  /*85980*/  DMUL R56, R54, R56 ;  /* 0x0000003836387228 */ /* 0x000fd00000000000 */
[----:B------:R-:W-:-:S08]  /*85990*/  DFMA R56, R58, R56, R54 ;  /* 0x000000383a38722b */ /* 0x000fd00000000036 */
[----:B------:R-:W-:Y:S01]  /*859a0*/  DMUL R56, R8, R56 ;  /* 0x0000003808387228 */ /* 0x000fe20000000000 */
[----:B------:R-:W-:Y:S01]  /*859b0*/  LOP3.LUT R9, R6, 0x100000, RZ, 0xfc, !PT ;  /* 0x0010000006097812 */ /* 0x000fe200078efcff */
[----:B------:R-:W-:Y:S01]  /*859c0*/  IMAD.MOV.U32 R6, RZ, RZ, 0x1 ;  /* 0x00000001ff067424 */ /* 0x000fe200078e00ff */
[----:B------:R-:W-:-:S05]  /*859d0*/  MOV R8, RZ ;  /* 0x000000ff00087202 */ /* 0x000fca0000000f00 */
[----:B------:R-:W-:Y:S02]  /*859e0*/  DFMA R20, -R62, R6, 1 ;  /* 0x3ff000003e14742b */ /* 0x000fe40000000106 */
[----:B------:R-:W-:-:S06]  /*859f0*/  DMUL R56, R56, R8 ;  /* 0x0000000838387228 */ /* 0x000fcc0000000000 */
[----:B------:R-:W-:-:S04]  /*85a00*/  DFMA R20, R20, R20, R20 ;  /* 0x000000141414722b */ /* 0x000fc80000000014 */
[----:B------:R-:W-:Y:S02]  /*85a10*/  @!P2 FSEL R5, R3, R57, !P1 ;  /* 0x000000390305a208 */ /* 0x000fe40004800000 */
[----:B------:R-:W-:Y:S02]  /*85a20*/  @!P2 FSEL R4, R2, R56, !P1 ;  /* 0x000000380204a208 */ /* 0x000fe40004800000 */
[----:B------:R-:W-:Y:S01]  /*85a30*/  ISETP.GT.AND P0, PT, R5, 0xfffff, PT ;  /* 0x000fffff0500780c */ /* 0x000fe20003f04270 */
[----:B------:R-:W-:Y:S02]  /*85a40*/  DFMA R20, R6, R20, R6 ;  /* 0x000000140614722b */ /* 0x000fe40000000006 */
[----:B------:R-:W-:Y:S02]  /*85a50*/  IMAD.MOV.U32 R6, RZ, RZ, R4 ;  /* 0x000000ffff067224 */ /* 0x000fe400078e0004 */
[----:B------:R-:W-:-:S04]  /*85a60*/  IMAD.MOV.U32 R7, RZ, RZ, R5 ;  /* 0x000000ffff077224 */ /* 0x000fc800078e0005 */
[----:B------:R-:W-:-:S04]  /*85a70*/  DFMA R2, -R62, R20, 1 ;  /* 0x3ff000003e02742b */ /* 0x000fc80000000114 */
[----:B------:R-:W-:-:S04]  /*85a80*/  @!P0 DMUL R6, R6, 1.80143985094819840000e+16 ;  /* 0x4350000006068828 */ /* 0x000fc80000000000 */
[----:B------:R-:W-:-:S06]  /*85a90*/  DFMA R2, R20, R2, R20 ;  /* 0x000000021402722b */ /* 0x000fcc0000000014 */
[----:B------:R-:W-:Y:S02]  /*85aa0*/  @!P0 IMAD.MOV.U32 R5, RZ, RZ, R7 ;  /* 0x000000ffff058224 */ /* 0x000fe400078e0007 */
        /* <DEDUP_REMOVED lines=79> */
.L_x_16012:
[----:B------:R-:W-:Y:S05]  /*85fa0*/  BSYNC B0 ;  /* 0x0000000000007941 */ /* 0x000fea0003800000 */
.L_x_16011:
        /* <DEDUP_REMOVED lines=8> */
.L_x_16014:
[----:B------:R-:W-:Y:S05]  /*86030*/  BSYNC B3 ;  /* 0x0000000000037941 */ /* 0x000fea0003800000 */
.L_x_16013:
        /* <DEDUP_REMOVED lines=82> */
.L_x_16016:
[----:B------:R-:W-:-:S04]  /*86560*/  ISETP.GE.AND P0, PT, R17, RZ, PT ;  /* 0x000000ff1100720c */ /* 0x000fc80003f06270 */
[----:B------:R-:W-:Y:S02]  /*86570*/  FSEL R6, RZ, 3.37028055040000000000e+12, P0 ;  /* 0x54442d18ff067808 */ /* 0x000fe40000000000 */
[----:B------:R-:W-:-:S07]  /*86580*/  FSEL R7, RZ, 2.1426990032196044922, P0 ;  /* 0x400921fbff077808 */ /* 0x000fce0000000000 */
.L_x_16017:
[----:B------:R-:W-:Y:S05]  /*86590*/  BSYNC B0 ;  /* 0x0000000000007941 */ /* 0x000fea0003800000 */
.L_x_16015:
[----:B------:R-:W-:Y:S01]  /*865a0*/  DADD R2, |R44|, |R46| ;  /* 0x000000002c027229 */ /* 0x000fe2000000062e */
[----:B------:R-:W-:-:S07]  /*865b0*/  LOP3.LUT R11, R7, 0x80000000, R11, 0xb8, !PT ;  /* 0x80000000070b7812 */ /* 0x000fce00078eb80b */
[----:B------:R-:W-:-:S06]  /*865c0*/  DSETP.GTU.AND P0, PT, |R2|, +INF , PT ;  /* 0x7ff000000200742a */ /* 0x000fcc0003f0c200 */
[----:B------:R-:W-:Y:S02]  /*865d0*/  FSEL R6, R2, R6, P0 ;  /* 0x0000000602067208 */ /* 0x000fe40000000000 */
[----:B------:R-:W-:Y:S01]  /*865e0*/  FSEL R7, R3, R11, P0 ;  /* 0x0000000b03077208 */ /* 0x000fe20000000000 */
[----:B------:R-:W-:Y:S06]  /*865f0*/  BRA `(.L_x_16010) ;  /* 0x0000003c00647947 */ /* 0x000fec0003800000 */
.L_x_16001:
        /* <DEDUP_REMOVED lines=23> */
.L_x_16019:
[----:B------:R-:W-:Y:S05]  /*86770*/  BSYNC B3 ;  /* 0x0000000000037941 */ /* 0x000fea0003800000 */
.L_x_16018:
        /* <DEDUP_REMOVED lines=26> */
.L_x_16021:
[----:B------:R-:W-:Y:S05]  /*86920*/  BSYNC B3 ;  /* 0x0000000000037941 */ /* 0x000fea0003800000 */
.L_x_16020:
        /* <DEDUP_REMOVED lines=8> */
[----:B------:R-:W-:Y:S01]  /*869b0*/  IMAD.U32 R10, RZ, RZ, UR8 ;  /* 0x00000008ff0a7e24 */ /* 0x000fe2000f8e00ff */
        /* <DEDUP_REMOVED lines=33> */
[----:B------:R-:W-:Y:S01]  /*86bd0*/  IMAD.MOV.U32 R8, RZ, RZ, RZ ;  /* 0x000000ffff087224 */ /* 0x000fe200078e00ff */
[----:B------:R-:W-:-:S05]  /*86be0*/  MOV R6, 0x1 ;  /* 0x0000000100067802 */ /* 0x000fca0000000f00 */
[----:B------:R-:W-:Y:S02]  /*86bf0*/  DMUL R56, R56, R8 ;  /* 0x0000000838387228 */ /* 0x000fe40000000000 */
[----:B------:R-:W-:-:S08]  /*86c00*/  DFMA R20, -R62, R6, 1 ;  /* 0x3ff000003e14742b */ /* 0x000fd00000000106 */
[----:B------:R-:W-:Y:S01]  /*86c10*/  DFMA R20, R20, R20, R20 ;  /* 0x000000141414722b */ /* 0x000fe20000000014 */
[----:B------:R-:W-:Y:S02]  /*86c20*/  @!P2 FSEL R5, R3, R57, !P1 ;  /* 0x000000390305a208 */ /* 0x000fe40004800000 */
[----:B------:R-:W-:Y:S02]  /*86c30*/  @!P2 FSEL R4, R2, R56, !P1 ;  /* 0x000000380204a208 */ /* 0x000fe40004800000 */
[----:B------:R-:W-:-:S03]  /*86c40*/  ISETP.GT.AND P0, PT, R5, 0xfffff, PT ;  /* 0x000fffff0500780c */ /* 0x000fc60003f04270 */
        /* <DEDUP_REMOVED lines=86> */
.L_x_16023:
[----:B------:R-:W-:Y:S05]  /*871b0*/  BSYNC B0 ;  /* 0x0000000000007941 */ /* 0x000fea0003800000 */
.L_x_16022:
        /* <DEDUP_REMOVED lines=8> */
.L_x_16025:
[----:B------:R-:W-:Y:S05]  /*87240*/  BSYNC B3 ;  /* 0x0000000000037941 */ /* 0x000fea0003800000 */
.L_x_16024:
        /* <DEDUP_REMOVED lines=82> */
.L_x_16027:
[----:B------:R-:W-:-:S04]  /*87770*/  ISETP.GE.AND P0, PT, R17, RZ, PT ;  /* 0x000000ff1100720c */ /* 0x000fc80003f06270 */
[----:B------:R-:W-:Y:S02]  /*87780*/  FSEL R6, RZ, 3.37028055040000000000e+12, P0 ;  /* 0x54442d18ff067808 */ /* 0x000fe40000000000 */
[----:B------:R-:W-:-:S07]  /*87790*/  FSEL R7, RZ, 2.1426990032196044922, P0 ;  /* 0x400921fbff077808 */ /* 0x000fce0000000000 */
.L_x_16028:
[----:B------:R-:W-:Y:S05]  /*877a0*/  BSYNC B0 ;  /* 0x0000000000007941 */ /* 0x000fea0003800000 */
.L_x_16026:
[----:B------:R-:W-:Y:S01]  /*877b0*/  DADD R2, |R44|, |R46| ;  /* 0x000000002c027229 */ /* 0x000fe2000000062e */
[----:B------:R-:W-:Y:S01]  /*877c0*/  LOP3.LUT R11, R7, 0x80000000, R11, 0xb8, !PT ;  /* 0x80000000070b7812 */ /* 0x000fe200078eb80b */
[----:B------:R-:W-:-:S06]  /*877d0*/  DADD R20, R20, 1 ;  /* 0x3ff0000014147429 */ /* 0x000fcc0000000000 */
[----:B------:R-:W-:-:S06]  /*877e0*/  DSETP.GTU.AND P0, PT, |R2|, +INF , PT ;  /* 0x7ff000000200742a */ /* 0x000fcc0003f0c200 */
[----:B------:R-:W-:Y:S02]  /*877f0*/  FSEL R6, R2, R6, P0 ;  /* 0x0000000602067208 */ /* 0x000fe40000000000 */
[----:B------:R-:W-:Y:S01]  /*87800*/  FSEL R7, R3, R11, P0 ;  /* 0x0000000b03077208 */ /* 0x000fe20000000000 */
[----:B------:R-:W-:Y:S06]  /*87810*/  BRA `(.L_x_16010) ;  /* 0x0000002800dc7947 */ /* 0x000fec0003800000 */
.L_x_16000:
        /* <DEDUP_REMOVED lines=108> */
.L_x_16032:
[----:B------:R-:W-:Y:S05]  /*87ee0*/  BSYNC B0 ;  /* 0x0000000000007941 */ /* 0x000fea0003800000 */
.L_x_16031:
        /* <DEDUP_REMOVED lines=8> */
.L_x_16034:
[----:B------:R-:W-:Y:S05]  /*87f70*/  BSYNC B3 ;  /* 0x0000000000037941 */ /* 0x000fea0003800000 */
.L_x_16033:
        /* <DEDUP_REMOVED lines=73> */
.L_x_16036:
[----:B------:R-:W-:Y:S05]  /*88410*/  BSYNC B0 ;  /* 0x0000000000007941 */ /* 0x000fea0003800000 */
.L_x_16035:
[----:B------:R-:W-:Y:S01]  /*88420*/  LOP3.LUT R3, R7, 0x80000000, R45, 0xb8, !PT ;  /* 0x8000000007037812 */ /* 0x000fe200078eb82d */
[----:B------:R-:W-:Y:S01]  /*88430*/  DMUL R20, R20, 0.5 ;  /* 0x3fe0000014147828 */ /* 0x000fe20000000000 */
[----:B------:R-:W-:Y:S02]  /*88440*/  FSEL R6, R4, R6, P0 ;  /* 0x0000000604067208 */ /* 0x000fe40000000000 */
[----:B------:R-:W-:Y:S01]  /*88450*/  FSEL R7, R5, R3, P0 ;  /* 0x0000000305077208 */ /* 0x000fe20000000000 */
[----:B------:R-:W-:Y:S07]  /*88460*/  BRA `(.L_x_16010) ;  /* 0x0000001c00c87947 */ /* 0x000fee0003800000 */
.L_x_16030:
        /* <DEDUP_REMOVED lines=41> */
[----:B------:R-:W-:Y:S02]  /*88700*/  IMAD.MOV.U32 R8, RZ, RZ, RZ ;  /* 0x000000ffff087224 */ /* 0x000fe400078e00ff */
[----:B------:R-:W-:-:S04]  /*88710*/  IMAD.MOV.U32 R6, RZ, RZ, 0x1 ;  /* 0x00000001ff067424 */ /* 0x000fc800078e00ff */
[----:B------:R-:W-:Y:S02]  /*88720*/  DMUL R56, R56, R8 ;  /* 0x0000000838387228 */ /* 0x000fe40000000000 */
[----:B------:R-:W-:-:S08]  /*88730*/  DFMA R20, -R62, R6, 1 ;  /* 0x3ff000003e14742b */ /* 0x000fd00000000106 */
[----:B------:R-:W-:Y:S01]  /*88740*/  DFMA R20, R20, R20, R20 ;  /* 0x000000141414722b */ /* 0x000fe20000000014 */
[----:B------:R-:W-:Y:S02]  /*88750*/  @!P2 FSEL R5, R3, R57, !P1 ;  /* 0x000000390305a208 */ /* 0x000fe40004800000 */
[----:B------:R-:W-:Y:S02]  /*88760*/  @!P2 FSEL R4, R2, R56, !P1 ;  /* 0x000000380204a208 */ /* 0x000fe40004800000 */
[----:B------:R-:W-:Y:S01]  /*88770*/  ISETP.GT.AND P0, PT, R5, 0xfffff, PT ;  /* 0x000fffff0500780c */ /* 0x000fe20003f04270 */
[----:B------:R-:W-:Y:S01]  /*88780*/  IMAD.MOV.U32 R9, RZ, RZ, R5 ;  /* 0x000000ffff097224 */ /* 0x000fe200078e0005 */
[----:B------:R-:W-:Y:S01]  /*88790*/  MOV R8, R4 ;  /* 0x0000000400087202 */ /* 0x000fe20000000f00 */
[----:B------:R-:W-:-:S08]  /*887a0*/  DFMA R20, R6, R20, R6 ;  /* 0x000000140614722b */ /* 0x000fd00000000006 */
        /* <DEDUP_REMOVED lines=16> */
[----:B------:R-:W-:Y:S01]  /*888b0*/  @P1 FSEL R20, R6, RZ, P2 ;  /* 0x000000ff06141208 */ /* 0x000fe20001000000 */
[----:B------:R-:W-:Y:S01]  /*888c0*/  IMAD.MOV.U32 R6, RZ, RZ, -0x3ff ;  /* 0xfffffc01ff067424 */ /* 0x000fe200078e00ff */
[----:B------:R-:W-:Y:S01]  /*888d0*/  @P1 FSEL R21, R7, -QNAN , P2 ;  /* 0xfff0000007151808 */ /* 0x000fe20001000000 */
[----:B------:R-:W-:Y:S01]  /*888e0*/  @!P0 IMAD.MOV.U32 R6, RZ, RZ, -0x435 ;  /* 0xfffffbcbff068424 */ /* 0x000fe200078e00ff */
[----:B------:R-:W-:Y:S06]  /*888f0*/  @P1 BRA `(.L_x_16038) ;  /* 0x0000000000f81947 */ /* 0x000fec0003800000 */
        /* <DEDUP_REMOVED lines=62> */
.L_x_16038:
[----:B------:R-:W-:Y:S05]  /*88ce0*/  BSYNC B0 ;  /* 0x0000000000007941 */ /* 0x000fea0003800000 */
.L_x_16037:
        /* <DEDUP_REMOVED lines=8> */
.L_x_16040:
[----:B------:R-:W-:Y:S05]  /*88d70*/  BSYNC B3 ;  /* 0x0000000000037941 */ /* 0x000fea0003800000 */
.L_x_16039:
        /* <DEDUP_REMOVED lines=73> */
.L_x_16042:
[----:B------:R-:W-:Y:S05]  /*89210*/  BSYNC B0 ;  /* 0x0000000000007941 */ /* 0x000fea0003800000 */
.L_x_16041:
[----:B------:R-:W-:Y:S02]  /*89220*/  LOP3.LUT R3, R7, 0x80000000, R45, 0xb8, !PT ;  /* 0x8000000007037812 */ /* 0x000fe400078eb82d */
[----:B------:R-:W-:Y:S02]  /*89230*/  FSEL R6, R4, R6, P1 ;  /* 0x0000000604067208 */ /* 0x000fe40000800000 */
[----:B------:R-:W-:Y:S01]  /*89240*/  FSEL R7, R5, R3, P1 ;  /* 0x0000000305077208 */ /* 0x000fe20000800000 */
[----:B------:R-:W-:Y:S06]  /*89250*/  BRA `(.L_x_16010) ;  /* 0x00000010004c7947 */ /* 0x000fec0003800000 */
.L_x_16029:
        /* <DEDUP_REMOVED lines=23> */
.L_x_16044:
[----:B------:R-:W-:Y:S05]  /*893d0*/  BSYNC B3 ;  /* 0x0000000000037941 */ /* 0x000fea0003800000 */
.L_x_16043:
        /* <DEDUP_REMOVED lines=26> */
.L_x_16046:
[----:B------:R-:W-:Y:S05]  /*89580*/  BSYNC B3 ;  /* 0x0000000000037941 */ /* 0x000fea0003800000 */
.L_x_16045:
        /* <DEDUP_REMOVED lines=50> */
[----:B------:R-:W-:Y:S01]  /*898b0*/  DFMA R20, R6, R20, R6 ;  /* 0x000000140614722b */ /* 0x000fe20000000006 */
[----:B------:R-:W-:Y:S02]  /*898c0*/  IMAD.MOV.U32 R9, RZ, RZ, R5 ;  /* 0x000000ffff097224 */ /* 0x000fe400078e0005 */
[----:B------:R-:W-:-:S05]  /*898d0*/  IMAD.MOV.U32 R8, RZ, RZ, R4 ;  /* 0x000000ffff087224 */ /* 0x000fca00078e0004 */
        /* <DEDUP_REMOVED lines=17> */
[----:B------:R-:W-:Y:S01]  /*899f0*/  MOV R6, 0xfffffc01 ;  /* 0xfffffc0100067802 */ /* 0x000fe20000000f00 */
[----:B------:R-:W-:Y:S01]  /*89a00*/  @!P0 IMAD.MOV.U32 R6, RZ, RZ, -0x435 ;  /* 0xfffffbcbff068424 */ /* 0x000fe200078e00ff */
[----:B------:R-:W-:Y:S01]  /*89a10*/  @P1 FSEL R21, R7, -QNAN , P2 ;  /* 0xfff0000007151808 */ /* 0x000fe20001000000 */
[----:B------:R-:W-:Y:S06]  /*89a20*/  @P1 BRA `(.L_x_16048) ;  /* 0x0000000000f81947 */ /* 0x000fec0003800000 */
[----:B------:R-:W-:Y:S01]  /*89a30*/  LOP3.LUT R7, R5, 0x800fffff, RZ, 0xc0, !PT ;  /* 0x800fffff05077812 */ /* 0x000fe200078ec0ff */
[----:B------:R-:W-:Y:S01]  /*89a40*/  IMAD.MOV.U32 R8, RZ, RZ, R4 ;  /* 0x000000ffff087224 */ /* 0x000fe200078e0004 */
[----:B------:R-:W-:Y:S01]  /*89a50*/  MOV R60, 0x8b7a8b04 ;  /* 0x8b7a8b04003c7802 */ /* 0x000fe20000000f00 */
[----:B------:R-:W-:Y:S01]  /*89a60*/  IMAD.MOV.U32 R20, RZ, RZ, RZ ;  /* 0x000000ffff147224 */ /* 0x000fe200078e00ff */
        /* <DEDUP_REMOVED lines=58> */
.L_x_16048:
[----:B------:R-:W-:Y:S05]  /*89e10*/  BSYNC B0 ;  /* 0x0000000000007941 */ /* 0x000fea0003800000 */
.L_x_16047:
        /* <DEDUP_REMOVED lines=8> */
.L_x_16050:
[----:B------:R-:W-:Y:S05]  /*89ea0*/  BSYNC B3 ;  /* 0x0000000000037941 */ /* 0x000fea0003800000 */
.L_x_16049:
        /* <DEDUP_REMOVED lines=74> */
.L_x_16052:
[----:B------:R-:W-:Y:S05]  /*8a350*/  BSYNC B0 ;  /* 0x0000000000007941 */ /* 0x000fea0003800000 */
.L_x_16051:
[----:B------:R-:W-:Y:S02]  /*8a360*/  LOP3.LUT R3, R7, 0x80000000, R45, 0xb8, !PT ;  /* 0x8000000007037812 */ /* 0x000fe400078eb82d */
[----:B------:R-:W-:Y:S02]  /*8a370*/  FSEL R6, R4, R6, P1 ;  /* 0x0000000604067208 */ /* 0x000fe40000800000 */
[----:B------:R-:W-:-:S07]  /*8a380*/  FSEL R7, R5, R3, P1 ;  /* 0x0000000305077208 */ /* 0x000fce0000800000 */
.L_x_16010:
[----:B------:R-:W-:Y:S05]  /*8a390*/  BSYNC B2 ;  /* 0x0000000000027941 */ /* 0x000fea0003800000 */
.L_x_15999:
[----:B------:R-:W-:Y:S01]  /*8a3a0*/  UMOV UR4, 0xfefa39ef ;  /* 0xfefa39ef00047882 */ /* 0x000fe20000000000 */
[----:B------:R-:W-:Y:S02]  /*8a3b0*/  UMOV UR5, 0x3fe62e42 ;  /* 0x3fe62e4200057882 */ /* 0x000fe40000000000 */
[----:B------:R-:W-:Y:S01]  /*8a3c0*/  DADD R22, R20, UR4 ;  /* 0x0000000414167e29 */ /* 0x000fe20008000000 */
[----:B------:R-:W-:Y:S01]  /*8a3d0*/  LOP3.LUT R21, R7, 0x80000000, R45, 0xb8, !PT ;  /* 0x8000000007157812 */ /* 0x000fe200078eb82d */
[----:B------:R-:W-:-:S08]  /*8a3e0*/  IMAD.MOV.U32 R20, RZ, RZ, R6 ;  /* 0x000000ffff147224 */ /* 0x000fd000078e0006 */
[----:B------:R-:W-:Y:S01]  /*8a3f0*/  LOP3.LUT R23, R23, 0x80000000, R47, 0xb8, !PT ;  /* 0x8000000017177812 */ /* 0x000fe200078eb82f */
[----:B------:R-:W-:Y:S06]  /*8a400*/  BRA `(.L_x_15920) ;  /* 0x00000000004c7947 */ /* 0x000fec0003800000 */
.L_x_15921:
        /* <DEDUP_REMOVED lines=19> */
.L_x_15920:
[----:B------:R-:W-:Y:S05]  /*8a540*/  BSYNC B1 ;  /* 0x0000000000017941 */ /* 0x000fea0003800000 */
.L_x_15919:
[----:B------:R-:W-:Y:S05]  /*8a550*/  WARPSYNC.ALL ;  /* 0x0000000000007948 */ /* 0x000fea0003800000 */
[----:B------:R-:W0:Y:S01]  /*8a560*/  S2R R2, SR_TID.X ;  /* 0x0000000000027919 */ /* 0x000e220000002100 */
[----:B------:R-:W-:Y:S01]  /*8a570*/  BSSY B1, `(.L_x_16053) ;  /* 0x0000aac000017945 */ /* 0x000fe20003800000 */
[----:B------:R-:W-:Y:S02]  /*8a580*/  CS2R R16, SRZ ;  /* 0x0000000000107805 */ /* 0x000fe4000001ff00 */
        /* <DEDUP_REMOVED lines=148> */
.L_x_16060:
[----:B------:R-:W-:Y:S05]  /*8aed0*/  BSYNC B3 ;  /* 0x0000000000037941 */ /* 0x000fea0003800000 */
.L_x_16059:
        /* <DEDUP_REMOVED lines=82> */
.L_x_16058:
        /* <DEDUP_REMOVED lines=36> */
.L_x_16068:
[----:B------:R-:W-:Y:S05]  /*8b640*/  BSYNC B4 ;  /* 0x0000000000047941 */ /* 0x000fea0003800000 */
.L_x_16067:
[----:B------:R-:W-:Y:S02]  /*8b650*/  IMAD.MOV.U32 R18, RZ, RZ, R2 ;  /* 0x000000ffff127224 */ /* 0x000fe400078e0002 */
[----:B------:R-:W-:Y:S01]  /*8b660*/  IMAD.MOV.U32 R19, RZ, RZ, R3 ;  /* 0x000000ffff137224 */ /* 0x000fe200078e0003 */
[----:B------:R-:W-:Y:S06]  /*8b670*/  BRA `(.L_x_16066) ;  /* 0x0000000000047947 */ /* 0x000fec0003800000 */
.L_x_16065:
[----:B------:R-:W-:-:S11]  /*8b680*/  DADD R18, -R66, R64 ;  /* 0x0000000042127229 */ /* 0x000fd60000000140 */
.L_x_16066:
[----:B------:R-:W-:Y:S05]  /*8b690*/  BSYNC B3 ;  /* 0x0000000000037941 */ /* 0x000fea0003800000 */
.L_x_16064:
        /* <DEDUP_REMOVED lines=31> */
.L_x_16073:
[----:B------:R-:W-:Y:S05]  /*8b890*/  BSYNC B4 ;  /* 0x0000000000047941 */ /* 0x000fea0003800000 */
.L_x_16072:
[----:B------:R-:W-:Y:S05]  /*8b8a0*/  BRA `(.L_x_16071) ;  /* 0x0000000000047947 */ /* 0x000fea0003800000 */
.L_x_16070:
[----:B------:R-:W-:-:S11]  /*8b8b0*/  DADD R2, R46, -R8 ;  /* 0x000000002e027229 */ /* 0x000fd60000000808 */
.L_x_16071:
[----:B------:R-:W-:Y:S05]  /*8b8c0*/  BSYNC B3 ;  /* 0x0000000000037941 */ /* 0x000fea0003800000 */
.L_x_16069:
        /* <DEDUP_REMOVED lines=30> */
.L_x_16075:
[----:B------:R-:W-:Y:S05]  /*8bab0*/  BSYNC B3 ;  /* 0x0000000000037941 */ /* 0x000fea0003800000 */
.L_x_16074:
        /* <DEDUP_REMOVED lines=86> */
.L_x_16076:
        /* <DEDUP_REMOVED lines=22> */
.L_x_16078:
[----:B------:R-:W-:Y:S05]  /*8c180*/  BSYNC B3 ;  /* 0x0000000000037941 */ /* 0x000fea0003800000 */
.L_x_16077:
        /* <DEDUP_REMOVED lines=30> */
.L_x_16063:
        /* <DEDUP_REMOVED lines=26> */
.L_x_16081:
[----:B------:R-:W-:Y:S05]  /*8c510*/  BSYNC B3 ;  /* 0x0000000000037941 */ /* 0x000fea0003800000 */
.L_x_16080:
        /* <DEDUP_REMOVED lines=27> */
.L_x_16084:
[----:B------:R-:W-:Y:S05]  /*8c6d0*/  BSYNC B3 ;  /* 0x0000000000037941 */ /* 0x000fea0003800000 */
.L_x_16083:
        /* <DEDUP_REMOVED lines=30> */
.L_x_16082:
        /* <DEDUP_REMOVED lines=76> */
.L_x_16085:
[----:B------:R-:W-:Y:S01]  /*8cd80*/  IMAD.MOV.U32 R2, RZ, RZ, 0x0 ;  /* 0x00000000ff027424 */ /* 0x000fe200078e00ff */
[----:B------:R-:W-:Y:S01]  /*8cd90*/  FSETP.NEU.FTZ.AND P0, PT, R5, RZ, PT ;  /* 0x000000ff0500720b */ /* 0x000fe20003f1d000 */
[----:B------:R-:W-:-:S06]  /*8cda0*/  IMAD.MOV.U32 R3, RZ, RZ, 0x7ff00000 ;  /* 0x7ff00000ff037424 */ /* 0x000fcc00078e00ff */
[----:B------:R-:W-:-:S10]  /*8cdb0*/  DFMA R2, R4, R2, +INF ;  /* 0x7ff000000402742b */ /* 0x000fd40000000002 */
[----:B------:R-:W-:Y:S02]  /*8cdc0*/  FSEL R18, R2, RZ, P0 ;  /* 0x000000ff02127208 */ /* 0x000fe40000000000 */
[----:B------:R-:W-:Y:S01]  /*8cdd0*/  FSEL R19, R3, -QNAN , P0 ;  /* 0xfff0000003137808 */ /* 0x000fe20000000000 */
[----:B------:R-:W-:Y:S06]  /*8cde0*/  BRA `(.L_x_16061) ;  /* 0x0000000400447947 */ /* 0x000fec0003800000 */
.L_x_16079:
        /* <DEDUP_REMOVED lines=23> */
[----:B------:R-:W-:Y:S02]  /*8cf60*/  IMAD.MOV.U32 R52, RZ, RZ, R18 ;  /* 0x000000ffff347224 */ /* 0x000fe400078e0012 */
[----:B------:R-:W-:-:S07]  /*8cf70*/  IMAD.MOV.U32 R5, RZ, RZ, R55 ;  /* 0x000000ffff057224 */ /* 0x000fce00078e0037 */
[----:B------:R-:W-:Y:S05]  /*8cf80*/  CALL.REL.NOINC `($__internal_23_$__cuda_sm20_dsqrt_rn_f64_mediumpath_v1) ;  /* 0x000001e000407944 */ /* 0x000fea0003c00000 */
[----:B------:R-:W-:-:S07]  /*8cf90*/  IMAD.MOV.U32 R5, RZ, RZ, R3 ;  /* 0x000000ffff057224 */ /* 0x000fce00078e0003 */
.L_x_16087:
[----:B------:R-:W-:Y:S05]  /*8cfa0*/  BSYNC B3 ;  /* 0x0000000000037941 */ /* 0x000fea0003800000 */
.L_x_16086:
        /* <DEDUP_REMOVED lines=21> */
.L_x_16089:
[----:B------:R-:W-:Y:S05]  /*8d100*/  BSYNC B3 ;  /* 0x0000000000037941 */ /* 0x000fea0003800000 */
.L_x_16088:
[----:B------:R-:W-:Y:S02]  /*8d110*/  IMAD.MOV.U32 R18, RZ, RZ, R2 ;  /* 0x000000ffff127224 */ /* 0x000fe400078e0002 */
[----:B------:R-:W-:Y:S01]  /*8d120*/  IMAD.MOV.U32 R19, RZ, RZ, R3 ;  /* 0x000000ffff137224 */ /* 0x000fe200078e0003 */
[----:B------:R-:W-:Y:S06]  /*8d130*/  BRA `(.L_x_16061) ;  /* 0x0000000000707947 */ /* 0x000fec0003800000 */
.L_x_16062:
        /* <DEDUP_REMOVED lines=25> */
.L_x_16091:
[----:B------:R-:W-:Y:S05]  /*8d2d0*/  BSYNC B3 ;  /* 0x0000000000037941 */ /* 0x000fea0003800000 */
.L_x_16090:
[----:B------:R-:W-:Y:S02]  /*8d2e0*/  IMAD.MOV.U32 R18, RZ, RZ, R4 ;  /* 0x000000ffff127224 */ /* 0x000fe400078e0004 */
[----:B------:R-:W-:-:S07]  /*8d2f0*/  IMAD.MOV.U32 R19, RZ, RZ, R5 ;  /* 0x000000ffff137224 */ /* 0x000fce00078e0005 */
.L_x_16061:
[----:B------:R-:W-:Y:S05]  /*8d300*/  BSYNC B2 ;  /* 0x0000000000027941 */ /* 0x000fea0003800000 */
.L_x_16057:
        /* <DEDUP_REMOVED lines=25> */
.L_x_16096:
[----:B------:R-:W-:Y:S05]  /*8d4a0*/  BSYNC B4 ;  /* 0x0000000000047941 */ /* 0x000fea0003800000 */
.L_x_16095:
        /* <DEDUP_REMOVED lines=49> */
.L_x_16098:
        /* <DEDUP_REMOVED lines=71> */
.L_x_16097:
        /* <DEDUP_REMOVED lines=37> */
.L_x_16107:
[----:B------:R-:W-:Y:S05]  /*8de80*/  BSYNC B6 ;  /* 0x0000000000067941 */ /* 0x000fea0003800000 */
.L_x_16106:
[----:B------:R-:W-:Y:S02]  /*8de90*/  IMAD.MOV.U32 R68, RZ, RZ, R2 ;  /* 0x000000ffff447224 */ /* 0x000fe400078e0002 */
[----:B------:R-:W-:Y:S01]  /*8dea0*/  IMAD.MOV.U32 R69, RZ, RZ, R3 ;  /* 0x000000ffff457224 */ /* 0x000fe200078e0003 */
[----:B------:R-:W-:Y:S06]  /*8deb0*/  BRA `(.L_x_16105) ;  /* 0x0000000000047947 */ /* 0x000fec0003800000 */
.L_x_16104:
[----:B------:R-:W-:-:S11]  /*8dec0*/  DADD R68, -R66, R64 ;  /* 0x0000000042447229 */ /* 0x000fd60000000140 */
.L_x_16105:
[----:B------:R-:W-:Y:S05]  /*8ded0*/  BSYNC B5 ;  /* 0x0000000000057941 */ /* 0x000fea0003800000 */
.L_x_16103:
        /* <DEDUP_REMOVED lines=28> */
.L_x_16112:
[----:B------:R-:W-:Y:S05]  /*8e0a0*/  BSYNC B6 ;  /* 0x0000000000067941 */ /* 0x000fea0003800000 */
.L_x_16111:
[----:B------:R-:W-:Y:S02]  /*8e0b0*/  IMAD.MOV.U32 R44, RZ, RZ, R2 ;  /* 0x000000ffff2c7224 */ /* 0x000fe400078e0002 */
[----:B------:R-:W-:Y:S01]  /*8e0c0*/  IMAD.MOV.U32 R45, RZ, RZ, R3 ;  /* 0x000000ffff2d7224 */ /* 0x000fe200078e0003 */
[----:B------:R-:W-:Y:S06]  /*8e0d0*/  BRA `(.L_x_16110) ;  /* 0x0000000000047947 */ /* 0x000fec0003800000 */
.L_x_16109:
[----:B------:R-:W-:-:S11]  /*8e0e0*/  DADD R44, -R62, R46 ;  /* 0x000000003e2c7229 */ /* 0x000fd6000000012e */
.L_x_16110:
[----:B------:R-:W-:Y:S05]  /*8e0f0*/  BSYNC B5 ;  /* 0x0000000000057941 */ /* 0x000fea0003800000 */
.L_x_16108:
        /* <DEDUP_REMOVED lines=30> */
.L_x_16114:
[----:B------:R-:W-:Y:S05]  /*8e2e0*/  BSYNC B5 ;  /* 0x0000000000057941 */ /* 0x000fea0003800000 */
.L_x_16113:
[----:B------:R-:W-:Y:S02]  /*8e2f0*/  IMAD.MOV.U32 R44, RZ, RZ, R4 ;  /* 0x000000ffff2c7224 */ /* 0x000fe400078e0004 */
[----:B------:R-:W-:Y:S01]  /*8e300*/  IMAD.MOV.U32 R45, RZ, RZ, R5 ;  /* 0x000000ffff2d7224 */ /* 0x000fe200078e0005 */
[----:B------:R-:W-:Y:S06]  /*8e310*/  BRA `(.L_x_16115) ;  /* 0x0000000800607947 */ /* 0x000fec0003800000 */
.L_x_16102:
[----:B------:R-:W-:-:S14]  /*8e320*/  DSETP.GT.AND P0, PT, R10, 1, PT ;  /* 0x3ff000000a00742a */ /* 0x000fdc0003f04000 */
[----:B------:R-:W-:Y:S05]  /*8e330*/  @P0 BRA `(.L_x_16116) ;  /* 0x0000000000800947 */ /* 0x000fea0003800000 */
[----:B------:R-:W-:Y:S01]  /*8e340*/  DADD R2, -R10, 1 ;  /* 0x3ff000000a027429 */ /* 0x000fe20000000100 */
[----:B------:R-:W-:Y:S01]  /*8e350*/  MOV R6, 0x0 ;  /* 0x0000000000067802 */ /* 0x000fe20000000f00 */
[----:B------:R-:W-:Y:S01]  /*8e360*/  IMAD.MOV.U32 R7, RZ, RZ, 0x3fd80000 ;  /* 0x3fd80000ff077424 */ /* 0x000fe200078e00ff */
        /* <DEDUP_REMOVED lines=25> */
.L_x_16118:
[----:B------:R-:W-:Y:S05]  /*8e500*/  BSYNC B5 ;  /* 0x0000000000057941 */ /* 0x000fea0003800000 */
.L_x_16117:
[----:B------:R-:W-:Y:S02]  /*8e510*/  IMAD.MOV.U32 R44, RZ, RZ, R4 ;  /* 0x000000ffff2c7224 */ /* 0x000fe400078e0004 */
[----:B------:R-:W-:Y:S01]  /*8e520*/  IMAD.MOV.U32 R45, RZ, RZ, R5 ;  /* 0x000000ffff2d7224 */ /* 0x000fe200078e0005 */
[----:B------:R-:W-:Y:S06]  /*8e530*/  BRA `(.L_x_16115) ;  /* 0x0000000400d87947 */ /* 0x000fec0003800000 */
.L_x_16116:
        /* <DEDUP_REMOVED lines=31> */
.L_x_16120:
[----:B------:R-:W-:Y:S05]  /*8e730*/  BSYNC B5 ;  /* 0x0000000000057941 */ /* 0x000fea0003800000 */
.L_x_16119:
        /* <DEDUP_REMOVED lines=21> */
.L_x_16122:
[----:B------:R-:W-:Y:S05]  /*8e890*/  BSYNC B5 ;  /* 0x0000000000057941 */ /* 0x000fea0003800000 */
.L_x_16121:
[----:B------:R-:W-:Y:S01]  /*8e8a0*/  DMUL R10, R10, 8.11296384146066816958e+31 ;  /* 0x469000000a0a7828 */ /* 0x000fe20000000000 */
[----:B------:R-:W-:Y:S02]  /*8e8b0*/  IMAD.MOV.U32 R44, RZ, RZ, R2 ;  /* 0x000000ffff2c7224 */ /* 0x000fe400078e0002 */
[----:B------:R-:W-:Y:S01]  /*8e8c0*/  IMAD.MOV.U32 R45, RZ, RZ, R3 ;  /* 0x000000ffff2d7224 */ /* 0x000fe200078e0003 */
[----:B------:R-:W-:Y:S07]  /*8e8d0*/  BRA `(.L_x_16115) ;  /* 0x0000000000f07947 */ /* 0x000fee0003800000 */
.L_x_16101:
        /* <DEDUP_REMOVED lines=27> */
.L_x_16124:
[----:B------:R-:W-:Y:S05]  /*8ea90*/  BSYNC B5 ;  /* 0x0000000000057941 */ /* 0x000fea0003800000 */
.L_x_16123:
        /* <DEDUP_REMOVED lines=30> */
.L_x_16126:
[----:B------:R-:W-:Y:S05]  /*8ec80*/  BSYNC B5 ;  /* 0x0000000000057941 */ /* 0x000fea0003800000 */
.L_x_16125:
[----:B------:R-:W-:-:S11]  /*8ec90*/  DMUL R44, R4, R46 ;  /* 0x0000002e042c7228 */ /* 0x000fd60000000000 */
.L_x_16115:
[----:B------:R-:W-:Y:S05]  /*8eca0*/  BSYNC B4 ;  /* 0x0000000000047941 */ /* 0x000fea0003800000 */
.L_x_16100:
[----:B------:R-:W-:Y:S05]  /*8ecb0*/  BRA `(.L_x_16127) ;  /* 0x0000000000087947 */ /* 0x000fea0003800000 */
.L_x_16094:
[----:B------:R-:W-:Y:S02]  /*8ecc0*/  DMUL R44, R16, 9.00719925474099200000e+15 ;  /* 0x43400000102c7828 */ /* 0x000fe40000000000 */
[----:B------:R-:W-:-:S11]  /*8ecd0*/  DMUL R10, R10, 9.00719925474099200000e+15 ;  /* 0x434000000a0a7828 */ /* 0x000fd60000000000 */
.L_x_16127:
[----:B------:R-:W-:Y:S05]  /*8ece0*/  BSYNC B2 ;  /* 0x0000000000027941 */ /* 0x000fea0003800000 */
.L_x_16093:
        /* <DEDUP_REMOVED lines=28> */
.L_x_16129:
[----:B------:R-:W-:Y:S05]  /*8eeb0*/  BSYNC B2 ;  /* 0x0000000000027941 */ /* 0x000fea0003800000 */
.L_x_16128:
        /* <DEDUP_REMOVED lines=82> */
.L_x_16131:
[----:B------:R-:W-:Y:S02]  /*8f3e0*/  FSEL R2, RZ, 3.37028055040000000000e+12, P1 ;  /* 0x54442d18ff027808 */ /* 0x000fe40000800000 */
[----:B------:R-:W-:-:S07]  /*8f3f0*/  FSEL R3, RZ, 2.1426990032196044922, P1 ;  /* 0x400921fbff037808 */ /* 0x000fce0000800000 */
.L_x_16132:
[----:B------:R-:W-:Y:S05]  /*8f400*/  BSYNC B0 ;  /* 0x0000000000007941 */ /* 0x000fea0003800000 */
.L_x_16130:
[----:B------:R-:W-:Y:S01]  /*8f410*/  DADD R44, |R44|, |R10| ;  /* 0x000000002c2c7229 */ /* 0x000fe2000000060a */
[----:B------:R-:W-:-:S07]  /*8f420*/  LOP3.LUT R11, R3, 0x80000000, R11, 0xb8, !PT ;  /* 0x80000000030b7812 */ /* 0x000fce00078eb80b */
[----:B------:R-:W-:-:S06]  /*8f430*/  DSETP.GTU.AND P0, PT, |R44|, +INF , PT ;  /* 0x7ff000002c00742a */ /* 0x000fcc0003f0c200 */
[----:B------:R-:W-:Y:S02]  /*8f440*/  FSEL R2, R44, R2, P0 ;  /* 0x000000022c027208 */ /* 0x000fe40000000000 */
[----:B------:R-:W-:-:S07]  /*8f450*/  FSEL R3, R45, R11, P0 ;  /* 0x0000000b2d037208 */ /* 0x000fce0000000000 */
.L_x_16099:
[----:B------:R-:W-:Y:S05]  /*8f460*/  BSYNC B3 ;  /* 0x0000000000037941 */ /* 0x000fea0003800000 */
.L_x_16092:
[----:B------:R-:W-:Y:S02]  /*8f470*/  LOP3.LUT R17, R3, 0x80000000, R49, 0xb8, !PT ;  /* 0x8000000003117812 */ /* 0x000fe400078eb831 */
[----:B------:R-:W-:Y:S02]  /*8f480*/  LOP3.LUT R19, R19, 0x80000000, R51, 0xb8, !PT ;  /* 0x8000000013137812 */ /* 0x000fe400078eb833 */
[----:B------:R-:W-:Y:S01]  /*8f490*/  MOV R16, R2 ;  /* 0x0000000200107202 */ /* 0x000fe20000000f00 */
[----:B------:R-:W-:Y:S06]  /*8f4a0*/  BRA `(.L_x_16054) ;  /* 0x0000005800e07947 */ /* 0x000fec0003800000 */
.L_x_16056:
        /* <DEDUP_REMOVED lines=112> */
.L_x_16138:
[----:B------:R-:W-:Y:S05]  /*8fbb0*/  BSYNC B0 ;  /* 0x0000000000007941 */ /* 0x000fea0003800000 */
.L_x_16137:
        /* <DEDUP_REMOVED lines=8> */
.L_x_16140:
[----:B------:R-:W-:Y:S05]  /*8fc40*/  BSYNC B3 ;  /* 0x0000000000037941 */ /* 0x000fea0003800000 */
.L_x_16139:
        /* <DEDUP_REMOVED lines=82> */
.L_x_16142:
[----:B------:R-:W-:-:S04]  /*90170*/  ISETP.GE.AND P0, PT, R17, RZ, PT ;  /* 0x000000ff1100720c */ /* 0x000fc80003f06270 */
[----:B------:R-:W-:Y:S02]  /*90180*/  FSEL R6, RZ, 3.37028055040000000000e+12, P0 ;  /* 0x54442d18ff067808 */ /* 0x000fe40000000000 */
[----:B------:R-:W-:-:S07]  /*90190*/  FSEL R7, RZ, 2.1426990032196044922, P0 ;  /* 0x400921fbff077808 */ /* 0x000fce0000000000 */
.L_x_16143:
[----:B------:R-:W-:Y:S05]  /*901a0*/  BSYNC B0 ;  /* 0x0000000000007941 */ /* 0x000fea0003800000 */
.L_x_16141:
[----:B------:R-:W-:Y:S01]  /*901b0*/  DADD R2, |R48|, |R50| ;  /* 0x0000000030027229 */ /* 0x000fe20000000632 */
[----:B------:R-:W-:Y:S01]  /*901c0*/  LOP3.LUT R11, R7, 0x80000000, R11, 0xb8, !PT ;  /* 0x80000000070b7812 */ /* 0x000fe200078eb80b */
[----:B------:R-:W-:-:S06]  /*901d0*/  DMUL R18, R18, 0.5 ;  /* 0x3fe0000012127828 */ /* 0x000fcc0000000000 */
[----:B------:R-:W-:-:S06]  /*901e0*/  DSETP.GTU.AND P0, PT, |R2|, +INF , PT ;  /* 0x7ff000000200742a */ /* 0x000fcc0003f0c200 */
[----:B------:R-:W-:Y:S02]  /*901f0*/  FSEL R6, R2, R6, P0 ;  /* 0x0000000602067208 */ /* 0x000fe40000000000 */
[----:B------:R-:W-:Y:S01]  /*90200*/  FSEL R7, R3, R11, P0 ;  /* 0x0000000b03077208 */ /* 0x000fe20000000000 */
[----:B------:R-:W-:Y:S06]  /*90210*/  BRA `(.L_x_16144) ;  /* 0x0000004c00187947 */ /* 0x000fec0003800000 */
.L_x_16136:
        /* <DEDUP_REMOVED lines=19> */
[----:B------:R-:W-:Y:S01]  /*90350*/  IMAD.MOV.U32 R54, RZ, RZ, RZ ;  /* 0x000000ffff367224 */ /* 0x000fe200078e00ff */
        /* <DEDUP_REMOVED lines=115> */
.L_x_16146:
[----:B------:R-:W-:Y:S05]  /*90a90*/  BSYNC B0 ;  /* 0x0000000000007941 */ /* 0x000fea0003800000 */
.L_x_16145:
        /* <DEDUP_REMOVED lines=8> */
.L_x_16148:
[----:B------:R-:W-:Y:S05]  /*90b20*/  BSYNC B3 ;  /* 0x0000000000037941 */ /* 0x000fea0003800000 */
.L_x_16147:
        /* <DEDUP_REMOVED lines=82> */
.L_x_16150:
[----:B------:R-:W-:-:S04]  /*91050*/  ISETP.GE.AND P0, PT, R17, RZ, PT ;  /* 0x000000ff1100720c */ /* 0x000fc80003f06270 */
[----:B------:R-:W-:Y:S02]  /*91060*/  FSEL R6, RZ, 3.37028055040000000000e+12, P0 ;  /* 0x54442d18ff067808 */ /* 0x000fe40000000000 */
[----:B------:R-:W-:-:S07]  /*91070*/  FSEL R7, RZ, 2.1426990032196044922, P0 ;  /* 0x400921fbff077808 */ /* 0x000fce0000000000 */
.L_x_16151:
[----:B------:R-:W-:Y:S05]  /*91080*/  BSYNC B0 ;  /* 0x0000000000007941 */ /* 0x000fea0003800000 */
.L_x_16149:
[----:B------:R-:W-:Y:S01]  /*91090*/  DADD R2, |R48|, |R50| ;  /* 0x0000000030027229 */ /* 0x000fe20000000632 */
[----:B------:R-:W-:-:S07]  /*910a0*/  LOP3.LUT R11, R7, 0x80000000, R11, 0xb8, !PT ;  /* 0x80000000070b7812 */ /* 0x000fce00078eb80b */
[----:B------:R-:W-:-:S06]  /*910b0*/  DSETP.GTU.AND P0, PT, |R2|, +INF , PT ;  /* 0x7ff000000200742a */ /* 0x000fcc0003f0c200 */
[----:B------:R-:W-:Y:S02]  /*910c0*/  FSEL R6, R2, R6, P0 ;  /* 0x0000000602067208 */ /* 0x000fe40000000000 */
[----:B------:R-:W-:Y:S01]  /*910d0*/  FSEL R7, R3, R11, P0 ;  /* 0x0000000b03077208 */ /* 0x000fe20000000000 */
[----:B------:R-:W-:Y:S06]  /*910e0*/  BRA `(.L_x_16144) ;  /* 0x0000003c00647947 */ /* 0x000fec0003800000 */
.L_x_16135:
        /* <DEDUP_REMOVED lines=23> */
.L_x_16153:
[----:B------:R-:W-:Y:S05]  /*91260*/  BSYNC B3 ;  /* 0x0000000000037941 */ /* 0x000fea0003800000 */
.L_x_16152:
        /* <DEDUP_REMOVED lines=26> */
.L_x_16155:
[----:B------:R-:W-:Y:S05]  /*91410*/  BSYNC B3 ;  /* 0x0000000000037941 */ /* 0x000fea0003800000 */
.L_x_16154:
        /* <DEDUP_REMOVED lines=136> */
.L_x_16157:
[----:B------:R-:W-:Y:S05]  /*91ca0*/  BSYNC B0 ;  /* 0x0000000000007941 */ /* 0x000fea0003800000 */
.L_x_16156:
        /* <DEDUP_REMOVED lines=8> */
.L_x_16159:
[----:B------:R-:W-:Y:S05]  /*91d30*/  BSYNC B3 ;  /* 0x0000000000037941 */ /* 0x000fea0003800000 */
.L_x_16158:
        /* <DEDUP_REMOVED lines=82> */
.L_x_16161:
[----:B------:R-:W-:-:S04]  /*92260*/  ISETP.GE.AND P0, PT, R17, RZ, PT ;  /* 0x000000ff1100720c */ /* 0x000fc80003f06270 */
[----:B------:R-:W-:Y:S02]  /*92270*/  FSEL R6, RZ, 3.37028055040000000000e+12, P0 ;  /* 0x54442d18ff067808 */ /* 0x000fe40000000000 */
[----:B------:R-:W-:-:S07]  /*92280*/  FSEL R7, RZ, 2.1426990032196044922, P0 ;  /* 0x400921fbff077808 */ /* 0x000fce0000000000 */
.L_x_16162:
[----:B------:R-:W-:Y:S05]  /*92290*/  BSYNC B0 ;  /* 0x0000000000007941 */ /* 0x000fea0003800000 */
.L_x_16160:
[----:B------:R-:W-:Y:S01]  /*922a0*/  DADD R2, |R48|, |R50| ;  /* 0x0000000030027229 */ /* 0x000fe20000000632 */
[----:B------:R-:W-:Y:S01]  /*922b0*/  LOP3.LUT R11, R7, 0x80000000, R11, 0xb8, !PT ;  /* 0x80000000070b7812 */ /* 0x000fe200078eb80b */
[----:B------:R-:W-:-:S06]  /*922c0*/  DADD R18, R18, 1 ;  /* 0x3ff0000012127429 */ /* 0x000fcc0000000000 */
[----:B------:R-:W-:-:S06]  /*922d0*/  DSETP.GTU.AND P0, PT, |R2|, +INF , PT ;  /* 0x7ff000000200742a */ /* 0x000fcc0003f0c200 */
[----:B------:R-:W-:Y:S02]  /*922e0*/  FSEL R6, R2, R6, P0 ;  /* 0x0000000602067208 */ /* 0x000fe40000000000 */
[----:B------:R-:W-:Y:S01]  /*922f0*/  FSEL R7, R3, R11, P0 ;  /* 0x0000000b03077208 */ /* 0x000fe20000000000 */
[----:B------:R-:W-:Y:S06]  /*92300*/  BRA `(.L_x_16144) ;  /* 0x0000002800dc7947 */ /* 0x000fec0003800000 */
.L_x_16134:
        /* <DEDUP_REMOVED lines=108> */
.L_x_16166:
[----:B------:R-:W-:Y:S05]  /*929d0*/  BSYNC B0 ;  /* 0x0000000000007941 */ /* 0x000fea0003800000 */
.L_x_16165:
        /* <DEDUP_REMOVED lines=8> */
.L_x_16168:
[----:B------:R-:W-:Y:S05]  /*92a60*/  BSYNC B3 ;  /* 0x0000000000037941 */ /* 0x000fea0003800000 */
.L_x_16167:
        /* <DEDUP_REMOVED lines=73> */
.L_x_16170:
[----:B------:R-:W-:Y:S05]  /*92f00*/  BSYNC B0 ;  /* 0x0000000000007941 */ /* 0x000fea0003800000 */
.L_x_16169:
[----:B------:R-:W-:Y:S01]  /*92f10*/  LOP3.LUT R3, R7, 0x80000000, R49, 0xb8, !PT ;  /* 0x8000000007037812 */ /* 0x000fe200078eb831 */
[----:B------:R-:W-:Y:S01]  /*92f20*/  DMUL R18, R18, 0.5 ;  /* 0x3fe0000012127828 */ /* 0x000fe20000000000 */
[----:B------:R-:W-:Y:S02]  /*92f30*/  FSEL R6, R4, R6, P0 ;  /* 0x0000000604067208 */ /* 0x000fe40000000000 */
[----:B------:R-:W-:Y:S01]  /*92f40*/  FSEL R7, R5, R3, P0 ;  /* 0x0000000305077208 */ /* 0x000fe20000000000 */
[----:B------:R-:W-:Y:S07]  /*92f50*/  BRA `(.L_x_16144) ;  /* 0x0000001c00c87947 */ /* 0x000fee0003800000 */
.L_x_16164:
        /* <DEDUP_REMOVED lines=135> */
.L_x_16172:
[----:B------:R-:W-:Y:S05]  /*937d0*/  BSYNC B0 ;  /* 0x0000000000007941 */ /* 0x000fea0003800000 */
.L_x_16171:
        /* <DEDUP_REMOVED lines=8> */
.L_x_16174:
[----:B------:R-:W-:Y:S05]  /*93860*/  BSYNC B3 ;  /* 0x0000000000037941 */ /* 0x000fea0003800000 */
.L_x_16173:
        /* <DEDUP_REMOVED lines=73> */
.L_x_16176:
[----:B------:R-:W-:Y:S05]  /*93d00*/  BSYNC B0 ;  /* 0x0000000000007941 */ /* 0x000fea0003800000 */
.L_x_16175:
[----:B------:R-:W-:Y:S02]  /*93d10*/  LOP3.LUT R3, R7, 0x80000000, R49, 0xb8, !PT ;  /* 0x8000000007037812 */ /* 0x000fe400078eb831 */
[----:B------:R-:W-:Y:S02]  /*93d20*/  FSEL R6, R4, R6, P1 ;  /* 0x0000000604067208 */ /* 0x000fe40000800000 */
[----:B------:R-:W-:Y:S01]  /*93d30*/  FSEL R7, R5, R3, P1 ;  /* 0x0000000305077208 */ /* 0x000fe20000800000 */
[----:B------:R-:W-:Y:S06]  /*93d40*/  BRA `(.L_x_16144) ;  /* 0x00000010004c7947 */ /* 0x000fec0003800000 */
.L_x_16163:
        /* <DEDUP_REMOVED lines=23> */
.L_x_16178:
[----:B------:R-:W-:Y:S05]  /*93ec0*/  BSYNC B3 ;  /* 0x0000000000037941 */ /* 0x000fea0003800000 */
.L_x_16177:
        /* <DEDUP_REMOVED lines=26> */
.L_x_16180:
[----:B------:R-:W-:Y:S05]  /*94070*/  BSYNC B3 ;  /* 0x0000000000037941 */ /* 0x000fea0003800000 */
.L_x_16179:
        /* <DEDUP_REMOVED lines=37> */
[----:B------:R-:W-:Y:S02]  /*942d0*/  MOV R6, RZ ;  /* 0x000000ff00067202 */ /* 0x000fe40000000f00 */
[----:B------:R-:W-:Y:S01]  /*942e0*/  MOV R52, 0xfffffc01 ;  /* 0xfffffc0100347802 */ /* 0x000fe20000000f00 */
        /* <DEDUP_REMOVED lines=97> */
.L_x_16182:
[----:B------:R-:W-:Y:S05]  /*94900*/  BSYNC B0 ;  /* 0x0000000000007941 */ /* 0x000fea0003800000 */
.L_x_16181:
        /* <DEDUP_REMOVED lines=8> */
.L_x_16184:
[----:B------:R-:W-:Y:S05]  /*94990*/  BSYNC B3 ;  /* 0x0000000000037941 */ /* 0x000fea0003800000 */
.L_x_16183:
        /* <DEDUP_REMOVED lines=74> */
.L_x_16186:
[----:B------:R-:W-:Y:S05]  /*94e40*/  BSYNC B0 ;  /* 0x0000000000007941 */ /* 0x000fea0003800000 */
.L_x_16185:
[----:B------:R-:W-:Y:S02]  /*94e50*/  LOP3.LUT R3, R7, 0x80000000, R49, 0xb8, !PT ;  /* 0x8000000007037812 */ /* 0x000fe400078eb831 */
[----:B------:R-:W-:Y:S02]  /*94e60*/  FSEL R6, R4, R6, P1 ;  /* 0x0000000604067208 */ /* 0x000fe40000800000 */
[----:B------:R-:W-:-:S07]  /*94e70*/  FSEL R7, R5, R3, P1 ;  /* 0x0000000305077208 */ /* 0x000fce0000800000 */
.L_x_16144:
[----:B------:R-:W-:Y:S05]  /*94e80*/  BSYNC B2 ;  /* 0x0000000000027941 */ /* 0x000fea0003800000 */
.L_x_16133:
[----:B------:R-:W-:Y:S01]  /*94e90*/  UMOV UR4, 0xfefa39ef ;  /* 0xfefa39ef00047882 */ /* 0x000fe20000000000 */
[----:B------:R-:W-:Y:S01]  /*94ea0*/  UMOV UR5, 0x3fe62e42 ;  /* 0x3fe62e4200057882 */ /* 0x000fe20000000000 */
[----:B------:R-:W-:Y:S01]  /*94eb0*/  LOP3.LUT R17, R7, 0x80000000, R49, 0xb8, !PT ;  /* 0x8000000007117812 */ /* 0x000fe200078eb831 */
[----:B------:R-:W-:Y:S01]  /*94ec0*/  DADD R18, R18, UR4 ;  /* 0x0000000412127e29 */ /* 0x000fe20008000000 */
[----:B------:R-:W-:-:S09]  /*94ed0*/  IMAD.MOV.U32 R16, RZ, RZ, R6 ;  /* 0x000000ffff107224 */ /* 0x000fd200078e0006 */
[----:B------:R-:W-:Y:S01]  /*94ee0*/  LOP3.LUT R19, R19, 0x80000000, R51, 0xb8, !PT ;  /* 0x8000000013137812 */ /* 0x000fe200078eb833 */
[----:B------:R-:W-:Y:S06]  /*94ef0*/  BRA `(.L_x_16054) ;  /* 0x00000000004c7947 */ /* 0x000fec0003800000 */
.L_x_16055:
        /* <DEDUP_REMOVED lines=19> */
.L_x_16054:
[----:B------:R-:W-:Y:S05]  /*95030*/  BSYNC B1 ;  /* 0x0000000000017941 */ /* 0x000fea0003800000 */
.L_x_16053:
        /* <DEDUP_REMOVED lines=154> */
.L_x_16194:
[----:B------:R-:W-:Y:S05]  /*959e0*/  BSYNC B3 ;  /* 0x0000000000037941 */ /* 0x000fea0003800000 */
.L_x_16193:
        /* <DEDUP_REMOVED lines=82> */
.L_x_16192:
        /* <DEDUP_REMOVED lines=36> */
.L_x_16202:
[----:B------:R-:W-:Y:S05]  /*96150*/  BSYNC B4 ;  /* 0x0000000000047941 */ /* 0x000fea0003800000 */
.L_x_16201:
[----:B------:R-:W-:Y:S02]  /*96160*/  IMAD.MOV.U32 R46, RZ, RZ, R2 ;  /* 0x000000ffff2e7224 */ /* 0x000fe400078e0002 */
[----:B------:R-:W-:Y:S01]  /*96170*/  IMAD.MOV.U32 R47, RZ, RZ, R3 ;  /* 0x000000ffff2f7224 */ /* 0x000fe200078e0003 */
[----:B------:R-:W-:Y:S06]  /*96180*/  BRA `(.L_x_16200) ;  /* 0x0000000000047947 */ /* 0x000fec0003800000 */
.L_x_16199:
[----:B------:R-:W-:-:S11]  /*96190*/  DADD R46, -R68, R66 ;  /* 0x00000000442e7229 */ /* 0x000fd60000000142 */
.L_x_16200:
[----:B------:R-:W-:Y:S05]  /*961a0*/  BSYNC B3 ;  /* 0x0000000000037941 */ /* 0x000fea0003800000 */
.L_x_16198:
        /* <DEDUP_REMOVED lines=31> */
.L_x_16207:
[----:B------:R-:W-:Y:S05]  /*963a0*/  BSYNC B4 ;  /* 0x0000000000047941 */ /* 0x000fea0003800000 */
.L_x_16206:
[----:B------:R-:W-:Y:S05]  /*963b0*/  BRA `(.L_x_16205) ;  /* 0x0000000000047947 */ /* 0x000fea0003800000 */
.L_x_16204:
[----:B------:R-:W-:-:S11]  /*963c0*/  DADD R2, R62, -R8 ;  /* 0x000000003e027229 */ /* 0x000fd60000000808 */
.L_x_16205:
[----:B------:R-:W-:Y:S05]  /*963d0*/  BSYNC B3 ;  /* 0x0000000000037941 */ /* 0x000fea0003800000 */
.L_x_16203:
        /* <DEDUP_REMOVED lines=30> */
.L_x_16209:
[----:B------:R-:W-:Y:S05]  /*965c0*/  BSYNC B3 ;  /* 0x0000000000037941 */ /* 0x000fea0003800000 */
.L_x_16208:
        /* <DEDUP_REMOVED lines=86> */
.L_x_16210:
        /* <DEDUP_REMOVED lines=22> */
.L_x_16212:
[----:B------:R-:W-:Y:S05]  /*96c90*/  BSYNC B3 ;  /* 0x0000000000037941 */ /* 0x000fea0003800000 */
.L_x_16211:
        /* <DEDUP_REMOVED lines=30> */
.L_x_16197:
        /* <DEDUP_REMOVED lines=26> */
.L_x_16215:
[----:B------:R-:W-:Y:S05]  /*97020*/  BSYNC B3 ;  /* 0x0000000000037941 */ /* 0x000fea0003800000 */
.L_x_16214:
        /* <DEDUP_REMOVED lines=27> */
.L_x_16218:
[----:B------:R-:W-:Y:S05]  /*971e0*/  BSYNC B3 ;  /* 0x0000000000037941 */ /* 0x000fea0003800000 */
.L_x_16217:
        /* <DEDUP_REMOVED lines=30> */
.L_x_16216:
        /* <DEDUP_REMOVED lines=76> */
.L_x_16219:
[----:B------:R-:W-:Y:S01]  /*97890*/  IMAD.MOV.U32 R2, RZ, RZ, 0x0 ;  /* 0x00000000ff027424 */ /* 0x000fe200078e00ff */
[----:B------:R-:W-:Y:S01]  /*978a0*/  FSETP.NEU.FTZ.AND P0, PT, R5, RZ, PT ;  /* 0x000000ff0500720b */ /* 0x000fe20003f1d000 */
[----:B------:R-:W-:-:S06]  /*978b0*/  IMAD.MOV.U32 R3, RZ, RZ, 0x7ff00000 ;  /* 0x7ff00000ff037424 */ /* 0x000fcc00078e00ff */
[----:B------:R-:W-:-:S10]  /*978c0*/  DFMA R2, R4, R2, +INF ;  /* 0x7ff000000402742b */ /* 0x000fd40000000002 */
[----:B------:R-:W-:Y:S02]  /*978d0*/  FSEL R46, R2, RZ, P0 ;  /* 0x000000ff022e7208 */ /* 0x000fe40000000000 */
[----:B------:R-:W-:Y:S01]  /*978e0*/  FSEL R47, R3, -QNAN , P0 ;  /* 0xfff00000032f7808 */ /* 0x000fe20000000000 */
[----:B------:R-:W-:Y:S06]  /*978f0*/  BRA `(.L_x_16195) ;  /* 0x0000000400407947 */ /* 0x000fec0003800000 */
.L_x_16213:
        /* <DEDUP_REMOVED lines=26> */
.L_x_16221:
[----:B------:R-:W-:Y:S05]  /*97aa0*/  BSYNC B3 ;  /* 0x0000000000037941 */ /* 0x000fea0003800000 */
.L_x_16220:
        /* <DEDUP_REMOVED lines=21> */
.L_x_16223:
[----:B------:R-:W-:Y:S05]  /*97c00*/  BSYNC B3 ;  /* 0x0000000000037941 */ /* 0x000fea0003800000 */
.L_x_16222:
[----:B------:R-:W-:Y:S02]  /*97c10*/  IMAD.MOV.U32 R46, RZ, RZ, R2 ;  /* 0x000000ffff2e7224 */ /* 0x000fe400078e0002 */
[----:B------:R-:W-:Y:S01]  /*97c20*/  IMAD.MOV.U32 R47, RZ, RZ, R3 ;  /* 0x000000ffff2f7224 */ /* 0x000fe200078e0003 */
[----:B------:R-:W-:Y:S06]  /*97c30*/  BRA `(.L_x_16195) ;  /* 0x0000000000707947 */ /* 0x000fec0003800000 */
.L_x_16196:
        /* <DEDUP_REMOVED lines=25> */
.L_x_16225:
[----:B------:R-:W-:Y:S05]  /*97dd0*/  BSYNC B3 ;  /* 0x0000000000037941 */ /* 0x000fea0003800000 */
.L_x_16224:
[----:B------:R-:W-:Y:S01]  /*97de0*/  MOV R46, R4 ;  /* 0x00000004002e7202 */ /* 0x000fe20000000f00 */
[----:B------:R-:W-:-:S07]  /*97df0*/  IMAD.MOV.U32 R47, RZ, RZ, R5 ;  /* 0x000000ffff2f7224 */ /* 0x000fce00078e0005 */
.L_x_16195:
[----:B------:R-:W-:Y:S05]  /*97e00*/  BSYNC B2 ;  /* 0x0000000000027941 */ /* 0x000fea0003800000 */
.L_x_16191:
        /* <DEDUP_REMOVED lines=25> */
.L_x_16230:
[----:B------:R-:W-:Y:S05]  /*97fa0*/  BSYNC B4 ;  /* 0x0000000000047941 */ /* 0x000fea0003800000 */
.L_x_16229:
        /* <DEDUP_REMOVED lines=49> */
.L_x_16232:
        /* <DEDUP_REMOVED lines=71> */
.L_x_16231:
        /* <DEDUP_REMOVED lines=37> */
.L_x_16241:
[----:B------:R-:W-:Y:S05]  /*98980*/  BSYNC B6 ;  /* 0x0000000000067941 */ /* 0x000fea0003800000 */
.L_x_16240:
[----:B------:R-:W-:Y:S02]  /*98990*/  IMAD.MOV.U32 R74, RZ, RZ, R2 ;  /* 0x000000ffff4a7224 */ /* 0x000fe400078e0002 */
[----:B------:R-:W-:Y:S01]  /*989a0*/  IMAD.MOV.U32 R75, RZ, RZ, R3 ;  /* 0x000000ffff4b7224 */ /* 0x000fe200078e0003 */
[----:B------:R-:W-:Y:S06]  /*989b0*/  BRA `(.L_x_16239) ;  /* 0x0000000000047947 */ /* 0x000fec0003800000 */
.L_x_16238:
[----:B------:R-:W-:-:S11]  /*989c0*/  DADD R74, -R68, R66 ;  /* 0x00000000444a7229 */ /* 0x000fd60000000142 */
.L_x_16239:
[----:B------:R-:W-:Y:S05]  /*989d0*/  BSYNC B5 ;  /* 0x0000000000057941 */ /* 0x000fea0003800000 */
.L_x_16237:
        /* <DEDUP_REMOVED lines=28> */
.L_x_16246:
[----:B------:R-:W-:Y:S05]  /*98ba0*/  BSYNC B6 ;  /* 0x0000000000067941 */ /* 0x000fea0003800000 */
.L_x_16245:
[----:B------:R-:W-:Y:S02]  /*98bb0*/  IMAD.MOV.U32 R50, RZ, RZ, R2 ;  /* 0x000000ffff327224 */ /* 0x000fe400078e0002 */
[----:B------:R-:W-:Y:S01]  /*98bc0*/  IMAD.MOV.U32 R51, RZ, RZ, R3 ;  /* 0x000000ffff337224 */ /* 0x000fe200078e0003 */
[----:B------:R-:W-:Y:S06]  /*98bd0*/  BRA `(.L_x_16244) ;  /* 0x0000000000047947 */ /* 0x000fec0003800000 */
.L_x_16243:
[----:B------:R-:W-:-:S11]  /*98be0*/  DADD R50, -R64, R62 ;  /* 0x0000000040327229 */ /* 0x000fd6000000013e */
.L_x_16244:
[----:B------:R-:W-:Y:S05]  /*98bf0*/  BSYNC B5 ;  /* 0x0000000000057941 */ /* 0x000fea0003800000 */
.L_x_16242:
        /* <DEDUP_REMOVED lines=30> */
.L_x_16248:
[----:B------:R-:W-:Y:S05]  /*98de0*/  BSYNC B5 ;  /* 0x0000000000057941 */ /* 0x000fea0003800000 */
.L_x_16247:
[----:B------:R-:W-:Y:S02]  /*98df0*/  IMAD.MOV.U32 R50, RZ, RZ, R4 ;  /* 0x000000ffff327224 */ /* 0x000fe400078e0004 */
[----:B------:R-:W-:Y:S01]  /*98e00*/  IMAD.MOV.U32 R51, RZ, RZ, R5 ;  /* 0x000000ffff337224 */ /* 0x000fe200078e0005 */
[----:B------:R-:W-:Y:S06]  /*98e10*/  BRA `(.L_x_16249) ;  /* 0x0000000800607947 */ /* 0x000fec0003800000 */
.L_x_16236:
        /* <DEDUP_REMOVED lines=30> */
.L_x_16252:
[----:B------:R-:W-:Y:S05]  /*99000*/  BSYNC B5 ;  /* 0x0000000000057941 */ /* 0x000fea0003800000 */
.L_x_16251:
[----:B------:R-:W-:Y:S02]  /*99010*/  IMAD.MOV.U32 R50, RZ, RZ, R4 ;  /* 0x000000ffff327224 */ /* 0x000fe400078e0004 */
[----:B------:R-:W-:Y:S01]  /*99020*/  IMAD.MOV.U32 R51, RZ, RZ, R5 ;  /* 0x000000ffff337224 */ /* 0x000fe200078e0005 */
[----:B------:R-:W-:Y:S06]  /*99030*/  BRA `(.L_x_16249) ;  /* 0x0000000400d87947 */ /* 0x000fec0003800000 */
.L_x_16250:
        /* <DEDUP_REMOVED lines=31> */
.L_x_16254:
[----:B------:R-:W-:Y:S05]  /*99230*/  BSYNC B5 ;  /* 0x0000000000057941 */ /* 0x000fea0003800000 */
.L_x_16253:
        /* <DEDUP_REMOVED lines=21> */
.L_x_16256:
[----:B------:R-:W-:Y:S05]  /*99390*/  BSYNC B5 ;  /* 0x0000000000057941 */ /* 0x000fea0003800000 */
.L_x_16255:
[----:B------:R-:W-:Y:S01]  /*993a0*/  DMUL R48, R48, 8.11296384146066816958e+31 ;  /* 0x4690000030307828 */ /* 0x000fe20000000000 */
[----:B------:R-:W-:Y:S02]  /*993b0*/  IMAD.MOV.U32 R50, RZ, RZ, R2 ;  /* 0x000000ffff327224 */ /* 0x000fe400078e0002 */
[----:B------:R-:W-:Y:S01]  /*993c0*/  IMAD.MOV.U32 R51, RZ, RZ, R3 ;  /* 0x000000ffff337224 */ /* 0x000fe200078e0003 */
[----:B------:R-:W-:Y:S07]  /*993d0*/  BRA `(.L_x_16249) ;  /* 0x0000000000f07947 */ /* 0x000fee0003800000 */
.L_x_16235:
        /* <DEDUP_REMOVED lines=27> */
.L_x_16258:
[----:B------:R-:W-:Y:S05]  /*99590*/  BSYNC B5 ;  /* 0x0000000000057941 */ /* 0x000fea0003800000 */
.L_x_16257:
        /* <DEDUP_REMOVED lines=30> */
.L_x_16260:
[----:B------:R-:W-:Y:S05]  /*99780*/  BSYNC B5 ;  /* 0x0000000000057941 */ /* 0x000fea0003800000 */
.L_x_16259:
[----:B------:R-:W-:-:S11]  /*99790*/  DMUL R50, R4, R56 ;  /* 0x0000003804327228 */ /* 0x000fd60000000000 */
.L_x_16249:
[----:B------:R-:W-:Y:S05]  /*997a0*/  BSYNC B4 ;  /* 0x0000000000047941 */ /* 0x000fea0003800000 */
.L_x_16234:
[----:B------:R-:W-:Y:S05]  /*997b0*/  BRA `(.L_x_16261) ;  /* 0x0000000000087947 */ /* 0x000fea0003800000 */
.L_x_16228:
[----:B------:R-:W-:Y:S02]  /*997c0*/  DMUL R50, R44, 9.00719925474099200000e+15 ;  /* 0x434000002c327828 */ /* 0x000fe40000000000 */
[----:B------:R-:W-:-:S11]  /*997d0*/  DMUL R48, R48, 9.00719925474099200000e+15 ;  /* 0x4340000030307828 */ /* 0x000fd60000000000 */
.L_x_16261:
[----:B------:R-:W-:Y:S05]  /*997e0*/  BSYNC B2 ;  /* 0x0000000000027941 */ /* 0x000fea0003800000 */
.L_x_16227:
        /* <DEDUP_REMOVED lines=28> */
.L_x_16263:
[----:B------:R-:W-:Y:S05]  /*999b0*/  BSYNC B2 ;  /* 0x0000000000027941 */ /* 0x000fea0003800000 */
.L_x_16262:
        /* <DEDUP_REMOVED lines=82> */
.L_x_16265:
[----:B------:R-:W-:Y:S02]  /*99ee0*/  FSEL R2, RZ, 3.37028055040000000000e+12, P1 ;  /* 0x54442d18ff027808 */ /* 0x000fe40000800000 */
[----:B------:R-:W-:-:S07]  /*99ef0*/  FSEL R3, RZ, 2.1426990032196044922, P1 ;  /* 0x400921fbff037808 */ /* 0x000fce0000800000 */
.L_x_16266:
[----:B------:R-:W-:Y:S05]  /*99f00*/  BSYNC B0 ;  /* 0x0000000000007941 */ /* 0x000fea0003800000 */
.L_x_16264:
[----:B------:R-:W-:Y:S01]  /*99f10*/  DADD R50, |R50|, |R48| ;  /* 0x0000000032327229 */ /* 0x000fe20000000630 */
[----:B------:R-:W-:-:S07]  /*99f20*/  LOP3.LUT R49, R3, 0x80000000, R49, 0xb8, !PT ;  /* 0x8000000003317812 */ /* 0x000fce00078eb831 */
[----:B------:R-:W-:-:S06]  /*99f30*/  DSETP.GTU.AND P0, PT, |R50|, +INF , PT ;  /* 0x7ff000003200742a */ /* 0x000fcc0003f0c200 */
[----:B------:R-:W-:Y:S02]  /*99f40*/  FSEL R2, R50, R2, P0 ;  /* 0x0000000232027208 */ /* 0x000fe40000000000 */
[----:B------:R-:W-:-:S07]  /*99f50*/  FSEL R3, R51, R49, P0 ;  /* 0x0000003133037208 */ /* 0x000fce0000000000 */
.L_x_16233:
[----:B------:R-:W-:Y:S05]  /*99f60*/  BSYNC B3 ;  /* 0x0000000000037941 */ /* 0x000fea0003800000 */
.L_x_16226:
[----:B------:R-:W-:Y:S01]  /*99f70*/  LOP3.LUT R45, R3, 0x80000000, R13, 0xb8, !PT ;  /* 0x80000000032d7812 */ /* 0x000fe200078eb80d */
[----:B------:R-:W-:Y:S01]  /*99f80*/  IMAD.MOV.U32 R44, RZ, RZ, R2 ;  /* 0x000000ffff2c7224 */ /* 0x000fe200078e0002 */
[----:B------:R-:W-:Y:S01]  /*99f90*/  LOP3.LUT R47, R47, 0x80000000, R15, 0xb8, !PT ;  /* 0x800000002f2f7812 */ /* 0x000fe200078eb80f */
[----:B------:R-:W-:Y:S06]  /*99fa0*/  BRA `(.L_x_16188) ;  /* 0x0000005800e87947 */ /* 0x000fec0003800000 */
.L_x_16190:
        /* <DEDUP_REMOVED lines=113> */
.L_x_16272:
[----:B------:R-:W-:Y:S05]  /*9a6c0*/  BSYNC B0 ;  /* 0x0000000000007941 */ /* 0x000fea0003800000 */
.L_x_16271:
        /* <DEDUP_REMOVED lines=8> */
.L_x_16274:
[----:B------:R-:W-:Y:S05]  /*9a750*/  BSYNC B3 ;  /* 0x0000000000037941 */ /* 0x000fea0003800000 */
.L_x_16273:
        /* <DEDUP_REMOVED lines=82> */
.L_x_16276:
[----:B------:R-:W-:-:S04]  /*9ac80*/  ISETP.GE.AND P0, PT, R47, RZ, PT ;  /* 0x000000ff2f00720c */ /* 0x000fc80003f06270 */
[----:B------:R-:W-:Y:S02]  /*9ac90*/  FSEL R6, RZ, 3.37028055040000000000e+12, P0 ;  /* 0x54442d18ff067808 */ /* 0x000fe40000000000 */
[----:B------:R-:W-:-:S07]  /*9aca0*/  FSEL R7, RZ, 2.1426990032196044922, P0 ;  /* 0x400921fbff077808 */ /* 0x000fce0000000000 */
.L_x_16277:
[----:B------:R-:W-:Y:S05]  /*9acb0*/  BSYNC B0 ;  /* 0x0000000000007941 */ /* 0x000fea0003800000 */
.L_x_16275:
[----:B------:R-:W-:Y:S01]  /*9acc0*/  DADD R2, |R12|, |R14| ;  /* 0x000000000c027229 */ /* 0x000fe2000000060e */
[----:B------:R-:W-:Y:S01]  /*9acd0*/  LOP3.LUT R45, R7, 0x80000000, R45, 0xb8, !PT ;  /* 0x80000000072d7812 */ /* 0x000fe200078eb82d */
[----:B------:R-:W-:-:S06]  /*9ace0*/  DMUL R62, R62, 0.5 ;  /* 0x3fe000003e3e7828 */ /* 0x000fcc0000000000 */
[----:B------:R-:W-:-:S06]  /*9acf0*/  DSETP.GTU.AND P0, PT, |R2|, +INF , PT ;  /* 0x7ff000000200742a */ /* 0x000fcc0003f0c200 */
[----:B------:R-:W-:Y:S02]  /*9ad00*/  FSEL R6, R2, R6, P0 ;  /* 0x0000000602067208 */ /* 0x000fe40000000000 */
[----:B------:R-:W-:Y:S01]  /*9ad10*/  FSEL R7, R3, R45, P0 ;  /* 0x0000002d03077208 */ /* 0x000fe20000000000 */
[----:B------:R-:W-:Y:S06]  /*9ad20*/  BRA `(.L_x_16278) ;  /* 0x0000004c00187947 */ /* 0x000fec0003800000 */
.L_x_16270:
        /* <DEDUP_REMOVED lines=135> */
.L_x_16280:
[----:B------:R-:W-:Y:S05]  /*9b5a0*/  BSYNC B0 ;  /* 0x0000000000007941 */ /* 0x000fea0003800000 */
.L_x_16279:
        /* <DEDUP_REMOVED lines=8> */
.L_x_16282:
[----:B------:R-:W-:Y:S05]  /*9b630*/  BSYNC B3 ;  /* 0x0000000000037941 */ /* 0x000fea0003800000 */
.L_x_16281:
        /* <DEDUP_REMOVED lines=82> */
.L_x_16284:
[----:B------:R-:W-:-:S04]  /*9bb60*/  ISETP.GE.AND P0, PT, R47, RZ, PT ;  /* 0x000000ff2f00720c */ /* 0x000fc80003f06270 */
[----:B------:R-:W-:Y:S02]  /*9bb70*/  FSEL R6, RZ, 3.37028055040000000000e+12, P0 ;  /* 0x54442d18ff067808 */ /* 0x000fe40000000000 */
[----:B------:R-:W-:-:S07]  /*9bb80*/  FSEL R7, RZ, 2.1426990032196044922, P0 ;  /* 0x400921fbff077808 */ /* 0x000fce0000000000 */
.L_x_16285:
[----:B------:R-:W-:Y:S05]  /*9bb90*/  BSYNC B0 ;  /* 0x0000000000007941 */ /* 0x000fea0003800000 */
.L_x_16283:
[----:B------:R-:W-:Y:S01]  /*9bba0*/  DADD R2, |R12|, |R14| ;  /* 0x000000000c027229 */ /* 0x000fe2000000060e */
[----:B------:R-:W-:-:S07]  /*9bbb0*/  LOP3.LUT R45, R7, 0x80000000, R45, 0xb8, !PT ;  /* 0x80000000072d7812 */ /* 0x000fce00078eb82d */
[----:B------:R-:W-:-:S06]  /*9bbc0*/  DSETP.GTU.AND P0, PT, |R2|, +INF , PT ;  /* 0x7ff000000200742a */ /* 0x000fcc0003f0c200 */
[----:B------:R-:W-:Y:S02]  /*9bbd0*/  FSEL R6, R2, R6, P0 ;  /* 0x0000000602067208 */ /* 0x000fe40000000000 */
[----:B------:R-:W-:Y:S01]  /*9bbe0*/  FSEL R7, R3, R45, P0 ;  /* 0x0000002d03077208 */ /* 0x000fe20000000000 */
[----:B------:R-:W-:Y:S06]  /*9bbf0*/  BRA `(.L_x_16278) ;  /* 0x0000003c00647947 */ /* 0x000fec0003800000 */
.L_x_16269:
        /* <DEDUP_REMOVED lines=23> */
.L_x_16287:
[----:B------:R-:W-:Y:S05]  /*9bd70*/  BSYNC B3 ;  /* 0x0000000000037941 */ /* 0x000fea0003800000 */
.L_x_16286:
        /* <DEDUP_REMOVED lines=26> */
.L_x_16289:
[----:B------:R-:W-:Y:S05]  /*9bf20*/  BSYNC B3 ;  /* 0x0000000000037941 */ /* 0x000fea0003800000 */
.L_x_16288:
        /* <DEDUP_REMOVED lines=136> */
.L_x_16291:
[----:B------:R-:W-:Y:S05]  /*9c7b0*/  BSYNC B0 ;  /* 0x0000000000007941 */ /* 0x000fea0003800000 */
.L_x_16290:
        /* <DEDUP_REMOVED lines=8> */
.L_x_16293:
[----:B------:R-:W-:Y:S05]  /*9c840*/  BSYNC B3 ;  /* 0x0000000000037941 */ /* 0x000fea0003800000 */
.L_x_16292:
        /* <DEDUP_REMOVED lines=82> */
.L_x_16295:
[----:B------:R-:W-:-:S04]  /*9cd70*/  ISETP.GE.AND P0, PT, R47, RZ, PT ;  /* 0x000000ff2f00720c */ /* 0x000fc80003f06270 */
[----:B------:R-:W-:Y:S02]  /*9cd80*/  FSEL R6, RZ, 3.37028055040000000000e+12, P0 ;  /* 0x54442d18ff067808 */ /* 0x000fe40000000000 */
[----:B------:R-:W-:-:S07]  /*9cd90*/  FSEL R7, RZ, 2.1426990032196044922, P0 ;  /* 0x400921fbff077808 */ /* 0x000fce0000000000 */
.L_x_16296:
[----:B------:R-:W-:Y:S05]  /*9cda0*/  BSYNC B0 ;  /* 0x0000000000007941 */ /* 0x000fea0003800000 */
.L_x_16294:
[----:B------:R-:W-:Y:S01]  /*9cdb0*/  DADD R2, |R12|, |R14| ;  /* 0x000000000c027229 */ /* 0x000fe2000000060e */
[----:B------:R-:W-:Y:S01]  /*9cdc0*/  LOP3.LUT R45, R7, 0x80000000, R45, 0xb8, !PT ;  /* 0x80000000072d7812 */ /* 0x000fe200078eb82d */
[----:B------:R-:W-:-:S06]  /*9cdd0*/  DADD R62, R62, 1 ;  /* 0x3ff000003e3e7429 */ /* 0x000fcc0000000000 */
[----:B------:R-:W-:-:S06]  /*9cde0*/  DSETP.GTU.AND P0, PT, |R2|, +INF , PT ;  /* 0x7ff000000200742a */ /* 0x000fcc0003f0c200 */
[----:B------:R-:W-:Y:S02]  /*9cdf0*/  FSEL R6, R2, R6, P0 ;  /* 0x0000000602067208 */ /* 0x000fe40000000000 */
[----:B------:R-:W-:Y:S01]  /*9ce00*/  FSEL R7, R3, R45, P0 ;  /* 0x0000002d03077208 */ /* 0x000fe20000000000 */
[----:B------:R-:W-:Y:S06]  /*9ce10*/  BRA `(.L_x_16278) ;  /* 0x0000002800dc7947 */ /* 0x000fec0003800000 */
.L_x_16268:
        /* <DEDUP_REMOVED lines=108> */
.L_x_16300:
[----:B------:R-:W-:Y:S05]  /*9d4e0*/  BSYNC B0 ;  /* 0x0000000000007941 */ /* 0x000fea0003800000 */
.L_x_16299:
        /* <DEDUP_REMOVED lines=8> */
.L_x_16302:
[----:B------:R-:W-:Y:S05]  /*9d570*/  BSYNC B3 ;  /* 0x0000000000037941 */ /* 0x000fea0003800000 */
.L_x_16301:
        /* <DEDUP_REMOVED lines=73> */
.L_x_16304:
[----:B------:R-:W-:Y:S05]  /*9da10*/  BSYNC B0 ;  /* 0x0000000000007941 */ /* 0x000fea0003800000 */
.L_x_16303:
[----:B------:R-:W-:Y:S01]  /*9da20*/  LOP3.LUT R3, R7, 0x80000000, R13, 0xb8, !PT ;  /* 0x8000000007037812 */ /* 0x000fe200078eb80d */
[----:B------:R-:W-:Y:S01]  /*9da30*/  DMUL R62, R62, 0.5 ;  /* 0x3fe000003e3e7828 */ /* 0x000fe20000000000 */
[----:B------:R-:W-:Y:S02]  /*9da40*/  FSEL R6, R4, R6, P0 ;  /* 0x0000000604067208 */ /* 0x000fe40000000000 */
[----:B------:R-:W-:Y:S01]  /*9da50*/  FSEL R7, R5, R3, P0 ;  /* 0x0000000305077208 */ /* 0x000fe20000000000 */
[----:B------:R-:W-:Y:S07]  /*9da60*/  BRA `(.L_x_16278) ;  /* 0x0000001c00c87947 */ /* 0x000fee0003800000 */
.L_x_16298:
        /* <DEDUP_REMOVED lines=135> */
.L_x_16306:
[----:B------:R-:W-:Y:S05]  /*9e2e0*/  BSYNC B0 ;  /* 0x0000000000007941 */ /* 0x000fea0003800000 */
.L_x_16305:
        /* <DEDUP_REMOVED lines=8> */
.L_x_16308:
[----:B------:R-:W-:Y:S05]  /*9e370*/  BSYNC B3 ;  /* 0x0000000000037941 */ /* 0x000fea0003800000 */
.L_x_16307:
        /* <DEDUP_REMOVED lines=73> */
.L_x_16310:
[----:B------:R-:W-:Y:S05]  /*9e810*/  BSYNC B0 ;  /* 0x0000000000007941 */ /* 0x000fea0003800000 */
.L_x_16309:
[----:B------:R-:W-:Y:S02]  /*9e820*/  LOP3.LUT R3, R7, 0x80000000, R13, 0xb8, !PT ;  /* 0x8000000007037812 */ /* 0x000fe400078eb80d */
[----:B------:R-:W-:Y:S02]  /*9e830*/  FSEL R6, R4, R6, P1 ;  /* 0x0000000604067208 */ /* 0x000fe40000800000 */
[----:B------:R-:W-:Y:S01]  /*9e840*/  FSEL R7, R5, R3, P1 ;  /* 0x0000000305077208 */ /* 0x000fe20000800000 */
[----:B------:R-:W-:Y:S06]  /*9e850*/  BRA `(.L_x_16278) ;  /* 0x00000010004c7947 */ /* 0x000fec0003800000 */
.L_x_16297:
        /* <DEDUP_REMOVED lines=23> */
.L_x_16312:
[----:B------:R-:W-:Y:S05]  /*9e9d0*/  BSYNC B3 ;  /* 0x0000000000037941 */ /* 0x000fea0003800000 */
.L_x_16311:
        /* <DEDUP_REMOVED lines=26> */
.L_x_16314:
[----:B------:R-:W-:Y:S05]  /*9eb80*/  BSYNC B3 ;  /* 0x0000000000037941 */ /* 0x000fea0003800000 */
.L_x_16313:
        /* <DEDUP_REMOVED lines=136> */
.L_x_16316:
[----:B------:R-:W-:Y:S05]  /*9f410*/  BSYNC B0 ;  /* 0x0000000000007941 */ /* 0x000fea0003800000 */
.L_x_16315:
        /* <DEDUP_REMOVED lines=8> */
.L_x_16318:
[----:B------:R-:W-:Y:S05]  /*9f4a0*/  BSYNC B3 ;  /* 0x0000000000037941 */ /* 0x000fea0003800000 */
.L_x_16317:
        /* <DEDUP_REMOVED lines=74> */
.L_x_16320:
[----:B------:R-:W-:Y:S05]  /*9f950*/  BSYNC B0 ;  /* 0x0000000000007941 */ /* 0x000fea0003800000 */
.L_x_16319:
[----:B------:R-:W-:Y:S02]  /*9f960*/  LOP3.LUT R3, R7, 0x80000000, R13, 0xb8, !PT ;  /* 0x8000000007037812 */ /* 0x000fe400078eb80d */
[----:B------:R-:W-:Y:S02]  /*9f970*/  FSEL R6, R4, R6, P1 ;  /* 0x0000000604067208 */ /* 0x000fe40000800000 */
[----:B------:R-:W-:-:S07]  /*9f980*/  FSEL R7, R5, R3, P1 ;  /* 0x0000000305077208 */ /* 0x000fce0000800000 */
.L_x_16278:
[----:B------:R-:W-:Y:S05]  /*9f990*/  BSYNC B2 ;  /* 0x0000000000027941 */ /* 0x000fea0003800000 */
.L_x_16267:
        /* <DEDUP_REMOVED lines=8> */
.L_x_16189:
        /* <DEDUP_REMOVED lines=17> */
[----:B------:R-:W-:Y:S01]  /*9fb30*/  @!P0 IMAD.MOV.U32 R44, RZ, RZ, R12 ;  /* 0x000000ffff2c8224 */ /* 0x000fe200078e000c */
[----:B------:R-:W-:-:S09]  /*9fb40*/  @!P0 MOV R45, R13 ;  /* 0x0000000d002d8202 */ /* 0x000fd20000000f00 */
.L_x_16188:
[----:B------:R-:W-:Y:S05]  /*9fb50*/  BSYNC B1 ;  /* 0x0000000000017941 */ /* 0x000fea0003800000 */
.L_x_16187:
[----:B------:R-:W-:Y:S05]  /*9fb60*/  WARPSYNC.ALL ;  /* 0x0000000000007948 */ /* 0x000fea0003800000 */
[----:B------:R-:W0:Y:S01]  /*9fb70*/  S2R R2, SR_TID.X ;  /* 0x0000000000027919 */ /* 0x000e220000002100 */
[----:B------:R-:W-:Y:S01]  /*9fb80*/  BSSY B1, `(.L_x_16321) ;  /* 0x0000aad000017945 */ /* 0x000fe20003800000 */
        /* <DEDUP_REMOVED lines=149> */
.L_x_16328:
[----:B------:R-:W-:Y:S05]  /*a04e0*/  BSYNC B3 ;  /* 0x0000000000037941 */ /* 0x000fea0003800000 */
.L_x_16327:
        /* <DEDUP_REMOVED lines=82> */
.L_x_16326:
        /* <DEDUP_REMOVED lines=36> */
.L_x_16336:
[----:B------:R-:W-:Y:S05]  /*a0c50*/  BSYNC B4 ;  /* 0x0000000000047941 */ /* 0x000fea0003800000 */
.L_x_16335:
[----:B------:R-:W-:Y:S02]  /*a0c60*/  IMAD.MOV.U32 R10, RZ, RZ, R2 ;  /* 0x000000ffff0a7224 */ /* 0x000fe400078e0002 */
[----:B------:R-:W-:Y:S01]  /*a0c70*/  IMAD.MOV.U32 R11, RZ, RZ, R3 ;  /* 0x000000ffff0b7224 */ /* 0x000fe200078e0003 */
[----:B------:R-:W-:Y:S06]  /*a0c80*/  BRA `(.L_x_16334) ;  /* 0x0000000000047947 */ /* 0x000fec0003800000 */
.L_x_16333:
[----:B------:R-:W-:-:S11]  /*a0c90*/  DADD R10, -R66, R64 ;  /* 0x00000000420a7229 */ /* 0x000fd60000000140 */
.L_x_16334:
[----:B------:R-:W-:Y:S05]  /*a0ca0*/  BSYNC B3 ;  /* 0x0000000000037941 */ /* 0x000fea0003800000 */
.L_x_16332:
        /* <DEDUP_REMOVED lines=31> */
.L_x_16341:
[----:B------:R-:W-:Y:S05]  /*a0ea0*/  BSYNC B4 ;  /* 0x0000000000047941 */ /* 0x000fea0003800000 */
.L_x_16340:
[----:B------:R-:W-:Y:S05]  /*a0eb0*/  BRA `(.L_x_16339) ;  /* 0x0000000000047947 */ /* 0x000fea0003800000 */
.L_x_16338:
[----:B------:R-:W-:-:S11]  /*a0ec0*/  DADD R2, R50, -R8 ;  /* 0x0000000032027229 */ /* 0x000fd60000000808 */
.L_x_16339:
[----:B------:R-:W-:Y:S05]  /*a0ed0*/  BSYNC B3 ;  /* 0x0000000000037941 */ /* 0x000fea0003800000 */
.L_x_16337:
        /* <DEDUP_REMOVED lines=30> */
.L_x_16343:
[----:B------:R-:W-:Y:S05]  /*a10c0*/  BSYNC B3 ;  /* 0x0000000000037941 */ /* 0x000fea0003800000 */
.L_x_16342:
        /* <DEDUP_REMOVED lines=86> */
.L_x_16344:
        /* <DEDUP_REMOVED lines=22> */
.L_x_16346:
[----:B------:R-:W-:Y:S05]  /*a1790*/  BSYNC B3 ;  /* 0x0000000000037941 */ /* 0x000fea0003800000 */
.L_x_16345:
        /* <DEDUP_REMOVED lines=30> */
.L_x_16331:
        /* <DEDUP_REMOVED lines=26> */
.L_x_16349:
[----:B------:R-:W-:Y:S05]  /*a1b20*/  BSYNC B3 ;  /* 0x0000000000037941 */ /* 0x000fea0003800000 */
.L_x_16348:
        /* <DEDUP_REMOVED lines=27> */
.L_x_16352:
[----:B------:R-:W-:Y:S05]  /*a1ce0*/  BSYNC B3 ;  /* 0x0000000000037941 */ /* 0x000fea0003800000 */
.L_x_16351:
        /* <DEDUP_REMOVED lines=30> */
.L_x_16350:
[----:B------:R-:W-:-:S10]  /*a1ed0*/  DADD R10, R10, 1 ;  /* 0x3ff000000a0a7429 */ /* 0x000fd40000000000 */
[----:B------:R-:W-:Y:S01]  /*a1ee0*/  ISETP.GT.AND P0, PT, R11, 0xfffff, PT ;  /* 0x000fffff0b00780c */ /* 0x000fe20003f04270 */
[----:B------:R-:W-:Y:S02]  /*a1ef0*/  IMAD.MOV.U32 R4, RZ, RZ, R10 ;  /* 0x000000ffff047224 */ /* 0x000fe400078e000a */
[--C-:B------:R-:W-:Y:S02]  /*a1f00*/  IMAD.MOV.U32 R5, RZ, RZ, R11.reuse ;  /* 0x000000ffff057224 */ /* 0x100fe400078e000b */
[----:B------:R-:W-:-:S08]  /*a1f10*/  IMAD.MOV.U32 R3, RZ, RZ, R11 ;  /* 0x000000ffff037224 */ /* 0x000fd000078e000b */
        /* <DEDUP_REMOVED lines=71> */
.L_x_16353:
[----:B------:R-:W-:Y:S01]  /*a2390*/  IMAD.MOV.U32 R2, RZ, RZ, 0x0 ;  /* 0x00000000ff027424 */ /* 0x000fe200078e00ff */
[----:B------:R-:W-:Y:S02]  /*a23a0*/  MOV R3, 0x7ff00000 ;  /* 0x7ff0000000037802 */ /* 0x000fe40000000f00 */
[----:B------:R-:W-:-:S04]  /*a23b0*/  FSETP.NEU.FTZ.AND P0, PT, R5, RZ, PT ;  /* 0x000000ff0500720b */ /* 0x000fc80003f1d000 */
[----:B------:R-:W-:-:S10]  /*a23c0*/  DFMA R2, R4, R2, +INF ;  /* 0x7ff000000402742b */ /* 0x000fd40000000002 */
[----:B------:R-:W-:Y:S02]  /*a23d0*/  FSEL R10, R2, RZ, P0 ;  /* 0x000000ff020a7208 */ /* 0x000fe40000000000 */
[----:B------:R-:W-:Y:S01]  /*a23e0*/  FSEL R11, R3, -QNAN , P0 ;  /* 0xfff00000030b7808 */ /* 0x000fe20000000000 */
[----:B------:R-:W-:Y:S06]  /*a23f0*/  BRA `(.L_x_16329) ;  /* 0x0000000400447947 */ /* 0x000fec0003800000 */
.L_x_16347:
        /* <DEDUP_REMOVED lines=23> */
[----:B------:R-:W-:Y:S02]  /*a2570*/  IMAD.MOV.U32 R52, RZ, RZ, R10 ;  /* 0x000000ffff347224 */ /* 0x000fe400078e000a */
[----:B------:R-:W-:-:S07]  /*a2580*/  IMAD.MOV.U32 R5, RZ, RZ, R55 ;  /* 0x000000ffff057224 */ /* 0x000fce00078e0037 */
[----:B------:R-:W-:Y:S05]  /*a2590*/  CALL.REL.NOINC `($__internal_23_$__cuda_sm20_dsqrt_rn_f64_mediumpath_v1) ;  /* 0x0000008800bc7944 */ /* 0x000fea0003c00000 */
[----:B------:R-:W-:-:S07]  /*a25a0*/  IMAD.MOV.U32 R5, RZ, RZ, R3 ;  /* 0x000000ffff057224 */ /* 0x000fce00078e0003 */
.L_x_16355:
[----:B------:R-:W-:Y:S05]  /*a25b0*/  BSYNC B3 ;  /* 0x0000000000037941 */ /* 0x000fea0003800000 */
.L_x_16354:
        /* <DEDUP_REMOVED lines=21> */
.L_x_16357:
[----:B------:R-:W-:Y:S05]  /*a2710*/  BSYNC B3 ;  /* 0x0000000000037941 */ /* 0x000fea0003800000 */
.L_x_16356:
[----:B------:R-:W-:Y:S02]  /*a2720*/  IMAD.MOV.U32 R10, RZ, RZ, R2 ;  /* 0x000000ffff0a7224 */ /* 0x000fe400078e0002 */
[----:B------:R-:W-:Y:S01]  /*a2730*/  IMAD.MOV.U32 R11, RZ, RZ, R3 ;  /* 0x000000ffff0b7224 */ /* 0x000fe200078e0003 */
[----:B------:R-:W-:Y:S06]  /*a2740*/  BRA `(.L_x_16329) ;  /* 0x0000000000707947 */ /* 0x000fec0003800000 */
.L_x_16330:
        /* <DEDUP_REMOVED lines=25> */
.L_x_16359:
[----:B------:R-:W-:Y:S05]  /*a28e0*/  BSYNC B3 ;  /* 0x0000000000037941 */ /* 0x000fea0003800000 */
.L_x_16358:
[----:B------:R-:W-:Y:S02]  /*a28f0*/  IMAD.MOV.U32 R10, RZ, RZ, R4 ;  /* 0x000000ffff0a7224 */ /* 0x000fe400078e0004 */
[----:B------:R-:W-:-:S07]  /*a2900*/  IMAD.MOV.U32 R11, RZ, RZ, R5 ;  /* 0x000000ffff0b7224 */ /* 0x000fce00078e0005 */
.L_x_16329:
[----:B------:R-:W-:Y:S05]  /*a2910*/  BSYNC B2 ;  /* 0x0000000000027941 */ /* 0x000fea0003800000 */
.L_x_16325:
        /* <DEDUP_REMOVED lines=25> */
.L_x_16364:
[----:B------:R-:W-:Y:S05]  /*a2ab0*/  BSYNC B4 ;  /* 0x0000000000047941 */ /* 0x000fea0003800000 */
.L_x_16363:
        /* <DEDUP_REMOVED lines=49> */
.L_x_16366:
        /* <DEDUP_REMOVED lines=71> */
.L_x_16365:
        /* <DEDUP_REMOVED lines=37> */
.L_x_16375:
[----:B------:R-:W-:Y:S05]  /*a3490*/  BSYNC B6 ;  /* 0x0000000000067941 */ /* 0x000fea0003800000 */
.L_x_16374:
[----:B------:R-:W-:Y:S02]  /*a34a0*/  IMAD.MOV.U32 R68, RZ, RZ, R2 ;  /* 0x000000ffff447224 */ /* 0x000fe400078e0002 */
[----:B------:R-:W-:Y:S01]  /*a34b0*/  IMAD.MOV.U32 R69, RZ, RZ, R3 ;  /* 0x000000ffff457224 */ /* 0x000fe200078e0003 */
[----:B------:R-:W-:Y:S06]  /*a34c0*/  BRA `(.L_x_16373) ;  /* 0x0000000000047947 */ /* 0x000fec0003800000 */
.L_x_16372:
[----:B------:R-:W-:-:S11]  /*a34d0*/  DADD R68, -R66, R64 ;  /* 0x0000000042447229 */ /* 0x000fd60000000140 */
.L_x_16373:
[----:B------:R-:W-:Y:S05]  /*a34e0*/  BSYNC B5 ;  /* 0x0000000000057941 */ /* 0x000fea0003800000 */
.L_x_16371:
        /* <DEDUP_REMOVED lines=28> */
.L_x_16380:
[----:B------:R-:W-:Y:S05]  /*a36b0*/  BSYNC B6 ;  /* 0x0000000000067941 */ /* 0x000fea0003800000 */
.L_x_16379:
[----:B------:R-:W-:Y:S02]  /*a36c0*/  IMAD.MOV.U32 R14, RZ, RZ, R2 ;  /* 0x000000ffff0e7224 */ /* 0x000fe400078e0002 */
[----:B------:R-:W-:Y:S01]  /*a36d0*/  IMAD.MOV.U32 R15, RZ, RZ, R3 ;  /* 0x000000ffff0f7224 */ /* 0x000fe200078e0003 */
[----:B------:R-:W-:Y:S06]  /*a36e0*/  BRA `(.L_x_16378) ;  /* 0x0000000000047947 */ /* 0x000fec0003800000 */
.L_x_16377:
[----:B------:R-:W-:-:S11]  /*a36f0*/  DADD R14, -R62, R50 ;  /* 0x000000003e0e7229 */ /* 0x000fd60000000132 */
.L_x_16378:
[----:B------:R-:W-:Y:S05]  /*a3700*/  BSYNC B5 ;  /* 0x0000000000057941 */ /* 0x000fea0003800000 */
.L_x_16376:
        /* <DEDUP_REMOVED lines=30> */
.L_x_16382:
[----:B------:R-:W-:Y:S05]  /*a38f0*/  BSYNC B5 ;  /* 0x0000000000057941 */ /* 0x000fea0003800000 */
.L_x_16381:
[----:B------:R-:W-:Y:S02]  /*a3900*/  IMAD.MOV.U32 R48, RZ, RZ, R4 ;  /* 0x000000ffff307224 */ /* 0x000fe400078e0004 */
[----:B------:R-:W-:Y:S01]  /*a3910*/  IMAD.MOV.U32 R49, RZ, RZ, R5 ;  /* 0x000000ffff317224 */ /* 0x000fe200078e0005 */
[----:B------:R-:W-:Y:S06]  /*a3920*/  BRA `(.L_x_16383) ;  /* 0x0000000800607947 */ /* 0x000fec0003800000 */
.L_x_16370:
        /* <DEDUP_REMOVED lines=30> */
.L_x_16386:
[----:B------:R-:W-:Y:S05]  /*a3b10*/  BSYNC B5 ;  /* 0x0000000000057941 */ /* 0x000fea0003800000 */
.L_x_16385:
[----:B------:R-:W-:Y:S02]  /*a3b20*/  IMAD.MOV.U32 R48, RZ, RZ, R4 ;  /* 0x000000ffff307224 */ /* 0x000fe400078e0004 */
[----:B------:R-:W-:Y:S01]  /*a3b30*/  IMAD.MOV.U32 R49, RZ, RZ, R5 ;  /* 0x000000ffff317224 */ /* 0x000fe200078e0005 */
[----:B------:R-:W-:Y:S06]  /*a3b40*/  BRA `(.L_x_16383) ;  /* 0x0000000400d87947 */ /* 0x000fec0003800000 */
.L_x_16384:
        /* <DEDUP_REMOVED lines=31> */
.L_x_16388:
[----:B------:R-:W-:Y:S05]  /*a3d40*/  BSYNC B5 ;  /* 0x0000000000057941 */ /* 0x000fea0003800000 */
.L_x_16387:
        /* <DEDUP_REMOVED lines=21> */
.L_x_16390:
[----:B------:R-:W-:Y:S05]  /*a3ea0*/  BSYNC B5 ;  /* 0x0000000000057941 */ /* 0x000fea0003800000 */
.L_x_16389:
[----:B------:R-:W-:Y:S01]  /*a3eb0*/  DMUL R12, R12, 8.11296384146066816958e+31 ;  /* 0x469000000c0c7828 */ /* 0x000fe20000000000 */
[----:B------:R-:W-:Y:S02]  /*a3ec0*/  IMAD.MOV.U32 R48, RZ, RZ, R2 ;  /* 0x000000ffff307224 */ /* 0x000fe400078e0002 */
[----:B------:R-:W-:Y:S01]  /*a3ed0*/  IMAD.MOV.U32 R49, RZ, RZ, R3 ;  /* 0x000000ffff317224 */ /* 0x000fe200078e0003 */
[----:B------:R-:W-:Y:S07]  /*a3ee0*/  BRA `(.L_x_16383) ;  /* 0x0000000000f07947 */ /* 0x000fee0003800000 */
.L_x_16369:
        /* <DEDUP_REMOVED lines=27> */
.L_x_16392:
[----:B------:R-:W-:Y:S05]  /*a40a0*/  BSYNC B5 ;  /* 0x0000000000057941 */ /* 0x000fea0003800000 */
.L_x_16391:
[----:B------:R-:W-:Y:S01]  /*a40b0*/  DADD R54, R48, 1 ;  /* 0x3ff0000030367429 */ /* 0x000fe20000000000 */
[----:B------:R-:W-:Y:S01]  /*a40c0*/  MOV R6, 0x0 ;  /* 0x0000000000067802 */ /* 0x000fe20000000f00 */
[----:B------:R-:W-:Y:S01]  /*a40d0*/  IMAD.MOV.U32 R7, RZ, RZ, 0x3fd80000 ;  /* 0x3fd80000ff077424 */ /* 0x000fe200078e00ff */
        /* <DEDUP_REMOVED lines=27> */
.L_x_16394:
[----:B------:R-:W-:Y:S05]  /*a4290*/  BSYNC B5 ;  /* 0x0000000000057941 */ /* 0x000fea0003800000 */
.L_x_16393:
[----:B------:R-:W-:-:S11]  /*a42a0*/  DMUL R48, R4, R50 ;  /* 0x0000003204307228 */ /* 0x000fd60000000000 */
.L_x_16383:
[----:B------:R-:W-:Y:S05]  /*a42b0*/  BSYNC B4 ;  /* 0x0000000000047941 */ /* 0x000fea0003800000 */
.L_x_16368:
[----:B------:R-:W-:Y:S05]  /*a42c0*/  BRA `(.L_x_16395) ;  /* 0x0000000000087947 */ /* 0x000fea0003800000 */
.L_x_16362:
[----:B------:R-:W-:Y:S02]  /*a42d0*/  DMUL R48, R48, 9.00719925474099200000e+15 ;  /* 0x4340000030307828 */ /* 0x000fe40000000000 */
[----:B------:R-:W-:-:S11]  /*a42e0*/  DMUL R12, R12, 9.00719925474099200000e+15 ;  /* 0x434000000c0c7828 */ /* 0x000fd60000000000 */
.L_x_16395:
[----:B------:R-:W-:Y:S05]  /*a42f0*/  BSYNC B2 ;  /* 0x0000000000027941 */ /* 0x000fea0003800000 */
.L_x_16361:
        /* <DEDUP_REMOVED lines=28> */
.L_x_16397:
[----:B------:R-:W-:Y:S05]  /*a44c0*/  BSYNC B2 ;  /* 0x0000000000027941 */ /* 0x000fea0003800000 */
.L_x_16396:
        /* <DEDUP_REMOVED lines=82> */
.L_x_16399:
[----:B------:R-:W-:Y:S02]  /*a49f0*/  FSEL R2, RZ, 3.37028055040000000000e+12, P1 ;  /* 0x54442d18ff027808 */ /* 0x000fe40000800000 */
[----:B------:R-:W-:-:S07]  /*a4a00*/  FSEL R3, RZ, 2.1426990032196044922, P1 ;  /* 0x400921fbff037808 */ /* 0x000fce0000800000 */
.L_x_16400:
[----:B------:R-:W-:Y:S05]  /*a4a10*/  BSYNC B0 ;  /* 0x0000000000007941 */ /* 0x000fea0003800000 */
.L_x_16398:
[----:B------:R-:W-:Y:S01]  /*a4a20*/  DADD R48, |R48|, |R12| ;  /* 0x0000000030307229 */ /* 0x000fe2000000060c */
[----:B------:R-:W-:-:S07]  /*a4a30*/  LOP3.LUT R13, R3, 0x80000000, R13, 0xb8, !PT ;  /* 0x80000000030d7812 */ /* 0x000fce00078eb80d */
[----:B------:R-:W-:-:S06]  /*a4a40*/  DSETP.GTU.AND P0, PT, |R48|, +INF , PT ;  /* 0x7ff000003000742a */ /* 0x000fcc0003f0c200 */
[----:B------:R-:W-:Y:S02]  /*a4a50*/  FSEL R2, R48, R2, P0 ;  /* 0x0000000230027208 */ /* 0x000fe40000000000 */
[----:B------:R-:W-:-:S07]  /*a4a60*/  FSEL R3, R49, R13, P0 ;  /* 0x0000000d31037208 */ /* 0x000fce0000000000 */
.L_x_16367:
[----:B------:R-:W-:Y:S05]  /*a4a70*/  BSYNC B3 ;  /* 0x0000000000037941 */ /* 0x000fea0003800000 */
.L_x_16360:
[----:B------:R-:W-:Y:S01]  /*a4a80*/  LOP3.LUT R9, R3, 0x80000000, R41, 0xb8, !PT ;  /* 0x8000000003097812 */ /* 0x000fe200078eb829 */
[----:B------:R-:W-:Y:S01]  /*a4a90*/  IMAD.MOV.U32 R8, RZ, RZ, R2 ;  /* 0x000000ffff087224 */ /* 0x000fe200078e0002 */
[----:B------:R-:W-:Y:S01]  /*a4aa0*/  LOP3.LUT R11, R11, 0x80000000, R43, 0xb8, !PT ;  /* 0x800000000b0b7812 */ /* 0x000fe200078eb82b */
[----:B------:R-:W-:Y:S06]  /*a4ab0*/  BRA `(.L_x_16322) ;  /* 0x0000005800e47947 */ /* 0x000fec0003800000 */
.L_x_16324:
        /* <DEDUP_REMOVED lines=112> */
.L_x_16406:
[----:B------:R-:W-:Y:S05]  /*a51c0*/  BSYNC B0 ;  /* 0x0000000000007941 */ /* 0x000fea0003800000 */
.L_x_16405:
        /* <DEDUP_REMOVED lines=8> */
.L_x_16408:
[----:B------:R-:W-:Y:S05]  /*a5250*/  BSYNC B3 ;  /* 0x0000000000037941 */ /* 0x000fea0003800000 */
.L_x_16407:
        /* <DEDUP_REMOVED lines=82> */
.L_x_16410:
[----:B------:R-:W-:-:S04]  /*a5780*/  ISETP.GE.AND P0, PT, R13, RZ, PT ;  /* 0x000000ff0d00720c */ /* 0x000fc80003f06270 */
[----:B------:R-:W-:Y:S02]  /*a5790*/  FSEL R6, RZ, 3.37028055040000000000e+12, P0 ;  /* 0x54442d18ff067808 */ /* 0x000fe40000000000 */
[----:B------:R-:W-:-:S07]  /*a57a0*/  FSEL R7, RZ, 2.1426990032196044922, P0 ;  /* 0x400921fbff077808 */ /* 0x000fce0000000000 */
.L_x_16411:
[----:B------:R-:W-:Y:S05]  /*a57b0*/  BSYNC B0 ;  /* 0x0000000000007941 */ /* 0x000fea0003800000 */
.L_x_16409:
[----:B------:R-:W-:Y:S01]  /*a57c0*/  DADD R2, |R40|, |R42| ;  /* 0x0000000028027229 */ /* 0x000fe2000000062a */
[----:B------:R-:W-:Y:S01]  /*a57d0*/  LOP3.LUT R11, R7, 0x80000000, R11, 0xb8, !PT ;  /* 0x80000000070b7812 */ /* 0x000fe200078eb80b */
[----:B------:R-:W-:-:S06]  /*a57e0*/  DMUL R48, R48, 0.5 ;  /* 0x3fe0000030307828 */ /* 0x000fcc0000000000 */
[----:B------:R-:W-:-:S06]  /*a57f0*/  DSETP.GTU.AND P0, PT, |R2|, +INF , PT ;  /* 0x7ff000000200742a */ /* 0x000fcc0003f0c200 */
[----:B------:R-:W-:Y:S02]  /*a5800*/  FSEL R6, R2, R6, P0 ;  /* 0x0000000602067208 */ /* 0x000fe40000000000 */
[----:B------:R-:W-:Y:S01]  /*a5810*/  FSEL R7, R3, R11, P0 ;  /* 0x0000000b03077208 */ /* 0x000fe20000000000 */
[----:B------:R-:W-:Y:S06]  /*a5820*/  BRA `(.L_x_16412) ;  /* 0x0000004c00187947 */ /* 0x000fec0003800000 */
.L_x_16404:
        /* <DEDUP_REMOVED lines=9> */
[----:B------:R-:W-:Y:S01]  /*a58c0*/  IMAD.MOV.U32 R58, RZ, RZ, 0x0 ;  /* 0x00000000ff3a7424 */ /* 0x000fe200078e00ff */
[----:B------:R-:W-:Y:S01]  /*a58d0*/  SEL R4, R56, R54, P0 ;  /* 0x0000003638047207 */ /* 0x000fe20000000000 */
[----:B------:R-:W-:Y:S01]  /*a58e0*/  IMAD.MOV.U32 R59, RZ, RZ, 0x3fd80000 ;  /* 0x3fd80000ff3b7424 */ /* 0x000fe200078e00ff */
[----:B------:R-:W-:Y:S01]  /*a58f0*/  LOP3.LUT R6, R3, 0xffc00000, RZ, 0xc0, !PT ;  /* 0xffc0000003067812 */ /* 0x000fe200078ec0ff */
[----:B------:R-:W-:Y:S01]  /*a5900*/  MUFU.RCP64H R61, R51 ;  /* 0x00000033003d7308 */ /* 0x000fe20000001800 */
[----:B------:R-:W-:Y:S01]  /*a5910*/  SEL R5, R57, R55, P0 ;  /* 0x0000003739057207 */ /* 0x000fe20000000000 */
[----:B------:R-:W-:Y:S01]  /*a5920*/  BSSY B0, `(.L_x_16413) ;  /* 0x0000078000007945 */ /* 0x000fe20003800000 */
[----:B------:R-:W-:-:S02]  /*a5930*/  IADD3 R9, -R6, 0x7fd00000, RZ ;  /* 0x7fd0000006097810 */ /* 0x000fc40007ffe1ff */
[----:B------:R-:W-:Y:S02]  /*a5940*/  MOV R8, RZ ;  /* 0x000000ff00087202 */ /* 0x000fe40000000f00 */
[----:B------:R-:W-:Y:S01]  /*a5950*/  SEL R2, R56, R54, P1 ;  /* 0x0000003638027207 */ /* 0x000fe20000800000 */
[----:B------:R-:W-:Y:S01]  /*a5960*/  IMAD.MOV.U32 R54, RZ, RZ, RZ ;  /* 0x000000ffff367224 */ /* 0x000fe200078e00ff */
        /* <DEDUP_REMOVED lines=115> */
.L_x_16414:
[----:B------:R-:W-:Y:S05]  /*a60a0*/  BSYNC B0 ;  /* 0x0000000000007941 */ /* 0x000fea0003800000 */
.L_x_16413:
        /* <DEDUP_REMOVED lines=8> */
.L_x_16416:
[----:B------:R-:W-:Y:S05]  /*a6130*/  BSYNC B3 ;  /* 0x0000000000037941 */ /* 0x000fea0003800000 */
.L_x_16415:
        /* <DEDUP_REMOVED lines=82> */
.L_x_16418:
[----:B------:R-:W-:-:S04]  /*a6660*/  ISETP.GE.AND P0, PT, R13, RZ, PT ;  /* 0x000000ff0d00720c */ /* 0x000fc80003f06270 */
[----:B------:R-:W-:Y:S02]  /*a6670*/  FSEL R6, RZ, 3.37028055040000000000e+12, P0 ;  /* 0x54442d18ff067808 */ /* 0x000fe40000000000 */
[----:B------:R-:W-:-:S07]  /*a6680*/  FSEL R7, RZ, 2.1426990032196044922, P0 ;  /* 0x400921fbff077808 */ /* 0x000fce0000000000 */
.L_x_16419:
[----:B------:R-:W-:Y:S05]  /*a6690*/  BSYNC B0 ;  /* 0x0000000000007941 */ /* 0x000fea0003800000 */
.L_x_16417:
[----:B------:R-:W-:Y:S01]  /*a66a0*/  DADD R2, |R40|, |R42| ;  /* 0x0000000028027229 */ /* 0x000fe2000000062a */
[----:B------:R-:W-:-:S07]  /*a66b0*/  LOP3.LUT R11, R7, 0x80000000, R11, 0xb8, !PT ;  /* 0x80000000070b7812 */ /* 0x000fce00078eb80b */
[----:B------:R-:W-:-:S06]  /*a66c0*/  DSETP.GTU.AND P0, PT, |R2|, +INF , PT ;  /* 0x7ff000000200742a */ /* 0x000fcc0003f0c200 */
[----:B------:R-:W-:Y:S02]  /*a66d0*/  FSEL R6, R2, R6, P0 ;  /* 0x0000000602067208 */ /* 0x000fe40000000000 */
[----:B------:R-:W-:Y:S01]  /*a66e0*/  FSEL R7, R3, R11, P0 ;  /* 0x0000000b03077208 */ /* 0x000fe20000000000 */
[----:B------:R-:W-:Y:S06]  /*a66f0*/  BRA `(.L_x_16412) ;  /* 0x0000003c00647947 */ /* 0x000fec0003800000 */
.L_x_16403:
        /* <DEDUP_REMOVED lines=23> */
.L_x_16421:
[----:B------:R-:W-:Y:S05]  /*a6870*/  BSYNC B3 ;  /* 0x0000000000037941 */ /* 0x000fea0003800000 */
.L_x_16420:
        /* <DEDUP_REMOVED lines=26> */
.L_x_16423:
[----:B------:R-:W-:Y:S05]  /*a6a20*/  BSYNC B3 ;  /* 0x0000000000037941 */ /* 0x000fea0003800000 */
.L_x_16422:
        /* <DEDUP_REMOVED lines=136> */
.L_x_16425:
[----:B------:R-:W-:Y:S05]  /*a72b0*/  BSYNC B0 ;  /* 0x0000000000007941 */ /* 0x000fea0003800000 */
.L_x_16424:
        /* <DEDUP_REMOVED lines=8> */
.L_x_16427:
[----:B------:R-:W-:Y:S05]  /*a7340*/  BSYNC B3 ;  /* 0x0000000000037941 */ /* 0x000fea0003800000 */
.L_x_16426:
        /* <DEDUP_REMOVED lines=82> */
.L_x_16429:
[----:B------:R-:W-:-:S04]  /*a7870*/  ISETP.GE.AND P0, PT, R13, RZ, PT ;  /* 0x000000ff0d00720c */ /* 0x000fc80003f06270 */
[----:B------:R-:W-:Y:S02]  /*a7880*/  FSEL R6, RZ, 3.37028055040000000000e+12, P0 ;  /* 0x54442d18ff067808 */ /* 0x000fe40000000000 */
[----:B------:R-:W-:-:S07]  /*a7890*/  FSEL R7, RZ, 2.1426990032196044922, P0 ;  /* 0x400921fbff077808 */ /* 0x000fce0000000000 */
.L_x_16430:
[----:B------:R-:W-:Y:S05]  /*a78a0*/  BSYNC B0 ;  /* 0x0000000000007941 */ /* 0x000fea0003800000 */
.L_x_16428:
[----:B------:R-:W-:Y:S01]  /*a78b0*/  DADD R2, |R40|, |R42| ;  /* 0x0000000028027229 */ /* 0x000fe2000000062a */
[----:B------:R-:W-:Y:S01]  /*a78c0*/  LOP3.LUT R11, R7, 0x80000000, R11, 0xb8, !PT ;  /* 0x80000000070b7812 */ /* 0x000fe200078eb80b */
[----:B------:R-:W-:-:S06]  /*a78d0*/  DADD R48, R48, 1 ;  /* 0x3ff0000030307429 */ /* 0x000fcc0000000000 */
[----:B------:R-:W-:-:S06]  /*a78e0*/  DSETP.GTU.AND P0, PT, |R2|, +INF , PT ;  /* 0x7ff000000200742a */ /* 0x000fcc0003f0c200 */
[----:B------:R-:W-:Y:S02]  /*a78f0*/  FSEL R6, R2, R6, P0 ;  /* 0x0000000602067208 */ /* 0x000fe40000000000 */
[----:B------:R-:W-:Y:S01]  /*a7900*/  FSEL R7, R3, R11, P0 ;  /* 0x0000000b03077208 */ /* 0x000fe20000000000 */
[----:B------:R-:W-:Y:S06]  /*a7910*/  BRA `(.L_x_16412) ;  /* 0x0000002800dc7947 */ /* 0x000fec0003800000 */
.L_x_16402:
        /* <DEDUP_REMOVED lines=19> */
[----:B------:R-:W-:Y:S02]  /*a7a50*/  ISETP.GT.AND P0, PT, R5, 0xfffff, PT ;  /* 0x000fffff0500780c */ /* 0x000fe40003f04270 */
[----:B------:R-:W-:Y:S01]  /*a7a60*/  MOV R52, R4 ;  /* 0x0000000400347202 */ /* 0x000fe20000000f00 */
        /* <DEDUP_REMOVED lines=87> */
.L_x_16434:
[----:B------:R-:W-:Y:S05]  /*a7fe0*/  BSYNC B0 ;  /* 0x0000000000007941 */ /* 0x000fea0003800000 */
.L_x_16433:
        /* <DEDUP_REMOVED lines=8> */
.L_x_16436:
[----:B------:R-:W-:Y:S05]  /*a8070*/  BSYNC B3 ;  /* 0x0000000000037941 */ /* 0x000fea0003800000 */
.L_x_16435:
        /* <DEDUP_REMOVED lines=73> */
.L_x_16438:
[----:B------:R-:W-:Y:S05]  /*a8510*/  BSYNC B0 ;  /* 0x0000000000007941 */ /* 0x000fea0003800000 */
.L_x_16437:
[----:B------:R-:W-:Y:S01]  /*a8520*/  LOP3.LUT R3, R7, 0x80000000, R41, 0xb8, !PT ;  /* 0x8000000007037812 */ /* 0x000fe200078eb829 */
[----:B------:R-:W-:Y:S01]  /*a8530*/  DMUL R48, R48, 0.5 ;  /* 0x3fe0000030307828 */ /* 0x000fe20000000000 */
[----:B------:R-:W-:Y:S02]  /*a8540*/  FSEL R6, R4, R6, P0 ;  /* 0x0000000604067208 */ /* 0x000fe40000000000 */
[----:B------:R-:W-:Y:S01]  /*a8550*/  FSEL R7, R5, R3, P0 ;  /* 0x0000000305077208 */ /* 0x000fe20000000000 */
[----:B------:R-:W-:Y:S07]  /*a8560*/  BRA `(.L_x_16412) ;  /* 0x0000001c00c87947 */ /* 0x000fee0003800000 */
.L_x_16432:
        /* <DEDUP_REMOVED lines=135> */
.L_x_16440:
[----:B------:R-:W-:Y:S05]  /*a8de0*/  BSYNC B0 ;  /* 0x0000000000007941 */ /* 0x000fea0003800000 */
.L_x_16439:
        /* <DEDUP_REMOVED lines=8> */
.L_x_16442:
[----:B------:R-:W-:Y:S05]  /*a8e70*/  BSYNC B3 ;  /* 0x0000000000037941 */ /* 0x000fea0003800000 */
.L_x_16441:
        /* <DEDUP_REMOVED lines=73> */
.L_x_16444:
[----:B------:R-:W-:Y:S05]  /*a9310*/  BSYNC B0 ;  /* 0x0000000000007941 */ /* 0x000fea0003800000 */
.L_x_16443:
[----:B------:R-:W-:Y:S02]  /*a9320*/  LOP3.LUT R3, R7, 0x80000000, R41, 0xb8, !PT ;  /* 0x8000000007037812 */ /* 0x000fe400078eb829 */
[----:B------:R-:W-:Y:S02]  /*a9330*/  FSEL R6, R4, R6, P1 ;  /* 0x0000000604067208 */ /* 0x000fe40000800000 */
[----:B------:R-:W-:Y:S01]  /*a9340*/  FSEL R7, R5, R3, P1 ;  /* 0x0000000305077208 */ /* 0x000fe20000800000 */
[----:B------:R-:W-:Y:S06]  /*a9350*/  BRA `(.L_x_16412) ;  /* 0x00000010004c7947 */ /* 0x000fec0003800000 */
.L_x_16431:
        /* <DEDUP_REMOVED lines=23> */
.L_x_16446:
[----:B------:R-:W-:Y:S05]  /*a94d0*/  BSYNC B3 ;  /* 0x0000000000037941 */ /* 0x000fea0003800000 */
.L_x_16445:
        /* <DEDUP_REMOVED lines=24> */
[----:B------:R-:W-:Y:S02]  /*a9660*/  IMAD.MOV.U32 R4, RZ, RZ, R2 ;  /* 0x000000ffff047224 */ /* 0x000fe400078e0002 */
[----:B------:R-:W-:-:S07]  /*a9670*/  IMAD.MOV.U32 R5, RZ, RZ, R3 ;  /* 0x000000ffff057224 */ /* 0x000fce00078e0003 */
.L_x_16448:
[----:B------:R-:W-:Y:S05]  /*a9680*/  BSYNC B3 ;  /* 0x0000000000037941 */ /* 0x000fea0003800000 */
.L_x_16447:
        /* <DEDUP_REMOVED lines=136> */
.L_x_16450:
[----:B------:R-:W-:Y:S05]  /*a9f10*/  BSYNC B0 ;  /* 0x0000000000007941 */ /* 0x000fea0003800000 */
.L_x_16449:
        /* <DEDUP_REMOVED lines=8> */
.L_x_16452:
[----:B------:R-:W-:Y:S05]  /*a9fa0*/  BSYNC B3 ;  /* 0x0000000000037941 */ /* 0x000fea0003800000 */
.L_x_16451:
        /* <DEDUP_REMOVED lines=74> */
.L_x_16454:
[----:B------:R-:W-:Y:S05]  /*aa450*/  BSYNC B0 ;  /* 0x0000000000007941 */ /* 0x000fea0003800000 */
.L_x_16453:
[----:B------:R-:W-:Y:S02]  /*aa460*/  LOP3.LUT R3, R7, 0x80000000, R41, 0xb8, !PT ;  /* 0x8000000007037812 */ /* 0x000fe400078eb829 */
[----:B------:R-:W-:Y:S02]  /*aa470*/  FSEL R6, R4, R6, P1 ;  /* 0x0000000604067208 */ /* 0x000fe40000800000 */
[----:B------:R-:W-:-:S07]  /*aa480*/  FSEL R7, R5, R3, P1 ;  /* 0x0000000305077208 */ /* 0x000fce0000800000 */
.L_x_16412:
[----:B------:R-:W-:Y:S05]  /*aa490*/  BSYNC B2 ;  /* 0x0000000000027941 */ /* 0x000fea0003800000 */
.L_x_16401:
        /* <DEDUP_REMOVED lines=8> */
.L_x_16323:
        /* <DEDUP_REMOVED lines=15> */
[----:B------:R-:W-:Y:S01]  /*aa610*/  @!P0 MOV R8, R40 ;  /* 0x0000002800088202 */ /* 0x000fe20000000f00 */
[----:B------:R-:W-:Y:S01]  /*aa620*/  @P0 IMAD.MOV.U32 R11, RZ, RZ, R9 ;  /* 0x000000ffff0b0224 */ /* 0x000fe200078e0009 */
[----:B------:R-:W-:Y:S01]  /*aa630*/  @!P0 DADD R10, R42, R42 ;  /* 0x000000002a0a8229 */ /* 0x000fe2000000002a */
[----:B------:R-:W-:-:S10]  /*aa640*/  @!P0 IMAD.MOV.U32 R9, RZ, RZ, R41 ;  /* 0x000000ffff098224 */ /* 0x000fd400078e0029 */
.L_x_16322:
[----:B------:R-:W-:Y:S05]  /*aa650*/  BSYNC B1 ;  /* 0x0000000000017941 */ /* 0x000fea0003800000 */
.L_x_16321:
[----:B------:R-:W-:Y:S05]  /*aa660*/  WARPSYNC.ALL ;  /* 0x0000000000007948 */ /* 0x000fea0003800000 */
[----:B------:R-:W0:Y:S01]  /*aa670*/  S2R R4, SR_TID.X ;  /* 0x0000000000047919 */ /* 0x000e220000002100 */
[----:B------:R-:W-:Y:S04]  /*aa680*/  BSSY B0, `(.L_x_16455) ;  /* 0x0000033000007945 */ /* 0x000fe80003800000 */
[----:B------:R-:W-:Y:S01]  /*aa690*/  BSSY B1, `(.L_x_16456) ;  /* 0x000002b000017945 */ /* 0x000fe20003800000 */
[----:B0-----:R-:W-:-:S13]  /*aa6a0*/  ISETP.GE.AND P0, PT, R4, R53, PT ;  /* 0x000000350400720c */ /* 0x001fda0003f06270 */
[----:B------:R-:W0:Y:S01]  /*aa6b0*/  @!P0 LDC.64 R2, c[0x0][0x218] ;  /* 0x00008600ff028b82 */ /* 0x000e220000000a00 */
[----:B------:R-:W-:Y:S02]  /*aa6c0*/  @!P0 IMAD.IADD R5, R0, 0x1, R4 ;  /* 0x0000000100058824 */ /* 0x000fe400078e0204 */
[----:B------:R-:W-:Y:S02]  /*aa6d0*/  @!P0 VIADD R4, R4, 0x80 ;  /* 0x0000008004048836 */ /* 0x000fe40000000000 */
[----:B0-----:R-:W-:-:S05]  /*aa6e0*/  @!P0 IMAD.WIDE.U32 R2, R5, 0x10, R2 ;  /* 0x0000001005028825 */ /* 0x001fca00078e0002 */
[----:B------:R0:W-:Y:S01]  /*aa6f0*/  @!P0 STG.E.128 desc[UR6][R2.64], R36 ;  /* 0x0000002402008986 */ /* 0x0001e2000c101d06 */
[----:B------:R-:W-:-:S13]  /*aa700*/  ISETP.GE.AND P0, PT, R4, R53, PT ;  /* 0x000000350400720c */ /* 0x000fda0003f06270 */
[----:B------:R-:W-:Y:S05]  /*aa710*/  @P0 BRA `(.L_x_16457) ;  /* 0x0000000000300947 */ /* 0x000fea0003800000 */
[----:B0-----:R-:W0:Y:S01]  /*aa720*/  LDC.64 R2, c[0x0][0x218] ;  /* 0x00008600ff027b82 */ /* 0x001e220000000a00 */
[----:B------:R-:W-:Y:S02]  /*aa730*/  IMAD.IADD R5, R0, 0x1, R4 ;  /* 0x0000000100057824 */ /* 0x000fe400078e0204 */
[----:B------:R-:W-:-:S05]  /*aa740*/  VIADD R4, R4, 0x80 ;  /* 0x0000008004047836 */ /* 0x000fca0000000000 */
[----:B------:R-:W-:Y:S01]  /*aa750*/  ISETP.GE.AND P0, PT, R4, R53, PT ;  /* 0x000000350400720c */ /* 0x000fe20003f06270 */
[----:B0-----:R-:W-:-:S05]  /*aa760*/  IMAD.WIDE.U32 R2, R5, 0x10, R2 ;  /* 0x0000001005027825 */ /* 0x001fca00078e0002 */
[----:B------:R0:W-:Y:S07]  /*aa770*/  STG.E.128 desc[UR6][R2.64], R32 ;  /* 0x0000002002007986 */ /* 0x0001ee000c101d06 */
[----:B------:R-:W-:Y:S05]  /*aa780*/  @P0 BRA `(.L_x_16458) ;  /* 0x0000000000300947 */ /* 0x000fea0003800000 */
[----:B0-----:R-:W0:Y:S01]  /*aa790*/  LDC.64 R2, c[0x0][0x218] ;  /* 0x00008600ff027b82 */ /* 0x001e220000000a00 */
[----:B------:R-:W-:Y:S01]  /*aa7a0*/  IMAD.IADD R5, R0, 0x1, R4 ;  /* 0x0000000100057824 */ /* 0x000fe200078e0204 */
[----:B------:R-:W-:-:S03]  /*aa7b0*/  IADD3 R4, R4, 0x80, RZ ;  /* 0x0000008004047810 */ /* 0x000fc60007ffe0ff */
[----:B0-----:R-:W-:-:S05]  /*aa7c0*/  IMAD.WIDE.U32 R2, R5, 0x10, R2 ;  /* 0x0000001005027825 */ /* 0x001fca00078e0002 */
[----:B------:R1:W-:Y:S02]  /*aa7d0*/  STG.E.128 desc[UR6][R2.64], R28 ;  /* 0x0000001c02007986 */ /* 0x0003e4000c101d06 */
.L_x_16457:
[----:B------:R-:W-:-:S13]  /*aa7e0*/  ISETP.GE.AND P0, PT, R4, R53, PT ;  /* 0x000000350400720c */ /* 0x000fda0003f06270 */
[----:B------:R-:W-:Y:S05]  /*aa7f0*/  @P0 BRA `(.L_x_16459) ;  /* 0x0000000000300947 */ /* 0x000fea0003800000 */
[----:B01----:R-:W0:Y:S01]  /*aa800*/  LDC.64 R2, c[0x0][0x218] ;  /* 0x00008600ff027b82 */ /* 0x003e220000000a00 */
[----:B------:R-:W-:Y:S02]  /*aa810*/  IMAD.IADD R5, R0, 0x1, R4 ;  /* 0x0000000100057824 */ /* 0x000fe400078e0204 */
[----:B------:R-:W-:Y:S02]  /*aa820*/  VIADD R4, R4, 0x80 ;  /* 0x0000008004047836 */ /* 0x000fe40000000000 */
[----:B0-----:R-:W-:-:S05]  /*aa830*/  IMAD.WIDE.U32 R2, R5, 0x10, R2 ;  /* 0x0000001005027825 */ /* 0x001fca00078e0002 */
[----:B------:R1:W-:Y:S02]  /*aa840*/  STG.E.128 desc[UR6][R2.64], R24 ;  /* 0x0000001802007986 */ /* 0x0003e4000c101d06 */
.L_x_16458:
[----:B------:R-:W-:-:S13]  /*aa850*/  ISETP.GE.AND P0, PT, R4, R53, PT ;  /* 0x000000350400720c */ /* 0x000fda0003f06270 */
[----:B------:R-:W-:Y:S05]  /*aa860*/  @P0 BRA `(.L_x_16460) ;  /* 0x0000000000340947 */ /* 0x000fea0003800000 */
[----:B01----:R-:W0:Y:S01]  /*aa870*/  LDC.64 R2, c[0x0][0x218] ;  /* 0x00008600ff027b82 */ /* 0x003e220000000a00 */
[----:B------:R-:W-:Y:S02]  /*aa880*/  IMAD.IADD R5, R0, 0x1, R4 ;  /* 0x0000000100057824 */ /* 0x000fe400078e0204 */
[----:B------:R-:W-:Y:S02]  /*aa890*/  VIADD R4, R4, 0x80 ;  /* 0x0000008004047836 */ /* 0x000fe40000000000 */
[----:B0-----:R-:W-:-:S05]  /*aa8a0*/  IMAD.WIDE.U32 R2, R5, 0x10, R2 ;  /* 0x0000001005027825 */ /* 0x001fca00078e0002 */
[----:B------:R2:W-:Y:S02]  /*aa8b0*/  STG.E.128 desc[UR6][R2.64], R20 ;  /* 0x0000001402007986 */ /* 0x0005e4000c101d06 */
.L_x_16459:
[----:B------:R-:W-:-:S13]  /*aa8c0*/  ISETP.GE.AND P0, PT, R4, R53, PT ;  /* 0x000000350400720c */ /* 0x000fda0003f06270 */
[----:B------:R-:W-:Y:S05]  /*aa8d0*/  @P0 BREAK B1 ;  /* 0x0000000000010942 */ /* 0x000fea0003800000 */
[----:B------:R-:W-:Y:S05]  /*aa8e0*/  @P0 BRA `(.L_x_16461) ;  /* 0x0000000000300947 */ /* 0x000fea0003800000 */
[----:B012---:R-:W0:Y:S01]  /*aa8f0*/  LDC.64 R2, c[0x0][0x218] ;  /* 0x00008600ff027b82 */ /* 0x007e220000000a00 */
[----:B------:R-:W-:Y:S02]  /*aa900*/  IMAD.IADD R5, R0, 0x1, R4 ;  /* 0x0000000100057824 */ /* 0x000fe400078e0204 */
[----:B------:R-:W-:Y:S02]  /*aa910*/  VIADD R4, R4, 0x80 ;  /* 0x0000008004047836 */ /* 0x000fe40000000000 */
[----:B0-----:R-:W-:-:S05]  /*aa920*/  IMAD.WIDE.U32 R2, R5, 0x10, R2 ;  /* 0x0000001005027825 */ /* 0x001fca00078e0002 */
[----:B------:R2:W-:Y:S02]  /*aa930*/  STG.E.128 desc[UR6][R2.64], R16 ;  /* 0x0000001002007986 */ /* 0x0005e4000c101d06 */
.L_x_16460:
[----:B------:R-:W-:Y:S05]  /*aa940*/  BSYNC B1 ;  /* 0x0000000000017941 */ /* 0x000fea0003800000 */
.L_x_16456:
[----:B------:R-:W-:-:S13]  /*aa950*/  ISETP.GE.AND P0, PT, R4, R53, PT ;  /* 0x000000350400720c */ /* 0x000fda0003f06270 */
[----:B012---:R-:W0:Y:S01]  /*aa960*/  @!P0 LDC.64 R2, c[0x0][0x218] ;  /* 0x00008600ff028b82 */ /* 0x007e220000000a00 */
[----:B------:R-:W-:Y:S01]  /*aa970*/  @!P0 IADD3 R5, R0, R4, RZ ;  /* 0x0000000400058210 */ /* 0x000fe20007ffe0ff */
[----:B------:R-:W-:-:S04]  /*aa980*/  @!P0 VIADD R4, R4, 0x80 ;  /* 0x0000008004048836 */ /* 0x000fc80000000000 */
[----:B0-----:R-:W-:-:S05]  /*aa990*/  @!P0 IMAD.WIDE.U32 R2, R5, 0x10, R2 ;  /* 0x0000001005028825 */ /* 0x001fca00078e0002 */
[----:B------:R3:W-:Y:S02]  /*aa9a0*/  @!P0 STG.E.128 desc[UR6][R2.64], R44 ;  /* 0x0000002c02008986 */ /* 0x0007e4000c101d06 */
.L_x_16461:
[----:B------:R-:W-:Y:S05]  /*aa9b0*/  BSYNC B0 ;  /* 0x0000000000007941 */ /* 0x000fea0003800000 */
.L_x_16455:
[----:B------:R-:W-:Y:S05]  /*aa9c0*/  WARPSYNC.ALL ;  /* 0x0000000000007948 */ /* 0x000fea0003800000 */
[----:B------:R-:W-:-:S13]  /*aa9d0*/  ISETP.GE.AND P0, PT, R4, R53, PT ;  /* 0x000000350400720c */ /* 0x000fda0003f06270 */
[----:B------:R-:W-:Y:S05]  /*aa9e0*/  @P0 EXIT ;  /* 0x000000000000094d */ /* 0x000fea0003800000 */
[----:B0123--:R-:W0:Y:S01]  /*aa9f0*/  LDC.64 R2, c[0x0][0x218] ;  /* 0x00008600ff027b82 */ /* 0x00fe220000000a00 */
[----:B------:R-:W-:-:S04]  /*aaa00*/  IMAD.IADD R5, R0, 0x1, R4 ;  /* 0x0000000100057824 */ /* 0x000fc800078e0204 */
[----:B0-----:R-:W-:-:S05]  /*aaa10*/  IMAD.WIDE.U32 R2, R5, 0x10, R2 ;  /* 0x0000001005027825 */ /* 0x001fca00078e0002 */
[----:B------:R-:W-:Y:S01]  /*aaa20*/  STG.E.128 desc[UR6][R2.64], R8 ;  /* 0x0000000802007986 */ /* 0x000fe2000c101d06 */
[----:B------:R-:W-:Y:S05]  /*aaa30*/  EXIT ;  /* 0x000000000000794d */ /* 0x000fea0003800000 */
        .weak           $__internal_22_$__cuda_sm20_div_rn_f64_full
        .type           $__internal_22_$__cuda_sm20_div_rn_f64_full,@function
        .size           $__internal_22_$__cuda_sm20_div_rn_f64_full,($__internal_23_$__cuda_sm20_dsqrt_rn_f64_mediumpath_v1 - $__internal_22_$__cuda_sm20_div_rn_f64_full)
$__internal_22_$__cuda_sm20_div_rn_f64_full:
[C---:B------:R-:W-:Y:S01]  /*aaa40*/  FSETP.GEU.AND P0, PT, |R3|.reuse, 1.469367938527859385e-39, PT ;  /* 0x001000000300780b */ /* 0x040fe20003f0e200 */
[--C-:B------:R-:W-:Y:S01]  /*aaa50*/  IMAD.MOV.U32 R8, RZ, RZ, R2.reuse ;  /* 0x000000ffff087224 */ /* 0x100fe200078e0002 */
[----:B------:R-:W-:Y:S01]  /*aaa60*/  LOP3.LUT R7, R3, 0x800fffff, RZ, 0xc0, !PT ;  /* 0x800fffff03077812 */ /* 0x000fe200078ec0ff */
[----:B------:R-:W-:Y:S01]  /*aaa70*/  IMAD.MOV.U32 R9, RZ, RZ, R3 ;  /* 0x000000ffff097224 */ /* 0x000fe200078e0003 */
[----:B------:R-:W-:Y:S01]  /*aaa80*/  MOV R59, R5 ;  /* 0x00000005003b7202 */ /* 0x000fe20000000f00 */
[----:B------:R-:W-:Y:S01]  /*aaa90*/  IMAD.MOV.U32 R54, RZ, RZ, R2 ;  /* 0x000000ffff367224 */ /* 0x000fe200078e0002 */
[----:B------:R-:W-:Y:S01]  /*aaaa0*/  LOP3.LUT R55, R7, 0x3ff00000, RZ, 0xfc, !PT ;  /* 0x3ff0000007377812 */ /* 0x000fe200078efcff */
[----:B------:R-:W-:Y:S01]  /*aaab0*/  IMAD.MOV.U32 R56, RZ, RZ, 0x1 ;  /* 0x00000001ff387424 */ /* 0x000fe200078e00ff */
[C---:B------:R-:W-:Y:S01]  /*aaac0*/  FSETP.GEU.AND P1, PT, |R59|.reuse, 1.469367938527859385e-39, PT ;  /* 0x001000003b00780b */ /* 0x040fe20003f2e200 */
[----:B------:R-:W-:Y:S01]  /*aaad0*/  IMAD.MOV.U32 R58, RZ, RZ, R6 ;  /* 0x000000ffff3a7224 */ /* 0x000fe200078e0006 */
[----:B------:R-:W-:Y:S01]  /*aaae0*/  LOP3.LUT R2, R59, 0x7ff00000, RZ, 0xc0, !PT ;  /* 0x7ff000003b027812 */ /* 0x000fe200078ec0ff */
[----:B------:R-:W-:Y:S01]  /*aaaf0*/  BSSY B0, `(.L_x_16462) ;  /* 0x0000055000007945 */ /* 0x000fe20003800000 */
[----:B------:R-:W-:Y:S01]  /*aab00*/  LOP3.LUT R7, R3, 0x7ff00000, RZ, 0xc0, !PT ;  /* 0x7ff0000003077812 */ /* 0x000fe200078ec0ff */
[----:B------:R-:W-:Y:S01]  /*aab10*/  @!P0 DMUL R54, R8, 8.98846567431157953865e+307 ;  /* 0x7fe0000008368828 */ /* 0x000fe20000000000 */
[----:B------:R-:W-:-:S02]  /*aab20*/  IMAD.MOV.U32 R3, RZ, RZ, 0x1ca00000 ;  /* 0x1ca00000ff037424 */ /* 0x000fc400078e00ff */
[----:B------:R-:W-:-:S03]  /*aab30*/  ISETP.GE.U32.AND P3, PT, R2, R7, PT ;  /* 0x000000070200720c */ /* 0x000fc60003f66070 */
[----:B------:R-:W0:Y:S01]  /*aab40*/  MUFU.RCP64H R57, R55 ;  /* 0x0000003700397308 */ /* 0x000e220000001800 */
[----:B------:R-:W-:Y:S01]  /*aab50*/  SEL R6, R3, 0x63400000, !P3 ;  /* 0x6340000003067807 */ /* 0x000fe20005800000 */
[----:B------:R-:W-:Y:S01]  /*aab60*/  @!P1 IMAD.MOV.U32 R70, RZ, RZ, RZ ;  /* 0x000000ffff469224 */ /* 0x000fe200078e00ff */
[----:B------:R-:W-:Y:S02]  /*aab70*/  @!P1 LOP3.LUT R5, R9, 0x7ff00000, RZ, 0xc0, !PT ;  /* 0x7ff0000009059812 */ /* 0x000fe400078ec0ff */
[----:B------:R-:W-:Y:S02]  /*aab80*/  @!P0 LOP3.LUT R7, R55, 0x7ff00000, RZ, 0xc0, !PT ;  /* 0x7ff0000037078812 */ /* 0x000fe400078ec0ff */
[----:B------:R-:W-:-:S04]  /*aab90*/  @!P1 ISETP.GE.U32.AND P2, PT, R2, R5, PT ;  /* 0x000000050200920c */ /* 0x000fc80003f46070 */
[----:B------:R-:W-:-:S04]  /*aaba0*/  @!P1 SEL R5, R3, 0x63400000, !P2 ;  /* 0x6340000003059807 */ /* 0x000fc80005000000 */
[----:B------:R-:W-:Y:S01]  /*aabb0*/  @!P1 LOP3.LUT R5, R5, 0x80000000, R59, 0xf8, !PT ;  /* 0x8000000005059812 */ /* 0x000fe200078ef83b */
[----:B0-----:R-:W-:-:S03]  /*aabc0*/  DFMA R60, R56, -R54, 1 ;  /* 0x3ff00000383c742b */ /* 0x001fc60000000836 */
[----:B------:R-:W-:-:S05]  /*aabd0*/  @!P1 LOP3.LUT R71, R5, 0x100000, RZ, 0xfc, !PT ;  /* 0x0010000005479812 */ /* 0x000fca00078efcff */
[----:B------:R-:W-:-:S08]  /*aabe0*/  DFMA R60, R60, R60, R60 ;  /* 0x0000003c3c3c722b */ /* 0x000fd0000000003c */
[----:B------:R-:W-:Y:S01]  /*aabf0*/  DFMA R56, R56, R60, R56 ;  /* 0x0000003c3838722b */ /* 0x000fe20000000038 */
[----:B------:R-:W-:Y:S01]  /*aac00*/  LOP3.LUT R61, R6, 0x800fffff, R59, 0xf8, !PT ;  /* 0x800fffff063d7812 */ /* 0x000fe200078ef83b */
[----:B------:R-:W-:Y:S02]  /*aac10*/  IMAD.MOV.U32 R60, RZ, RZ, R58 ;  /* 0x000000ffff3c7224 */ /* 0x000fe400078e003a */
[----:B------:R-:W-:-:S04]  /*aac20*/  IMAD.MOV.U32 R6, RZ, RZ, R2 ;  /* 0x000000ffff067224 */ /* 0x000fc800078e0002 */
[----:B------:R-:W-:Y:S02]  /*aac30*/  DFMA R72, R56, -R54, 1 ;  /* 0x3ff000003848742b */ /* 0x000fe40000000836 */
[----:B------:R-:W-:-:S06]  /*aac40*/  @!P1 DFMA R60, R60, 2, -R70 ;  /* 0x400000003c3c982b */ /* 0x000fcc0000000846 */
[----:B------:R-:W-:-:S04]  /*aac50*/  DFMA R72, R56, R72, R56 ;  /* 0x000000483848722b */ /* 0x000fc80000000038 */
[----:B------:R-:W-:-:S04]  /*aac60*/  @!P1 LOP3.LUT R6, R61, 0x7ff00000, RZ, 0xc0, !PT ;  /* 0x7ff000003d069812 */ /* 0x000fc800078ec0ff */
[----:B------:R-:W-:Y:S01]  /*aac70*/  DMUL R70, R72, R60 ;  /* 0x0000003c48467228 */ /* 0x000fe20000000000 */
[----:B------:R-:W-:-:S05]  /*aac80*/  VIADD R5, R6, 0xffffffff ;  /* 0xffffffff06057836 */ /* 0x000fca0000000000 */
[----:B------:R-:W-:Y:S02]  /*aac90*/  ISETP.GT.U32.AND P0, PT, R5, 0x7feffffe, PT ;  /* 0x7feffffe0500780c */ /* 0x000fe40003f04070 */
[----:B------:R-:W-:Y:S01]  /*aaca0*/  IADD3 R5, R7, -0x1, RZ ;  /* 0xffffffff07057810 */ /* 0x000fe20007ffe0ff */
        /* <DEDUP_REMOVED lines=29> */
[----:B------:R-:W-:-:S03]  /*aae80*/  FSEL R6, R6, R70, !P0 ;  /* 0x0000004606067208 */ /* 0x000fc60004000000 */
[----:B------:R-:W-:Y:S01]  /*aae90*/  IMAD.MOV.U32 R71, RZ, RZ, R7 ;  /* 0x000000ffff477224 */ /* 0x000fe200078e0007 */
[----:B------:R-:W-:Y:S01]  /*aaea0*/  MOV R70, R6 ;  /* 0x0000000600467202 */ /* 0x000fe20000000f00 */
[----:B------:R-:W-:Y:S06]  /*aaeb0*/  BRA `(.L_x_16464) ;  /* 0x0000000000607947 */ /* 0x000fec0003800000 */
.L_x_16463:
        /* <DEDUP_REMOVED lines=13> */
[----:B------:R-:W-:Y:S01]  /*aaf90*/  @!P0 IMAD.MOV.U32 R71, RZ, RZ, R3 ;  /* 0x000000ffff478224 */ /* 0x000fe200078e0003 */
[----:B------:R-:W-:Y:S01]  /*aafa0*/  @P0 MOV R71, R2 ;  /* 0x0000000200470202 */ /* 0x000fe20000000f00 */
[----:B------:R-:W-:Y:S01]  /*aafb0*/  @P0 IMAD.MOV.U32 R70, RZ, RZ, RZ ;  /* 0x000000ffff460224 */ /* 0x000fe200078e00ff */
[----:B------:R-:W-:Y:S06]  /*aafc0*/  BRA `(.L_x_16464) ;  /* 0x00000000001c7947 */ /* 0x000fec0003800000 */
.L_x_16466:
[----:B------:R-:W-:Y:S01]  /*aafd0*/  LOP3.LUT R3, R9, 0x80000, RZ, 0xfc, !PT ;  /* 0x0008000009037812 */ /* 0x000fe200078efcff */
[----:B------:R-:W-:-:S04]  /*aafe0*/  IMAD.MOV.U32 R70, RZ, RZ, R8 ;  /* 0x000000ffff467224 */ /* 0x000fc800078e0008 */
[----:B------:R-:W-:Y:S01]  /*aaff0*/  IMAD.MOV.U32 R71, RZ, RZ, R3 ;  /* 0x000000ffff477224 */ /* 0x000fe200078e0003 */
[----:B------:R-:W-:Y:S06]  /*ab000*/  BRA `(.L_x_16464) ;  /* 0x00000000000c7947 */ /* 0x000fec0003800000 */
.L_x_16465:
[----:B------:R-:W-:Y:S01]  /*ab010*/  LOP3.LUT R3, R59, 0x80000, RZ, 0xfc, !PT ;  /* 0x000800003b037812 */ /* 0x000fe200078efcff */
[----:B------:R-:W-:-:S04]  /*ab020*/  IMAD.MOV.U32 R70, RZ, RZ, R58 ;  /* 0x000000ffff467224 */ /* 0x000fc800078e003a */
[----:B------:R-:W-:-:S07]  /*ab030*/  IMAD.MOV.U32 R71, RZ, RZ, R3 ;  /* 0x000000ffff477224 */ /* 0x000fce00078e0003 */
.L_x_16464:
[----:B------:R-:W-:Y:S05]  /*ab040*/  BSYNC B0 ;  /* 0x0000000000007941 */ /* 0x000fea0003800000 */
.L_x_16462:
[----:B------:R-:W-:Y:S01]  /*ab050*/  HFMA2.MMA R5, -RZ, RZ, 0, 0 ;  /* 0x00000000ff057435 */ /* 0x000fe200000001ff */
[----:B------:R-:W-:Y:S02]  /*ab060*/  IMAD.MOV.U32 R2, RZ, RZ, R70 ;  /* 0x000000ffff027224 */ /* 0x000fe400078e0046 */
[----:B------:R-:W-:-:S03]  /*ab070*/  IMAD.MOV.U32 R3, RZ, RZ, R71 ;  /* 0x000000ffff037224 */ /* 0x000fc600078e0047 */
[----:B------:R-:W-:Y:S05]  /*ab080*/  RET.REL.NODEC R4 `(_ZN2at6native29vectorized_elementwise_kernelILi2EZZZNS0_16asin_kernel_cudaERNS_18TensorIteratorBaseEENKUlvE_clEvENKUlvE_clEvEUlN3c107complexIdEEE_St5arrayIPcLm2EEEEviT0_T1_) ;  /* 0xfffff54c04dc7950 */ /* 0x000fea0003c3ffff */
        .weak           $__internal_23_$__cuda_sm20_dsqrt_rn_f64_mediumpath_v1
        .type           $__internal_23_$__cuda_sm20_dsqrt_rn_f64_mediumpath_v1,@function
        .size           $__internal_23_$__cuda_sm20_dsqrt_rn_f64_mediumpath_v1,(.L_x_20819 - $__internal_23_$__cuda_sm20_dsqrt_rn_f64_mediumpath_v1)
$__internal_23_$__cuda_sm20_dsqrt_rn_f64_mediumpath_v1:
        /* <DEDUP_REMOVED lines=12> */
.L_x_16468:
        /* <DEDUP_REMOVED lines=9> */
[----:B------:R-:W-:Y:S01]  /*ab1e0*/  IMAD.MOV.U32 R8, RZ, RZ, RZ ;  /* 0x000000ffff087224 */ /* 0x000fe200078e00ff */
[----:B------:R-:W-:Y:S01]  /*ab1f0*/  MOV R5, 0x3fd80000 ;  /* 0x3fd8000000057802 */ /* 0x000fe20000000f00 */
[----:B------:R-:W-:-:S03]  /*ab200*/  IMAD.MOV.U32 R4, RZ, RZ, 0x0 ;  /* 0x00000000ff047424 */ /* 0x000fc600078e00ff */
        /* <DEDUP_REMOVED lines=12> */
.L_x_16470:
[----:B------:R-:W-:-:S11]  /*ab2d0*/  DADD R4, R54, R54 ;  /* 0x0000000036047229 */ /* 0x000fd60000000036 */
.L_x_16469:
[----:B------:R-:W-:Y:S05]  /*ab2e0*/  BSYNC B0 ;  /* 0x0000000000007941 */ /* 0x000fea0003800000 */
.L_x_16467:
[----:B------:R-:W-:Y:S02]  /*ab2f0*/  IMAD.MOV.U32 R6, RZ, RZ, R2 ;  /* 0x000000ffff067224 */ /* 0x000fe400078e0002 */
[----:B------:R-:W-:Y:S02]  /*ab300*/  IMAD.MOV.U32 R7, RZ, RZ, 0x0 ;  /* 0x00000000ff077424 */ /* 0x000fe400078e00ff */
[----:B------:R-:W-:Y:S02]  /*ab310*/  IMAD.MOV.U32 R3, RZ, RZ, R5 ;  /* 0x000000ffff037224 */ /* 0x000fe400078e0005 */
[----:B------:R-:W-:Y:S05]  /*ab320*/  RET.REL.NODEC R6 `(_ZN2at6native29vectorized_elementwise_kernelILi2EZZZNS0_16asin_kernel_cudaERNS_18TensorIteratorBaseEENKUlvE_clEvENKUlvE_clEvEUlN3c107complexIdEEE_St5arrayIPcLm2EEEEviT0_T1_) ;  /* 0xfffff54c06347950 */ /* 0x000fea0003c3ffff */
.L_x_16471:
        /* <DEDUP_REMOVED lines=13> */
.L_x_20819:


//--------------------- .text._ZN2at6native29vectorized_elementwise_kernelILi4EZZZNS0_16asin_kernel_cudaERNS_18TensorIteratorBaseEENKUlvE_clEvENKUlvE_clEvEUlN3c107complexIdEEE_St5arrayIPcLm2EEEEviT0_T1_ --------------------------
	.section	.text._ZN2at6native29vectorized_elementwise_kernelILi4EZZZNS0_16asin_kernel_cudaERNS_18TensorIteratorBaseEENKUlvE_clEvENKUlvE_clEvEUlN3c107complexIdEEE_St5arrayIPcLm2EEEEviT0_T1_,"ax",@progbits
	.align	128
        .global         _ZN2at6native29vectorized_elementwise_kernelILi4EZZZNS0_16asin_kernel_cudaERNS_18TensorIteratorBaseEENKUlvE_clEvENKUlvE_clEvEUlN3c107complexIdEEE_St5arrayIPcLm2EEEEviT0_T1_
        .type           _ZN2at6native29vectorized_elementwise_kernelILi4EZZZNS0_16asin_kernel_cudaERNS_18TensorIteratorBaseEENKUlvE_clEvENKUlvE_clEvEUlN3c107complexIdEEE_St5arrayIPcLm2EEEEviT0_T1_,@function
        .size           _ZN2at6native29vectorized_elementwise_kernelILi4EZZZNS0_16asin_kernel_cudaERNS_18TensorIteratorBaseEENKUlvE_clEvENKUlvE_clEvEUlN3c107complexIdEEE_St5arrayIPcLm2EEEEviT0_T1_,(.L_x_20821 - _ZN2at6native29vectorized_elementwise_kernelILi4EZZZNS0_16asin_kernel_cudaERNS_18TensorIteratorBaseEENKUlvE_clEvENKUlvE_clEvEUlN3c107complexIdEEE_St5arrayIPcLm2EEEEviT0_T1_)
        .other          _ZN2at6native29vectorized_elementwise_kernelILi4EZZZNS0_16asin_kernel_cudaERNS_18TensorIteratorBaseEENKUlvE_clEvENKUlvE_clEvEUlN3c107complexIdEEE_St5arrayIPcLm2EEEEviT0_T1_,@"STO_CUDA_ENTRY STV_DEFAULT"
_ZN2at6native29vectorized_elementwise_kernelILi4EZZZNS0_16asin_kernel_cudaERNS_18TensorIteratorBaseEENKUlvE_clEvENKUlvE_clEvEUlN3c107complexIdEEE_St5arrayIPcLm2EEEEviT0_T1_:
.text._ZN2at6native29vectorized_elementwise_kernelILi4EZZZNS0_16asin_kernel_cudaERNS_18TensorIteratorBaseEENKUlvE_clEvENKUlvE_clEvEUlN3c107complexIdEEE_St5arrayIPcLm2EEEEviT0_T1_:
        /* <DEDUP_REMOVED lines=151> */
[----:B-----5:R-:W-:Y:S05]  /*0970*/  CALL.REL.NOINC `($__internal_25_$__cuda_sm20_dsqrt_rn_f64_mediumpath_v1) ;  /* 0x00000aa400c47944 */ /* 0x020fea0003c00000 */
[----:B------:R-:W-:-:S07]  /*0980*/  IMAD.MOV.U32 R2, RZ, RZ, R4 ;  /* 0x000000ffff027224 */ /* 0x000fce00078e0004 */
.L_x_16480:
[----:B------:R-:W-:Y:S05]  /*0990*/  BSYNC B3 ;  /* 0x0000000000037941 */ /* 0x000fea0003800000 */
.L_x_16479:
        /* <DEDUP_REMOVED lines=82> */
.L_x_16478:
        /* <DEDUP_REMOVED lines=35> */
[----:B-----5:R-:W-:Y:S05]  /*10f0*/  CALL.REL.NOINC `($__internal_24_$__cuda_sm20_div_rn_f64_full) ;  /* 0x00000a9800507944 */ /* 0x020fea0003c00000 */
.L_x_16488:
[----:B------:R-:W-:Y:S05]  /*1100*/  BSYNC B4 ;  /* 0x0000000000047941 */ /* 0x000fea0003800000 */
.L_x_16487:
[----:B------:R-:W-:Y:S01]  /*1110*/  MOV R52, R2 ;  /* 0x0000000200347202 */ /* 0x000fe20000000f00 */
[----:B------:R-:W-:Y:S01]  /*1120*/  IMAD.MOV.U32 R53, RZ, RZ, R3 ;  /* 0x000000ffff357224 */ /* 0x000fe200078e0003 */
[----:B------:R-:W-:Y:S06]  /*1130*/  BRA `(.L_x_16486) ;  /* 0x0000000000047947 */ /* 0x000fec0003800000 */
.L_x_16485:
[----:B------:R-:W-:-:S11]  /*1140*/  DADD R52, -R62, R50 ;  /* 0x000000003e347229 */ /* 0x000fd60000000132 */
.L_x_16486:
[----:B------:R-:W-:Y:S05]  /*1150*/  BSYNC B3 ;  /* 0x0000000000037941 */ /* 0x000fea0003800000 */
.L_x_16484:
        /* <DEDUP_REMOVED lines=30> */
[----:B-----5:R-:W-:Y:S05]  /*1340*/  CALL.REL.NOINC `($__internal_24_$__cuda_sm20_div_rn_f64_full) ;  /* 0x00000a9400bc7944 */ /* 0x020fea0003c00000 */
.L_x_16493:
[----:B------:R-:W-:Y:S05]  /*1350*/  BSYNC B4 ;  /* 0x0000000000047941 */ /* 0x000fea0003800000 */
.L_x_16492:
[----:B------:R-:W-:Y:S05]  /*1360*/  BRA `(.L_x_16491) ;  /* 0x0000000000047947 */ /* 0x000fea0003800000 */
.L_x_16490:
[----:B------:R-:W-:-:S11]  /*1370*/  DADD R2, R46, -R8 ;  /* 0x000000002e027229 */ /* 0x000fd60000000808 */
.L_x_16491:
[----:B------:R-:W-:Y:S05]  /*1380*/  BSYNC B3 ;  /* 0x0000000000037941 */ /* 0x000fea0003800000 */
.L_x_16489:
        /* <DEDUP_REMOVED lines=26> */
[----:B-----5:R-:W-:Y:S05]  /*1530*/  CALL.REL.NOINC `($__internal_25_$__cuda_sm20_dsqrt_rn_f64_mediumpath_v1) ;  /* 0x00000a9800d47944 */ /* 0x020fea0003c00000 */
[----:B------:R-:W-:Y:S02]  /*1540*/  IMAD.MOV.U32 R6, RZ, RZ, R4 ;  /* 0x000000ffff067224 */ /* 0x000fe400078e0004 */
[----:B------:R-:W-:-:S07]  /*1550*/  IMAD.MOV.U32 R7, RZ, RZ, R3 ;  /* 0x000000ffff077224 */ /* 0x000fce00078e0003 */
.L_x_16495:
[----:B------:R-:W-:Y:S05]  /*1560*/  BSYNC B3 ;  /* 0x0000000000037941 */ /* 0x000fea0003800000 */
.L_x_16494:
        /* <DEDUP_REMOVED lines=86> */
.L_x_16496:
        /* <DEDUP_REMOVED lines=22> */
.L_x_16498:
[----:B------:R-:W-:Y:S05]  /*1c30*/  BSYNC B3 ;  /* 0x0000000000037941 */ /* 0x000fea0003800000 */
.L_x_16497:
        /* <DEDUP_REMOVED lines=30> */
.L_x_16483:
        /* <DEDUP_REMOVED lines=23> */
[----:B-----5:R-:W-:Y:S05]  /*1f90*/  CALL.REL.NOINC `($__internal_25_$__cuda_sm20_dsqrt_rn_f64_mediumpath_v1) ;  /* 0x00000a90003c7944 */ /* 0x020fea0003c00000 */
[----:B------:R-:W-:-:S07]  /*1fa0*/  IMAD.MOV.U32 R2, RZ, RZ, R4 ;  /* 0x000000ffff027224 */ /* 0x000fce00078e0004 */
.L_x_16501:
[----:B------:R-:W-:Y:S05]  /*1fb0*/  BSYNC B3 ;  /* 0x0000000000037941 */ /* 0x000fea0003800000 */
.L_x_16500:
        /* <DEDUP_REMOVED lines=27> */
.L_x_16504:
[----:B------:R-:W-:Y:S05]  /*2170*/  BSYNC B3 ;  /* 0x0000000000037941 */ /* 0x000fea0003800000 */
.L_x_16503:
        /* <DEDUP_REMOVED lines=30> */
.L_x_16502:
        /* <DEDUP_REMOVED lines=76> */
.L_x_16505:
[----:B------:R-:W-:Y:S01]  /*2820*/  IMAD.MOV.U32 R2, RZ, RZ, 0x0 ;  /* 0x00000000ff027424 */ /* 0x000fe200078e00ff */
[----:B------:R-:W-:Y:S01]  /*2830*/  FSETP.NEU.FTZ.AND P0, PT, R5, RZ, PT ;  /* 0x000000ff0500720b */ /* 0x000fe20003f1d000 */
[----:B------:R-:W-:-:S06]  /*2840*/  IMAD.MOV.U32 R3, RZ, RZ, 0x7ff00000 ;  /* 0x7ff00000ff037424 */ /* 0x000fcc00078e00ff */
[----:B------:R-:W-:-:S10]  /*2850*/  DFMA R2, R4, R2, +INF ;  /* 0x7ff000000402742b */ /* 0x000fd40000000002 */
[----:B------:R-:W-:Y:S02]  /*2860*/  FSEL R64, R2, RZ, P0 ;  /* 0x000000ff02407208 */ /* 0x000fe40000000000 */
[----:B------:R-:W-:Y:S01]  /*2870*/  FSEL R65, R3, -QNAN , P0 ;  /* 0xfff0000003417808 */ /* 0x000fe20000000000 */
[----:B------:R-:W-:Y:S06]  /*2880*/  BRA `(.L_x_16481) ;  /* 0x00000004003c7947 */ /* 0x000fec0003800000 */
.L_x_16499:
        /* <DEDUP_REMOVED lines=24> */
[----:B-----5:R-:W-:Y:S05]  /*2a10*/  CALL.REL.NOINC `($__internal_25_$__cuda_sm20_dsqrt_rn_f64_mediumpath_v1) ;  /* 0x00000a84009c7944 */ /* 0x020fea0003c00000 */
[----:B------:R-:W-:-:S07]  /*2a20*/  IMAD.MOV.U32 R5, RZ, RZ, R3 ;  /* 0x000000ffff057224 */ /* 0x000fce00078e0003 */
.L_x_16507:
[----:B------:R-:W-:Y:S05]  /*2a30*/  BSYNC B3 ;  /* 0x0000000000037941 */ /* 0x000fea0003800000 */
.L_x_16506:
        /* <DEDUP_REMOVED lines=21> */
.L_x_16509:
[----:B------:R-:W-:Y:S05]  /*2b90*/  BSYNC B3 ;  /* 0x0000000000037941 */ /* 0x000fea0003800000 */
.L_x_16508:
[----:B------:R-:W-:Y:S02]  /*2ba0*/  IMAD.MOV.U32 R64, RZ, RZ, R2 ;  /* 0x000000ffff407224 */ /* 0x000fe400078e0002 */
[----:B------:R-:W-:Y:S01]  /*2bb0*/  IMAD.MOV.U32 R65, RZ, RZ, R3 ;  /* 0x000000ffff417224 */ /* 0x000fe200078e0003 */
[----:B------:R-:W-:Y:S06]  /*2bc0*/  BRA `(.L_x_16481) ;  /* 0x00000000006c7947 */ /* 0x000fec0003800000 */
.L_x_16482:
        /* <DEDUP_REMOVED lines=23> */
[----:B------:R-:W-:-:S07]  /*2d40*/  MOV R5, R3 ;  /* 0x0000000300057202 */ /* 0x000fce0000000f00 */
.L_x_16511:
[----:B------:R-:W-:Y:S05]  /*2d50*/  BSYNC B3 ;  /* 0x0000000000037941 */ /* 0x000fea0003800000 */
.L_x_16510:
[----:B------:R-:W-:Y:S02]  /*2d60*/  IMAD.MOV.U32 R64, RZ, RZ, R4 ;  /* 0x000000ffff407224 */ /* 0x000fe400078e0004 */
[----:B------:R-:W-:-:S07]  /*2d70*/  IMAD.MOV.U32 R65, RZ, RZ, R5 ;  /* 0x000000ffff417224 */ /* 0x000fce00078e0005 */
.L_x_16481:
[----:B------:R-:W-:Y:S05]  /*2d80*/  BSYNC B2 ;  /* 0x0000000000027941 */ /* 0x000fea0003800000 */
.L_x_16477:
        /* <DEDUP_REMOVED lines=25> */
.L_x_16516:
[----:B------:R-:W-:Y:S05]  /*2f20*/  BSYNC B4 ;  /* 0x0000000000047941 */ /* 0x000fea0003800000 */
.L_x_16515:
        /* <DEDUP_REMOVED lines=49> */
.L_x_16518:
        /* <DEDUP_REMOVED lines=71> */
.L_x_16517:
        /* <DEDUP_REMOVED lines=37> */
.L_x_16527:
[----:B------:R-:W-:Y:S05]  /*3900*/  BSYNC B6 ;  /* 0x0000000000067941 */ /* 0x000fea0003800000 */
.L_x_16526:
[----:B------:R-:W-:Y:S02]  /*3910*/  IMAD.MOV.U32 R52, RZ, RZ, R2 ;  /* 0x000000ffff347224 */ /* 0x000fe400078e0002 */
[----:B------:R-:W-:Y:S01]  /*3920*/  IMAD.MOV.U32 R53, RZ, RZ, R3 ;  /* 0x000000ffff357224 */ /* 0x000fe200078e0003 */
[----:B------:R-:W-:Y:S06]  /*3930*/  BRA `(.L_x_16525) ;  /* 0x0000000000047947 */ /* 0x000fec0003800000 */
.L_x_16524:
[----:B------:R-:W-:-:S11]  /*3940*/  DADD R52, -R62, R50 ;  /* 0x000000003e347229 */ /* 0x000fd60000000132 */
.L_x_16525:
[----:B------:R-:W-:Y:S05]  /*3950*/  BSYNC B5 ;  /* 0x0000000000057941 */ /* 0x000fea0003800000 */
.L_x_16523:
        /* <DEDUP_REMOVED lines=28> */
.L_x_16532:
[----:B------:R-:W-:Y:S05]  /*3b20*/  BSYNC B6 ;  /* 0x0000000000067941 */ /* 0x000fea0003800000 */
.L_x_16531:
[----:B------:R-:W-:Y:S01]  /*3b30*/  MOV R68, R2 ;  /* 0x0000000200447202 */ /* 0x000fe20000000f00 */
[----:B------:R-:W-:Y:S01]  /*3b40*/  IMAD.MOV.U32 R69, RZ, RZ, R3 ;  /* 0x000000ffff457224 */ /* 0x000fe200078e0003 */
[----:B------:R-:W-:Y:S06]  /*3b50*/  BRA `(.L_x_16530) ;  /* 0x0000000000047947 */ /* 0x000fec0003800000 */
.L_x_16529:
[----:B------:R-:W-:-:S11]  /*3b60*/  DADD R68, -R48, R46 ;  /* 0x0000000030447229 */ /* 0x000fd6000000012e */
.L_x_16530:
[----:B------:R-:W-:Y:S05]  /*3b70*/  BSYNC B5 ;  /* 0x0000000000057941 */ /* 0x000fea0003800000 */
.L_x_16528:
        /* <DEDUP_REMOVED lines=25> */
[----:B-----5:R-:W-:Y:S05]  /*3d10*/  CALL.REL.NOINC `($__internal_25_$__cuda_sm20_dsqrt_rn_f64_mediumpath_v1) ;  /* 0x00000a7000dc7944 */ /* 0x020fea0003c00000 */
[----:B------:R-:W-:-:S07]  /*3d20*/  IMAD.MOV.U32 R5, RZ, RZ, R3 ;  /* 0x000000ffff057224 */ /* 0x000fce00078e0003 */
.L_x_16534:
[----:B------:R-:W-:Y:S05]  /*3d30*/  BSYNC B5 ;  /* 0x0000000000057941 */ /* 0x000fea0003800000 */
.L_x_16533:
[----:B------:R-:W-:Y:S02]  /*3d40*/  IMAD.MOV.U32 R46, RZ, RZ, R4 ;  /* 0x000000ffff2e7224 */ /* 0x000fe400078e0004 */
[----:B------:R-:W-:Y:S01]  /*3d50*/  IMAD.MOV.U32 R47, RZ, RZ, R5 ;  /* 0x000000ffff2f7224 */ /* 0x000fe200078e0005 */
[----:B------:R-:W-:Y:S06]  /*3d60*/  BRA `(.L_x_16535) ;  /* 0x0000000800347947 */ /* 0x000fec0003800000 */
.L_x_16522:
        /* <DEDUP_REMOVED lines=25> */
[----:B-----5:R-:W-:Y:S05]  /*3f00*/  CALL.REL.NOINC `($__internal_25_$__cuda_sm20_dsqrt_rn_f64_mediumpath_v1) ;  /* 0x00000a7000607944 */ /* 0x020fea0003c00000 */
[----:B------:R-:W-:-:S07]  /*3f10*/  IMAD.MOV.U32 R5, RZ, RZ, R3 ;  /* 0x000000ffff057224 */ /* 0x000fce00078e0003 */
.L_x_16538:
[----:B------:R-:W-:Y:S05]  /*3f20*/  BSYNC B5 ;  /* 0x0000000000057941 */ /* 0x000fea0003800000 */
.L_x_16537:
[----:B------:R-:W-:Y:S02]  /*3f30*/  IMAD.MOV.U32 R46, RZ, RZ, R4 ;  /* 0x000000ffff2e7224 */ /* 0x000fe400078e0004 */
[----:B------:R-:W-:Y:S01]  /*3f40*/  IMAD.MOV.U32 R47, RZ, RZ, R5 ;  /* 0x000000ffff2f7224 */ /* 0x000fe200078e0005 */
[----:B------:R-:W-:Y:S06]  /*3f50*/  BRA `(.L_x_16535) ;  /* 0x0000000400b87947 */ /* 0x000fec0003800000 */
.L_x_16536:
        /* <DEDUP_REMOVED lines=28> */
.L_x_16540:
[----:B------:R-:W-:Y:S05]  /*4120*/  BSYNC B5 ;  /* 0x0000000000057941 */ /* 0x000fea0003800000 */
.L_x_16539:
        /* <DEDUP_REMOVED lines=21> */
.L_x_16542:
[----:B------:R-:W-:Y:S05]  /*4280*/  BSYNC B5 ;  /* 0x0000000000057941 */ /* 0x000fea0003800000 */
.L_x_16541:
[----:B------:R-:W-:Y:S01]  /*4290*/  DMUL R66, R66, 8.11296384146066816958e+31 ;  /* 0x4690000042427828 */ /* 0x000fe20000000000 */
[----:B------:R-:W-:Y:S01]  /*42a0*/  MOV R46, R2 ;  /* 0x00000002002e7202 */ /* 0x000fe20000000f00 */
[----:B------:R-:W-:Y:S01]  /*42b0*/  IMAD.MOV.U32 R47, RZ, RZ, R3 ;  /* 0x000000ffff2f7224 */ /* 0x000fe200078e0003 */
[----:B------:R-:W-:Y:S08]  /*42c0*/  BRA `(.L_x_16535) ;  /* 0x0000000000dc7947 */ /* 0x000ff00003800000 */
.L_x_16521:
        /* <DEDUP_REMOVED lines=22> */
[----:B------:R-:W-:Y:S02]  /*4430*/  IMAD.MOV.U32 R46, RZ, RZ, R4 ;  /* 0x000000ffff2e7224 */ /* 0x000fe400078e0004 */
[----:B------:R-:W-:-:S07]  /*4440*/  IMAD.MOV.U32 R47, RZ, RZ, R3 ;  /* 0x000000ffff2f7224 */ /* 0x000fce00078e0003 */
.L_x_16544:
[----:B------:R-:W-:Y:S05]  /*4450*/  BSYNC B5 ;  /* 0x0000000000057941 */ /* 0x000fea0003800000 */
.L_x_16543:
        /* <DEDUP_REMOVED lines=28> */
.L_x_16546:
[----:B------:R-:W-:Y:S05]  /*4620*/  BSYNC B5 ;  /* 0x0000000000057941 */ /* 0x000fea0003800000 */
.L_x_16545:
[----:B------:R-:W-:-:S11]  /*4630*/  DMUL R46, R2, R46 ;  /* 0x0000002e022e7228 */ /* 0x000fd60000000000 */
.L_x_16535:
[----:B------:R-:W-:Y:S05]  /*4640*/  BSYNC B4 ;  /* 0x0000000000047941 */ /* 0x000fea0003800000 */
.L_x_16520:
[----:B------:R-:W-:Y:S05]  /*4650*/  BRA `(.L_x_16547) ;  /* 0x0000000000087947 */ /* 0x000fea0003800000 */
.L_x_16514:
[----:B------:R-:W-:Y:S02]  /*4660*/  DMUL R46, R44, 9.00719925474099200000e+15 ;  /* 0x434000002c2e7828 */ /* 0x000fe40000000000 */
[----:B------:R-:W-:-:S11]  /*4670*/  DMUL R66, R66, 9.00719925474099200000e+15 ;  /* 0x4340000042427828 */ /* 0x000fd60000000000 */
.L_x_16547:
[----:B------:R-:W-:Y:S05]  /*4680*/  BSYNC B2 ;  /* 0x0000000000027941 */ /* 0x000fea0003800000 */
.L_x_16513:
        /* <DEDUP_REMOVED lines=28> */
.L_x_16549:
[----:B------:R-:W-:Y:S05]  /*4850*/  BSYNC B2 ;  /* 0x0000000000027941 */ /* 0x000fea0003800000 */
.L_x_16548:
        /* <DEDUP_REMOVED lines=82> */
.L_x_16551:
[----:B------:R-:W-:Y:S02]  /*4d80*/  FSEL R2, RZ, 3.37028055040000000000e+12, P1 ;  /* 0x54442d18ff027808 */ /* 0x000fe40000800000 */
[----:B------:R-:W-:-:S07]  /*4d90*/  FSEL R3, RZ, 2.1426990032196044922, P1 ;  /* 0x400921fbff037808 */ /* 0x000fce0000800000 */
.L_x_16552:
[----:B------:R-:W-:Y:S05]  /*4da0*/  BSYNC B0 ;  /* 0x0000000000007941 */ /* 0x000fea0003800000 */
.L_x_16550:
[----:B------:R-:W-:Y:S01]  /*4db0*/  DADD R46, |R46|, |R66| ;  /* 0x000000002e2e7229 */ /* 0x000fe20000000642 */
[----:B------:R-:W-:-:S07]  /*4dc0*/  LOP3.LUT R67, R3, 0x80000000, R67, 0xb8, !PT ;  /* 0x8000000003437812 */ /* 0x000fce00078eb843 */
[----:B------:R-:W-:-:S06]  /*4dd0*/  DSETP.GTU.AND P0, PT, |R46|, +INF , PT ;  /* 0x7ff000002e00742a */ /* 0x000fcc0003f0c200 */
[----:B------:R-:W-:Y:S02]  /*4de0*/  FSEL R2, R46, R2, P0 ;  /* 0x000000022e027208 */ /* 0x000fe40000000000 */
[----:B------:R-:W-:-:S07]  /*4df0*/  FSEL R3, R47, R67, P0 ;  /* 0x000000432f037208 */ /* 0x000fce0000000000 */
.L_x_16519:
[----:B------:R-:W-:Y:S05]  /*4e00*/  BSYNC B3 ;  /* 0x0000000000037941 */ /* 0x000fea0003800000 */
.L_x_16512:
[----:B------:R-:W-:Y:S01]  /*4e10*/  LOP3.LUT R13, R3, 0x80000000, R13, 0xb8, !PT ;  /* 0x80000000030d7812 */ /* 0x000fe200078eb80d */
[----:B------:R-:W-:Y:S01]  /*4e20*/  IMAD.MOV.U32 R12, RZ, RZ, R2 ;  /* 0x000000ffff0c7224 */ /* 0x000fe200078e0002 */
[----:B------:R-:W-:Y:S01]  /*4e30*/  LOP3.LUT R15, R65, 0x80000000, R15, 0xb8, !PT ;  /* 0x80000000410f7812 */ /* 0x000fe200078eb80f */
[----:B------:R-:W-:Y:S01]  /*4e40*/  IMAD.MOV.U32 R14, RZ, RZ, R64 ;  /* 0x000000ffff0e7224 */ /* 0x000fe200078e0040 */
[----:B------:R-:W-:Y:S06]  /*4e50*/  BRA `(.L_x_16476) ;  /* 0x0000005800e87947 */ /* 0x000fec0003800000 */
.L_x_16475:
        /* <DEDUP_REMOVED lines=115> */
.L_x_16558:
[----:B------:R-:W-:Y:S05]  /*5590*/  BSYNC B0 ;  /* 0x0000000000007941 */ /* 0x000fea0003800000 */
.L_x_16557:
[----:B------:R-:W-:Y:S04]  /*55a0*/  BSSY B3, `(.L_x_16559) ;  /* 0x0000008000037945 */ /* 0x000fe80003800000 */
[----:B------:R-:W-:Y:S05]  /*55b0*/  @P3 BRA P5, `(.L_x_16560) ;  /* 0x0000000000183947 */ /* 0x000fea0002800000 */
[----:B------:R-:W-:Y:S01]  /*55c0*/  IMAD.MOV.U32 R6, RZ, RZ, R48 ;  /* 0x000000ffff067224 */ /* 0x000fe200078e0030 */
[----:B------:R-:W-:Y:S01]  /*55d0*/  MOV R2, R50 ;  /* 0x0000003200027202 */ /* 0x000fe20000000f00 */
[----:B------:R-:W-:Y:S01]  /*55e0*/  IMAD.MOV.U32 R5, RZ, RZ, R49 ;  /* 0x000000ffff057224 */ /* 0x000fe200078e0031 */
[----:B------:R-:W-:Y:S01]  /*55f0*/  MOV R4, 0x5620 ;  /* 0x0000562000047802 */ /* 0x000fe20000000f00 */
[----:B------:R-:W-:-:S07]  /*5600*/  IMAD.MOV.U32 R3, RZ, RZ, R51 ;  /* 0x000000ffff037224 */ /* 0x000fce00078e0033 */
[----:B-----5:R-:W-:Y:S05]  /*5610*/  CALL.REL.NOINC `($__internal_24_$__cuda_sm20_div_rn_f64_full) ;  /* 0x00000a5400087944 */ /* 0x020fea0003c00000 */
.L_x_16560:
[----:B------:R-:W-:Y:S05]  /*5620*/  BSYNC B3 ;  /* 0x0000000000037941 */ /* 0x000fea0003800000 */
.L_x_16559:
        /* <DEDUP_REMOVED lines=82> */
.L_x_16562:
[----:B------:R-:W-:-:S04]  /*5b50*/  ISETP.GE.AND P0, PT, R45, RZ, PT ;  /* 0x000000ff2d00720c */ /* 0x000fc80003f06270 */
[----:B------:R-:W-:Y:S02]  /*5b60*/  FSEL R6, RZ, 3.37028055040000000000e+12, P0 ;  /* 0x54442d18ff067808 */ /* 0x000fe40000000000 */
[----:B------:R-:W-:-:S07]  /*5b70*/  FSEL R7, RZ, 2.1426990032196044922, P0 ;  /* 0x400921fbff077808 */ /* 0x000fce0000000000 */
.L_x_16563:
[----:B------:R-:W-:Y:S05]  /*5b80*/  BSYNC B0 ;  /* 0x0000000000007941 */ /* 0x000fea0003800000 */
.L_x_16561:
[----:B------:R-:W-:Y:S01]  /*5b90*/  DADD R2, |R12|, |R14| ;  /* 0x000000000c027229 */ /* 0x000fe2000000060e */
[----:B------:R-:W-:Y:S01]  /*5ba0*/  LOP3.LUT R11, R7, 0x80000000, R11, 0xb8, !PT ;  /* 0x80000000070b7812 */ /* 0x000fe200078eb80b */
[----:B------:R-:W-:-:S06]  /*5bb0*/  DMUL R46, R46, 0.5 ;  /* 0x3fe000002e2e7828 */ /* 0x000fcc0000000000 */
[----:B------:R-:W-:-:S06]  /*5bc0*/  DSETP.GTU.AND P0, PT, |R2|, +INF , PT ;  /* 0x7ff000000200742a */ /* 0x000fcc0003f0c200 */
[----:B------:R-:W-:Y:S02]  /*5bd0*/  FSEL R6, R2, R6, P0 ;  /* 0x0000000602067208 */ /* 0x000fe40000000000 */
[----:B------:R-:W-:Y:S01]  /*5be0*/  FSEL R7, R3, R11, P0 ;  /* 0x0000000b03077208 */ /* 0x000fe20000000000 */
[----:B------:R-:W-:Y:S06]  /*5bf0*/  BRA `(.L_x_16564) ;  /* 0x0000004c00187947 */ /* 0x000fec0003800000 */
.L_x_16556:
        /* <DEDUP_REMOVED lines=135> */
.L_x_16566:
[----:B------:R-:W-:Y:S05]  /*6470*/  BSYNC B0 ;  /* 0x0000000000007941 */ /* 0x000fea0003800000 */
.L_x_16565:
[----:B------:R-:W-:Y:S04]  /*6480*/  BSSY B3, `(.L_x_16567) ;  /* 0x0000008000037945 */ /* 0x000fe80003800000 */
[----:B------:R-:W-:Y:S05]  /*6490*/  @P3 BRA P5, `(.L_x_16568) ;  /* 0x0000000000183947 */ /* 0x000fea0002800000 */
[----:B------:R-:W-:Y:S01]  /*64a0*/  MOV R6, R48 ;  /* 0x0000003000067202 */ /* 0x000fe20000000f00 */
[----:B------:R-:W-:Y:S01]  /*64b0*/  IMAD.MOV.U32 R5, RZ, RZ, R49 ;  /* 0x000000ffff057224 */ /* 0x000fe200078e0031 */
[----:B------:R-:W-:Y:S01]  /*64c0*/  MOV R4, 0x6500 ;  /* 0x0000650000047802 */ /* 0x000fe20000000f00 */
[----:B------:R-:W-:Y:S02]  /*64d0*/  IMAD.MOV.U32 R2, RZ, RZ, R50 ;  /* 0x000000ffff027224 */ /* 0x000fe400078e0032 */
[----:B------:R-:W-:-:S07]  /*64e0*/  IMAD.MOV.U32 R3, RZ, RZ, R51 ;  /* 0x000000ffff037224 */ /* 0x000fce00078e0033 */
[----:B-----5:R-:W-:Y:S05]  /*64f0*/  CALL.REL.NOINC `($__internal_24_$__cuda_sm20_div_rn_f64_full) ;  /* 0x00000a4400507944 */ /* 0x020fea0003c00000 */
.L_x_16568:
[----:B------:R-:W-:Y:S05]  /*6500*/  BSYNC B3 ;  /* 0x0000000000037941 */ /* 0x000fea0003800000 */
.L_x_16567:
        /* <DEDUP_REMOVED lines=82> */
.L_x_16570:
[----:B------:R-:W-:-:S04]  /*6a30*/  ISETP.GE.AND P0, PT, R45, RZ, PT ;  /* 0x000000ff2d00720c */ /* 0x000fc80003f06270 */
[----:B------:R-:W-:Y:S02]  /*6a40*/  FSEL R6, RZ, 3.37028055040000000000e+12, P0 ;  /* 0x54442d18ff067808 */ /* 0x000fe40000000000 */
[----:B------:R-:W-:-:S07]  /*6a50*/  FSEL R7, RZ, 2.1426990032196044922, P0 ;  /* 0x400921fbff077808 */ /* 0x000fce0000000000 */
.L_x_16571:
[----:B------:R-:W-:Y:S05]  /*6a60*/  BSYNC B0 ;  /* 0x0000000000007941 */ /* 0x000fea0003800000 */
.L_x_16569:
[----:B------:R-:W-:Y:S01]  /*6a70*/  DADD R2, |R12|, |R14| ;  /* 0x000000000c027229 */ /* 0x000fe2000000060e */
[----:B------:R-:W-:-:S07]  /*6a80*/  LOP3.LUT R11, R7, 0x80000000, R11, 0xb8, !PT ;  /* 0x80000000070b7812 */ /* 0x000fce00078eb80b */
[----:B------:R-:W-:-:S06]  /*6a90*/  DSETP.GTU.AND P0, PT, |R2|, +INF , PT ;  /* 0x7ff000000200742a */ /* 0x000fcc0003f0c200 */
[----:B------:R-:W-:Y:S02]  /*6aa0*/  FSEL R6, R2, R6, P0 ;  /* 0x0000000602067208 */ /* 0x000fe40000000000 */
[----:B------:R-:W-:Y:S01]  /*6ab0*/  FSEL R7, R3, R11, P0 ;  /* 0x0000000b03077208 */ /* 0x000fe20000000000 */
[----:B------:R-:W-:Y:S06]  /*6ac0*/  BRA `(.L_x_16564) ;  /* 0x0000003c00647947 */ /* 0x000fec0003800000 */
.L_x_16555:
        /* <DEDUP_REMOVED lines=22> */
[----:B-----5:R-:W-:Y:S05]  /*6c30*/  CALL.REL.NOINC `($__internal_24_$__cuda_sm20_div_rn_f64_full) ;  /* 0x00000a3c00807944 */ /* 0x020fea0003c00000 */
.L_x_16573:
[----:B------:R-:W-:Y:S05]  /*6c40*/  BSYNC B3 ;  /* 0x0000000000037941 */ /* 0x000fea0003800000 */
.L_x_16572:
        /* <DEDUP_REMOVED lines=24> */
[----:B------:R-:W-:Y:S02]  /*6dd0*/  IMAD.MOV.U32 R4, RZ, RZ, R2 ;  /* 0x000000ffff047224 */ /* 0x000fe400078e0002 */
[----:B------:R-:W-:-:S07]  /*6de0*/  IMAD.MOV.U32 R5, RZ, RZ, R3 ;  /* 0x000000ffff057224 */ /* 0x000fce00078e0003 */
.L_x_16575:
[----:B------:R-:W-:Y:S05]  /*6df0*/  BSYNC B3 ;  /* 0x0000000000037941 */ /* 0x000fea0003800000 */
.L_x_16574:
        /* <DEDUP_REMOVED lines=136> */
.L_x_16577:
[----:B------:R-:W-:Y:S05]  /*7680*/  BSYNC B0 ;  /* 0x0000000000007941 */ /* 0x000fea0003800000 */
.L_x_16576:
[----:B------:R-:W-:Y:S04]  /*7690*/  BSSY B3, `(.L_x_16578) ;  /* 0x0000008000037945 */ /* 0x000fe80003800000 */
[----:B------:R-:W-:Y:S05]  /*76a0*/  @P3 BRA P5, `(.L_x_16579) ;  /* 0x0000000000183947 */ /* 0x000fea0002800000 */
[----:B------:R-:W-:Y:S01]  /*76b0*/  IMAD.MOV.U32 R6, RZ, RZ, R48 ;  /* 0x000000ffff067224 */ /* 0x000fe200078e0030 */
[----:B------:R-:W-:Y:S01]  /*76c0*/  MOV R4, 0x7710 ;  /* 0x0000771000047802 */ /* 0x000fe20000000f00 */
[----:B------:R-:W-:Y:S02]  /*76d0*/  IMAD.MOV.U32 R5, RZ, RZ, R49 ;  /* 0x000000ffff057224 */ /* 0x000fe400078e0031 */
[----:B------:R-:W-:Y:S02]  /*76e0*/  IMAD.MOV.U32 R2, RZ, RZ, R50 ;  /* 0x000000ffff027224 */ /* 0x000fe400078e0032 */
[----:B------:R-:W-:-:S07]  /*76f0*/  IMAD.MOV.U32 R3, RZ, RZ, R51 ;  /* 0x000000ffff037224 */ /* 0x000fce00078e0033 */
[----:B-----5:R-:W-:Y:S05]  /*7700*/  CALL.REL.NOINC `($__internal_24_$__cuda_sm20_div_rn_f64_full) ;  /* 0x00000a3000cc7944 */ /* 0x020fea0003c00000 */
.L_x_16579:
[----:B------:R-:W-:Y:S05]  /*7710*/  BSYNC B3 ;  /* 0x0000000000037941 */ /* 0x000fea0003800000 */
.L_x_16578:
        /* <DEDUP_REMOVED lines=82> */
.L_x_16581:
[----:B------:R-:W-:-:S04]  /*7c40*/  ISETP.GE.AND P0, PT, R45, RZ, PT ;  /* 0x000000ff2d00720c */ /* 0x000fc80003f06270 */
[----:B------:R-:W-:Y:S02]  /*7c50*/  FSEL R6, RZ, 3.37028055040000000000e+12, P0 ;  /* 0x54442d18ff067808 */ /* 0x000fe40000000000 */
[----:B------:R-:W-:-:S07]  /*7c60*/  FSEL R7, RZ, 2.1426990032196044922, P0 ;  /* 0x400921fbff077808 */ /* 0x000fce0000000000 */
.L_x_16582:
[----:B------:R-:W-:Y:S05]  /*7c70*/  BSYNC B0 ;  /* 0x0000000000007941 */ /* 0x000fea0003800000 */
.L_x_16580:
[----:B------:R-:W-:Y:S01]  /*7c80*/  DADD R2, |R12|, |R14| ;  /* 0x000000000c027229 */ /* 0x000fe2000000060e */
[----:B------:R-:W-:Y:S01]  /*7c90*/  LOP3.LUT R11, R7, 0x80000000, R11, 0xb8, !PT ;  /* 0x80000000070b7812 */ /* 0x000fe200078eb80b */
[----:B------:R-:W-:-:S06]  /*7ca0*/  DADD R46, R46, 1 ;  /* 0x3ff000002e2e7429 */ /* 0x000fcc0000000000 */
[----:B------:R-:W-:-:S06]  /*7cb0*/  DSETP.GTU.AND P0, PT, |R2|, +INF , PT ;  /* 0x7ff000000200742a */ /* 0x000fcc0003f0c200 */
[----:B------:R-:W-:Y:S02]  /*7cc0*/  FSEL R6, R2, R6, P0 ;  /* 0x0000000602067208 */ /* 0x000fe40000000000 */
[----:B------:R-:W-:Y:S01]  /*7cd0*/  FSEL R7, R3, R11, P0 ;  /* 0x0000000b03077208 */ /* 0x000fe20000000000 */
[----:B------:R-:W-:Y:S06]  /*7ce0*/  BRA `(.L_x_16564) ;  /* 0x0000002800dc7947 */ /* 0x000fec0003800000 */
.L_x_16554:
        /* <DEDUP_REMOVED lines=108> */
.L_x_16586:
[----:B------:R-:W-:Y:S05]  /*83b0*/  BSYNC B0 ;  /* 0x0000000000007941 */ /* 0x000fea0003800000 */
.L_x_16585:
        /* <DEDUP_REMOVED lines=8> */
.L_x_16588:
[----:B------:R-:W-:Y:S05]  /*8440*/  BSYNC B3 ;  /* 0x0000000000037941 */ /* 0x000fea0003800000 */
.L_x_16587:
        /* <DEDUP_REMOVED lines=73> */
.L_x_16590:
[----:B------:R-:W-:Y:S05]  /*88e0*/  BSYNC B0 ;  /* 0x0000000000007941 */ /* 0x000fea0003800000 */
.L_x_16589:
[----:B------:R-:W-:Y:S01]  /*88f0*/  LOP3.LUT R3, R7, 0x80000000, R13, 0xb8, !PT ;  /* 0x8000000007037812 */ /* 0x000fe200078eb80d */
[----:B------:R-:W-:Y:S01]  /*8900*/  DMUL R46, R46, 0.5 ;  /* 0x3fe000002e2e7828 */ /* 0x000fe20000000000 */
[----:B------:R-:W-:Y:S02]  /*8910*/  FSEL R6, R4, R6, P0 ;  /* 0x0000000604067208 */ /* 0x000fe40000000000 */
[----:B------:R-:W-:Y:S01]  /*8920*/  FSEL R7, R5, R3, P0 ;  /* 0x0000000305077208 */ /* 0x000fe20000000000 */
[----:B------:R-:W-:Y:S07]  /*8930*/  BRA `(.L_x_16564) ;  /* 0x0000001c00c87947 */ /* 0x000fee0003800000 */
.L_x_16584:
        /* <DEDUP_REMOVED lines=135> */
.L_x_16592:
[----:B------:R-:W-:Y:S05]  /*91b0*/  BSYNC B0 ;  /* 0x0000000000007941 */ /* 0x000fea0003800000 */
.L_x_16591:
        /* <DEDUP_REMOVED lines=8> */
.L_x_16594:
[----:B------:R-:W-:Y:S05]  /*9240*/  BSYNC B3 ;  /* 0x0000000000037941 */ /* 0x000fea0003800000 */
.L_x_16593:
        /* <DEDUP_REMOVED lines=73> */
.L_x_16596:
[----:B------:R-:W-:Y:S05]  /*96e0*/  BSYNC B0 ;  /* 0x0000000000007941 */ /* 0x000fea0003800000 */
.L_x_16595:
[----:B------:R-:W-:Y:S02]  /*96f0*/  LOP3.LUT R3, R7, 0x80000000, R13, 0xb8, !PT ;  /* 0x8000000007037812 */ /* 0x000fe400078eb80d */
[----:B------:R-:W-:Y:S02]  /*9700*/  FSEL R6, R4, R6, P1 ;  /* 0x0000000604067208 */ /* 0x000fe40000800000 */
[----:B------:R-:W-:Y:S01]  /*9710*/  FSEL R7, R5, R3, P1 ;  /* 0x0000000305077208 */ /* 0x000fe20000800000 */
[----:B------:R-:W-:Y:S06]  /*9720*/  BRA `(.L_x_16564) ;  /* 0x00000010004c7947 */ /* 0x000fec0003800000 */
.L_x_16583:
        /* <DEDUP_REMOVED lines=22> */
[----:B-----5:R-:W-:Y:S05]  /*9890*/  CALL.REL.NOINC `($__internal_24_$__cuda_sm20_div_rn_f64_full) ;  /* 0x00000a1000687944 */ /* 0x020fea0003c00000 */
.L_x_16598:
[----:B------:R-:W-:Y:S05]  /*98a0*/  BSYNC B3 ;  /* 0x0000000000037941 */ /* 0x000fea0003800000 */
.L_x_16597:
        /* <DEDUP_REMOVED lines=24> */
[----:B------:R-:W-:Y:S02]  /*9a30*/  IMAD.MOV.U32 R4, RZ, RZ, R2 ;  /* 0x000000ffff047224 */ /* 0x000fe400078e0002 */
[----:B------:R-:W-:-:S07]  /*9a40*/  IMAD.MOV.U32 R5, RZ, RZ, R3 ;  /* 0x000000ffff057224 */ /* 0x000fce00078e0003 */
.L_x_16600:
[----:B------:R-:W-:Y:S05]  /*9a50*/  BSYNC B3 ;  /* 0x0000000000037941 */ /* 0x000fea0003800000 */
.L_x_16599:
        /* <DEDUP_REMOVED lines=136> */
.L_x_16602:
[----:B------:R-:W-:Y:S05]  /*a2e0*/  BSYNC B0 ;  /* 0x0000000000007941 */ /* 0x000fea0003800000 */
.L_x_16601:
        /* <DEDUP_REMOVED lines=8> */
.L_x_16604:
[----:B------:R-:W-:Y:S05]  /*a370*/  BSYNC B3 ;  /* 0x0000000000037941 */ /* 0x000fea0003800000 */
.L_x_16603:
        /* <DEDUP_REMOVED lines=74> */
.L_x_16606:
[----:B------:R-:W-:Y:S05]  /*a820*/  BSYNC B0 ;  /* 0x0000000000007941 */ /* 0x000fea0003800000 */
.L_x_16605:
[----:B------:R-:W-:Y:S02]  /*a830*/  LOP3.LUT R3, R7, 0x80000000, R13, 0xb8, !PT ;  /* 0x8000000007037812 */ /* 0x000fe400078eb80d */
[----:B------:R-:W-:Y:S02]  /*a840*/  FSEL R6, R4, R6, P1 ;  /* 0x0000000604067208 */ /* 0x000fe40000800000 */
[----:B------:R-:W-:-:S07]  /*a850*/  FSEL R7, R5, R3, P1 ;  /* 0x0000000305077208 */ /* 0x000fce0000800000 */
.L_x_16564:
[----:B------:R-:W-:Y:S05]  /*a860*/  BSYNC B2 ;  /* 0x0000000000027941 */ /* 0x000fea0003800000 */
.L_x_16553:
        /* <DEDUP_REMOVED lines=8> */
.L_x_16474:
        /* <DEDUP_REMOVED lines=17> */
.L_x_16476:
[----:B------:R-:W-:Y:S05]  /*aa00*/  BSYNC B1 ;  /* 0x0000000000017941 */ /* 0x000fea0003800000 */
.L_x_16473:
        /* <DEDUP_REMOVED lines=132> */
[----:B------:R-:W-:Y:S05]  /*b250*/  CALL.REL.NOINC `($__internal_25_$__cuda_sm20_dsqrt_rn_f64_mediumpath_v1) ;  /* 0x000009fc008c7944 */ /* 0x000fea0003c00000 */
[----:B------:R-:W-:-:S07]  /*b260*/  IMAD.MOV.U32 R2, RZ, RZ, R4 ;  /* 0x000000ffff027224 */ /* 0x000fce00078e0004 */
.L_x_16614:
[----:B------:R-:W-:Y:S05]  /*b270*/  BSYNC B3 ;  /* 0x0000000000037941 */ /* 0x000fea0003800000 */
.L_x_16613:
        /* <DEDUP_REMOVED lines=82> */
.L_x_16612:
        /* <DEDUP_REMOVED lines=35> */
[----:B------:R-:W-:Y:S05]  /*b9d0*/  CALL.REL.NOINC `($__internal_24_$__cuda_sm20_div_rn_f64_full) ;  /* 0x000009f000187944 */ /* 0x000fea0003c00000 */
.L_x_16622:
[----:B------:R-:W-:Y:S05]  /*b9e0*/  BSYNC B4 ;  /* 0x0000000000047941 */ /* 0x000fea0003800000 */
.L_x_16621:
[----:B------:R-:W-:Y:S01]  /*b9f0*/  IMAD.MOV.U32 R52, RZ, RZ, R2 ;  /* 0x000000ffff347224 */ /* 0x000fe200078e0002 */
[----:B------:R-:W-:Y:S01]  /*ba00*/  MOV R53, R3 ;  /* 0x0000000300357202 */ /* 0x000fe20000000f00 */
[----:B------:R-:W-:Y:S06]  /*ba10*/  BRA `(.L_x_16620) ;  /* 0x0000000000047947 */ /* 0x000fec0003800000 */
.L_x_16619:
[----:B------:R-:W-:-:S11]  /*ba20*/  DADD R52, -R62, R50 ;  /* 0x000000003e347229 */ /* 0x000fd60000000132 */
.L_x_16620:
[----:B------:R-:W-:Y:S05]  /*ba30*/  BSYNC B3 ;  /* 0x0000000000037941 */ /* 0x000fea0003800000 */
.L_x_16618:
        /* <DEDUP_REMOVED lines=31> */
.L_x_16627:
[----:B------:R-:W-:Y:S05]  /*bc30*/  BSYNC B4 ;  /* 0x0000000000047941 */ /* 0x000fea0003800000 */
.L_x_16626:
[----:B------:R-:W-:Y:S05]  /*bc40*/  BRA `(.L_x_16625) ;  /* 0x0000000000047947 */ /* 0x000fea0003800000 */
.L_x_16624:
[----:B------:R-:W-:-:S11]  /*bc50*/  DADD R2, R46, -R8 ;  /* 0x000000002e027229 */ /* 0x000fd60000000808 */
.L_x_16625:
[----:B------:R-:W-:Y:S05]  /*bc60*/  BSYNC B3 ;  /* 0x0000000000037941 */ /* 0x000fea0003800000 */
.L_x_16623:
        /* <DEDUP_REMOVED lines=26> */
[----:B------:R-:W-:Y:S05]  /*be10*/  CALL.REL.NOINC `($__internal_25_$__cuda_sm20_dsqrt_rn_f64_mediumpath_v1) ;  /* 0x000009f0009c7944 */ /* 0x000fea0003c00000 */
[----:B------:R-:W-:Y:S02]  /*be20*/  IMAD.MOV.U32 R6, RZ, RZ, R4 ;  /* 0x000000ffff067224 */ /* 0x000fe400078e0004 */
[----:B------:R-:W-:-:S07]  /*be30*/  IMAD.MOV.U32 R7, RZ, RZ, R3 ;  /* 0x000000ffff077224 */ /* 0x000fce00078e0003 */
.L_x_16629:
[----:B------:R-:W-:Y:S05]  /*be40*/  BSYNC B3 ;  /* 0x0000000000037941 */ /* 0x000fea0003800000 */
.L_x_16628:
        /* <DEDUP_REMOVED lines=86> */
.L_x_16630:
        /* <DEDUP_REMOVED lines=21> */
[----:B------:R-:W-:Y:S05]  /*c500*/  CALL.REL.NOINC `($__internal_24_$__cuda_sm20_div_rn_f64_full) ;  /* 0x000009e4004c7944 */ /* 0x000fea0003c00000 */
.L_x_16632:
[----:B------:R-:W-:Y:S05]  /*c510*/  BSYNC B3 ;  /* 0x0000000000037941 */ /* 0x000fea0003800000 */
.L_x_16631:
        /* <DEDUP_REMOVED lines=30> */
.L_x_16617:
        /* <DEDUP_REMOVED lines=24> */
[----:B------:R-:W-:-:S07]  /*c880*/  IMAD.MOV.U32 R2, RZ, RZ, R4 ;  /* 0x000000ffff027224 */ /* 0x000fce00078e0004 */
.L_x_16635:
[----:B------:R-:W-:Y:S05]  /*c890*/  BSYNC B3 ;  /* 0x0000000000037941 */ /* 0x000fea0003800000 */
.L_x_16634:
        /* <DEDUP_REMOVED lines=27> */
.L_x_16638:
[----:B------:R-:W-:Y:S05]  /*ca50*/  BSYNC B3 ;  /* 0x0000000000037941 */ /* 0x000fea0003800000 */
.L_x_16637:
        /* <DEDUP_REMOVED lines=30> */
.L_x_16636:
        /* <DEDUP_REMOVED lines=76> */
.L_x_16639:
[----:B------:R-:W-:Y:S01]  /*d100*/  IMAD.MOV.U32 R2, RZ, RZ, 0x0 ;  /* 0x00000000ff027424 */ /* 0x000fe200078e00ff */
[----:B------:R-:W-:Y:S01]  /*d110*/  FSETP.NEU.FTZ.AND P0, PT, R5, RZ, PT ;  /* 0x000000ff0500720b */ /* 0x000fe20003f1d000 */
[----:B------:R-:W-:-:S06]  /*d120*/  IMAD.MOV.U32 R3, RZ, RZ, 0x7ff00000 ;  /* 0x7ff00000ff037424 */ /* 0x000fcc00078e00ff */
[----:B------:R-:W-:-:S10]  /*d130*/  DFMA R2, R4, R2, +INF ;  /* 0x7ff000000402742b */ /* 0x000fd40000000002 */
[----:B------:R-:W-:Y:S02]  /*d140*/  FSEL R64, R2, RZ, P0 ;  /* 0x000000ff02407208 */ /* 0x000fe40000000000 */
[----:B------:R-:W-:Y:S01]  /*d150*/  FSEL R65, R3, -QNAN , P0 ;  /* 0xfff0000003417808 */ /* 0x000fe20000000000 */
[----:B------:R-:W-:Y:S06]  /*d160*/  BRA `(.L_x_16615) ;  /* 0x00000004003c7947 */ /* 0x000fec0003800000 */
.L_x_16633:
        /* <DEDUP_REMOVED lines=24> */
[----:B------:R-:W-:Y:S05]  /*d2f0*/  CALL.REL.NOINC `($__internal_25_$__cuda_sm20_dsqrt_rn_f64_mediumpath_v1) ;  /* 0x000009dc00647944 */ /* 0x000fea0003c00000 */
[----:B------:R-:W-:-:S07]  /*d300*/  IMAD.MOV.U32 R5, RZ, RZ, R3 ;  /* 0x000000ffff057224 */ /* 0x000fce00078e0003 */
.L_x_16641:
[----:B------:R-:W-:Y:S05]  /*d310*/  BSYNC B3 ;  /* 0x0000000000037941 */ /* 0x000fea0003800000 */
.L_x_16640:
        /* <DEDUP_REMOVED lines=20> */
[----:B------:R-:W-:Y:S05]  /*d460*/  CALL.REL.NOINC `($__internal_24_$__cuda_sm20_div_rn_f64_full) ;  /* 0x000009d400747944 */ /* 0x000fea0003c00000 */
.L_x_16643:
[----:B------:R-:W-:Y:S05]  /*d470*/  BSYNC B3 ;  /* 0x0000000000037941 */ /* 0x000fea0003800000 */
.L_x_16642:
[----:B------:R-:W-:Y:S02]  /*d480*/  IMAD.MOV.U32 R64, RZ, RZ, R2 ;  /* 0x000000ffff407224 */ /* 0x000fe400078e0002 */
[----:B------:R-:W-:Y:S01]  /*d490*/  IMAD.MOV.U32 R65, RZ, RZ, R3 ;  /* 0x000000ffff417224 */ /* 0x000fe200078e0003 */
[----:B------:R-:W-:Y:S06]  /*d4a0*/  BRA `(.L_x_16615) ;  /* 0x00000000006c7947 */ /* 0x000fec0003800000 */
.L_x_16616:
        /* <DEDUP_REMOVED lines=22> */
[----:B------:R-:W-:Y:S05]  /*d610*/  CALL.REL.NOINC `($__internal_25_$__cuda_sm20_dsqrt_rn_f64_mediumpath_v1) ;  /* 0x000009d8009c7944 */ /* 0x000fea0003c00000 */
[----:B------:R-:W-:-:S07]  /*d620*/  IMAD.MOV.U32 R5, RZ, RZ, R3 ;  /* 0x000000ffff057224 */ /* 0x000fce00078e0003 */
.L_x_16645:
[----:B------:R-:W-:Y:S05]  /*d630*/  BSYNC B3 ;  /* 0x0000000000037941 */ /* 0x000fea0003800000 */
.L_x_16644:
[----:B------:R-:W-:Y:S01]  /*d640*/  MOV R64, R4 ;  /* 0x0000000400407202 */ /* 0x000fe20000000f00 */
[----:B------:R-:W-:-:S07]  /*d650*/  IMAD.MOV.U32 R65, RZ, RZ, R5 ;  /* 0x000000ffff417224 */ /* 0x000fce00078e0005 */
.L_x_16615:
[----:B------:R-:W-:Y:S05]  /*d660*/  BSYNC B2 ;  /* 0x0000000000027941 */ /* 0x000fea0003800000 */
.L_x_16611:
        /* <DEDUP_REMOVED lines=25> */
.L_x_16650:
[----:B------:R-:W-:Y:S05]  /*d800*/  BSYNC B4 ;  /* 0x0000000000047941 */ /* 0x000fea0003800000 */
.L_x_16649:
        /* <DEDUP_REMOVED lines=49> */
.L_x_16652:
        /* <DEDUP_REMOVED lines=71> */
.L_x_16651:
        /* <DEDUP_REMOVED lines=37> */
.L_x_16661:
[----:B------:R-:W-:Y:S05]  /*e1e0*/  BSYNC B6 ;  /* 0x0000000000067941 */ /* 0x000fea0003800000 */
.L_x_16660:
[----:B------:R-:W-:Y:S01]  /*e1f0*/  MOV R52, R2 ;  /* 0x0000000200347202 */ /* 0x000fe20000000f00 */
[----:B------:R-:W-:Y:S01]  /*e200*/  IMAD.MOV.U32 R53, RZ, RZ, R3 ;  /* 0x000000ffff357224 */ /* 0x000fe200078e0003 */
[----:B------:R-:W-:Y:S06]  /*e210*/  BRA `(.L_x_16659) ;  /* 0x0000000000047947 */ /* 0x000fec0003800000 */
.L_x_16658:
[----:B------:R-:W-:-:S11]  /*e220*/  DADD R52, -R62, R50 ;  /* 0x000000003e347229 */ /* 0x000fd60000000132 */
.L_x_16659:
[----:B------:R-:W-:Y:S05]  /*e230*/  BSYNC B5 ;  /* 0x0000000000057941 */ /* 0x000fea0003800000 */
.L_x_16657:
        /* <DEDUP_REMOVED lines=28> */
.L_x_16666:
[----:B------:R-:W-:Y:S05]  /*e400*/  BSYNC B6 ;  /* 0x0000000000067941 */ /* 0x000fea0003800000 */
.L_x_16665:
[----:B------:R-:W-:Y:S01]  /*e410*/  IMAD.MOV.U32 R68, RZ, RZ, R2 ;  /* 0x000000ffff447224 */ /* 0x000fe200078e0002 */
[----:B------:R-:W-:Y:S01]  /*e420*/  MOV R69, R3 ;  /* 0x0000000300457202 */ /* 0x000fe20000000f00 */
[----:B------:R-:W-:Y:S06]  /*e430*/  BRA `(.L_x_16664) ;  /* 0x0000000000047947 */ /* 0x000fec0003800000 */
.L_x_16663:
[----:B------:R-:W-:-:S11]  /*e440*/  DADD R68, -R48, R46 ;  /* 0x0000000030447229 */ /* 0x000fd6000000012e */
.L_x_16664:
[----:B------:R-:W-:Y:S05]  /*e450*/  BSYNC B5 ;  /* 0x0000000000057941 */ /* 0x000fea0003800000 */
.L_x_16662:
        /* <DEDUP_REMOVED lines=25> */
[----:B------:R-:W-:Y:S05]  /*e5f0*/  CALL.REL.NOINC `($__internal_25_$__cuda_sm20_dsqrt_rn_f64_mediumpath_v1) ;  /* 0x000009c800a47944 */ /* 0x000fea0003c00000 */
[----:B------:R-:W-:-:S07]  /*e600*/  IMAD.MOV.U32 R5, RZ, RZ, R3 ;  /* 0x000000ffff057224 */ /* 0x000fce00078e0003 */
.L_x_16668:
[----:B------:R-:W-:Y:S05]  /*e610*/  BSYNC B5 ;  /* 0x0000000000057941 */ /* 0x000fea0003800000 */
.L_x_16667:
[----:B------:R-:W-:Y:S02]  /*e620*/  IMAD.MOV.U32 R46, RZ, RZ, R4 ;  /* 0x000000ffff2e7224 */ /* 0x000fe400078e0004 */
[----:B------:R-:W-:Y:S01]  /*e630*/  IMAD.MOV.U32 R47, RZ, RZ, R5 ;  /* 0x000000ffff2f7224 */ /* 0x000fe200078e0005 */
[----:B------:R-:W-:Y:S06]  /*e640*/  BRA `(.L_x_16669) ;  /* 0x0000000800347947 */ /* 0x000fec0003800000 */
.L_x_16656:
        /* <DEDUP_REMOVED lines=25> */
[----:B------:R-:W-:Y:S05]  /*e7e0*/  CALL.REL.NOINC `($__internal_25_$__cuda_sm20_dsqrt_rn_f64_mediumpath_v1) ;  /* 0x000009c800287944 */ /* 0x000fea0003c00000 */
[----:B------:R-:W-:-:S07]  /*e7f0*/  IMAD.MOV.U32 R5, RZ, RZ, R3 ;  /* 0x000000ffff057224 */ /* 0x000fce00078e0003 */
.L_x_16672:
[----:B------:R-:W-:Y:S05]  /*e800*/  BSYNC B5 ;  /* 0x0000000000057941 */ /* 0x000fea0003800000 */
.L_x_16671:
[----:B------:R-:W-:Y:S02]  /*e810*/  IMAD.MOV.U32 R46, RZ, RZ, R4 ;  /* 0x000000ffff2e7224 */ /* 0x000fe400078e0004 */
[----:B------:R-:W-:Y:S01]  /*e820*/  IMAD.MOV.U32 R47, RZ, RZ, R5 ;  /* 0x000000ffff2f7224 */ /* 0x000fe200078e0005 */
[----:B------:R-:W-:Y:S06]  /*e830*/  BRA `(.L_x_16669) ;  /* 0x0000000400b87947 */ /* 0x000fec0003800000 */
.L_x_16670:
        /* <DEDUP_REMOVED lines=26> */
[----:B------:R-:W-:Y:S01]  /*e9e0*/  MOV R8, R4 ;  /* 0x0000000400087202 */ /* 0x000fe20000000f00 */
[----:B------:R-:W-:-:S07]  /*e9f0*/  IMAD.MOV.U32 R9, RZ, RZ, R3 ;  /* 0x000000ffff097224 */ /* 0x000fce00078e0003 */
.L_x_16674:
[----:B------:R-:W-:Y:S05]  /*ea00*/  BSYNC B5 ;  /* 0x0000000000057941 */ /* 0x000fea0003800000 */
.L_x_16673:
        /* <DEDUP_REMOVED lines=21> */
.L_x_16676:
[----:B------:R-:W-:Y:S05]  /*eb60*/  BSYNC B5 ;  /* 0x0000000000057941 */ /* 0x000fea0003800000 */
.L_x_16675:
[----:B------:R-:W-:Y:S01]  /*eb70*/  DMUL R66, R66, 8.11296384146066816958e+31 ;  /* 0x4690000042427828 */ /* 0x000fe20000000000 */
[----:B------:R-:W-:Y:S01]  /*eb80*/  IMAD.MOV.U32 R46, RZ, RZ, R2 ;  /* 0x000000ffff2e7224 */ /* 0x000fe200078e0002 */
[----:B------:R-:W-:Y:S01]  /*eb90*/  MOV R47, R3 ;  /* 0x00000003002f7202 */ /* 0x000fe20000000f00 */
[----:B------:R-:W-:Y:S08]  /*eba0*/  BRA `(.L_x_16669) ;  /* 0x0000000000dc7947 */ /* 0x000ff00003800000 */
.L_x_16655:
        /* <DEDUP_REMOVED lines=22> */
[----:B------:R-:W-:Y:S02]  /*ed10*/  IMAD.MOV.U32 R46, RZ, RZ, R4 ;  /* 0x000000ffff2e7224 */ /* 0x000fe400078e0004 */
[----:B------:R-:W-:-:S07]  /*ed20*/  IMAD.MOV.U32 R47, RZ, RZ, R3 ;  /* 0x000000ffff2f7224 */ /* 0x000fce00078e0003 */
.L_x_16678:
[----:B------:R-:W-:Y:S05]  /*ed30*/  BSYNC B5 ;  /* 0x0000000000057941 */ /* 0x000fea0003800000 */
.L_x_16677:
        /* <DEDUP_REMOVED lines=28> */
.L_x_16680:
[----:B------:R-:W-:Y:S05]  /*ef00*/  BSYNC B5 ;  /* 0x0000000000057941 */ /* 0x000fea0003800000 */
.L_x_16679:
[----:B------:R-:W-:-:S11]  /*ef10*/  DMUL R46, R2, R46 ;  /* 0x0000002e022e7228 */ /* 0x000fd60000000000 */
.L_x_16669:
[----:B------:R-:W-:Y:S05]  /*ef20*/  BSYNC B4 ;  /* 0x0000000000047941 */ /* 0x000fea0003800000 */
.L_x_16654:
[----:B------:R-:W-:Y:S05]  /*ef30*/  BRA `(.L_x_16681) ;  /* 0x0000000000087947 */ /* 0x000fea0003800000 */
.L_x_16648:
[----:B------:R-:W-:Y:S02]  /*ef40*/  DMUL R46, R44, 9.00719925474099200000e+15 ;  /* 0x434000002c2e7828 */ /* 0x000fe40000000000 */
[----:B------:R-:W-:-:S11]  /*ef50*/  DMUL R66, R66, 9.00719925474099200000e+15 ;  /* 0x4340000042427828 */ /* 0x000fd60000000000 */
.L_x_16681:
[----:B------:R-:W-:Y:S05]  /*ef60*/  BSYNC B2 ;  /* 0x0000000000027941 */ /* 0x000fea0003800000 */
.L_x_16647:
        /* <DEDUP_REMOVED lines=28> */
.L_x_16683:
[----:B------:R-:W-:Y:S05]  /*f130*/  BSYNC B2 ;  /* 0x0000000000027941 */ /* 0x000fea0003800000 */
.L_x_16682:
        /* <DEDUP_REMOVED lines=82> */
.L_x_16685:
[----:B------:R-:W-:Y:S02]  /*f660*/  FSEL R2, RZ, 3.37028055040000000000e+12, P1 ;  /* 0x54442d18ff027808 */ /* 0x000fe40000800000 */
[----:B------:R-:W-:-:S07]  /*f670*/  FSEL R3, RZ, 2.1426990032196044922, P1 ;  /* 0x400921fbff037808 */ /* 0x000fce0000800000 */
.L_x_16686:
[----:B------:R-:W-:Y:S05]  /*f680*/  BSYNC B0 ;  /* 0x0000000000007941 */ /* 0x000fea0003800000 */
.L_x_16684:
[----:B------:R-:W-:Y:S01]  /*f690*/  DADD R46, |R46|, |R66| ;  /* 0x000000002e2e7229 */ /* 0x000fe20000000642 */
[----:B------:R-:W-:-:S07]  /*f6a0*/  LOP3.LUT R67, R3, 0x80000000, R67, 0xb8, !PT ;  /* 0x8000000003437812 */ /* 0x000fce00078eb843 */
[----:B------:R-:W-:-:S06]  /*f6b0*/  DSETP.GTU.AND P0, PT, |R46|, +INF , PT ;  /* 0x7ff000002e00742a */ /* 0x000fcc0003f0c200 */
[----:B------:R-:W-:Y:S02]  /*f6c0*/  FSEL R2, R46, R2, P0 ;  /* 0x000000022e027208 */ /* 0x000fe40000000000 */
[----:B------:R-:W-:-:S07]  /*f6d0*/  FSEL R3, R47, R67, P0 ;  /* 0x000000432f037208 */ /* 0x000fce0000000000 */
.L_x_16653:
[----:B------:R-:W-:Y:S05]  /*f6e0*/  BSYNC B3 ;  /* 0x0000000000037941 */ /* 0x000fea0003800000 */
.L_x_16646:
[----:B------:R-:W-:Y:S01]  /*f6f0*/  LOP3.LUT R41, R3, 0x80000000, R41, 0xb8, !PT ;  /* 0x8000000003297812 */ /* 0x000fe200078eb829 */
[----:B------:R-:W-:Y:S01]  /*f700*/  IMAD.MOV.U32 R42, RZ, RZ, R64 ;  /* 0x000000ffff2a7224 */ /* 0x000fe200078e0040 */
[----:B------:R-:W-:Y:S02]  /*f710*/  LOP3.LUT R43, R65, 0x80000000, R43, 0xb8, !PT ;  /* 0x80000000412b7812 */ /* 0x000fe400078eb82b */
[----:B------:R-:W-:Y:S01]  /*f720*/  MOV R40, R2 ;  /* 0x0000000200287202 */ /* 0x000fe20000000f00 */
[----:B------:R-:W-:Y:S06]  /*f730*/  BRA `(.L_x_16610) ;  /* 0x0000005800e07947 */ /* 0x000fec0003800000 */
.L_x_16609:
        /* <DEDUP_REMOVED lines=113> */
.L_x_16692:
[----:B------:R-:W-:Y:S05]  /*fe50*/  BSYNC B0 ;  /* 0x0000000000007941 */ /* 0x000fea0003800000 */
.L_x_16691:
[----:B------:R-:W-:Y:S04]  /*fe60*/  BSSY B3, `(.L_x_16693) ;  /* 0x0000008000037945 */ /* 0x000fe80003800000 */
[----:B------:R-:W-:Y:S05]  /*fe70*/  @P3 BRA P5, `(.L_x_16694) ;  /* 0x0000000000183947 */ /* 0x000fea0002800000 */
[----:B------:R-:W-:Y:S01]  /*fe80*/  IMAD.MOV.U32 R6, RZ, RZ, R48 ;  /* 0x000000ffff067224 */ /* 0x000fe200078e0030 */
[----:B------:R-:W-:Y:S01]  /*fe90*/  MOV R3, R51 ;  /* 0x0000003300037202 */ /* 0x000fe20000000f00 */
[----:B------:R-:W-:Y:S01]  /*fea0*/  IMAD.MOV.U32 R5, RZ, RZ, R49 ;  /* 0x000000ffff057224 */ /* 0x000fe200078e0031 */
[----:B------:R-:W-:Y:S01]  /*feb0*/  MOV R4, 0xfee0 ;  /* 0x0000fee000047802 */ /* 0x000fe20000000f00 */
[----:B------:R-:W-:-:S07]  /*fec0*/  IMAD.MOV.U32 R2, RZ, RZ, R50 ;  /* 0x000000ffff027224 */ /* 0x000fce00078e0032 */
[----:B------:R-:W-:Y:S05]  /*fed0*/  CALL.REL.NOINC `($__internal_24_$__cuda_sm20_div_rn_f64_full) ;  /* 0x000009a800d87944 */ /* 0x000fea0003c00000 */
.L_x_16694:
[----:B------:R-:W-:Y:S05]  /*fee0*/  BSYNC B3 ;  /* 0x0000000000037941 */ /* 0x000fea0003800000 */
.L_x_16693:
        /* <DEDUP_REMOVED lines=82> */
.L_x_16696:
[----:B------:R-:W-:-:S04]  /*10410*/  ISETP.GE.AND P0, PT, R45, RZ, PT ;  /* 0x000000ff2d00720c */ /* 0x000fc80003f06270 */
[----:B------:R-:W-:Y:S02]  /*10420*/  FSEL R6, RZ, 3.37028055040000000000e+12, P0 ;  /* 0x54442d18ff067808 */ /* 0x000fe40000000000 */
[----:B------:R-:W-:-:S07]  /*10430*/  FSEL R7, RZ, 2.1426990032196044922, P0 ;  /* 0x400921fbff077808 */ /* 0x000fce0000000000 */
.L_x_16697:
[----:B------:R-:W-:Y:S05]  /*10440*/  BSYNC B0 ;  /* 0x0000000000007941 */ /* 0x000fea0003800000 */
.L_x_16695:
[----:B------:R-:W-:Y:S01]  /*10450*/  DADD R2, |R40|, |R42| ;  /* 0x0000000028027229 */ /* 0x000fe2000000062a */
[----:B------:R-:W-:Y:S01]  /*10460*/  LOP3.LUT R11, R7, 0x80000000, R11, 0xb8, !PT ;  /* 0x80000000070b7812 */ /* 0x000fe200078eb80b */
[----:B------:R-:W-:-:S06]  /*10470*/  DMUL R46, R46, 0.5 ;  /* 0x3fe000002e2e7828 */ /* 0x000fcc0000000000 */
[----:B------:R-:W-:-:S06]  /*10480*/  DSETP.GTU.AND P0, PT, |R2|, +INF , PT ;  /* 0x7ff000000200742a */ /* 0x000fcc0003f0c200 */
[----:B------:R-:W-:Y:S02]  /*10490*/  FSEL R6, R2, R6, P0 ;  /* 0x0000000602067208 */ /* 0x000fe40000000000 */
[----:B------:R-:W-:Y:S01]  /*104a0*/  FSEL R7, R3, R11, P0 ;  /* 0x0000000b03077208 */ /* 0x000fe20000000000 */
[----:B------:R-:W-:Y:S06]  /*104b0*/  BRA `(.L_x_16698) ;  /* 0x0000004c00187947 */ /* 0x000fec0003800000 */
.L_x_16690:
        /* <DEDUP_REMOVED lines=135> */
.L_x_16700:
[----:B------:R-:W-:Y:S05]  /*10d30*/  BSYNC B0 ;  /* 0x0000000000007941 */ /* 0x000fea0003800000 */
.L_x_16699:
        /* <DEDUP_REMOVED lines=8> */
.L_x_16702:
[----:B------:R-:W-:Y:S05]  /*10dc0*/  BSYNC B3 ;  /* 0x0000000000037941 */ /* 0x000fea0003800000 */
.L_x_16701:
        /* <DEDUP_REMOVED lines=82> */
.L_x_16704:
[----:B------:R-:W-:-:S04]  /*112f0*/  ISETP.GE.AND P0, PT, R45, RZ, PT ;  /* 0x000000ff2d00720c */ /* 0x000fc80003f06270 */
[----:B------:R-:W-:Y:S02]  /*11300*/  FSEL R6, RZ, 3.37028055040000000000e+12, P0 ;  /* 0x54442d18ff067808 */ /* 0x000fe40000000000 */
[----:B------:R-:W-:-:S07]  /*11310*/  FSEL R7, RZ, 2.1426990032196044922, P0 ;  /* 0x400921fbff077808 */ /* 0x000fce0000000000 */
.L_x_16705:
[----:B------:R-:W-:Y:S05]  /*11320*/  BSYNC B0 ;  /* 0x0000000000007941 */ /* 0x000fea0003800000 */
.L_x_16703:
[----:B------:R-:W-:Y:S01]  /*11330*/  DADD R2, |R40|, |R42| ;  /* 0x0000000028027229 */ /* 0x000fe2000000062a */
[----:B------:R-:W-:-:S07]  /*11340*/  LOP3.LUT R11, R7, 0x80000000, R11, 0xb8, !PT ;  /* 0x80000000070b7812 */ /* 0x000fce00078eb80b */
[----:B------:R-:W-:-:S06]  /*11350*/  DSETP.GTU.AND P0, PT, |R2|, +INF , PT ;  /* 0x7ff000000200742a */ /* 0x000fcc0003f0c200 */
[----:B------:R-:W-:Y:S02]  /*11360*/  FSEL R6, R2, R6, P0 ;  /* 0x0000000602067208 */ /* 0x000fe40000000000 */
[----:B------:R-:W-:Y:S01]  /*11370*/  FSEL R7, R3, R11, P0 ;  /* 0x0000000b03077208 */ /* 0x000fe20000000000 */
[----:B------:R-:W-:Y:S06]  /*11380*/  BRA `(.L_x_16698) ;  /* 0x0000003c00647947 */ /* 0x000fec0003800000 */
.L_x_16689:
        /* <DEDUP_REMOVED lines=22> */
[----:B------:R-:W-:Y:S05]  /*114f0*/  CALL.REL.NOINC `($__internal_24_$__cuda_sm20_div_rn_f64_full) ;  /* 0x0000099400507944 */ /* 0x000fea0003c00000 */
.L_x_16707:
[----:B------:R-:W-:Y:S05]  /*11500*/  BSYNC B3 ;  /* 0x0000000000037941 */ /* 0x000fea0003800000 */
.L_x_16706:
        /* <DEDUP_REMOVED lines=24> */
[----:B------:R-:W-:Y:S02]  /*11690*/  IMAD.MOV.U32 R4, RZ, RZ, R2 ;  /* 0x000000ffff047224 */ /* 0x000fe400078e0002 */
[----:B------:R-:W-:-:S07]  /*116a0*/  IMAD.MOV.U32 R5, RZ, RZ, R3 ;  /* 0x000000ffff057224 */ /* 0x000fce00078e0003 */
.L_x_16709:
[----:B------:R-:W-:Y:S05]  /*116b0*/  BSYNC B3 ;  /* 0x0000000000037941 */ /* 0x000fea0003800000 */
.L_x_16708:
        /* <DEDUP_REMOVED lines=136> */
.L_x_16711:
[----:B------:R-:W-:Y:S05]  /*11f40*/  BSYNC B0 ;  /* 0x0000000000007941 */ /* 0x000fea0003800000 */
.L_x_16710:
[----:B------:R-:W-:Y:S04]  /*11f50*/  BSSY B3, `(.L_x_16712) ;  /* 0x0000008000037945 */ /* 0x000fe80003800000 */
[----:B------:R-:W-:Y:S05]  /*11f60*/  @P3 BRA P5, `(.L_x_16713) ;  /* 0x0000000000183947 */ /* 0x000fea0002800000 */
[----:B------:R-:W-:Y:S01]  /*11f70*/  IMAD.MOV.U32 R6, RZ, RZ, R48 ;  /* 0x000000ffff067224 */ /* 0x000fe200078e0030 */
[----:B------:R-:W-:Y:S01]  /*11f80*/  MOV R4, 0x11fd0 ;  /* 0x00011fd000047802 */ /* 0x000fe20000000f00 */
[----:B------:R-:W-:Y:S02]  /*11f90*/  IMAD.MOV.U32 R5, RZ, RZ, R49 ;  /* 0x000000ffff057224 */ /* 0x000fe400078e0031 */
[----:B------:R-:W-:Y:S02]  /*11fa0*/  IMAD.MOV.U32 R2, RZ, RZ, R50 ;  /* 0x000000ffff027224 */ /* 0x000fe400078e0032 */
[----:B------:R-:W-:-:S07]  /*11fb0*/  IMAD.MOV.U32 R3, RZ, RZ, R51 ;  /* 0x000000ffff037224 */ /* 0x000fce00078e0033 */
[----:B------:R-:W-:Y:S05]  /*11fc0*/  CALL.REL.NOINC `($__internal_24_$__cuda_sm20_div_rn_f64_full) ;  /* 0x00000988009c7944 */ /* 0x000fea0003c00000 */
.L_x_16713:
[----:B------:R-:W-:Y:S05]  /*11fd0*/  BSYNC B3 ;  /* 0x0000000000037941 */ /* 0x000fea0003800000 */
.L_x_16712:
        /* <DEDUP_REMOVED lines=82> */
.L_x_16715:
[----:B------:R-:W-:-:S04]  /*12500*/  ISETP.GE.AND P0, PT, R45, RZ, PT ;  /* 0x000000ff2d00720c */ /* 0x000fc80003f06270 */
[----:B------:R-:W-:Y:S02]  /*12510*/  FSEL R6, RZ, 3.37028055040000000000e+12, P0 ;  /* 0x54442d18ff067808 */ /* 0x000fe40000000000 */
[----:B------:R-:W-:-:S07]  /*12520*/  FSEL R7, RZ, 2.1426990032196044922, P0 ;  /* 0x400921fbff077808 */ /* 0x000fce0000000000 */
.L_x_16716:
[----:B------:R-:W-:Y:S05]  /*12530*/  BSYNC B0 ;  /* 0x0000000000007941 */ /* 0x000fea0003800000 */
.L_x_16714:
[----:B------:R-:W-:Y:S01]  /*12540*/  DADD R2, |R40|, |R42| ;  /* 0x0000000028027229 */ /* 0x000fe2000000062a */
[----:B------:R-:W-:Y:S01]  /*12550*/  LOP3.LUT R11, R7, 0x80000000, R11, 0xb8, !PT ;  /* 0x80000000070b7812 */ /* 0x000fe200078eb80b */
[----:B------:R-:W-:-:S06]  /*12560*/  DADD R46, R46, 1 ;  /* 0x3ff000002e2e7429 */ /* 0x000fcc0000000000 */
[----:B------:R-:W-:-:S06]  /*12570*/  DSETP.GTU.AND P0, PT, |R2|, +INF , PT ;  /* 0x7ff000000200742a */ /* 0x000fcc0003f0c200 */
[----:B------:R-:W-:Y:S02]  /*12580*/  FSEL R6, R2, R6, P0 ;  /* 0x0000000602067208 */ /* 0x000fe40000000000 */
[----:B------:R-:W-:Y:S01]  /*12590*/  FSEL R7, R3, R11, P0 ;  /* 0x0000000b03077208 */ /* 0x000fe20000000000 */
[----:B------:R-:W-:Y:S06]  /*125a0*/  BRA `(.L_x_16698) ;  /* 0x0000002800dc7947 */ /* 0x000fec0003800000 */
.L_x_16688:
        /* <DEDUP_REMOVED lines=108> */
.L_x_16720:
[----:B------:R-:W-:Y:S05]  /*12c70*/  BSYNC B0 ;  /* 0x0000000000007941 */ /* 0x000fea0003800000 */
.L_x_16719:
        /* <DEDUP_REMOVED lines=8> */
.L_x_16722:
[----:B------:R-:W-:Y:S05]  /*12d00*/  BSYNC B3 ;  /* 0x0000000000037941 */ /* 0x000fea0003800000 */
.L_x_16721:
        /* <DEDUP_REMOVED lines=73> */
.L_x_16724:
[----:B------:R-:W-:Y:S05]  /*131a0*/  BSYNC B0 ;  /* 0x0000000000007941 */ /* 0x000fea0003800000 */
.L_x_16723:
[----:B------:R-:W-:Y:S01]  /*131b0*/  LOP3.LUT R3, R7, 0x80000000, R41, 0xb8, !PT ;  /* 0x8000000007037812 */ /* 0x000fe200078eb829 */
[----:B------:R-:W-:Y:S01]  /*131c0*/  DMUL R46, R46, 0.5 ;  /* 0x3fe000002e2e7828 */ /* 0x000fe20000000000 */
[----:B------:R-:W-:Y:S02]  /*131d0*/  FSEL R6, R4, R6, P0 ;  /* 0x0000000604067208 */ /* 0x000fe40000000000 */
[----:B------:R-:W-:Y:S01]  /*131e0*/  FSEL R7, R5, R3, P0 ;  /* 0x0000000305077208 */ /* 0x000fe20000000000 */
[----:B------:R-:W-:Y:S07]  /*131f0*/  BRA `(.L_x_16698) ;  /* 0x0000001c00c87947 */ /* 0x000fee0003800000 */
.L_x_16718:
        /* <DEDUP_REMOVED lines=135> */
.L_x_16726:
[----:B------:R-:W-:Y:S05]  /*13a70*/  BSYNC B0 ;  /* 0x0000000000007941 */ /* 0x000fea0003800000 */
.L_x_16725:
        /* <DEDUP_REMOVED lines=8> */
.L_x_16728:
[----:B------:R-:W-:Y:S05]  /*13b00*/  BSYNC B3 ;  /* 0x0000000000037941 */ /* 0x000fea0003800000 */
.L_x_16727:
        /* <DEDUP_REMOVED lines=73> */
.L_x_16730:
[----:B------:R-:W-:Y:S05]  /*13fa0*/  BSYNC B0 ;  /* 0x0000000000007941 */ /* 0x000fea0003800000 */
.L_x_16729:
[----:B------:R-:W-:Y:S02]  /*13fb0*/  LOP3.LUT R3, R7, 0x80000000, R41, 0xb8, !PT ;  /* 0x8000000007037812 */ /* 0x000fe400078eb829 */
[----:B------:R-:W-:Y:S02]  /*13fc0*/  FSEL R6, R4, R6, P1 ;  /* 0x0000000604067208 */ /* 0x000fe40000800000 */
[----:B------:R-:W-:Y:S01]  /*13fd0*/  FSEL R7, R5, R3, P1 ;  /* 0x0000000305077208 */ /* 0x000fe20000800000 */
[----:B------:R-:W-:Y:S06]  /*13fe0*/  BRA `(.L_x_16698) ;  /* 0x00000010004c7947 */ /* 0x000fec0003800000 */
.L_x_16717:
        /* <DEDUP_REMOVED lines=22> */
[----:B------:R-:W-:Y:S05]  /*14150*/  CALL.REL.NOINC `($__internal_24_$__cuda_sm20_div_rn_f64_full) ;  /* 0x0000096800387944 */ /* 0x000fea0003c00000 */
.L_x_16732:
[----:B------:R-:W-:Y:S05]  /*14160*/  BSYNC B3 ;  /* 0x0000000000037941 */ /* 0x000fea0003800000 */
.L_x_16731:
        /* <DEDUP_REMOVED lines=23> */
[----:B------:R-:W-:Y:S05]  /*142e0*/  CALL.REL.NOINC `($__internal_24_$__cuda_sm20_div_rn_f64_full) ;  /* 0x0000096400d47944 */ /* 0x000fea0003c00000 */
[----:B------:R-:W-:Y:S02]  /*142f0*/  IMAD.MOV.U32 R4, RZ, RZ, R2 ;  /* 0x000000ffff047224 */ /* 0x000fe400078e0002 */
[----:B------:R-:W-:-:S07]  /*14300*/  IMAD.MOV.U32 R5, RZ, RZ, R3 ;  /* 0x000000ffff057224 */ /* 0x000fce00078e0003 */
.L_x_16734:
[----:B------:R-:W-:Y:S05]  /*14310*/  BSYNC B3 ;  /* 0x0000000000037941 */ /* 0x000fea0003800000 */
.L_x_16733:
        /* <DEDUP_REMOVED lines=136> */
.L_x_16736:
[----:B------:R-:W-:Y:S05]  /*14ba0*/  BSYNC B0 ;  /* 0x0000000000007941 */ /* 0x000fea0003800000 */
.L_x_16735:
[----:B------:R-:W-:Y:S04]  /*14bb0*/  BSSY B3, `(.L_x_16737) ;  /* 0x0000008000037945 */ /* 0x000fe80003800000 */
[----:B------:R-:W-:Y:S05]  /*14bc0*/  @P3 BRA P5, `(.L_x_16738) ;  /* 0x0000000000183947 */ /* 0x000fea0002800000 */
[----:B------:R-:W-:Y:S01]  /*14bd0*/  MOV R6, R44 ;  /* 0x0000002c00067202 */ /* 0x000fe20000000f00 */
[----:B------:R-:W-:Y:S01]  /*14be0*/  IMAD.MOV.U32 R5, RZ, RZ, R45 ;  /* 0x000000ffff057224 */ /* 0x000fe200078e002d */
[----:B------:R-:W-:Y:S01]  /*14bf0*/  MOV R4, 0x14c30 ;  /* 0x00014c3000047802 */ /* 0x000fe20000000f00 */
[----:B------:R-:W-:Y:S02]  /*14c00*/  IMAD.MOV.U32 R2, RZ, RZ, R48 ;  /* 0x000000ffff027224 */ /* 0x000fe400078e0030 */
[----:B------:R-:W-:-:S07]  /*14c10*/  IMAD.MOV.U32 R3, RZ, RZ, R49 ;  /* 0x000000ffff037224 */ /* 0x000fce00078e0031 */
[----:B------:R-:W-:Y:S05]  /*14c20*/  CALL.REL.NOINC `($__internal_24_$__cuda_sm20_div_rn_f64_full) ;  /* 0x0000095c00847944 */ /* 0x000fea0003c00000 */
.L_x_16738:
[----:B------:R-:W-:Y:S05]  /*14c30*/  BSYNC B3 ;  /* 0x0000000000037941 */ /* 0x000fea0003800000 */
.L_x_16737:
        /* <DEDUP_REMOVED lines=74> */
.L_x_16740:
[----:B------:R-:W-:Y:S05]  /*150e0*/  BSYNC B0 ;  /* 0x0000000000007941 */ /* 0x000fea0003800000 */
.L_x_16739:
[----:B------:R-:W-:Y:S02]  /*150f0*/  LOP3.LUT R3, R7, 0x80000000, R41, 0xb8, !PT ;  /* 0x8000000007037812 */ /* 0x000fe400078eb829 */
[----:B------:R-:W-:Y:S02]  /*15100*/  FSEL R6, R4, R6, P1 ;  /* 0x0000000604067208 */ /* 0x000fe40000800000 */
[----:B------:R-:W-:-:S07]  /*15110*/  FSEL R7, R5, R3, P1 ;  /* 0x0000000305077208 */ /* 0x000fce0000800000 */
.L_x_16698:
[----:B------:R-:W-:Y:S05]  /*15120*/  BSYNC B2 ;  /* 0x0000000000027941 */ /* 0x000fea0003800000 */
.L_x_16687:
        /* <DEDUP_REMOVED lines=8> */
.L_x_16608:
        /* <DEDUP_REMOVED lines=17> */
.L_x_16610:
[----:B------:R-:W-:Y:S05]  /*152c0*/  BSYNC B1 ;  /* 0x0000000000017941 */ /* 0x000fea0003800000 */
.L_x_16607:
        /* <DEDUP_REMOVED lines=132> */
[----:B------:R-:W-:Y:S05]  /*15b10*/  CALL.REL.NOINC `($__internal_25_$__cuda_sm20_dsqrt_rn_f64_mediumpath_v1) ;  /* 0x00000954005c7944 */ /* 0x000fea0003c00000 */
[----:B------:R-:W-:-:S07]  /*15b20*/  IMAD.MOV.U32 R2, RZ, RZ, R4 ;  /* 0x000000ffff027224 */ /* 0x000fce00078e0004 */
.L_x_16748:
[----:B------:R-:W-:Y:S05]  /*15b30*/  BSYNC B3 ;  /* 0x0000000000037941 */ /* 0x000fea0003800000 */
.L_x_16747:
        /* <DEDUP_REMOVED lines=82> */
.L_x_16746:
        /* <DEDUP_REMOVED lines=36> */
.L_x_16756:
[----:B------:R-:W-:Y:S05]  /*162a0*/  BSYNC B4 ;  /* 0x0000000000047941 */ /* 0x000fea0003800000 */
.L_x_16755:
[----:B------:R-:W-:Y:S02]  /*162b0*/  IMAD.MOV.U32 R52, RZ, RZ, R2 ;  /* 0x000000ffff347224 */ /* 0x000fe400078e0002 */
[----:B------:R-:W-:Y:S01]  /*162c0*/  IMAD.MOV.U32 R53, RZ, RZ, R3 ;  /* 0x000000ffff357224 */ /* 0x000fe200078e0003 */
[----:B------:R-:W-:Y:S06]  /*162d0*/  BRA `(.L_x_16754) ;  /* 0x0000000000047947 */ /* 0x000fec0003800000 */
.L_x_16753:
[----:B------:R-:W-:-:S11]  /*162e0*/  DADD R52, -R62, R50 ;  /* 0x000000003e347229 */ /* 0x000fd60000000132 */
.L_x_16754:
[----:B------:R-:W-:Y:S05]  /*162f0*/  BSYNC B3 ;  /* 0x0000000000037941 */ /* 0x000fea0003800000 */
.L_x_16752:
        /* <DEDUP_REMOVED lines=31> */
.L_x_16761:
[----:B------:R-:W-:Y:S05]  /*164f0*/  BSYNC B4 ;  /* 0x0000000000047941 */ /* 0x000fea0003800000 */
.L_x_16760:
[----:B------:R-:W-:Y:S05]  /*16500*/  BRA `(.L_x_16759) ;  /* 0x0000000000047947 */ /* 0x000fea0003800000 */
.L_x_16758:
[----:B------:R-:W-:-:S11]  /*16510*/  DADD R2, R46, -R8 ;  /* 0x000000002e027229 */ /* 0x000fd60000000808 */
.L_x_16759:
[----:B------:R-:W-:Y:S05]  /*16520*/  BSYNC B3 ;  /* 0x0000000000037941 */ /* 0x000fea0003800000 */
.L_x_16757:
        /* <DEDUP_REMOVED lines=26> */
[----:B------:R-:W-:Y:S05]  /*166d0*/  CALL.REL.NOINC `($__internal_25_$__cuda_sm20_dsqrt_rn_f64_mediumpath_v1) ;  /* 0x00000948006c7944 */ /* 0x000fea0003c00000 */
[----:B------:R-:W-:Y:S01]  /*166e0*/  MOV R6, R4 ;  /* 0x0000000400067202 */ /* 0x000fe20000000f00 */
[----:B------:R-:W-:-:S07]  /*166f0*/  IMAD.MOV.U32 R7, RZ, RZ, R3 ;  /* 0x000000ffff077224 */ /* 0x000fce00078e0003 */
.L_x_16763:
[----:B------:R-:W-:Y:S05]  /*16700*/  BSYNC B3 ;  /* 0x0000000000037941 */ /* 0x000fea0003800000 */
.L_x_16762:
        /* <DEDUP_REMOVED lines=86> */
.L_x_16764:
        /* <DEDUP_REMOVED lines=22> */
.L_x_16766:
[----:B------:R-:W-:Y:S05]  /*16dd0*/  BSYNC B3 ;  /* 0x0000000000037941 */ /* 0x000fea0003800000 */
.L_x_16765:
        /* <DEDUP_REMOVED lines=30> */
.L_x_16751:
        /* <DEDUP_REMOVED lines=25> */
.L_x_16769:
[----:B------:R-:W-:Y:S05]  /*17150*/  BSYNC B3 ;  /* 0x0000000000037941 */ /* 0x000fea0003800000 */
.L_x_16768:
        /* <DEDUP_REMOVED lines=27> */
.L_x_16772:
[----:B------:R-:W-:Y:S05]  /*17310*/  BSYNC B3 ;  /* 0x0000000000037941 */ /* 0x000fea0003800000 */
.L_x_16771:
        /* <DEDUP_REMOVED lines=30> */
.L_x_16770:
        /* <DEDUP_REMOVED lines=76> */
.L_x_16773:
[----:B------:R-:W-:Y:S01]  /*179c0*/  IMAD.MOV.U32 R2, RZ, RZ, 0x0 ;  /* 0x00000000ff027424 */ /* 0x000fe200078e00ff */
[----:B------:R-:W-:Y:S01]  /*179d0*/  FSETP.NEU.FTZ.AND P0, PT, R5, RZ, PT ;  /* 0x000000ff0500720b */ /* 0x000fe20003f1d000 */
[----:B------:R-:W-:-:S06]  /*179e0*/  IMAD.MOV.U32 R3, RZ, RZ, 0x7ff00000 ;  /* 0x7ff00000ff037424 */ /* 0x000fcc00078e00ff */
[----:B------:R-:W-:-:S10]  /*179f0*/  DFMA R2, R4, R2, +INF ;  /* 0x7ff000000402742b */ /* 0x000fd40000000002 */
[----:B------:R-:W-:Y:S02]  /*17a00*/  FSEL R64, R2, RZ, P0 ;  /* 0x000000ff02407208 */ /* 0x000fe40000000000 */
[----:B------:R-:W-:Y:S01]  /*17a10*/  FSEL R65, R3, -QNAN , P0 ;  /* 0xfff0000003417808 */ /* 0x000fe20000000000 */
[----:B------:R-:W-:Y:S06]  /*17a20*/  BRA `(.L_x_16749) ;  /* 0x00000004003c7947 */ /* 0x000fec0003800000 */
.L_x_16767:
        /* <DEDUP_REMOVED lines=24> */
[----:B------:R-:W-:Y:S05]  /*17bb0*/  CALL.REL.NOINC `($__internal_25_$__cuda_sm20_dsqrt_rn_f64_mediumpath_v1) ;  /* 0x0000093400347944 */ /* 0x000fea0003c00000 */
[----:B------:R-:W-:-:S07]  /*17bc0*/  IMAD.MOV.U32 R5, RZ, RZ, R3 ;  /* 0x000000ffff057224 */ /* 0x000fce00078e0003 */
.L_x_16775:
[----:B------:R-:W-:Y:S05]  /*17bd0*/  BSYNC B3 ;  /* 0x0000000000037941 */ /* 0x000fea0003800000 */
.L_x_16774:
        /* <DEDUP_REMOVED lines=21> */
.L_x_16777:
[----:B------:R-:W-:Y:S05]  /*17d30*/  BSYNC B3 ;  /* 0x0000000000037941 */ /* 0x000fea0003800000 */
.L_x_16776:
[----:B------:R-:W-:Y:S02]  /*17d40*/  IMAD.MOV.U32 R64, RZ, RZ, R2 ;  /* 0x000000ffff407224 */ /* 0x000fe400078e0002 */
[----:B------:R-:W-:Y:S01]  /*17d50*/  IMAD.MOV.U32 R65, RZ, RZ, R3 ;  /* 0x000000ffff417224 */ /* 0x000fe200078e0003 */
[----:B------:R-:W-:Y:S06]  /*17d60*/  BRA `(.L_x_16749) ;  /* 0x00000000006c7947 */ /* 0x000fec0003800000 */
.L_x_16750:
        /* <DEDUP_REMOVED lines=24> */
.L_x_16779:
[----:B------:R-:W-:Y:S05]  /*17ef0*/  BSYNC B3 ;  /* 0x0000000000037941 */ /* 0x000fea0003800000 */
.L_x_16778:
[----:B------:R-:W-:Y:S01]  /*17f00*/  IMAD.MOV.U32 R64, RZ, RZ, R4 ;  /* 0x000000ffff407224 */ /* 0x000fe200078e0004 */
[----:B------:R-:W-:-:S07]  /*17f10*/  MOV R65, R5 ;  /* 0x0000000500417202 */ /* 0x000fce0000000f00 */
.L_x_16749:
[----:B------:R-:W-:Y:S05]  /*17f20*/  BSYNC B2 ;  /* 0x0000000000027941 */ /* 0x000fea0003800000 */
.L_x_16745:
        /* <DEDUP_REMOVED lines=25> */
.L_x_16784:
[----:B------:R-:W-:Y:S05]  /*180c0*/  BSYNC B4 ;  /* 0x0000000000047941 */ /* 0x000fea0003800000 */
.L_x_16783:
        /* <DEDUP_REMOVED lines=49> */
.L_x_16786:
        /* <DEDUP_REMOVED lines=71> */
.L_x_16785:
        /* <DEDUP_REMOVED lines=37> */
.L_x_16795:
[----:B------:R-:W-:Y:S05]  /*18aa0*/  BSYNC B6 ;  /* 0x0000000000067941 */ /* 0x000fea0003800000 */
.L_x_16794:
[----:B------:R-:W-:Y:S01]  /*18ab0*/  IMAD.MOV.U32 R52, RZ, RZ, R2 ;  /* 0x000000ffff347224 */ /* 0x000fe200078e0002 */
[----:B------:R-:W-:Y:S01]  /*18ac0*/  MOV R53, R3 ;  /* 0x0000000300357202 */ /* 0x000fe20000000f00 */
[----:B------:R-:W-:Y:S06]  /*18ad0*/  BRA `(.L_x_16793) ;  /* 0x0000000000047947 */ /* 0x000fec0003800000 */
.L_x_16792:
[----:B------:R-:W-:-:S11]  /*18ae0*/  DADD R52, -R62, R50 ;  /* 0x000000003e347229 */ /* 0x000fd60000000132 */
.L_x_16793:
[----:B------:R-:W-:Y:S05]  /*18af0*/  BSYNC B5 ;  /* 0x0000000000057941 */ /* 0x000fea0003800000 */
.L_x_16791:
        /* <DEDUP_REMOVED lines=28> */
.L_x_16800:
[----:B------:R-:W-:Y:S05]  /*18cc0*/  BSYNC B6 ;  /* 0x0000000000067941 */ /* 0x000fea0003800000 */
.L_x_16799:
[----:B------:R-:W-:Y:S02]  /*18cd0*/  IMAD.MOV.U32 R68, RZ, RZ, R2 ;  /* 0x000000ffff447224 */ /* 0x000fe400078e0002 */
[----:B------:R-:W-:Y:S01]  /*18ce0*/  IMAD.MOV.U32 R69, RZ, RZ, R3 ;  /* 0x000000ffff457224 */ /* 0x000fe200078e0003 */
[----:B------:R-:W-:Y:S06]  /*18cf0*/  BRA `(.L_x_16798) ;  /* 0x0000000000047947 */ /* 0x000fec0003800000 */
.L_x_16797:
[----:B------:R-:W-:-:S11]  /*18d00*/  DADD R68, -R48, R46 ;  /* 0x0000000030447229 */ /* 0x000fd6000000012e */
.L_x_16798:
[----:B------:R-:W-:Y:S05]  /*18d10*/  BSYNC B5 ;  /* 0x0000000000057941 */ /* 0x000fea0003800000 */
.L_x_16796:
        /* <DEDUP_REMOVED lines=26> */
[----:B------:R-:W-:-:S07]  /*18ec0*/  MOV R5, R3 ;  /* 0x0000000300057202 */ /* 0x000fce0000000f00 */
.L_x_16802:
[----:B------:R-:W-:Y:S05]  /*18ed0*/  BSYNC B5 ;  /* 0x0000000000057941 */ /* 0x000fea0003800000 */
.L_x_16801:
[----:B------:R-:W-:Y:S02]  /*18ee0*/  IMAD.MOV.U32 R46, RZ, RZ, R4 ;  /* 0x000000ffff2e7224 */ /* 0x000fe400078e0004 */
[----:B------:R-:W-:Y:S01]  /*18ef0*/  IMAD.MOV.U32 R47, RZ, RZ, R5 ;  /* 0x000000ffff2f7224 */ /* 0x000fe200078e0005 */
[----:B------:R-:W-:Y:S06]  /*18f00*/  BRA `(.L_x_16803) ;  /* 0x0000000800347947 */ /* 0x000fec0003800000 */
.L_x_16790:
        /* <DEDUP_REMOVED lines=25> */
[----:B------:R-:W-:Y:S05]  /*190a0*/  CALL.REL.NOINC `($__internal_25_$__cuda_sm20_dsqrt_rn_f64_mediumpath_v1) ;  /* 0x0000091c00f87944 */ /* 0x000fea0003c00000 */
[----:B------:R-:W-:-:S07]  /*190b0*/  IMAD.MOV.U32 R5, RZ, RZ, R3 ;  /* 0x000000ffff057224 */ /* 0x000fce00078e0003 */
.L_x_16806:
[----:B------:R-:W-:Y:S05]  /*190c0*/  BSYNC B5 ;  /* 0x0000000000057941 */ /* 0x000fea0003800000 */
.L_x_16805:
[----:B------:R-:W-:Y:S02]  /*190d0*/  IMAD.MOV.U32 R46, RZ, RZ, R4 ;  /* 0x000000ffff2e7224 */ /* 0x000fe400078e0004 */
[----:B------:R-:W-:Y:S01]  /*190e0*/  IMAD.MOV.U32 R47, RZ, RZ, R5 ;  /* 0x000000ffff2f7224 */ /* 0x000fe200078e0005 */
[----:B------:R-:W-:Y:S06]  /*190f0*/  BRA `(.L_x_16803) ;  /* 0x0000000400b87947 */ /* 0x000fec0003800000 */
.L_x_16804:
        /* <DEDUP_REMOVED lines=26> */
[----:B------:R-:W-:Y:S01]  /*192a0*/  IMAD.MOV.U32 R8, RZ, RZ, R4 ;  /* 0x000000ffff087224 */ /* 0x000fe200078e0004 */
[----:B------:R-:W-:-:S07]  /*192b0*/  MOV R9, R3 ;  /* 0x0000000300097202 */ /* 0x000fce0000000f00 */
.L_x_16808:
[----:B------:R-:W-:Y:S05]  /*192c0*/  BSYNC B5 ;  /* 0x0000000000057941 */ /* 0x000fea0003800000 */
.L_x_16807:
        /* <DEDUP_REMOVED lines=21> */
.L_x_16810:
[----:B------:R-:W-:Y:S05]  /*19420*/  BSYNC B5 ;  /* 0x0000000000057941 */ /* 0x000fea0003800000 */
.L_x_16809:
[----:B------:R-:W-:Y:S01]  /*19430*/  DMUL R66, R66, 8.11296384146066816958e+31 ;  /* 0x4690000042427828 */ /* 0x000fe20000000000 */
[----:B------:R-:W-:Y:S02]  /*19440*/  IMAD.MOV.U32 R46, RZ, RZ, R2 ;  /* 0x000000ffff2e7224 */ /* 0x000fe400078e0002 */
[----:B------:R-:W-:Y:S01]  /*19450*/  IMAD.MOV.U32 R47, RZ, RZ, R3 ;  /* 0x000000ffff2f7224 */ /* 0x000fe200078e0003 */
[----:B------:R-:W-:Y:S07]  /*19460*/  BRA `(.L_x_16803) ;  /* 0x0000000000dc7947 */ /* 0x000fee0003800000 */
.L_x_16789:
        /* <DEDUP_REMOVED lines=22> */
[----:B------:R-:W-:Y:S01]  /*195d0*/  MOV R46, R4 ;  /* 0x00000004002e7202 */ /* 0x000fe20000000f00 */
[----:B------:R-:W-:-:S07]  /*195e0*/  IMAD.MOV.U32 R47, RZ, RZ, R3 ;  /* 0x000000ffff2f7224 */ /* 0x000fce00078e0003 */
.L_x_16812:
[----:B------:R-:W-:Y:S05]  /*195f0*/  BSYNC B5 ;  /* 0x0000000000057941 */ /* 0x000fea0003800000 */
.L_x_16811:
        /* <DEDUP_REMOVED lines=28> */
.L_x_16814:
[----:B------:R-:W-:Y:S05]  /*197c0*/  BSYNC B5 ;  /* 0x0000000000057941 */ /* 0x000fea0003800000 */
.L_x_16813:
[----:B------:R-:W-:-:S11]  /*197d0*/  DMUL R46, R2, R46 ;  /* 0x0000002e022e7228 */ /* 0x000fd60000000000 */
.L_x_16803:
[----:B------:R-:W-:Y:S05]  /*197e0*/  BSYNC B4 ;  /* 0x0000000000047941 */ /* 0x000fea0003800000 */
.L_x_16788:
[----:B------:R-:W-:Y:S05]  /*197f0*/  BRA `(.L_x_16815) ;  /* 0x0000000000087947 */ /* 0x000fea0003800000 */
.L_x_16782:
[----:B------:R-:W-:Y:S02]  /*19800*/  DMUL R46, R44, 9.00719925474099200000e+15 ;  /* 0x434000002c2e7828 */ /* 0x000fe40000000000 */
[----:B------:R-:W-:-:S11]  /*19810*/  DMUL R66, R66, 9.00719925474099200000e+15 ;  /* 0x4340000042427828 */ /* 0x000fd60000000000 */
.L_x_16815:
[----:B------:R-:W-:Y:S05]  /*19820*/  BSYNC B2 ;  /* 0x0000000000027941 */ /* 0x000fea0003800000 */
.L_x_16781:
        /* <DEDUP_REMOVED lines=28> */
.L_x_16817:
[----:B------:R-:W-:Y:S05]  /*199f0*/  BSYNC B2 ;  /* 0x0000000000027941 */ /* 0x000fea0003800000 */
.L_x_16816:
        /* <DEDUP_REMOVED lines=82> */
.L_x_16819:
[----:B------:R-:W-:Y:S02]  /*19f20*/  FSEL R2, RZ, 3.37028055040000000000e+12, P1 ;  /* 0x54442d18ff027808 */ /* 0x000fe40000800000 */
[----:B------:R-:W-:-:S07]  /*19f30*/  FSEL R3, RZ, 2.1426990032196044922, P1 ;  /* 0x400921fbff037808 */ /* 0x000fce0000800000 */
.L_x_16820:
[----:B------:R-:W-:Y:S05]  /*19f40*/  BSYNC B0 ;  /* 0x0000000000007941 */ /* 0x000fea0003800000 */
.L_x_16818:
[----:B------:R-:W-:Y:S01]  /*19f50*/  DADD R46, |R46|, |R66| ;  /* 0x000000002e2e7229 */ /* 0x000fe20000000642 */
[----:B------:R-:W-:-:S07]  /*19f60*/  LOP3.LUT R67, R3, 0x80000000, R67, 0xb8, !PT ;  /* 0x8000000003437812 */ /* 0x000fce00078eb843 */
[----:B------:R-:W-:-:S06]  /*19f70*/  DSETP.GTU.AND P0, PT, |R46|, +INF , PT ;  /* 0x7ff000002e00742a */ /* 0x000fcc0003f0c200 */
[----:B------:R-:W-:Y:S02]  /*19f80*/  FSEL R2, R46, R2, P0 ;  /* 0x000000022e027208 */ /* 0x000fe40000000000 */
[----:B------:R-:W-:-:S07]  /*19f90*/  FSEL R3, R47, R67, P0 ;  /* 0x000000432f037208 */ /* 0x000fce0000000000 */
.L_x_16787:
[----:B------:R-:W-:Y:S05]  /*19fa0*/  BSYNC B3 ;  /* 0x0000000000037941 */ /* 0x000fea0003800000 */
.L_x_16780:
[----:B------:R-:W-:Y:S01]  /*19fb0*/  LOP3.LUT R37, R3, 0x80000000, R37, 0xb8, !PT ;  /* 0x8000000003257812 */ /* 0x000fe200078eb825 */
[----:B------:R-:W-:Y:S01]  /*19fc0*/  IMAD.MOV.U32 R36, RZ, RZ, R2 ;  /* 0x000000ffff247224 */ /* 0x000fe200078e0002 */
[----:B------:R-:W-:Y:S02]  /*19fd0*/  LOP3.LUT R39, R65, 0x80000000, R39, 0xb8, !PT ;  /* 0x8000000041277812 */ /* 0x000fe400078eb827 */
[----:B------:R-:W-:Y:S01]  /*19fe0*/  MOV R38, R64 ;  /* 0x0000004000267202 */ /* 0x000fe20000000f00 */
[----:B------:R-:W-:Y:S06]  /*19ff0*/  BRA `(.L_x_16744) ;  /* 0x0000005800e07947 */ /* 0x000fec0003800000 */
.L_x_16743:
        /* <DEDUP_REMOVED lines=113> */
.L_x_16826:
[----:B------:R-:W-:Y:S05]  /*1a710*/  BSYNC B0 ;  /* 0x0000000000007941 */ /* 0x000fea0003800000 */
.L_x_16825:
        /* <DEDUP_REMOVED lines=8> */
.L_x_16828:
[----:B------:R-:W-:Y:S05]  /*1a7a0*/  BSYNC B3 ;  /* 0x0000000000037941 */ /* 0x000fea0003800000 */
.L_x_16827:
        /* <DEDUP_REMOVED lines=82> */
.L_x_16830:
[----:B------:R-:W-:-:S04]  /*1acd0*/  ISETP.GE.AND P0, PT, R45, RZ, PT ;  /* 0x000000ff2d00720c */ /* 0x000fc80003f06270 */
[----:B------:R-:W-:Y:S02]  /*1ace0*/  FSEL R6, RZ, 3.37028055040000000000e+12, P0 ;  /* 0x54442d18ff067808 */ /* 0x000fe40000000000 */
[----:B------:R-:W-:-:S07]  /*1acf0*/  FSEL R7, RZ, 2.1426990032196044922, P0 ;  /* 0x400921fbff077808 */ /* 0x000fce0000000000 */
.L_x_16831:
[----:B------:R-:W-:Y:S05]  /*1ad00*/  BSYNC B0 ;  /* 0x0000000000007941 */ /* 0x000fea0003800000 */
.L_x_16829:
[----:B------:R-:W-:Y:S01]  /*1ad10*/  DADD R2, |R36|, |R38| ;  /* 0x0000000024027229 */ /* 0x000fe20000000626 */
[----:B------:R-:W-:Y:S01]  /*1ad20*/  LOP3.LUT R11, R7, 0x80000000, R11, 0xb8, !PT ;  /* 0x80000000070b7812 */ /* 0x000fe200078eb80b */
[----:B------:R-:W-:-:S06]  /*1ad30*/  DMUL R46, R46, 0.5 ;  /* 0x3fe000002e2e7828 */ /* 0x000fcc0000000000 */
[----:B------:R-:W-:-:S06]  /*1ad40*/  DSETP.GTU.AND P0, PT, |R2|, +INF , PT ;  /* 0x7ff000000200742a */ /* 0x000fcc0003f0c200 */
[----:B------:R-:W-:Y:S02]  /*1ad50*/  FSEL R6, R2, R6, P0 ;  /* 0x0000000602067208 */ /* 0x000fe40000000000 */
[----:B------:R-:W-:Y:S01]  /*1ad60*/  FSEL R7, R3, R11, P0 ;  /* 0x0000000b03077208 */ /* 0x000fe20000000000 */
[----:B------:R-:W-:Y:S06]  /*1ad70*/  BRA `(.L_x_16832) ;  /* 0x0000004c00187947 */ /* 0x000fec0003800000 */
.L_x_16824:
        /* <DEDUP_REMOVED lines=135> */
.L_x_16834:
[----:B------:R-:W-:Y:S05]  /*1b5f0*/  BSYNC B0 ;  /* 0x0000000000007941 */ /* 0x000fea0003800000 */
.L_x_16833:
        /* <DEDUP_REMOVED lines=8> */
.L_x_16836:
[----:B------:R-:W-:Y:S05]  /*1b680*/  BSYNC B3 ;  /* 0x0000000000037941 */ /* 0x000fea0003800000 */
.L_x_16835:
        /* <DEDUP_REMOVED lines=82> */
.L_x_16838:
[----:B------:R-:W-:-:S04]  /*1bbb0*/  ISETP.GE.AND P0, PT, R45, RZ, PT ;  /* 0x000000ff2d00720c */ /* 0x000fc80003f06270 */
[----:B------:R-:W-:Y:S02]  /*1bbc0*/  FSEL R6, RZ, 3.37028055040000000000e+12, P0 ;  /* 0x54442d18ff067808 */ /* 0x000fe40000000000 */
[----:B------:R-:W-:-:S07]  /*1bbd0*/  FSEL R7, RZ, 2.1426990032196044922, P0 ;  /* 0x400921fbff077808 */ /* 0x000fce0000000000 */
.L_x_16839:
[----:B------:R-:W-:Y:S05]  /*1bbe0*/  BSYNC B0 ;  /* 0x0000000000007941 */ /* 0x000fea0003800000 */
.L_x_16837:
[----:B------:R-:W-:Y:S01]  /*1bbf0*/  DADD R2, |R36|, |R38| ;  /* 0x0000000024027229 */ /* 0x000fe20000000626 */
[----:B------:R-:W-:-:S07]  /*1bc00*/  LOP3.LUT R11, R7, 0x80000000, R11, 0xb8, !PT ;  /* 0x80000000070b7812 */ /* 0x000fce00078eb80b */
[----:B------:R-:W-:-:S06]  /*1bc10*/  DSETP.GTU.AND P0, PT, |R2|, +INF , PT ;  /* 0x7ff000000200742a */ /* 0x000fcc0003f0c200 */
[----:B------:R-:W-:Y:S02]  /*1bc20*/  FSEL R6, R2, R6, P0 ;  /* 0x0000000602067208 */ /* 0x000fe40000000000 */
[----:B------:R-:W-:Y:S01]  /*1bc30*/  FSEL R7, R3, R11, P0 ;  /* 0x0000000b03077208 */ /* 0x000fe20000000000 */
[----:B------:R-:W-:Y:S06]  /*1bc40*/  BRA `(.L_x_16832) ;  /* 0x0000003c00647947 */ /* 0x000fec0003800000 */
.L_x_16823:
        /* <DEDUP_REMOVED lines=23> */
.L_x_16841:
[----:B------:R-:W-:Y:S05]  /*1bdc0*/  BSYNC B3 ;  /* 0x0000000000037941 */ /* 0x000fea0003800000 */
.L_x_16840:
        /* <DEDUP_REMOVED lines=23> */
[----:B------:R-:W-:Y:S05]  /*1bf40*/  CALL.REL.NOINC `($__internal_24_$__cuda_sm20_div_rn_f64_full) ;  /* 0x000008e800bc7944 */ /* 0x000fea0003c00000 */
[----:B------:R-:W-:Y:S02]  /*1bf50*/  IMAD.MOV.U32 R4, RZ, RZ, R2 ;  /* 0x000000ffff047224 */ /* 0x000fe400078e0002 */
[----:B------:R-:W-:-:S07]  /*1bf60*/  IMAD.MOV.U32 R5, RZ, RZ, R3 ;  /* 0x000000ffff057224 */ /* 0x000fce00078e0003 */
.L_x_16843:
[----:B------:R-:W-:Y:S05]  /*1bf70*/  BSYNC B3 ;  /* 0x0000000000037941 */ /* 0x000fea0003800000 */
.L_x_16842:
        /* <DEDUP_REMOVED lines=136> */
.L_x_16845:
[----:B------:R-:W-:Y:S05]  /*1c800*/  BSYNC B0 ;  /* 0x0000000000007941 */ /* 0x000fea0003800000 */
.L_x_16844:
        /* <DEDUP_REMOVED lines=8> */
.L_x_16847:
[----:B------:R-:W-:Y:S05]  /*1c890*/  BSYNC B3 ;  /* 0x0000000000037941 */ /* 0x000fea0003800000 */
.L_x_16846:
        /* <DEDUP_REMOVED lines=82> */
.L_x_16849:
[----:B------:R-:W-:-:S04]  /*1cdc0*/  ISETP.GE.AND P0, PT, R45, RZ, PT ;  /* 0x000000ff2d00720c */ /* 0x000fc80003f06270 */
[----:B------:R-:W-:Y:S02]  /*1cdd0*/  FSEL R6, RZ, 3.37028055040000000000e+12, P0 ;  /* 0x54442d18ff067808 */ /* 0x000fe40000000000 */
[----:B------:R-:W-:-:S07]  /*1cde0*/  FSEL R7, RZ, 2.1426990032196044922, P0 ;  /* 0x400921fbff077808 */ /* 0x000fce0000000000 */
.L_x_16850:
[----:B------:R-:W-:Y:S05]  /*1cdf0*/  BSYNC B0 ;  /* 0x0000000000007941 */ /* 0x000fea0003800000 */
.L_x_16848:
[----:B------:R-:W-:Y:S01]  /*1ce00*/  DADD R2, |R36|, |R38| ;  /* 0x0000000024027229 */ /* 0x000fe20000000626 */
[----:B------:R-:W-:Y:S01]  /*1ce10*/  LOP3.LUT R11, R7, 0x80000000, R11, 0xb8, !PT ;  /* 0x80000000070b7812 */ /* 0x000fe200078eb80b */
[----:B------:R-:W-:-:S06]  /*1ce20*/  DADD R46, R46, 1 ;  /* 0x3ff000002e2e7429 */ /* 0x000fcc0000000000 */
[----:B------:R-:W-:-:S06]  /*1ce30*/  DSETP.GTU.AND P0, PT, |R2|, +INF , PT ;  /* 0x7ff000000200742a */ /* 0x000fcc0003f0c200 */
[----:B------:R-:W-:Y:S02]  /*1ce40*/  FSEL R6, R2, R6, P0 ;  /* 0x0000000602067208 */ /* 0x000fe40000000000 */
[----:B------:R-:W-:Y:S01]  /*1ce50*/  FSEL R7, R3, R11, P0 ;  /* 0x0000000b03077208 */ /* 0x000fe20000000000 */
[----:B------:R-:W-:Y:S06]  /*1ce60*/  BRA `(.L_x_16832) ;  /* 0x0000002800dc7947 */ /* 0x000fec0003800000 */
.L_x_16822:
        /* <DEDUP_REMOVED lines=108> */
.L_x_16854:
[----:B------:R-:W-:Y:S05]  /*1d530*/  BSYNC B0 ;  /* 0x0000000000007941 */ /* 0x000fea0003800000 */
.L_x_16853:
        /* <DEDUP_REMOVED lines=8> */
.L_x_16856:
[----:B------:R-:W-:Y:S05]  /*1d5c0*/  BSYNC B3 ;  /* 0x0000000000037941 */ /* 0x000fea0003800000 */
.L_x_16855:
        /* <DEDUP_REMOVED lines=73> */
.L_x_16858:
[----:B------:R-:W-:Y:S05]  /*1da60*/  BSYNC B0 ;  /* 0x0000000000007941 */ /* 0x000fea0003800000 */
.L_x_16857:
[----:B------:R-:W-:Y:S01]  /*1da70*/  LOP3.LUT R3, R7, 0x80000000, R37, 0xb8, !PT ;  /* 0x8000000007037812 */ /* 0x000fe200078eb825 */
[----:B------:R-:W-:Y:S01]  /*1da80*/  DMUL R46, R46, 0.5 ;  /* 0x3fe000002e2e7828 */ /* 0x000fe20000000000 */
[----:B------:R-:W-:Y:S02]  /*1da90*/  FSEL R6, R4, R6, P0 ;  /* 0x0000000604067208 */ /* 0x000fe40000000000 */
[----:B------:R-:W-:Y:S01]  /*1daa0*/  FSEL R7, R5, R3, P0 ;  /* 0x0000000305077208 */ /* 0x000fe20000000000 */
[----:B------:R-:W-:Y:S07]  /*1dab0*/  BRA `(.L_x_16832) ;  /* 0x0000001c00c87947 */ /* 0x000fee0003800000 */
.L_x_16852:
        /* <DEDUP_REMOVED lines=135> */
.L_x_16860:
[----:B------:R-:W-:Y:S05]  /*1e330*/  BSYNC B0 ;  /* 0x0000000000007941 */ /* 0x000fea0003800000 */
.L_x_16859:
        /* <DEDUP_REMOVED lines=8> */
.L_x_16862:
[----:B------:R-:W-:Y:S05]  /*1e3c0*/  BSYNC B3 ;  /* 0x0000000000037941 */ /* 0x000fea0003800000 */
.L_x_16861:
        /* <DEDUP_REMOVED lines=73> */
.L_x_16864:
[----:B------:R-:W-:Y:S05]  /*1e860*/  BSYNC B0 ;  /* 0x0000000000007941 */ /* 0x000fea0003800000 */
.L_x_16863:
[----:B------:R-:W-:Y:S02]  /*1e870*/  LOP3.LUT R3, R7, 0x80000000, R37, 0xb8, !PT ;  /* 0x8000000007037812 */ /* 0x000fe400078eb825 */
[----:B------:R-:W-:Y:S02]  /*1e880*/  FSEL R6, R4, R6, P1 ;  /* 0x0000000604067208 */ /* 0x000fe40000800000 */
[----:B------:R-:W-:Y:S01]  /*1e890*/  FSEL R7, R5, R3, P1 ;  /* 0x0000000305077208 */ /* 0x000fe20000800000 */
[----:B------:R-:W-:Y:S06]  /*1e8a0*/  BRA `(.L_x_16832) ;  /* 0x00000010004c7947 */ /* 0x000fec0003800000 */
.L_x_16851:
        /* <DEDUP_REMOVED lines=23> */
.L_x_16866:
[----:B------:R-:W-:Y:S05]  /*1ea20*/  BSYNC B3 ;  /* 0x0000000000037941 */ /* 0x000fea0003800000 */
.L_x_16865:
        /* <DEDUP_REMOVED lines=23> */
[----:B------:R-:W-:Y:S05]  /*1eba0*/  CALL.REL.NOINC `($__internal_24_$__cuda_sm20_div_rn_f64_full) ;  /* 0x000008bc00a47944 */ /* 0x000fea0003c00000 */
[----:B------:R-:W-:Y:S02]  /*1ebb0*/  IMAD.MOV.U32 R4, RZ, RZ, R2 ;  /* 0x000000ffff047224 */ /* 0x000fe400078e0002 */
[----:B------:R-:W-:-:S07]  /*1ebc0*/  IMAD.MOV.U32 R5, RZ, RZ, R3 ;  /* 0x000000ffff057224 */ /* 0x000fce00078e0003 */
.L_x_16868:
[----:B------:R-:W-:Y:S05]  /*1ebd0*/  BSYNC B3 ;  /* 0x0000000000037941 */ /* 0x000fea0003800000 */
.L_x_16867:
        /* <DEDUP_REMOVED lines=136> */
.L_x_16870:
[----:B------:R-:W-:Y:S05]  /*1f460*/  BSYNC B0 ;  /* 0x0000000000007941 */ /* 0x000fea0003800000 */
.L_x_16869:
        /* <DEDUP_REMOVED lines=8> */
.L_x_16872:
[----:B------:R-:W-:Y:S05]  /*1f4f0*/  BSYNC B3 ;  /* 0x0000000000037941 */ /* 0x000fea0003800000 */
.L_x_16871:
        /* <DEDUP_REMOVED lines=74> */
.L_x_16874:
[----:B------:R-:W-:Y:S05]  /*1f9a0*/  BSYNC B0 ;  /* 0x0000000000007941 */ /* 0x000fea0003800000 */
.L_x_16873:
[----:B------:R-:W-:Y:S02]  /*1f9b0*/  LOP3.LUT R3, R7, 0x80000000, R37, 0xb8, !PT ;  /* 0x8000000007037812 */ /* 0x000fe400078eb825 */
[----:B------:R-:W-:Y:S02]  /*1f9c0*/  FSEL R6, R4, R6, P1 ;  /* 0x0000000604067208 */ /* 0x000fe40000800000 */
[----:B------:R-:W-:-:S07]  /*1f9d0*/  FSEL R7, R5, R3, P1 ;  /* 0x0000000305077208 */ /* 0x000fce0000800000 */
.L_x_16832:
[----:B------:R-:W-:Y:S05]  /*1f9e0*/  BSYNC B2 ;  /* 0x0000000000027941 */ /* 0x000fea0003800000 */
.L_x_16821:
        /* <DEDUP_REMOVED lines=8> */
.L_x_16742:
        /* <DEDUP_REMOVED lines=17> */
.L_x_16744:
[----:B------:R-:W-:Y:S05]  /*1fb80*/  BSYNC B1 ;  /* 0x0000000000017941 */ /* 0x000fea0003800000 */
.L_x_16741:
        /* <DEDUP_REMOVED lines=134> */
.L_x_16882:
[----:B------:R-:W-:Y:S05]  /*203f0*/  BSYNC B3 ;  /* 0x0000000000037941 */ /* 0x000fea0003800000 */
.L_x_16881:
        /* <DEDUP_REMOVED lines=82> */
.L_x_16880:
        /* <DEDUP_REMOVED lines=36> */
.L_x_16890:
[----:B------:R-:W-:Y:S05]  /*20b60*/  BSYNC B4 ;  /* 0x0000000000047941 */ /* 0x000fea0003800000 */
.L_x_16889:
[----:B------:R-:W-:Y:S02]  /*20b70*/  IMAD.MOV.U32 R52, RZ, RZ, R2 ;  /* 0x000000ffff347224 */ /* 0x000fe400078e0002 */
[----:B------:R-:W-:Y:S01]  /*20b80*/  IMAD.MOV.U32 R53, RZ, RZ, R3 ;  /* 0x000000ffff357224 */ /* 0x000fe200078e0003 */
[----:B------:R-:W-:Y:S06]  /*20b90*/  BRA `(.L_x_16888) ;  /* 0x0000000000047947 */ /* 0x000fec0003800000 */
.L_x_16887:
[----:B------:R-:W-:-:S11]  /*20ba0*/  DADD R52, -R62, R50 ;  /* 0x000000003e347229 */ /* 0x000fd60000000132 */
.L_x_16888:
[----:B------:R-:W-:Y:S05]  /*20bb0*/  BSYNC B3 ;  /* 0x0000000000037941 */ /* 0x000fea0003800000 */
.L_x_16886:
        /* <DEDUP_REMOVED lines=31> */
.L_x_16895:
[----:B------:R-:W-:Y:S05]  /*20db0*/  BSYNC B4 ;  /* 0x0000000000047941 */ /* 0x000fea0003800000 */
.L_x_16894:
[----:B------:R-:W-:Y:S05]  /*20dc0*/  BRA `(.L_x_16893) ;  /* 0x0000000000047947 */ /* 0x000fea0003800000 */
.L_x_16892:
[----:B------:R-:W-:-:S11]  /*20dd0*/  DADD R2, R46, -R8 ;  /* 0x000000002e027229 */ /* 0x000fd60000000808 */
.L_x_16893:
[----:B------:R-:W-:Y:S05]  /*20de0*/  BSYNC B3 ;  /* 0x0000000000037941 */ /* 0x000fea0003800000 */
.L_x_16891:
        /* <DEDUP_REMOVED lines=27> */
[----:B------:R-:W-:Y:S01]  /*20fa0*/  IMAD.MOV.U32 R6, RZ, RZ, R4 ;  /* 0x000000ffff067224 */ /* 0x000fe200078e0004 */
[----:B------:R-:W-:-:S07]  /*20fb0*/  MOV R7, R3 ;  /* 0x0000000300077202 */ /* 0x000fce0000000f00 */
.L_x_16897:
[----:B------:R-:W-:Y:S05]  /*20fc0*/  BSYNC B3 ;  /* 0x0000000000037941 */ /* 0x000fea0003800000 */
.L_x_16896:
        /* <DEDUP_REMOVED lines=86> */
.L_x_16898:
        /* <DEDUP_REMOVED lines=22> */
.L_x_16900:
[----:B------:R-:W-:Y:S05]  /*21690*/  BSYNC B3 ;  /* 0x0000000000037941 */ /* 0x000fea0003800000 */
.L_x_16899:
        /* <DEDUP_REMOVED lines=30> */
.L_x_16885:
        /* <DEDUP_REMOVED lines=25> */
.L_x_16903:
[----:B------:R-:W-:Y:S05]  /*21a10*/  BSYNC B3 ;  /* 0x0000000000037941 */ /* 0x000fea0003800000 */
.L_x_16902:
        /* <DEDUP_REMOVED lines=27> */
.L_x_16906:
[----:B------:R-:W-:Y:S05]  /*21bd0*/  BSYNC B3 ;  /* 0x0000000000037941 */ /* 0x000fea0003800000 */
.L_x_16905:
        /* <DEDUP_REMOVED lines=30> */
.L_x_16904:
        /* <DEDUP_REMOVED lines=76> */
.L_x_16907:
[----:B------:R-:W-:Y:S01]  /*22280*/  IMAD.MOV.U32 R2, RZ, RZ, 0x0 ;  /* 0x00000000ff027424 */ /* 0x000fe200078e00ff */
[----:B------:R-:W-:Y:S01]  /*22290*/  FSETP.NEU.FTZ.AND P0, PT, R5, RZ, PT ;  /* 0x000000ff0500720b */ /* 0x000fe20003f1d000 */
[----:B------:R-:W-:-:S06]  /*222a0*/  IMAD.MOV.U32 R3, RZ, RZ, 0x7ff00000 ;  /* 0x7ff00000ff037424 */ /* 0x000fcc00078e00ff */
[----:B------:R-:W-:-:S10]  /*222b0*/  DFMA R2, R4, R2, +INF ;  /* 0x7ff000000402742b */ /* 0x000fd40000000002 */
[----:B------:R-:W-:Y:S02]  /*222c0*/  FSEL R64, R2, RZ, P0 ;  /* 0x000000ff02407208 */ /* 0x000fe40000000000 */
[----:B------:R-:W-:Y:S01]  /*222d0*/  FSEL R65, R3, -QNAN , P0 ;  /* 0xfff0000003417808 */ /* 0x000fe20000000000 */
[----:B------:R-:W-:Y:S06]  /*222e0*/  BRA `(.L_x_16883) ;  /* 0x00000004003c7947 */ /* 0x000fec0003800000 */
.L_x_16901:
        /* <DEDUP_REMOVED lines=26> */
.L_x_16909:
[----:B------:R-:W-:Y:S05]  /*22490*/  BSYNC B3 ;  /* 0x0000000000037941 */ /* 0x000fea0003800000 */
.L_x_16908:
        /* <DEDUP_REMOVED lines=21> */
.L_x_16911:
[----:B------:R-:W-:Y:S05]  /*225f0*/  BSYNC B3 ;  /* 0x0000000000037941 */ /* 0x000fea0003800000 */
.L_x_16910:
[----:B------:R-:W-:Y:S02]  /*22600*/  IMAD.MOV.U32 R64, RZ, RZ, R2 ;  /* 0x000000ffff407224 */ /* 0x000fe400078e0002 */
[----:B------:R-:W-:Y:S01]  /*22610*/  IMAD.MOV.U32 R65, RZ, RZ, R3 ;  /* 0x000000ffff417224 */ /* 0x000fe200078e0003 */
[----:B------:R-:W-:Y:S06]  /*22620*/  BRA `(.L_x_16883) ;  /* 0x00000000006c7947 */ /* 0x000fec0003800000 */
.L_x_16884:
        /* <DEDUP_REMOVED lines=24> */
.L_x_16913:
[----:B------:R-:W-:Y:S05]  /*227b0*/  BSYNC B3 ;  /* 0x0000000000037941 */ /* 0x000fea0003800000 */
.L_x_16912:
[----:B------:R-:W-:Y:S02]  /*227c0*/  IMAD.MOV.U32 R64, RZ, RZ, R4 ;  /* 0x000000ffff407224 */ /* 0x000fe400078e0004 */
[----:B------:R-:W-:-:S07]  /*227d0*/  IMAD.MOV.U32 R65, RZ, RZ, R5 ;  /* 0x000000ffff417224 */ /* 0x000fce00078e0005 */
.L_x_16883:
[----:B------:R-:W-:Y:S05]  /*227e0*/  BSYNC B2 ;  /* 0x0000000000027941 */ /* 0x000fea0003800000 */
.L_x_16879:
        /* <DEDUP_REMOVED lines=25> */
.L_x_16918:
[----:B------:R-:W-:Y:S05]  /*22980*/  BSYNC B4 ;  /* 0x0000000000047941 */ /* 0x000fea0003800000 */
.L_x_16917:
        /* <DEDUP_REMOVED lines=49> */
.L_x_16920:
        /* <DEDUP_REMOVED lines=71> */
.L_x_16919:
        /* <DEDUP_REMOVED lines=37> */
.L_x_16929:
[----:B------:R-:W-:Y:S05]  /*23360*/  BSYNC B6 ;  /* 0x0000000000067941 */ /* 0x000fea0003800000 */
.L_x_16928:
[----:B------:R-:W-:Y:S02]  /*23370*/  IMAD.MOV.U32 R52, RZ, RZ, R2 ;  /* 0x000000ffff347224 */ /* 0x000fe400078e0002 */
[----:B------:R-:W-:Y:S01]  /*23380*/  IMAD.MOV.U32 R53, RZ, RZ, R3 ;  /* 0x000000ffff357224 */ /* 0x000fe200078e0003 */
[----:B------:R-:W-:Y:S06]  /*23390*/  BRA `(.L_x_16927) ;  /* 0x0000000000047947 */ /* 0x000fec0003800000 */
.L_x_16926:
[----:B------:R-:W-:-:S11]  /*233a0*/  DADD R52, -R62, R50 ;  /* 0x000000003e347229 */ /* 0x000fd60000000132 */
.L_x_16927:
[----:B------:R-:W-:Y:S05]  /*233b0*/  BSYNC B5 ;  /* 0x0000000000057941 */ /* 0x000fea0003800000 */
.L_x_16925:
        /* <DEDUP_REMOVED lines=28> */
.L_x_16934:
[----:B------:R-:W-:Y:S05]  /*23580*/  BSYNC B6 ;  /* 0x0000000000067941 */ /* 0x000fea0003800000 */
.L_x_16933:
[----:B------:R-:W-:Y:S02]  /*23590*/  IMAD.MOV.U32 R68, RZ, RZ, R2 ;  /* 0x000000ffff447224 */ /* 0x000fe400078e0002 */
[----:B------:R-:W-:Y:S01]  /*235a0*/  IMAD.MOV.U32 R69, RZ, RZ, R3 ;  /* 0x000000ffff457224 */ /* 0x000fe200078e0003 */
[----:B------:R-:W-:Y:S06]  /*235b0*/  BRA `(.L_x_16932) ;  /* 0x0000000000047947 */ /* 0x000fec0003800000 */
.L_x_16931:
[----:B------:R-:W-:-:S11]  /*235c0*/  DADD R68, -R48, R46 ;  /* 0x0000000030447229 */ /* 0x000fd6000000012e */
.L_x_16932:
[----:B------:R-:W-:Y:S05]  /*235d0*/  BSYNC B5 ;  /* 0x0000000000057941 */ /* 0x000fea0003800000 */
.L_x_16930:
        /* <DEDUP_REMOVED lines=27> */
.L_x_16936:
[----:B------:R-:W-:Y:S05]  /*23790*/  BSYNC B5 ;  /* 0x0000000000057941 */ /* 0x000fea0003800000 */
.L_x_16935:
[----:B------:R-:W-:Y:S01]  /*237a0*/  MOV R46, R4 ;  /* 0x00000004002e7202 */ /* 0x000fe20000000f00 */
[----:B------:R-:W-:Y:S01]  /*237b0*/  IMAD.MOV.U32 R47, RZ, RZ, R5 ;  /* 0x000000ffff2f7224 */ /* 0x000fe200078e0005 */
[----:B------:R-:W-:Y:S06]  /*237c0*/  BRA `(.L_x_16937) ;  /* 0x0000000800347947 */ /* 0x000fec0003800000 */
.L_x_16924:
        /* <DEDUP_REMOVED lines=27> */
.L_x_16940:
[----:B------:R-:W-:Y:S05]  /*23980*/  BSYNC B5 ;  /* 0x0000000000057941 */ /* 0x000fea0003800000 */
.L_x_16939:
[----:B------:R-:W-:Y:S02]  /*23990*/  IMAD.MOV.U32 R46, RZ, RZ, R4 ;  /* 0x000000ffff2e7224 */ /* 0x000fe400078e0004 */
[----:B------:R-:W-:Y:S01]  /*239a0*/  IMAD.MOV.U32 R47, RZ, RZ, R5 ;  /* 0x000000ffff2f7224 */ /* 0x000fe200078e0005 */
[----:B------:R-:W-:Y:S06]  /*239b0*/  BRA `(.L_x_16937) ;  /* 0x0000000400b87947 */ /* 0x000fec0003800000 */
.L_x_16938:
        /* <DEDUP_REMOVED lines=26> */
[----:B------:R-:W-:Y:S02]  /*23b60*/  IMAD.MOV.U32 R8, RZ, RZ, R4 ;  /* 0x000000ffff087224 */ /* 0x000fe400078e0004 */
[----:B------:R-:W-:-:S07]  /*23b70*/  IMAD.MOV.U32 R9, RZ, RZ, R3 ;  /* 0x000000ffff097224 */ /* 0x000fce00078e0003 */
.L_x_16942:
[----:B------:R-:W-:Y:S05]  /*23b80*/  BSYNC B5 ;  /* 0x0000000000057941 */ /* 0x000fea0003800000 */
.L_x_16941:
        /* <DEDUP_REMOVED lines=21> */
.L_x_16944:
[----:B------:R-:W-:Y:S05]  /*23ce0*/  BSYNC B5 ;  /* 0x0000000000057941 */ /* 0x000fea0003800000 */
.L_x_16943:
[----:B------:R-:W-:Y:S01]  /*23cf0*/  DMUL R66, R66, 8.11296384146066816958e+31 ;  /* 0x4690000042427828 */ /* 0x000fe20000000000 */
[----:B------:R-:W-:Y:S02]  /*23d00*/  IMAD.MOV.U32 R46, RZ, RZ, R2 ;  /* 0x000000ffff2e7224 */ /* 0x000fe400078e0002 */
[----:B------:R-:W-:Y:S01]  /*23d10*/  IMAD.MOV.U32 R47, RZ, RZ, R3 ;  /* 0x000000ffff2f7224 */ /* 0x000fe200078e0003 */
[----:B------:R-:W-:Y:S07]  /*23d20*/  BRA `(.L_x_16937) ;  /* 0x0000000000dc7947 */ /* 0x000fee0003800000 */
.L_x_16923:
        /* <DEDUP_REMOVED lines=22> */
[----:B------:R-:W-:Y:S01]  /*23e90*/  IMAD.MOV.U32 R46, RZ, RZ, R4 ;  /* 0x000000ffff2e7224 */ /* 0x000fe200078e0004 */
[----:B------:R-:W-:-:S07]  /*23ea0*/  MOV R47, R3 ;  /* 0x00000003002f7202 */ /* 0x000fce0000000f00 */
.L_x_16946:
[----:B------:R-:W-:Y:S05]  /*23eb0*/  BSYNC B5 ;  /* 0x0000000000057941 */ /* 0x000fea0003800000 */
.L_x_16945:
        /* <DEDUP_REMOVED lines=28> */
.L_x_16948:
[----:B------:R-:W-:Y:S05]  /*24080*/  BSYNC B5 ;  /* 0x0000000000057941 */ /* 0x000fea0003800000 */
.L_x_16947:
[----:B------:R-:W-:-:S11]  /*24090*/  DMUL R46, R2, R46 ;  /* 0x0000002e022e7228 */ /* 0x000fd60000000000 */
.L_x_16937:
[----:B------:R-:W-:Y:S05]  /*240a0*/  BSYNC B4 ;  /* 0x0000000000047941 */ /* 0x000fea0003800000 */
.L_x_16922:
[----:B------:R-:W-:Y:S05]  /*240b0*/  BRA `(.L_x_16949) ;  /* 0x0000000000087947 */ /* 0x000fea0003800000 */
.L_x_16916:
[----:B------:R-:W-:Y:S02]  /*240c0*/  DMUL R46, R44, 9.00719925474099200000e+15 ;  /* 0x434000002c2e7828 */ /* 0x000fe40000000000 */
[----:B------:R-:W-:-:S11]  /*240d0*/  DMUL R66, R66, 9.00719925474099200000e+15 ;  /* 0x4340000042427828 */ /* 0x000fd60000000000 */
.L_x_16949:
[----:B------:R-:W-:Y:S05]  /*240e0*/  BSYNC B2 ;  /* 0x0000000000027941 */ /* 0x000fea0003800000 */
.L_x_16915:
        /* <DEDUP_REMOVED lines=28> */
.L_x_16951:
[----:B------:R-:W-:Y:S05]  /*242b0*/  BSYNC B2 ;  /* 0x0000000000027941 */ /* 0x000fea0003800000 */
.L_x_16950:
        /* <DEDUP_REMOVED lines=82> */
.L_x_16953:
[----:B------:R-:W-:Y:S02]  /*247e0*/  FSEL R2, RZ, 3.37028055040000000000e+12, P1 ;  /* 0x54442d18ff027808 */ /* 0x000fe40000800000 */
[----:B------:R-:W-:-:S07]  /*247f0*/  FSEL R3, RZ, 2.1426990032196044922, P1 ;  /* 0x400921fbff037808 */ /* 0x000fce0000800000 */
.L_x_16954:
[----:B------:R-:W-:Y:S05]  /*24800*/  BSYNC B0 ;  /* 0x0000000000007941 */ /* 0x000fea0003800000 */
.L_x_16952:
[----:B------:R-:W-:Y:S01]  /*24810*/  DADD R46, |R46|, |R66| ;  /* 0x000000002e2e7229 */ /* 0x000fe20000000642 */
[----:B------:R-:W-:-:S07]  /*24820*/  LOP3.LUT R67, R3, 0x80000000, R67, 0xb8, !PT ;  /* 0x8000000003437812 */ /* 0x000fce00078eb843 */
[----:B------:R-:W-:-:S06]  /*24830*/  DSETP.GTU.AND P0, PT, |R46|, +INF , PT ;  /* 0x7ff000002e00742a */ /* 0x000fcc0003f0c200 */
[----:B------:R-:W-:Y:S02]  /*24840*/  FSEL R2, R46, R2, P0 ;  /* 0x000000022e027208 */ /* 0x000fe40000000000 */
[----:B------:R-:W-:-:S07]  /*24850*/  FSEL R3, R47, R67, P0 ;  /* 0x000000432f037208 */ /* 0x000fce0000000000 */
.L_x_16921:
[----:B------:R-:W-:Y:S05]  /*24860*/  BSYNC B3 ;  /* 0x0000000000037941 */ /* 0x000fea0003800000 */
.L_x_16914:
[----:B------:R-:W-:Y:S01]  /*24870*/  LOP3.LUT R33, R3, 0x80000000, R33, 0xb8, !PT ;  /* 0x8000000003217812 */ /* 0x000fe200078eb821 */
[----:B------:R-:W-:Y:S01]  /*24880*/  IMAD.MOV.U32 R32, RZ, RZ, R2 ;  /* 0x000000ffff207224 */ /* 0x000fe200078e0002 */
[----:B------:R-:W-:Y:S01]  /*24890*/  LOP3.LUT R35, R65, 0x80000000, R35, 0xb8, !PT ;  /* 0x8000000041237812 */ /* 0x000fe200078eb823 */
[----:B------:R-:W-:Y:S01]  /*248a0*/  IMAD.MOV.U32 R34, RZ, RZ, R64 ;  /* 0x000000ffff227224 */ /* 0x000fe200078e0040 */
[----:B------:R-:W-:Y:S06]  /*248b0*/  BRA `(.L_x_16878) ;  /* 0x0000005800e07947 */ /* 0x000fec0003800000 */
.L_x_16877:
        /* <DEDUP_REMOVED lines=113> */
.L_x_16960:
[----:B------:R-:W-:Y:S05]  /*24fd0*/  BSYNC B0 ;  /* 0x0000000000007941 */ /* 0x000fea0003800000 */
.L_x_16959:
        /* <DEDUP_REMOVED lines=8> */
.L_x_16962:
[----:B------:R-:W-:Y:S05]  /*25060*/  BSYNC B3 ;  /* 0x0000000000037941 */ /* 0x000fea0003800000 */
.L_x_16961:
        /* <DEDUP_REMOVED lines=82> */
.L_x_16964:
[----:B------:R-:W-:-:S04]  /*25590*/  ISETP.GE.AND P0, PT, R45, RZ, PT ;  /* 0x000000ff2d00720c */ /* 0x000fc80003f06270 */
[----:B------:R-:W-:Y:S02]  /*255a0*/  FSEL R6, RZ, 3.37028055040000000000e+12, P0 ;  /* 0x54442d18ff067808 */ /* 0x000fe40000000000 */
[----:B------:R-:W-:-:S07]  /*255b0*/  FSEL R7, RZ, 2.1426990032196044922, P0 ;  /* 0x400921fbff077808 */ /* 0x000fce0000000000 */
.L_x_16965:
[----:B------:R-:W-:Y:S05]  /*255c0*/  BSYNC B0 ;  /* 0x0000000000007941 */ /* 0x000fea0003800000 */
.L_x_16963:
[----:B------:R-:W-:Y:S01]  /*255d0*/  DADD R2, |R32|, |R34| ;  /* 0x0000000020027229 */ /* 0x000fe20000000622 */
[----:B------:R-:W-:Y:S01]  /*255e0*/  LOP3.LUT R11, R7, 0x80000000, R11, 0xb8, !PT ;  /* 0x80000000070b7812 */ /* 0x000fe200078eb80b */
[----:B------:R-:W-:-:S06]  /*255f0*/  DMUL R46, R46, 0.5 ;  /* 0x3fe000002e2e7828 */ /* 0x000fcc0000000000 */
[----:B------:R-:W-:-:S06]  /*25600*/  DSETP.GTU.AND P0, PT, |R2|, +INF , PT ;  /* 0x7ff000000200742a */ /* 0x000fcc0003f0c200 */
[----:B------:R-:W-:Y:S02]  /*25610*/  FSEL R6, R2, R6, P0 ;  /* 0x0000000602067208 */ /* 0x000fe40000000000 */
[----:B------:R-:W-:Y:S01]  /*25620*/  FSEL R7, R3, R11, P0 ;  /* 0x0000000b03077208 */ /* 0x000fe20000000000 */
[----:B------:R-:W-:Y:S06]  /*25630*/  BRA `(.L_x_16966) ;  /* 0x0000004c00187947 */ /* 0x000fec0003800000 */
.L_x_16958:
        /* <DEDUP_REMOVED lines=135> */
.L_x_16968:
[----:B------:R-:W-:Y:S05]  /*25eb0*/  BSYNC B0 ;  /* 0x0000000000007941 */ /* 0x000fea0003800000 */
.L_x_16967:
        /* <DEDUP_REMOVED lines=8> */
.L_x_16970:
[----:B------:R-:W-:Y:S05]  /*25f40*/  BSYNC B3 ;  /* 0x0000000000037941 */ /* 0x000fea0003800000 */
.L_x_16969:
        /* <DEDUP_REMOVED lines=82> */
.L_x_16972:
[----:B------:R-:W-:-:S04]  /*26470*/  ISETP.GE.AND P0, PT, R45, RZ, PT ;  /* 0x000000ff2d00720c */ /* 0x000fc80003f06270 */
[----:B------:R-:W-:Y:S02]  /*26480*/  FSEL R6, RZ, 3.37028055040000000000e+12, P0 ;  /* 0x54442d18ff067808 */ /* 0x000fe40000000000 */
[----:B------:R-:W-:-:S07]  /*26490*/  FSEL R7, RZ, 2.1426990032196044922, P0 ;  /* 0x400921fbff077808 */ /* 0x000fce0000000000 */
.L_x_16973:
[----:B------:R-:W-:Y:S05]  /*264a0*/  BSYNC B0 ;  /* 0x0000000000007941 */ /* 0x000fea0003800000 */
.L_x_16971:
[----:B------:R-:W-:Y:S01]  /*264b0*/  DADD R2, |R32|, |R34| ;  /* 0x0000000020027229 */ /* 0x000fe20000000622 */
[----:B------:R-:W-:-:S07]  /*264c0*/  LOP3.LUT R11, R7, 0x80000000, R11, 0xb8, !PT ;  /* 0x80000000070b7812 */ /* 0x000fce00078eb80b */
[----:B------:R-:W-:-:S06]  /*264d0*/  DSETP.GTU.AND P0, PT, |R2|, +INF , PT ;  /* 0x7ff000000200742a */ /* 0x000fcc0003f0c200 */
[----:B------:R-:W-:Y:S02]  /*264e0*/  FSEL R6, R2, R6, P0 ;  /* 0x0000000602067208 */ /* 0x000fe40000000000 */
[----:B------:R-:W-:Y:S01]  /*264f0*/  FSEL R7, R3, R11, P0 ;  /* 0x0000000b03077208 */ /* 0x000fe20000000000 */
[----:B------:R-:W-:Y:S06]  /*26500*/  BRA `(.L_x_16966) ;  /* 0x0000003c00647947 */ /* 0x000fec0003800000 */
.L_x_16957:
        /* <DEDUP_REMOVED lines=23> */
.L_x_16975:
[----:B------:R-:W-:Y:S05]  /*26680*/  BSYNC B3 ;  /* 0x0000000000037941 */ /* 0x000fea0003800000 */
.L_x_16974:
        /* <DEDUP_REMOVED lines=23> */
[----:B------:R-:W-:Y:S05]  /*26800*/  CALL.REL.NOINC `($__internal_24_$__cuda_sm20_div_rn_f64_full) ;  /* 0x00000840008c7944 */ /* 0x000fea0003c00000 */
[----:B------:R-:W-:Y:S02]  /*26810*/  IMAD.MOV.U32 R4, RZ, RZ, R2 ;  /* 0x000000ffff047224 */ /* 0x000fe400078e0002 */
[----:B------:R-:W-:-:S07]  /*26820*/  IMAD.MOV.U32 R5, RZ, RZ, R3 ;  /* 0x000000ffff057224 */ /* 0x000fce00078e0003 */
.L_x_16977:
[----:B------:R-:W-:Y:S05]  /*26830*/  BSYNC B3 ;  /* 0x0000000000037941 */ /* 0x000fea0003800000 */
.L_x_16976:
        /* <DEDUP_REMOVED lines=136> */
.L_x_16979:
[----:B------:R-:W-:Y:S05]  /*270c0*/  BSYNC B0 ;  /* 0x0000000000007941 */ /* 0x000fea0003800000 */
.L_x_16978:
        /* <DEDUP_REMOVED lines=8> */
.L_x_16981:
[----:B------:R-:W-:Y:S05]  /*27150*/  BSYNC B3 ;  /* 0x0000000000037941 */ /* 0x000fea0003800000 */
.L_x_16980:
        /* <DEDUP_REMOVED lines=82> */
.L_x_16983:
[----:B------:R-:W-:-:S04]  /*27680*/  ISETP.GE.AND P0, PT, R45, RZ, PT ;  /* 0x000000ff2d00720c */ /* 0x000fc80003f06270 */
[----:B------:R-:W-:Y:S02]  /*27690*/  FSEL R6, RZ, 3.37028055040000000000e+12, P0 ;  /* 0x54442d18ff067808 */ /* 0x000fe40000000000 */
[----:B------:R-:W-:-:S07]  /*276a0*/  FSEL R7, RZ, 2.1426990032196044922, P0 ;  /* 0x400921fbff077808 */ /* 0x000fce0000000000 */
.L_x_16984:
[----:B------:R-:W-:Y:S05]  /*276b0*/  BSYNC B0 ;  /* 0x0000000000007941 */ /* 0x000fea0003800000 */
.L_x_16982:
[----:B------:R-:W-:Y:S01]  /*276c0*/  DADD R2, |R32|, |R34| ;  /* 0x0000000020027229 */ /* 0x000fe20000000622 */
[----:B------:R-:W-:Y:S01]  /*276d0*/  LOP3.LUT R11, R7, 0x80000000, R11, 0xb8, !PT ;  /* 0x80000000070b7812 */ /* 0x000fe200078eb80b */
[----:B------:R-:W-:-:S06]  /*276e0*/  DADD R46, R46, 1 ;  /* 0x3ff000002e2e7429 */ /* 0x000fcc0000000000 */
[----:B------:R-:W-:-:S06]  /*276f0*/  DSETP.GTU.AND P0, PT, |R2|, +INF , PT ;  /* 0x7ff000000200742a */ /* 0x000fcc0003f0c200 */
[----:B------:R-:W-:Y:S02]  /*27700*/  FSEL R6, R2, R6, P0 ;  /* 0x0000000602067208 */ /* 0x000fe40000000000 */
[----:B------:R-:W-:Y:S01]  /*27710*/  FSEL R7, R3, R11, P0 ;  /* 0x0000000b03077208 */ /* 0x000fe20000000000 */
[----:B------:R-:W-:Y:S06]  /*27720*/  BRA `(.L_x_16966) ;  /* 0x0000002800dc7947 */ /* 0x000fec0003800000 */
.L_x_16956:
        /* <DEDUP_REMOVED lines=108> */
.L_x_16988:
[----:B------:R-:W-:Y:S05]  /*27df0*/  BSYNC B0 ;  /* 0x0000000000007941 */ /* 0x000fea0003800000 */
.L_x_16987:
        /* <DEDUP_REMOVED lines=8> */
.L_x_16990:
[----:B------:R-:W-:Y:S05]  /*27e80*/  BSYNC B3 ;  /* 0x0000000000037941 */ /* 0x000fea0003800000 */
.L_x_16989:
        /* <DEDUP_REMOVED lines=73> */
.L_x_16992:
[----:B------:R-:W-:Y:S05]  /*28320*/  BSYNC B0 ;  /* 0x0000000000007941 */ /* 0x000fea0003800000 */
.L_x_16991:
[----:B------:R-:W-:Y:S01]  /*28330*/  LOP3.LUT R3, R7, 0x80000000, R33, 0xb8, !PT ;  /* 0x8000000007037812 */ /* 0x000fe200078eb821 */
[----:B------:R-:W-:Y:S01]  /*28340*/  DMUL R46, R46, 0.5 ;  /* 0x3fe000002e2e7828 */ /* 0x000fe20000000000 */
[----:B------:R-:W-:Y:S02]  /*28350*/  FSEL R6, R4, R6, P0 ;  /* 0x0000000604067208 */ /* 0x000fe40000000000 */
[----:B------:R-:W-:Y:S01]  /*28360*/  FSEL R7, R5, R3, P0 ;  /* 0x0000000305077208 */ /* 0x000fe20000000000 */
[----:B------:R-:W-:Y:S07]  /*28370*/  BRA `(.L_x_16966) ;  /* 0x0000001c00c87947 */ /* 0x000fee0003800000 */
.L_x_16986:
        /* <DEDUP_REMOVED lines=135> */
.L_x_16994:
[----:B------:R-:W-:Y:S05]  /*28bf0*/  BSYNC B0 ;  /* 0x0000000000007941 */ /* 0x000fea0003800000 */
.L_x_16993:
        /* <DEDUP_REMOVED lines=8> */
.L_x_16996:
[----:B------:R-:W-:Y:S05]  /*28c80*/  BSYNC B3 ;  /* 0x0000000000037941 */ /* 0x000fea0003800000 */
.L_x_16995:
        /* <DEDUP_REMOVED lines=73> */
.L_x_16998:
[----:B------:R-:W-:Y:S05]  /*29120*/  BSYNC B0 ;  /* 0x0000000000007941 */ /* 0x000fea0003800000 */
.L_x_16997:
[----:B------:R-:W-:Y:S02]  /*29130*/  LOP3.LUT R3, R7, 0x80000000, R33, 0xb8, !PT ;  /* 0x8000000007037812 */ /* 0x000fe400078eb821 */
[----:B------:R-:W-:Y:S02]  /*29140*/  FSEL R6, R4, R6, P1 ;  /* 0x0000000604067208 */ /* 0x000fe40000800000 */
[----:B------:R-:W-:Y:S01]  /*29150*/  FSEL R7, R5, R3, P1 ;  /* 0x0000000305077208 */ /* 0x000fe20000800000 */
[----:B------:R-:W-:Y:S06]  /*29160*/  BRA `(.L_x_16966) ;  /* 0x00000010004c7947 */ /* 0x000fec0003800000 */
.L_x_16985:
        /* <DEDUP_REMOVED lines=22> */
[----:B------:R-:W-:Y:S05]  /*292d0*/  CALL.REL.NOINC `($__internal_24_$__cuda_sm20_div_rn_f64_full) ;  /* 0x0000081400d87944 */ /* 0x000fea0003c00000 */
.L_x_17000:
[----:B------:R-:W-:Y:S05]  /*292e0*/  BSYNC B3 ;  /* 0x0000000000037941 */ /* 0x000fea0003800000 */
.L_x_16999:
        /* <DEDUP_REMOVED lines=24> */
[----:B------:R-:W-:Y:S02]  /*29470*/  IMAD.MOV.U32 R4, RZ, RZ, R2 ;  /* 0x000000ffff047224 */ /* 0x000fe400078e0002 */
[----:B------:R-:W-:-:S07]  /*29480*/  IMAD.MOV.U32 R5, RZ, RZ, R3 ;  /* 0x000000ffff057224 */ /* 0x000fce00078e0003 */
.L_x_17002:
[----:B------:R-:W-:Y:S05]  /*29490*/  BSYNC B3 ;  /* 0x0000000000037941 */ /* 0x000fea0003800000 */
.L_x_17001:
        /* <DEDUP_REMOVED lines=136> */
.L_x_17004:
[----:B------:R-:W-:Y:S05]  /*29d20*/  BSYNC B0 ;  /* 0x0000000000007941 */ /* 0x000fea0003800000 */
.L_x_17003:
        /* <DEDUP_REMOVED lines=8> */
.L_x_17006:
[----:B------:R-:W-:Y:S05]  /*29db0*/  BSYNC B3 ;  /* 0x0000000000037941 */ /* 0x000fea0003800000 */
.L_x_17005:
        /* <DEDUP_REMOVED lines=74> */
.L_x_17008:
[----:B------:R-:W-:Y:S05]  /*2a260*/  BSYNC B0 ;  /* 0x0000000000007941 */ /* 0x000fea0003800000 */
.L_x_17007:
[----:B------:R-:W-:Y:S02]  /*2a270*/  LOP3.LUT R3, R7, 0x80000000, R33, 0xb8, !PT ;  /* 0x8000000007037812 */ /* 0x000fe400078eb821 */
[----:B------:R-:W-:Y:S02]  /*2a280*/  FSEL R6, R4, R6, P1 ;  /* 0x0000000604067208 */ /* 0x000fe40000800000 */
[----:B------:R-:W-:-:S07]  /*2a290*/  FSEL R7, R5, R3, P1 ;  /* 0x0000000305077208 */ /* 0x000fce0000800000 */
.L_x_16966:
[----:B------:R-:W-:Y:S05]  /*2a2a0*/  BSYNC B2 ;  /* 0x0000000000027941 */ /* 0x000fea0003800000 */
.L_x_16955:
        /* <DEDUP_REMOVED lines=8> */
.L_x_16876:
        /* <DEDUP_REMOVED lines=17> */
.L_x_16878:
[----:B------:R-:W-:Y:S05]  /*2a440*/  BSYNC B1 ;  /* 0x0000000000017941 */ /* 0x000fea0003800000 */
.L_x_16875:
        /* <DEDUP_REMOVED lines=134> */
.L_x_17016:
[----:B------:R-:W-:Y:S05]  /*2acb0*/  BSYNC B3 ;  /* 0x0000000000037941 */ /* 0x000fea0003800000 */
.L_x_17015:
        /* <DEDUP_REMOVED lines=82> */
.L_x_17014:
        /* <DEDUP_REMOVED lines=36> */
.L_x_17024:
[----:B------:R-:W-:Y:S05]  /*2b420*/  BSYNC B4 ;  /* 0x0000000000047941 */ /* 0x000fea0003800000 */
.L_x_17023:
[----:B------:R-:W-:Y:S02]  /*2b430*/  IMAD.MOV.U32 R52, RZ, RZ, R2 ;  /* 0x000000ffff347224 */ /* 0x000fe400078e0002 */
[----:B------:R-:W-:Y:S01]  /*2b440*/  IMAD.MOV.U32 R53, RZ, RZ, R3 ;  /* 0x000000ffff357224 */ /* 0x000fe200078e0003 */
[----:B------:R-:W-:Y:S06]  /*2b450*/  BRA `(.L_x_17022) ;  /* 0x0000000000047947 */ /* 0x000fec0003800000 */
.L_x_17021:
[----:B------:R-:W-:-:S11]  /*2b460*/  DADD R52, -R62, R50 ;  /* 0x000000003e347229 */ /* 0x000fd60000000132 */
.L_x_17022:
[----:B------:R-:W-:Y:S05]  /*2b470*/  BSYNC B3 ;  /* 0x0000000000037941 */ /* 0x000fea0003800000 */
.L_x_17020:
        /* <DEDUP_REMOVED lines=31> */
.L_x_17029:
[----:B------:R-:W-:Y:S05]  /*2b670*/  BSYNC B4 ;  /* 0x0000000000047941 */ /* 0x000fea0003800000 */
.L_x_17028:
[----:B------:R-:W-:Y:S05]  /*2b680*/  BRA `(.L_x_17027) ;  /* 0x0000000000047947 */ /* 0x000fea0003800000 */
.L_x_17026:
[----:B------:R-:W-:-:S11]  /*2b690*/  DADD R2, R46, -R8 ;  /* 0x000000002e027229 */ /* 0x000fd60000000808 */
.L_x_17027:
[----:B------:R-:W-:Y:S05]  /*2b6a0*/  BSYNC B3 ;  /* 0x0000000000037941 */ /* 0x000fea0003800000 */
.L_x_17025:
        /* <DEDUP_REMOVED lines=27> */
[----:B------:R-:W-:Y:S02]  /*2b860*/  IMAD.MOV.U32 R6, RZ, RZ, R4 ;  /* 0x000000ffff067224 */ /* 0x000fe400078e0004 */
[----:B------:R-:W-:-:S07]  /*2b870*/  IMAD.MOV.U32 R7, RZ, RZ, R3 ;  /* 0x000000ffff077224 */ /* 0x000fce00078e0003 */
.L_x_17031:
[----:B------:R-:W-:Y:S05]  /*2b880*/  BSYNC B3 ;  /* 0x0000000000037941 */ /* 0x000fea0003800000 */
.L_x_17030:
        /* <DEDUP_REMOVED lines=86> */
.L_x_17032:
        /* <DEDUP_REMOVED lines=22> */
.L_x_17034:
[----:B------:R-:W-:Y:S05]  /*2bf50*/  BSYNC B3 ;  /* 0x0000000000037941 */ /* 0x000fea0003800000 */
.L_x_17033:
        /* <DEDUP_REMOVED lines=30> */
.L_x_17019:
        /* <DEDUP_REMOVED lines=25> */
.L_x_17037:
[----:B------:R-:W-:Y:S05]  /*2c2d0*/  BSYNC B3 ;  /* 0x0000000000037941 */ /* 0x000fea0003800000 */
.L_x_17036:
        /* <DEDUP_REMOVED lines=27> */
.L_x_17040:
[----:B------:R-:W-:Y:S05]  /*2c490*/  BSYNC B3 ;  /* 0x0000000000037941 */ /* 0x000fea0003800000 */
.L_x_17039:
        /* <DEDUP_REMOVED lines=30> */
.L_x_17038:
        /* <DEDUP_REMOVED lines=76> */
.L_x_17041:
[----:B------:R-:W-:Y:S01]  /*2cb40*/  MOV R2, 0x0 ;  /* 0x0000000000027802 */ /* 0x000fe20000000f00 */
[----:B------:R-:W-:Y:S01]  /*2cb50*/  IMAD.MOV.U32 R3, RZ, RZ, 0x7ff00000 ;  /* 0x7ff00000ff037424 */ /* 0x000fe200078e00ff */
[----:B------:R-:W-:-:S05]  /*2cb60*/  FSETP.NEU.FTZ.AND P0, PT, R5, RZ, PT ;  /* 0x000000ff0500720b */ /* 0x000fca0003f1d000 */
[----:B------:R-:W-:-:S10]  /*2cb70*/  DFMA R2, R4, R2, +INF ;  /* 0x7ff000000402742b */ /* 0x000fd40000000002 */
[----:B------:R-:W-:Y:S02]  /*2cb80*/  FSEL R64, R2, RZ, P0 ;  /* 0x000000ff02407208 */ /* 0x000fe40000000000 */
[----:B------:R-:W-:Y:S01]  /*2cb90*/  FSEL R65, R3, -QNAN , P0 ;  /* 0xfff0000003417808 */ /* 0x000fe20000000000 */
[----:B------:R-:W-:Y:S06]  /*2cba0*/  BRA `(.L_x_17017) ;  /* 0x00000004003c7947 */ /* 0x000fec0003800000 */
.L_x_17035:
        /* <DEDUP_REMOVED lines=26> */
.L_x_17043:
[----:B------:R-:W-:Y:S05]  /*2cd50*/  BSYNC B3 ;  /* 0x0000000000037941 */ /* 0x000fea0003800000 */
.L_x_17042:
        /* <DEDUP_REMOVED lines=21> */
.L_x_17045:
[----:B------:R-:W-:Y:S05]  /*2ceb0*/  BSYNC B3 ;  /* 0x0000000000037941 */ /* 0x000fea0003800000 */
.L_x_17044:
[----:B------:R-:W-:Y:S02]  /*2cec0*/  IMAD.MOV.U32 R64, RZ, RZ, R2 ;  /* 0x000000ffff407224 */ /* 0x000fe400078e0002 */
[----:B------:R-:W-:Y:S01]  /*2ced0*/  IMAD.MOV.U32 R65, RZ, RZ, R3 ;  /* 0x000000ffff417224 */ /* 0x000fe200078e0003 */
[----:B------:R-:W-:Y:S06]  /*2cee0*/  BRA `(.L_x_17017) ;  /* 0x00000000006c7947 */ /* 0x000fec0003800000 */
.L_x_17018:
        /* <DEDUP_REMOVED lines=23> */
[----:B------:R-:W-:-:S07]  /*2d060*/  MOV R5, R3 ;  /* 0x0000000300057202 */ /* 0x000fce0000000f00 */
.L_x_17047:
[----:B------:R-:W-:Y:S05]  /*2d070*/  BSYNC B3 ;  /* 0x0000000000037941 */ /* 0x000fea0003800000 */
.L_x_17046:
[----:B------:R-:W-:Y:S02]  /*2d080*/  IMAD.MOV.U32 R64, RZ, RZ, R4 ;  /* 0x000000ffff407224 */ /* 0x000fe400078e0004 */
[----:B------:R-:W-:-:S07]  /*2d090*/  IMAD.MOV.U32 R65, RZ, RZ, R5 ;  /* 0x000000ffff417224 */ /* 0x000fce00078e0005 */
.L_x_17017:
[----:B------:R-:W-:Y:S05]  /*2d0a0*/  BSYNC B2 ;  /* 0x0000000000027941 */ /* 0x000fea0003800000 */
.L_x_17013:
        /* <DEDUP_REMOVED lines=25> */
.L_x_17052:
[----:B------:R-:W-:Y:S05]  /*2d240*/  BSYNC B4 ;  /* 0x0000000000047941 */ /* 0x000fea0003800000 */
.L_x_17051:
        /* <DEDUP_REMOVED lines=49> */
.L_x_17054:
        /* <DEDUP_REMOVED lines=71> */
.L_x_17053:
        /* <DEDUP_REMOVED lines=37> */
.L_x_17063:
[----:B------:R-:W-:Y:S05]  /*2dc20*/  BSYNC B6 ;  /* 0x0000000000067941 */ /* 0x000fea0003800000 */
.L_x_17062:
[----:B------:R-:W-:Y:S02]  /*2dc30*/  IMAD.MOV.U32 R52, RZ, RZ, R2 ;  /* 0x000000ffff347224 */ /* 0x000fe400078e0002 */
[----:B------:R-:W-:Y:S01]  /*2dc40*/  IMAD.MOV.U32 R53, RZ, RZ, R3 ;  /* 0x000000ffff357224 */ /* 0x000fe200078e0003 */
[----:B------:R-:W-:Y:S06]  /*2dc50*/  BRA `(.L_x_17061) ;  /* 0x0000000000047947 */ /* 0x000fec0003800000 */
.L_x_17060:
[----:B------:R-:W-:-:S11]  /*2dc60*/  DADD R52, -R62, R50 ;  /* 0x000000003e347229 */ /* 0x000fd60000000132 */
.L_x_17061:
[----:B------:R-:W-:Y:S05]  /*2dc70*/  BSYNC B5 ;  /* 0x0000000000057941 */ /* 0x000fea0003800000 */
.L_x_17059:
        /* <DEDUP_REMOVED lines=28> */
.L_x_17068:
[----:B------:R-:W-:Y:S05]  /*2de40*/  BSYNC B6 ;  /* 0x0000000000067941 */ /* 0x000fea0003800000 */
.L_x_17067:
[----:B------:R-:W-:Y:S02]  /*2de50*/  IMAD.MOV.U32 R68, RZ, RZ, R2 ;  /* 0x000000ffff447224 */ /* 0x000fe400078e0002 */
[----:B------:R-:W-:Y:S01]  /*2de60*/  IMAD.MOV.U32 R69, RZ, RZ, R3 ;  /* 0x000000ffff457224 */ /* 0x000fe200078e0003 */
[----:B------:R-:W-:Y:S06]  /*2de70*/  BRA `(.L_x_17066) ;  /* 0x0000000000047947 */ /* 0x000fec0003800000 */
.L_x_17065:
[----:B------:R-:W-:-:S11]  /*2de80*/  DADD R68, -R48, R46 ;  /* 0x0000000030447229 */ /* 0x000fd6000000012e */
.L_x_17066:
[----:B------:R-:W-:Y:S05]  /*2de90*/  BSYNC B5 ;  /* 0x0000000000057941 */ /* 0x000fea0003800000 */
.L_x_17064:
        /* <DEDUP_REMOVED lines=27> */
.L_x_17070:
[----:B------:R-:W-:Y:S05]  /*2e050*/  BSYNC B5 ;  /* 0x0000000000057941 */ /* 0x000fea0003800000 */
.L_x_17069:
[----:B------:R-:W-:Y:S02]  /*2e060*/  IMAD.MOV.U32 R46, RZ, RZ, R4 ;  /* 0x000000ffff2e7224 */ /* 0x000fe400078e0004 */
[----:B------:R-:W-:Y:S01]  /*2e070*/  IMAD.MOV.U32 R47, RZ, RZ, R5 ;  /* 0x000000ffff2f7224 */ /* 0x000fe200078e0005 */
[----:B------:R-:W-:Y:S06]  /*2e080*/  BRA `(.L_x_17071) ;  /* 0x0000000800347947 */ /* 0x000fec0003800000 */
.L_x_17058:
        /* <DEDUP_REMOVED lines=27> */
.L_x_17074:
[----:B------:R-:W-:Y:S05]  /*2e240*/  BSYNC B5 ;  /* 0x0000000000057941 */ /* 0x000fea0003800000 */
.L_x_17073:
[----:B------:R-:W-:Y:S02]  /*2e250*/  IMAD.MOV.U32 R46, RZ, RZ, R4 ;  /* 0x000000ffff2e7224 */ /* 0x000fe400078e0004 */
[----:B------:R-:W-:Y:S01]  /*2e260*/  IMAD.MOV.U32 R47, RZ, RZ, R5 ;  /* 0x000000ffff2f7224 */ /* 0x000fe200078e0005 */
[----:B------:R-:W-:Y:S06]  /*2e270*/  BRA `(.L_x_17071) ;  /* 0x0000000400b87947 */ /* 0x000fec0003800000 */
.L_x_17072:
        /* <DEDUP_REMOVED lines=28> */
.L_x_17076:
[----:B------:R-:W-:Y:S05]  /*2e440*/  BSYNC B5 ;  /* 0x0000000000057941 */ /* 0x000fea0003800000 */
.L_x_17075:
        /* <DEDUP_REMOVED lines=21> */
.L_x_17078:
[----:B------:R-:W-:Y:S05]  /*2e5a0*/  BSYNC B5 ;  /* 0x0000000000057941 */ /* 0x000fea0003800000 */
.L_x_17077:
[----:B------:R-:W-:Y:S01]  /*2e5b0*/  DMUL R66, R66, 8.11296384146066816958e+31 ;  /* 0x4690000042427828 */ /* 0x000fe20000000000 */
[----:B------:R-:W-:Y:S02]  /*2e5c0*/  IMAD.MOV.U32 R46, RZ, RZ, R2 ;  /* 0x000000ffff2e7224 */ /* 0x000fe400078e0002 */
[----:B------:R-:W-:Y:S01]  /*2e5d0*/  IMAD.MOV.U32 R47, RZ, RZ, R3 ;  /* 0x000000ffff2f7224 */ /* 0x000fe200078e0003 */
[----:B------:R-:W-:Y:S07]  /*2e5e0*/  BRA `(.L_x_17071) ;  /* 0x0000000000dc7947 */ /* 0x000fee0003800000 */
.L_x_17057:
        /* <DEDUP_REMOVED lines=22> */
[----:B------:R-:W-:Y:S02]  /*2e750*/  IMAD.MOV.U32 R46, RZ, RZ, R4 ;  /* 0x000000ffff2e7224 */ /* 0x000fe400078e0004 */
[----:B------:R-:W-:-:S07]  /*2e760*/  IMAD.MOV.U32 R47, RZ, RZ, R3 ;  /* 0x000000ffff2f7224 */ /* 0x000fce00078e0003 */
.L_x_17080:
[----:B------:R-:W-:Y:S05]  /*2e770*/  BSYNC B5 ;  /* 0x0000000000057941 */ /* 0x000fea0003800000 */
.L_x_17079:
        /* <DEDUP_REMOVED lines=28> */
.L_x_17082:
[----:B------:R-:W-:Y:S05]  /*2e940*/  BSYNC B5 ;  /* 0x0000000000057941 */ /* 0x000fea0003800000 */
.L_x_17081:
[----:B------:R-:W-:-:S11]  /*2e950*/  DMUL R46, R2, R46 ;  /* 0x0000002e022e7228 */ /* 0x000fd60000000000 */
.L_x_17071:
[----:B------:R-:W-:Y:S05]  /*2e960*/  BSYNC B4 ;  /* 0x0000000000047941 */ /* 0x000fea0003800000 */
.L_x_17056:
[----:B------:R-:W-:Y:S05]  /*2e970*/  BRA `(.L_x_17083) ;  /* 0x0000000000087947 */ /* 0x000fea0003800000 */
.L_x_17050:
[----:B------:R-:W-:Y:S02]  /*2e980*/  DMUL R46, R44, 9.00719925474099200000e+15 ;  /* 0x434000002c2e7828 */ /* 0x000fe40000000000 */
[----:B------:R-:W-:-:S11]  /*2e990*/  DMUL R66, R66, 9.00719925474099200000e+15 ;  /* 0x4340000042427828 */ /* 0x000fd60000000000 */
.L_x_17083:
[----:B------:R-:W-:Y:S05]  /*2e9a0*/  BSYNC B2 ;  /* 0x0000000000027941 */ /* 0x000fea0003800000 */
.L_x_17049:
        /* <DEDUP_REMOVED lines=28> */
.L_x_17085:
[----:B------:R-:W-:Y:S05]  /*2eb70*/  BSYNC B2 ;  /* 0x0000000000027941 */ /* 0x000fea0003800000 */
.L_x_17084:
        /* <DEDUP_REMOVED lines=82> */
.L_x_17087:
[----:B------:R-:W-:Y:S02]  /*2f0a0*/  FSEL R2, RZ, 3.37028055040000000000e+12, P1 ;  /* 0x54442d18ff027808 */ /* 0x000fe40000800000 */
[----:B------:R-:W-:-:S07]  /*2f0b0*/  FSEL R3, RZ, 2.1426990032196044922, P1 ;  /* 0x400921fbff037808 */ /* 0x000fce0000800000 */
.L_x_17088:
[----:B------:R-:W-:Y:S05]  /*2f0c0*/  BSYNC B0 ;  /* 0x0000000000007941 */ /* 0x000fea0003800000 */
.L_x_17086:
[----:B------:R-:W-:Y:S01]  /*2f0d0*/  DADD R46, |R46|, |R66| ;  /* 0x000000002e2e7229 */ /* 0x000fe20000000642 */
[----:B------:R-:W-:-:S07]  /*2f0e0*/  LOP3.LUT R67, R3, 0x80000000, R67, 0xb8, !PT ;  /* 0x8000000003437812 */ /* 0x000fce00078eb843 */
[----:B------:R-:W-:-:S06]  /*2f0f0*/  DSETP.GTU.AND P0, PT, |R46|, +INF , PT ;  /* 0x7ff000002e00742a */ /* 0x000fcc0003f0c200 */
[----:B------:R-:W-:Y:S02]  /*2f100*/  FSEL R2, R46, R2, P0 ;  /* 0x000000022e027208 */ /* 0x000fe40000000000 */
[----:B------:R-:W-:-:S07]  /*2f110*/  FSEL R3, R47, R67, P0 ;  /* 0x000000432f037208 */ /* 0x000fce0000000000 */
.L_x_17055:
[----:B------:R-:W-:Y:S05]  /*2f120*/  BSYNC B3 ;  /* 0x0000000000037941 */ /* 0x000fea0003800000 */
.L_x_17048:
[----:B------:R-:W-:Y:S01]  /*2f130*/  LOP3.LUT R29, R3, 0x80000000, R29, 0xb8, !PT ;  /* 0x80000000031d7812 */ /* 0x000fe200078eb81d */
[----:B------:R-:W-:Y:S01]  /*2f140*/  IMAD.MOV.U32 R30, RZ, RZ, R64 ;  /* 0x000000ffff1e7224 */ /* 0x000fe200078e0040 */
[----:B------:R-:W-:Y:S02]  /*2f150*/  LOP3.LUT R31, R65, 0x80000000, R31, 0xb8, !PT ;  /* 0x80000000411f7812 */ /* 0x000fe400078eb81f */
[----:B------:R-:W-:Y:S01]  /*2f160*/  MOV R28, R2 ;  /* 0x00000002001c7202 */ /* 0x000fe20000000f00 */
[----:B------:R-:W-:Y:S06]  /*2f170*/  BRA `(.L_x_17012) ;  /* 0x0000005800e07947 */ /* 0x000fec0003800000 */
.L_x_17011:
        /* <DEDUP_REMOVED lines=113> */
.L_x_17094:
[----:B------:R-:W-:Y:S05]  /*2f890*/  BSYNC B0 ;  /* 0x0000000000007941 */ /* 0x000fea0003800000 */
.L_x_17093:
        /* <DEDUP_REMOVED lines=8> */
.L_x_17096:
[----:B------:R-:W-:Y:S05]  /*2f920*/  BSYNC B3 ;  /* 0x0000000000037941 */ /* 0x000fea0003800000 */
.L_x_17095:
        /* <DEDUP_REMOVED lines=82> */
.L_x_17098:
[----:B------:R-:W-:-:S04]  /*2fe50*/  ISETP.GE.AND P0, PT, R45, RZ, PT ;  /* 0x000000ff2d00720c */ /* 0x000fc80003f06270 */
[----:B------:R-:W-:Y:S02]  /*2fe60*/  FSEL R6, RZ, 3.37028055040000000000e+12, P0 ;  /* 0x54442d18ff067808 */ /* 0x000fe40000000000 */
[----:B------:R-:W-:-:S07]  /*2fe70*/  FSEL R7, RZ, 2.1426990032196044922, P0 ;  /* 0x400921fbff077808 */ /* 0x000fce0000000000 */
.L_x_17099:
[----:B------:R-:W-:Y:S05]  /*2fe80*/  BSYNC B0 ;  /* 0x0000000000007941 */ /* 0x000fea0003800000 */
.L_x_17097:
[----:B------:R-:W-:Y:S01]  /*2fe90*/  DADD R2, |R28|, |R30| ;  /* 0x000000001c027229 */ /* 0x000fe2000000061e */
[----:B------:R-:W-:Y:S01]  /*2fea0*/  LOP3.LUT R11, R7, 0x80000000, R11, 0xb8, !PT ;  /* 0x80000000070b7812 */ /* 0x000fe200078eb80b */
[----:B------:R-:W-:-:S06]  /*2feb0*/  DMUL R46, R46, 0.5 ;  /* 0x3fe000002e2e7828 */ /* 0x000fcc0000000000 */
[----:B------:R-:W-:-:S06]  /*2fec0*/  DSETP.GTU.AND P0, PT, |R2|, +INF , PT ;  /* 0x7ff000000200742a */ /* 0x000fcc0003f0c200 */
[----:B------:R-:W-:Y:S02]  /*2fed0*/  FSEL R6, R2, R6, P0 ;  /* 0x0000000602067208 */ /* 0x000fe40000000000 */
[----:B------:R-:W-:Y:S01]  /*2fee0*/  FSEL R7, R3, R11, P0 ;  /* 0x0000000b03077208 */ /* 0x000fe20000000000 */
[----:B------:R-:W-:Y:S06]  /*2fef0*/  BRA `(.L_x_17100) ;  /* 0x0000004c00187947 */ /* 0x000fec0003800000 */
.L_x_17092:
        /* <DEDUP_REMOVED lines=135> */
.L_x_17102:
[----:B------:R-:W-:Y:S05]  /*30770*/  BSYNC B0 ;  /* 0x0000000000007941 */ /* 0x000fea0003800000 */
.L_x_17101:
        /* <DEDUP_REMOVED lines=8> */
.L_x_17104:
[----:B------:R-:W-:Y:S05]  /*30800*/  BSYNC B3 ;  /* 0x0000000000037941 */ /* 0x000fea0003800000 */
.L_x_17103:
        /* <DEDUP_REMOVED lines=82> */
.L_x_17106:
[----:B------:R-:W-:-:S04]  /*30d30*/  ISETP.GE.AND P0, PT, R45, RZ, PT ;  /* 0x000000ff2d00720c */ /* 0x000fc80003f06270 */
[----:B------:R-:W-:Y:S02]  /*30d40*/  FSEL R6, RZ, 3.37028055040000000000e+12, P0 ;  /* 0x54442d18ff067808 */ /* 0x000fe40000000000 */
[----:B------:R-:W-:-:S07]  /*30d50*/  FSEL R7, RZ, 2.1426990032196044922, P0 ;  /* 0x400921fbff077808 */ /* 0x000fce0000000000 */
.L_x_17107:
[----:B------:R-:W-:Y:S05]  /*30d60*/  BSYNC B0 ;  /* 0x0000000000007941 */ /* 0x000fea0003800000 */
.L_x_17105:
[----:B------:R-:W-:Y:S01]  /*30d70*/  DADD R2, |R28|, |R30| ;  /* 0x000000001c027229 */ /* 0x000fe2000000061e */
[----:B------:R-:W-:-:S07]  /*30d80*/  LOP3.LUT R11, R7, 0x80000000, R11, 0xb8, !PT ;  /* 0x80000000070b7812 */ /* 0x000fce00078eb80b */
[----:B------:R-:W-:-:S06]  /*30d90*/  DSETP.GTU.AND P0, PT, |R2|, +INF , PT ;  /* 0x7ff000000200742a */ /* 0x000fcc0003f0c200 */
[----:B------:R-:W-:Y:S02]  /*30da0*/  FSEL R6, R2, R6, P0 ;  /* 0x0000000602067208 */ /* 0x000fe40000000000 */
[----:B------:R-:W-:Y:S01]  /*30db0*/  FSEL R7, R3, R11, P0 ;  /* 0x0000000b03077208 */ /* 0x000fe20000000000 */
[----:B------:R-:W-:Y:S06]  /*30dc0*/  BRA `(.L_x_17100) ;  /* 0x0000003c00647947 */ /* 0x000fec0003800000 */
.L_x_17091:
        /* <DEDUP_REMOVED lines=23> */
.L_x_17109:
[----:B------:R-:W-:Y:S05]  /*30f40*/  BSYNC B3 ;  /* 0x0000000000037941 */ /* 0x000fea0003800000 */
.L_x_17108:
        /* <DEDUP_REMOVED lines=24> */
[----:B------:R-:W-:Y:S01]  /*310d0*/  MOV R4, R2 ;  /* 0x0000000200047202 */ /* 0x000fe20000000f00 */
[----:B------:R-:W-:-:S07]  /*310e0*/  IMAD.MOV.U32 R5, RZ, RZ, R3 ;  /* 0x000000ffff057224 */ /* 0x000fce00078e0003 */
.L_x_17111:
[----:B------:R-:W-:Y:S05]  /*310f0*/  BSYNC B3 ;  /* 0x0000000000037941 */ /* 0x000fea0003800000 */
.L_x_17110:
        /* <DEDUP_REMOVED lines=136> */
.L_x_17113:
[----:B------:R-:W-:Y:S05]  /*31980*/  BSYNC B0 ;  /* 0x0000000000007941 */ /* 0x000fea0003800000 */
.L_x_17112:
        /* <DEDUP_REMOVED lines=8> */
.L_x_17115:
[----:B------:R-:W-:Y:S05]  /*31a10*/  BSYNC B3 ;  /* 0x0000000000037941 */ /* 0x000fea0003800000 */
.L_x_17114:
        /* <DEDUP_REMOVED lines=82> */
.L_x_17117:
[----:B------:R-:W-:-:S04]  /*31f40*/  ISETP.GE.AND P0, PT, R45, RZ, PT ;  /* 0x000000ff2d00720c */ /* 0x000fc80003f06270 */
[----:B------:R-:W-:Y:S02]  /*31f50*/  FSEL R6, RZ, 3.37028055040000000000e+12, P0 ;  /* 0x54442d18ff067808 */ /* 0x000fe40000000000 */
[----:B------:R-:W-:-:S07]  /*31f60*/  FSEL R7, RZ, 2.1426990032196044922, P0 ;  /* 0x400921fbff077808 */ /* 0x000fce0000000000 */
.L_x_17118:
[----:B------:R-:W-:Y:S05]  /*31f70*/  BSYNC B0 ;  /* 0x0000000000007941 */ /* 0x000fea0003800000 */
.L_x_17116:
[----:B------:R-:W-:Y:S01]  /*31f80*/  DADD R2, |R28|, |R30| ;  /* 0x000000001c027229 */ /* 0x000fe2000000061e */
[----:B------:R-:W-:Y:S01]  /*31f90*/  LOP3.LUT R11, R7, 0x80000000, R11, 0xb8, !PT ;  /* 0x80000000070b7812 */ /* 0x000fe200078eb80b */
[----:B------:R-:W-:-:S06]  /*31fa0*/  DADD R46, R46, 1 ;  /* 0x3ff000002e2e7429 */ /* 0x000fcc0000000000 */
[----:B------:R-:W-:-:S06]  /*31fb0*/  DSETP.GTU.AND P0, PT, |R2|, +INF , PT ;  /* 0x7ff000000200742a */ /* 0x000fcc0003f0c200 */
[----:B------:R-:W-:Y:S02]  /*31fc0*/  FSEL R6, R2, R6, P0 ;  /* 0x0000000602067208 */ /* 0x000fe40000000000 */
[----:B------:R-:W-:Y:S01]  /*31fd0*/  FSEL R7, R3, R11, P0 ;  /* 0x0000000b03077208 */ /* 0x000fe20000000000 */
[----:B------:R-:W-:Y:S06]  /*31fe0*/  BRA `(.L_x_17100) ;  /* 0x0000002800dc7947 */ /* 0x000fec0003800000 */
.L_x_17090:
        /* <DEDUP_REMOVED lines=108> */
.L_x_17122:
[----:B------:R-:W-:Y:S05]  /*326b0*/  BSYNC B0 ;  /* 0x0000000000007941 */ /* 0x000fea0003800000 */
.L_x_17121:
        /* <DEDUP_REMOVED lines=8> */
.L_x_17124:
[----:B------:R-:W-:Y:S05]  /*32740*/  BSYNC B3 ;  /* 0x0000000000037941 */ /* 0x000fea0003800000 */
.L_x_17123:
        /* <DEDUP_REMOVED lines=73> */
.L_x_17126:
[----:B------:R-:W-:Y:S05]  /*32be0*/  BSYNC B0 ;  /* 0x0000000000007941 */ /* 0x000fea0003800000 */
.L_x_17125:
[----:B------:R-:W-:Y:S01]  /*32bf0*/  LOP3.LUT R3, R7, 0x80000000, R29, 0xb8, !PT ;  /* 0x8000000007037812 */ /* 0x000fe200078eb81d */
[----:B------:R-:W-:Y:S01]  /*32c00*/  DMUL R46, R46, 0.5 ;  /* 0x3fe000002e2e7828 */ /* 0x000fe20000000000 */
[----:B------:R-:W-:Y:S02]  /*32c10*/  FSEL R6, R4, R6, P0 ;  /* 0x0000000604067208 */ /* 0x000fe40000000000 */
[----:B------:R-:W-:Y:S01]  /*32c20*/  FSEL R7, R5, R3, P0 ;  /* 0x0000000305077208 */ /* 0x000fe20000000000 */
[----:B------:R-:W-:Y:S07]  /*32c30*/  BRA `(.L_x_17100) ;  /* 0x0000001c00c87947 */ /* 0x000fee0003800000 */
.L_x_17120:
        /* <DEDUP_REMOVED lines=135> */
.L_x_17128:
[----:B------:R-:W-:Y:S05]  /*334b0*/  BSYNC B0 ;  /* 0x0000000000007941 */ /* 0x000fea0003800000 */
.L_x_17127:
        /* <DEDUP_REMOVED lines=8> */
.L_x_17130:
[----:B------:R-:W-:Y:S05]  /*33540*/  BSYNC B3 ;  /* 0x0000000000037941 */ /* 0x000fea0003800000 */
.L_x_17129:
        /* <DEDUP_REMOVED lines=73> */
.L_x_17132:
[----:B------:R-:W-:Y:S05]  /*339e0*/  BSYNC B0 ;  /* 0x0000000000007941 */ /* 0x000fea0003800000 */
.L_x_17131:
[----:B------:R-:W-:Y:S02]  /*339f0*/  LOP3.LUT R3, R7, 0x80000000, R29, 0xb8, !PT ;  /* 0x8000000007037812 */ /* 0x000fe400078eb81d */
[----:B------:R-:W-:Y:S02]  /*33a00*/  FSEL R6, R4, R6, P1 ;  /* 0x0000000604067208 */ /* 0x000fe40000800000 */
[----:B------:R-:W-:Y:S01]  /*33a10*/  FSEL R7, R5, R3, P1 ;  /* 0x0000000305077208 */ /* 0x000fe20000800000 */
[----:B------:R-:W-:Y:S06]  /*33a20*/  BRA `(.L_x_17100) ;  /* 0x00000010004c7947 */ /* 0x000fec0003800000 */
.L_x_17119:
        /* <DEDUP_REMOVED lines=23> */
.L_x_17134:
[----:B------:R-:W-:Y:S05]  /*33ba0*/  BSYNC B3 ;  /* 0x0000000000037941 */ /* 0x000fea0003800000 */
.L_x_17133:
        /* <DEDUP_REMOVED lines=24> */
[----:B------:R-:W-:Y:S01]  /*33d30*/  IMAD.MOV.U32 R4, RZ, RZ, R2 ;  /* 0x000000ffff047224 */ /* 0x000fe200078e0002 */
[----:B------:R-:W-:-:S07]  /*33d40*/  MOV R5, R3 ;  /* 0x0000000300057202 */ /* 0x000fce0000000f00 */
.L_x_17136:
[----:B------:R-:W-:Y:S05]  /*33d50*/  BSYNC B3 ;  /* 0x0000000000037941 */ /* 0x000fea0003800000 */
.L_x_17135:
        /* <DEDUP_REMOVED lines=136> */
.L_x_17138:
[----:B------:R-:W-:Y:S05]  /*345e0*/  BSYNC B0 ;  /* 0x0000000000007941 */ /* 0x000fea0003800000 */
.L_x_17137:
        /* <DEDUP_REMOVED lines=8> */
.L_x_17140:
[----:B------:R-:W-:Y:S05]  /*34670*/  BSYNC B3 ;  /* 0x0000000000037941 */ /* 0x000fea0003800000 */
.L_x_17139:
        /* <DEDUP_REMOVED lines=74> */
.L_x_17142:
[----:B------:R-:W-:Y:S05]  /*34b20*/  BSYNC B0 ;  /* 0x0000000000007941 */ /* 0x000fea0003800000 */
.L_x_17141:
[----:B------:R-:W-:Y:S02]  /*34b30*/  LOP3.LUT R3, R7, 0x80000000, R29, 0xb8, !PT ;  /* 0x8000000007037812 */ /* 0x000fe400078eb81d */
[----:B------:R-:W-:Y:S02]  /*34b40*/  FSEL R6, R4, R6, P1 ;  /* 0x0000000604067208 */ /* 0x000fe40000800000 */
[----:B------:R-:W-:-:S07]  /*34b50*/  FSEL R7, R5, R3, P1 ;  /* 0x0000000305077208 */ /* 0x000fce0000800000 */
.L_x_17100:
[----:B------:R-:W-:Y:S05]  /*34b60*/  BSYNC B2 ;  /* 0x0000000000027941 */ /* 0x000fea0003800000 */
.L_x_17089:
        /* <DEDUP_REMOVED lines=8> */
.L_x_17010:
        /* <DEDUP_REMOVED lines=17> */
.L_x_17012:
[----:B------:R-:W-:Y:S05]  /*34d00*/  BSYNC B1 ;  /* 0x0000000000017941 */ /* 0x000fea0003800000 */
.L_x_17009:
        /* <DEDUP_REMOVED lines=133> */
[----:B------:R-:W-:-:S07]  /*35560*/  MOV R2, R4 ;  /* 0x0000000400027202 */ /* 0x000fce0000000f00 */
.L_x_17150:
[----:B------:R-:W-:Y:S05]  /*35570*/  BSYNC B3 ;  /* 0x0000000000037941 */ /* 0x000fea0003800000 */
.L_x_17149:
        /* <DEDUP_REMOVED lines=82> */
.L_x_17148:
        /* <DEDUP_REMOVED lines=36> */
.L_x_17158:
[----:B------:R-:W-:Y:S05]  /*35ce0*/  BSYNC B4 ;  /* 0x0000000000047941 */ /* 0x000fea0003800000 */
.L_x_17157:
[----:B------:R-:W-:Y:S02]  /*35cf0*/  IMAD.MOV.U32 R52, RZ, RZ, R2 ;  /* 0x000000ffff347224 */ /* 0x000fe400078e0002 */
[----:B------:R-:W-:Y:S01]  /*35d00*/  IMAD.MOV.U32 R53, RZ, RZ, R3 ;  /* 0x000000ffff357224 */ /* 0x000fe200078e0003 */
[----:B------:R-:W-:Y:S06]  /*35d10*/  BRA `(.L_x_17156) ;  /* 0x0000000000047947 */ /* 0x000fec0003800000 */
.L_x_17155:
[----:B------:R-:W-:-:S11]  /*35d20*/  DADD R52, -R62, R50 ;  /* 0x000000003e347229 */ /* 0x000fd60000000132 */
.L_x_17156:
[----:B------:R-:W-:Y:S05]  /*35d30*/  BSYNC B3 ;  /* 0x0000000000037941 */ /* 0x000fea0003800000 */
.L_x_17154:
        /* <DEDUP_REMOVED lines=31> */
.L_x_17163:
[----:B------:R-:W-:Y:S05]  /*35f30*/  BSYNC B4 ;  /* 0x0000000000047941 */ /* 0x000fea0003800000 */
.L_x_17162:
[----:B------:R-:W-:Y:S05]  /*35f40*/  BRA `(.L_x_17161) ;  /* 0x0000000000047947 */ /* 0x000fea0003800000 */
.L_x_17160:
[----:B------:R-:W-:-:S11]  /*35f50*/  DADD R2, R46, -R8 ;  /* 0x000000002e027229 */ /* 0x000fd60000000808 */
.L_x_17161:
[----:B------:R-:W-:Y:S05]  /*35f60*/  BSYNC B3 ;  /* 0x0000000000037941 */ /* 0x000fea0003800000 */
.L_x_17159:
        /* <DEDUP_REMOVED lines=29> */
.L_x_17165:
[----:B------:R-:W-:Y:S05]  /*36140*/  BSYNC B3 ;  /* 0x0000000000037941 */ /* 0x000fea0003800000 */
.L_x_17164:
        /* <DEDUP_REMOVED lines=86> */
.L_x_17166:
        /* <DEDUP_REMOVED lines=22> */
.L_x_17168:
[----:B------:R-:W-:Y:S05]  /*36810*/  BSYNC B3 ;  /* 0x0000000000037941 */ /* 0x000fea0003800000 */
.L_x_17167:
        /* <DEDUP_REMOVED lines=30> */
.L_x_17153:
        /* <DEDUP_REMOVED lines=25> */
.L_x_17171:
[----:B------:R-:W-:Y:S05]  /*36b90*/  BSYNC B3 ;  /* 0x0000000000037941 */ /* 0x000fea0003800000 */
.L_x_17170:
        /* <DEDUP_REMOVED lines=27> */
.L_x_17174:
[----:B------:R-:W-:Y:S05]  /*36d50*/  BSYNC B3 ;  /* 0x0000000000037941 */ /* 0x000fea0003800000 */
.L_x_17173:
        /* <DEDUP_REMOVED lines=30> */
.L_x_17172:
        /* <DEDUP_REMOVED lines=76> */
.L_x_17175:
[----:B------:R-:W-:Y:S01]  /*37400*/  IMAD.MOV.U32 R2, RZ, RZ, 0x0 ;  /* 0x00000000ff027424 */ /* 0x000fe200078e00ff */
[----:B------:R-:W-:Y:S01]  /*37410*/  FSETP.NEU.FTZ.AND P0, PT, R5, RZ, PT ;  /* 0x000000ff0500720b */ /* 0x000fe20003f1d000 */
[----:B------:R-:W-:-:S06]  /*37420*/  IMAD.MOV.U32 R3, RZ, RZ, 0x7ff00000 ;  /* 0x7ff00000ff037424 */ /* 0x000fcc00078e00ff */
[----:B------:R-:W-:-:S10]  /*37430*/  DFMA R2, R4, R2, +INF ;  /* 0x7ff000000402742b */ /* 0x000fd40000000002 */
[----:B------:R-:W-:Y:S02]  /*37440*/  FSEL R64, R2, RZ, P0 ;  /* 0x000000ff02407208 */ /* 0x000fe40000000000 */
[----:B------:R-:W-:Y:S01]  /*37450*/  FSEL R65, R3, -QNAN , P0 ;  /* 0xfff0000003417808 */ /* 0x000fe20000000000 */
[----:B------:R-:W-:Y:S06]  /*37460*/  BRA `(.L_x_17151) ;  /* 0x00000004003c7947 */ /* 0x000fec0003800000 */
.L_x_17169:
        /* <DEDUP_REMOVED lines=26> */
.L_x_17177:
[----:B------:R-:W-:Y:S05]  /*37610*/  BSYNC B3 ;  /* 0x0000000000037941 */ /* 0x000fea0003800000 */
.L_x_17176:
        /* <DEDUP_REMOVED lines=21> */
.L_x_17179:
[----:B------:R-:W-:Y:S05]  /*37770*/  BSYNC B3 ;  /* 0x0000000000037941 */ /* 0x000fea0003800000 */
.L_x_17178:
[----:B------:R-:W-:Y:S01]  /*37780*/  MOV R64, R2 ;  /* 0x0000000200407202 */ /* 0x000fe20000000f00 */
[----:B------:R-:W-:Y:S01]  /*37790*/  IMAD.MOV.U32 R65, RZ, RZ, R3 ;  /* 0x000000ffff417224 */ /* 0x000fe200078e0003 */
[----:B------:R-:W-:Y:S06]  /*377a0*/  BRA `(.L_x_17151) ;  /* 0x00000000006c7947 */ /* 0x000fec0003800000 */
.L_x_17152:
        /* <DEDUP_REMOVED lines=24> */
.L_x_17181:
[----:B------:R-:W-:Y:S05]  /*37930*/  BSYNC B3 ;  /* 0x0000000000037941 */ /* 0x000fea0003800000 */
.L_x_17180:
[----:B------:R-:W-:Y:S02]  /*37940*/  IMAD.MOV.U32 R64, RZ, RZ, R4 ;  /* 0x000000ffff407224 */ /* 0x000fe400078e0004 */
[----:B------:R-:W-:-:S07]  /*37950*/  IMAD.MOV.U32 R65, RZ, RZ, R5 ;  /* 0x000000ffff417224 */ /* 0x000fce00078e0005 */
.L_x_17151:
[----:B------:R-:W-:Y:S05]  /*37960*/  BSYNC B2 ;  /* 0x0000000000027941 */ /* 0x000fea0003800000 */
.L_x_17147:
        /* <DEDUP_REMOVED lines=25> */
.L_x_17186:
[----:B------:R-:W-:Y:S05]  /*37b00*/  BSYNC B4 ;  /* 0x0000000000047941 */ /* 0x000fea0003800000 */
.L_x_17185:
        /* <DEDUP_REMOVED lines=49> */
.L_x_17188:
        /* <DEDUP_REMOVED lines=71> */
.L_x_17187:
        /* <DEDUP_REMOVED lines=37> */
.L_x_17197:
[----:B------:R-:W-:Y:S05]  /*384e0*/  BSYNC B6 ;  /* 0x0000000000067941 */ /* 0x000fea0003800000 */
.L_x_17196:
[----:B------:R-:W-:Y:S02]  /*384f0*/  IMAD.MOV.U32 R52, RZ, RZ, R2 ;  /* 0x000000ffff347224 */ /* 0x000fe400078e0002 */
[----:B------:R-:W-:Y:S01]  /*38500*/  IMAD.MOV.U32 R53, RZ, RZ, R3 ;  /* 0x000000ffff357224 */ /* 0x000fe200078e0003 */
[----:B------:R-:W-:Y:S06]  /*38510*/  BRA `(.L_x_17195) ;  /* 0x0000000000047947 */ /* 0x000fec0003800000 */
.L_x_17194:
[----:B------:R-:W-:-:S11]  /*38520*/  DADD R52, -R62, R50 ;  /* 0x000000003e347229 */ /* 0x000fd60000000132 */
.L_x_17195:
[----:B------:R-:W-:Y:S05]  /*38530*/  BSYNC B5 ;  /* 0x0000000000057941 */ /* 0x000fea0003800000 */
.L_x_17193:
        /* <DEDUP_REMOVED lines=28> */
.L_x_17202:
[----:B------:R-:W-:Y:S05]  /*38700*/  BSYNC B6 ;  /* 0x0000000000067941 */ /* 0x000fea0003800000 */
.L_x_17201:
[----:B------:R-:W-:Y:S02]  /*38710*/  IMAD.MOV.U32 R68, RZ, RZ, R2 ;  /* 0x000000ffff447224 */ /* 0x000fe400078e0002 */
[----:B------:R-:W-:Y:S01]  /*38720*/  IMAD.MOV.U32 R69, RZ, RZ, R3 ;  /* 0x000000ffff457224 */ /* 0x000fe200078e0003 */
[----:B------:R-:W-:Y:S06]  /*38730*/  BRA `(.L_x_17200) ;  /* 0x0000000000047947 */ /* 0x000fec0003800000 */
.L_x_17199:
[----:B------:R-:W-:-:S11]  /*38740*/  DADD R68, -R48, R46 ;  /* 0x0000000030447229 */ /* 0x000fd6000000012e */
.L_x_17200:
[----:B------:R-:W-:Y:S05]  /*38750*/  BSYNC B5 ;  /* 0x0000000000057941 */ /* 0x000fea0003800000 */
.L_x_17198:
        /* <DEDUP_REMOVED lines=27> */
.L_x_17204:
[----:B------:R-:W-:Y:S05]  /*38910*/  BSYNC B5 ;  /* 0x0000000000057941 */ /* 0x000fea0003800000 */
.L_x_17203:
[----:B------:R-:W-:Y:S02]  /*38920*/  IMAD.MOV.U32 R46, RZ, RZ, R4 ;  /* 0x000000ffff2e7224 */ /* 0x000fe400078e0004 */
[----:B------:R-:W-:Y:S01]  /*38930*/  IMAD.MOV.U32 R47, RZ, RZ, R5 ;  /* 0x000000ffff2f7224 */ /* 0x000fe200078e0005 */
[----:B------:R-:W-:Y:S06]  /*38940*/  BRA `(.L_x_17205) ;  /* 0x0000000800347947 */ /* 0x000fec0003800000 */
.L_x_17192:
        /* <DEDUP_REMOVED lines=27> */
.L_x_17208:
[----:B------:R-:W-:Y:S05]  /*38b00*/  BSYNC B5 ;  /* 0x0000000000057941 */ /* 0x000fea0003800000 */
.L_x_17207:
[----:B------:R-:W-:Y:S02]  /*38b10*/  IMAD.MOV.U32 R46, RZ, RZ, R4 ;  /* 0x000000ffff2e7224 */ /* 0x000fe400078e0004 */
[----:B------:R-:W-:Y:S01]  /*38b20*/  IMAD.MOV.U32 R47, RZ, RZ, R5 ;  /* 0x000000ffff2f7224 */ /* 0x000fe200078e0005 */
[----:B------:R-:W-:Y:S06]  /*38b30*/  BRA `(.L_x_17205) ;  /* 0x0000000400b87947 */ /* 0x000fec0003800000 */
.L_x_17206:
        /* <DEDUP_REMOVED lines=28> */
.L_x_17210:
[----:B------:R-:W-:Y:S05]  /*38d00*/  BSYNC B5 ;  /* 0x0000000000057941 */ /* 0x000fea0003800000 */
.L_x_17209:
        /* <DEDUP_REMOVED lines=21> */
.L_x_17212:
[----:B------:R-:W-:Y:S05]  /*38e60*/  BSYNC B5 ;  /* 0x0000000000057941 */ /* 0x000fea0003800000 */
.L_x_17211:
[----:B------:R-:W-:Y:S01]  /*38e70*/  DMUL R66, R66, 8.11296384146066816958e+31 ;  /* 0x4690000042427828 */ /* 0x000fe20000000000 */
[----:B------:R-:W-:Y:S01]  /*38e80*/  IMAD.MOV.U32 R46, RZ, RZ, R2 ;  /* 0x000000ffff2e7224 */ /* 0x000fe200078e0002 */
[----:B------:R-:W-:Y:S01]  /*38e90*/  MOV R47, R3 ;  /* 0x00000003002f7202 */ /* 0x000fe20000000f00 */
[----:B------:R-:W-:Y:S08]  /*38ea0*/  BRA `(.L_x_17205) ;  /* 0x0000000000dc7947 */ /* 0x000ff00003800000 */
.L_x_17191:
        /* <DEDUP_REMOVED lines=24> */
.L_x_17214:
[----:B------:R-:W-:Y:S05]  /*39030*/  BSYNC B5 ;  /* 0x0000000000057941 */ /* 0x000fea0003800000 */
.L_x_17213:
        /* <DEDUP_REMOVED lines=28> */
.L_x_17216:
[----:B------:R-:W-:Y:S05]  /*39200*/  BSYNC B5 ;  /* 0x0000000000057941 */ /* 0x000fea0003800000 */
.L_x_17215:
[----:B------:R-:W-:-:S11]  /*39210*/  DMUL R46, R2, R46 ;  /* 0x0000002e022e7228 */ /* 0x000fd60000000000 */
.L_x_17205:
[----:B------:R-:W-:Y:S05]  /*39220*/  BSYNC B4 ;  /* 0x0000000000047941 */ /* 0x000fea0003800000 */
.L_x_17190:
[----:B------:R-:W-:Y:S05]  /*39230*/  BRA `(.L_x_17217) ;  /* 0x0000000000087947 */ /* 0x000fea0003800000 */
.L_x_17184:
[----:B------:R-:W-:Y:S02]  /*39240*/  DMUL R46, R44, 9.00719925474099200000e+15 ;  /* 0x434000002c2e7828 */ /* 0x000fe40000000000 */
[----:B------:R-:W-:-:S11]  /*39250*/  DMUL R66, R66, 9.00719925474099200000e+15 ;  /* 0x4340000042427828 */ /* 0x000fd60000000000 */
.L_x_17217:
[----:B------:R-:W-:Y:S05]  /*39260*/  BSYNC B2 ;  /* 0x0000000000027941 */ /* 0x000fea0003800000 */
.L_x_17183:
        /* <DEDUP_REMOVED lines=28> */
.L_x_17219:
[----:B------:R-:W-:Y:S05]  /*39430*/  BSYNC B2 ;  /* 0x0000000000027941 */ /* 0x000fea0003800000 */
.L_x_17218:
        /* <DEDUP_REMOVED lines=82> */
.L_x_17221:
[----:B------:R-:W-:Y:S02]  /*39960*/  FSEL R2, RZ, 3.37028055040000000000e+12, P1 ;  /* 0x54442d18ff027808 */ /* 0x000fe40000800000 */
[----:B------:R-:W-:-:S07]  /*39970*/  FSEL R3, RZ, 2.1426990032196044922, P1 ;  /* 0x400921fbff037808 */ /* 0x000fce0000800000 */
.L_x_17222:
[----:B------:R-:W-:Y:S05]  /*39980*/  BSYNC B0 ;  /* 0x0000000000007941 */ /* 0x000fea0003800000 */
.L_x_17220:
[----:B------:R-:W-:Y:S01]  /*39990*/  DADD R46, |R46|, |R66| ;  /* 0x000000002e2e7229 */ /* 0x000fe20000000642 */
[----:B------:R-:W-:-:S07]  /*399a0*/  LOP3.LUT R67, R3, 0x80000000, R67, 0xb8, !PT ;  /* 0x8000000003437812 */ /* 0x000fce00078eb843 */
[----:B------:R-:W-:-:S06]  /*399b0*/  DSETP.GTU.AND P0, PT, |R46|, +INF , PT ;  /* 0x7ff000002e00742a */ /* 0x000fcc0003f0c200 */
[----:B------:R-:W-:Y:S02]  /*399c0*/  FSEL R2, R46, R2, P0 ;  /* 0x000000022e027208 */ /* 0x000fe40000000000 */
[----:B------:R-:W-:-:S07]  /*399d0*/  FSEL R3, R47, R67, P0 ;  /* 0x000000432f037208 */ /* 0x000fce0000000000 */
.L_x_17189:
[----:B------:R-:W-:Y:S05]  /*399e0*/  BSYNC B3 ;  /* 0x0000000000037941 */ /* 0x000fea0003800000 */
.L_x_17182:
[----:B------:R-:W-:Y:S01]  /*399f0*/  LOP3.LUT R25, R3, 0x80000000, R25, 0xb8, !PT ;  /* 0x8000000003197812 */ /* 0x000fe200078eb819 */
[----:B------:R-:W-:Y:S01]  /*39a00*/  IMAD.MOV.U32 R24, RZ, RZ, R2 ;  /* 0x000000ffff187224 */ /* 0x000fe200078e0002 */
[----:B------:R-:W-:Y:S01]  /*39a10*/  LOP3.LUT R27, R65, 0x80000000, R27, 0xb8, !PT ;  /* 0x80000000411b7812 */ /* 0x000fe200078eb81b */
[----:B------:R-:W-:Y:S01]  /*39a20*/  IMAD.MOV.U32 R26, RZ, RZ, R64 ;  /* 0x000000ffff1a7224 */ /* 0x000fe200078e0040 */
[----:B------:R-:W-:Y:S06]  /*39a30*/  BRA `(.L_x_17146) ;  /* 0x0000005800e07947 */ /* 0x000fec0003800000 */
.L_x_17145:
        /* <DEDUP_REMOVED lines=113> */
.L_x_17228:
[----:B------:R-:W-:Y:S05]  /*3a150*/  BSYNC B0 ;  /* 0x0000000000007941 */ /* 0x000fea0003800000 */
.L_x_17227:
        /* <DEDUP_REMOVED lines=8> */
.L_x_17230:
[----:B------:R-:W-:Y:S05]  /*3a1e0*/  BSYNC B3 ;  /* 0x0000000000037941 */ /* 0x000fea0003800000 */
.L_x_17229:
        /* <DEDUP_REMOVED lines=82> */
.L_x_17232:
[----:B------:R-:W-:-:S04]  /*3a710*/  ISETP.GE.AND P0, PT, R45, RZ, PT ;  /* 0x000000ff2d00720c */ /* 0x000fc80003f06270 */
[----:B------:R-:W-:Y:S02]  /*3a720*/  FSEL R6, RZ, 3.37028055040000000000e+12, P0 ;  /* 0x54442d18ff067808 */ /* 0x000fe40000000000 */
[----:B------:R-:W-:-:S07]  /*3a730*/  FSEL R7, RZ, 2.1426990032196044922, P0 ;  /* 0x400921fbff077808 */ /* 0x000fce0000000000 */
.L_x_17233:
[----:B------:R-:W-:Y:S05]  /*3a740*/  BSYNC B0 ;  /* 0x0000000000007941 */ /* 0x000fea0003800000 */
.L_x_17231:
[----:B------:R-:W-:Y:S01]  /*3a750*/  DADD R2, |R24|, |R26| ;  /* 0x0000000018027229 */ /* 0x000fe2000000061a */
[----:B------:R-:W-:Y:S01]  /*3a760*/  LOP3.LUT R11, R7, 0x80000000, R11, 0xb8, !PT ;  /* 0x80000000070b7812 */ /* 0x000fe200078eb80b */
[----:B------:R-:W-:-:S06]  /*3a770*/  DMUL R46, R46, 0.5 ;  /* 0x3fe000002e2e7828 */ /* 0x000fcc0000000000 */
[----:B------:R-:W-:-:S06]  /*3a780*/  DSETP.GTU.AND P0, PT, |R2|, +INF , PT ;  /* 0x7ff000000200742a */ /* 0x000fcc0003f0c200 */
[----:B------:R-:W-:Y:S02]  /*3a790*/  FSEL R6, R2, R6, P0 ;  /* 0x0000000602067208 */ /* 0x000fe40000000000 */
[----:B------:R-:W-:Y:S01]  /*3a7a0*/  FSEL R7, R3, R11, P0 ;  /* 0x0000000b03077208 */ /* 0x000fe20000000000 */
[----:B------:R-:W-:Y:S06]  /*3a7b0*/  BRA `(.L_x_17234) ;  /* 0x0000004c00187947 */ /* 0x000fec0003800000 */
.L_x_17226:
        /* <DEDUP_REMOVED lines=135> */
.L_x_17236:
[----:B------:R-:W-:Y:S05]  /*3b030*/  BSYNC B0 ;  /* 0x0000000000007941 */ /* 0x000fea0003800000 */
.L_x_17235:
        /* <DEDUP_REMOVED lines=8> */
.L_x_17238:
[----:B------:R-:W-:Y:S05]  /*3b0c0*/  BSYNC B3 ;  /* 0x0000000000037941 */ /* 0x000fea0003800000 */
.L_x_17237:
        /* <DEDUP_REMOVED lines=82> */
.L_x_17240:
[----:B------:R-:W-:-:S04]  /*3b5f0*/  ISETP.GE.AND P0, PT, R45, RZ, PT ;  /* 0x000000ff2d00720c */ /* 0x000fc80003f06270 */
[----:B------:R-:W-:Y:S02]  /*3b600*/  FSEL R6, RZ, 3.37028055040000000000e+12, P0 ;  /* 0x54442d18ff067808 */ /* 0x000fe40000000000 */
[----:B------:R-:W-:-:S07]  /*3b610*/  FSEL R7, RZ, 2.1426990032196044922, P0 ;  /* 0x400921fbff077808 */ /* 0x000fce0000000000 */
.L_x_17241:
[----:B------:R-:W-:Y:S05]  /*3b620*/  BSYNC B0 ;  /* 0x0000000000007941 */ /* 0x000fea0003800000 */
.L_x_17239:
[----:B------:R-:W-:Y:S01]  /*3b630*/  DADD R2, |R24|, |R26| ;  /* 0x0000000018027229 */ /* 0x000fe2000000061a */
[----:B------:R-:W-:-:S07]  /*3b640*/  LOP3.LUT R11, R7, 0x80000000, R11, 0xb8, !PT ;  /* 0x80000000070b7812 */ /* 0x000fce00078eb80b */
[----:B------:R-:W-:-:S06]  /*3b650*/  DSETP.GTU.AND P0, PT, |R2|, +INF , PT ;  /* 0x7ff000000200742a */ /* 0x000fcc0003f0c200 */
[----:B------:R-:W-:Y:S02]  /*3b660*/  FSEL R6, R2, R6, P0 ;  /* 0x0000000602067208 */ /* 0x000fe40000000000 */
[----:B------:R-:W-:Y:S01]  /*3b670*/  FSEL R7, R3, R11, P0 ;  /* 0x0000000b03077208 */ /* 0x000fe20000000000 */
[----:B------:R-:W-:Y:S06]  /*3b680*/  BRA `(.L_x_17234) ;  /* 0x0000003c00647947 */ /* 0x000fec0003800000 */
.L_x_17225:
        /* <DEDUP_REMOVED lines=23> */
.L_x_17243:
[----:B------:R-:W-:Y:S05]  /*3b800*/  BSYNC B3 ;  /* 0x0000000000037941 */ /* 0x000fea0003800000 */
.L_x_17242:
        /* <DEDUP_REMOVED lines=26> */
.L_x_17245:
[----:B------:R-:W-:Y:S05]  /*3b9b0*/  BSYNC B3 ;  /* 0x0000000000037941 */ /* 0x000fea0003800000 */
.L_x_17244:
        /* <DEDUP_REMOVED lines=136> */
.L_x_17247:
[----:B------:R-:W-:Y:S05]  /*3c240*/  BSYNC B0 ;  /* 0x0000000000007941 */ /* 0x000fea0003800000 */
.L_x_17246:
        /* <DEDUP_REMOVED lines=8> */
.L_x_17249:
[----:B------:R-:W-:Y:S05]  /*3c2d0*/  BSYNC B3 ;  /* 0x0000000000037941 */ /* 0x000fea0003800000 */
.L_x_17248:
        /* <DEDUP_REMOVED lines=82> */
.L_x_17251:
[----:B------:R-:W-:-:S04]  /*3c800*/  ISETP.GE.AND P0, PT, R45, RZ, PT ;  /* 0x000000ff2d00720c */ /* 0x000fc80003f06270 */
[----:B------:R-:W-:Y:S02]  /*3c810*/  FSEL R6, RZ, 3.37028055040000000000e+12, P0 ;  /* 0x54442d18ff067808 */ /* 0x000fe40000000000 */
[----:B------:R-:W-:-:S07]  /*3c820*/  FSEL R7, RZ, 2.1426990032196044922, P0 ;  /* 0x400921fbff077808 */ /* 0x000fce0000000000 */
.L_x_17252:
[----:B------:R-:W-:Y:S05]  /*3c830*/  BSYNC B0 ;  /* 0x0000000000007941 */ /* 0x000fea0003800000 */
.L_x_17250:
[----:B------:R-:W-:Y:S01]  /*3c840*/  DADD R2, |R24|, |R26| ;  /* 0x0000000018027229 */ /* 0x000fe2000000061a */
[----:B------:R-:W-:Y:S01]  /*3c850*/  LOP3.LUT R11, R7, 0x80000000, R11, 0xb8, !PT ;  /* 0x80000000070b7812 */ /* 0x000fe200078eb80b */
[----:B------:R-:W-:-:S06]  /*3c860*/  DADD R46, R46, 1 ;  /* 0x3ff000002e2e7429 */ /* 0x000fcc0000000000 */
[----:B------:R-:W-:-:S06]  /*3c870*/  DSETP.GTU.AND P0, PT, |R2|, +INF , PT ;  /* 0x7ff000000200742a */ /* 0x000fcc0003f0c200 */
[----:B------:R-:W-:Y:S02]  /*3c880*/  FSEL R6, R2, R6, P0 ;  /* 0x0000000602067208 */ /* 0x000fe40000000000 */
[----:B------:R-:W-:Y:S01]  /*3c890*/  FSEL R7, R3, R11, P0 ;  /* 0x0000000b03077208 */ /* 0x000fe20000000000 */
[----:B------:R-:W-:Y:S06]  /*3c8a0*/  BRA `(.L_x_17234) ;  /* 0x0000002800dc7947 */ /* 0x000fec0003800000 */
.L_x_17224:
        /* <DEDUP_REMOVED lines=108> */
.L_x_17256:
[----:B------:R-:W-:Y:S05]  /*3cf70*/  BSYNC B0 ;  /* 0x0000000000007941 */ /* 0x000fea0003800000 */
.L_x_17255:
        /* <DEDUP_REMOVED lines=8> */
.L_x_17258:
[----:B------:R-:W-:Y:S05]  /*3d000*/  BSYNC B3 ;  /* 0x0000000000037941 */ /* 0x000fea0003800000 */
.L_x_17257:
        /* <DEDUP_REMOVED lines=73> */
.L_x_17260:
[----:B------:R-:W-:Y:S05]  /*3d4a0*/  BSYNC B0 ;  /* 0x0000000000007941 */ /* 0x000fea0003800000 */
.L_x_17259:
[----:B------:R-:W-:Y:S01]  /*3d4b0*/  LOP3.LUT R3, R7, 0x80000000, R25, 0xb8, !PT ;  /* 0x8000000007037812 */ /* 0x000fe200078eb819 */
[----:B------:R-:W-:Y:S01]  /*3d4c0*/  DMUL R46, R46, 0.5 ;  /* 0x3fe000002e2e7828 */ /* 0x000fe20000000000 */
[----:B------:R-:W-:Y:S02]  /*3d4d0*/  FSEL R6, R4, R6, P0 ;  /* 0x0000000604067208 */ /* 0x000fe40000000000 */
[----:B------:R-:W-:Y:S01]  /*3d4e0*/  FSEL R7, R5, R3, P0 ;  /* 0x0000000305077208 */ /* 0x000fe20000000000 */
[----:B------:R-:W-:Y:S07]  /*3d4f0*/  BRA `(.L_x_17234) ;  /* 0x0000001c00c87947 */ /* 0x000fee0003800000 */
.L_x_17254:
        /* <DEDUP_REMOVED lines=135> */
.L_x_17262:
[----:B------:R-:W-:Y:S05]  /*3dd70*/  BSYNC B0 ;  /* 0x0000000000007941 */ /* 0x000fea0003800000 */
.L_x_17261:
        /* <DEDUP_REMOVED lines=8> */
.L_x_17264:
[----:B------:R-:W-:Y:S05]  /*3de00*/  BSYNC B3 ;  /* 0x0000000000037941 */ /* 0x000fea0003800000 */
.L_x_17263:
        /* <DEDUP_REMOVED lines=73> */
.L_x_17266:
[----:B------:R-:W-:Y:S05]  /*3e2a0*/  BSYNC B0 ;  /* 0x0000000000007941 */ /* 0x000fea0003800000 */
.L_x_17265:
[----:B------:R-:W-:Y:S02]  /*3e2b0*/  LOP3.LUT R3, R7, 0x80000000, R25, 0xb8, !PT ;  /* 0x8000000007037812 */ /* 0x000fe400078eb819 */
[----:B------:R-:W-:Y:S02]  /*3e2c0*/  FSEL R6, R4, R6, P1 ;  /* 0x0000000604067208 */ /* 0x000fe40000800000 */
[----:B------:R-:W-:Y:S01]  /*3e2d0*/  FSEL R7, R5, R3, P1 ;  /* 0x0000000305077208 */ /* 0x000fe20000800000 */
[----:B------:R-:W-:Y:S06]  /*3e2e0*/  BRA `(.L_x_17234) ;  /* 0x00000010004c7947 */ /* 0x000fec0003800000 */
.L_x_17253:
        /* <DEDUP_REMOVED lines=23> */
.L_x_17268:
[----:B------:R-:W-:Y:S05]  /*3e460*/  BSYNC B3 ;  /* 0x0000000000037941 */ /* 0x000fea0003800000 */
.L_x_17267:
        /* <DEDUP_REMOVED lines=26> */
.L_x_17270:
[----:B------:R-:W-:Y:S05]  /*3e610*/  BSYNC B3 ;  /* 0x0000000000037941 */ /* 0x000fea0003800000 */
.L_x_17269:
        /* <DEDUP_REMOVED lines=136> */
.L_x_17272:
[----:B------:R-:W-:Y:S05]  /*3eea0*/  BSYNC B0 ;  /* 0x0000000000007941 */ /* 0x000fea0003800000 */
.L_x_17271:
        /* <DEDUP_REMOVED lines=8> */
.L_x_17274:
[----:B------:R-:W-:Y:S05]  /*3ef30*/  BSYNC B3 ;  /* 0x0000000000037941 */ /* 0x000fea0003800000 */
.L_x_17273:
        /* <DEDUP_REMOVED lines=74> */
.L_x_17276:
[----:B------:R-:W-:Y:S05]  /*3f3e0*/  BSYNC B0 ;  /* 0x0000000000007941 */ /* 0x000fea0003800000 */
.L_x_17275:
[----:B------:R-:W-:Y:S02]  /*3f3f0*/  LOP3.LUT R3, R7, 0x80000000, R25, 0xb8, !PT ;  /* 0x8000000007037812 */ /* 0x000fe400078eb819 */
[----:B------:R-:W-:Y:S02]  /*3f400*/  FSEL R6, R4, R6, P1 ;  /* 0x0000000604067208 */ /* 0x000fe40000800000 */
[----:B------:R-:W-:-:S07]  /*3f410*/  FSEL R7, R5, R3, P1 ;  /* 0x0000000305077208 */ /* 0x000fce0000800000 */
.L_x_17234:
[----:B------:R-:W-:Y:S05]  /*3f420*/  BSYNC B2 ;  /* 0x0000000000027941 */ /* 0x000fea0003800000 */
.L_x_17223:
        /* <DEDUP_REMOVED lines=8> */
.L_x_17144:
        /* <DEDUP_REMOVED lines=17> */
.L_x_17146:
[----:B------:R-:W-:Y:S05]  /*3f5c0*/  BSYNC B1 ;  /* 0x0000000000017941 */ /* 0x000fea0003800000 */
.L_x_17143:
        /* <DEDUP_REMOVED lines=134> */
.L_x_17284:
[----:B------:R-:W-:Y:S05]  /*3fe30*/  BSYNC B3 ;  /* 0x0000000000037941 */ /* 0x000fea0003800000 */
.L_x_17283:
        /* <DEDUP_REMOVED lines=82> */
.L_x_17282:
        /* <DEDUP_REMOVED lines=36> */
.L_x_17292:
[----:B------:R-:W-:Y:S05]  /*405a0*/  BSYNC B4 ;  /* 0x0000000000047941 */ /* 0x000fea0003800000 */
.L_x_17291:
[----:B------:R-:W-:Y:S02]  /*405b0*/  IMAD.MOV.U32 R52, RZ, RZ, R2 ;  /* 0x000000ffff347224 */ /* 0x000fe400078e0002 */
[----:B------:R-:W-:Y:S01]  /*405c0*/  IMAD.MOV.U32 R53, RZ, RZ, R3 ;  /* 0x000000ffff357224 */ /* 0x000fe200078e0003 */
[----:B------:R-:W-:Y:S06]  /*405d0*/  BRA `(.L_x_17290) ;  /* 0x0000000000047947 */ /* 0x000fec0003800000 */
.L_x_17289:
[----:B------:R-:W-:-:S11]  /*405e0*/  DADD R52, -R62, R50 ;  /* 0x000000003e347229 */ /* 0x000fd60000000132 */
.L_x_17290:
[----:B------:R-:W-:Y:S05]  /*405f0*/  BSYNC B3 ;  /* 0x0000000000037941 */ /* 0x000fea0003800000 */
.L_x_17288:
        /* <DEDUP_REMOVED lines=31> */
.L_x_17297:
[----:B------:R-:W-:Y:S05]  /*407f0*/  BSYNC B4 ;  /* 0x0000000000047941 */ /* 0x000fea0003800000 */
.L_x_17296:
[----:B------:R-:W-:Y:S05]  /*40800*/  BRA `(.L_x_17295) ;  /* 0x0000000000047947 */ /* 0x000fea0003800000 */
.L_x_17294:
[----:B------:R-:W-:-:S11]  /*40810*/  DADD R2, R46, -R8 ;  /* 0x000000002e027229 */ /* 0x000fd60000000808 */
.L_x_17295:
[----:B------:R-:W-:Y:S05]  /*40820*/  BSYNC B3 ;  /* 0x0000000000037941 */ /* 0x000fea0003800000 */
.L_x_17293:
        /* <DEDUP_REMOVED lines=29> */
.L_x_17299:
[----:B------:R-:W-:Y:S05]  /*40a00*/  BSYNC B3 ;  /* 0x0000000000037941 */ /* 0x000fea0003800000 */
.L_x_17298:
        /* <DEDUP_REMOVED lines=86> */
.L_x_17300:
        /* <DEDUP_REMOVED lines=22> */
.L_x_17302:
[----:B------:R-:W-:Y:S05]  /*410d0*/  BSYNC B3 ;  /* 0x0000000000037941 */ /* 0x000fea0003800000 */
.L_x_17301:
        /* <DEDUP_REMOVED lines=30> */
.L_x_17287:
        /* <DEDUP_REMOVED lines=25> */
.L_x_17305:
[----:B------:R-:W-:Y:S05]  /*41450*/  BSYNC B3 ;  /* 0x0000000000037941 */ /* 0x000fea0003800000 */
.L_x_17304:
        /* <DEDUP_REMOVED lines=27> */
.L_x_17308:
[----:B------:R-:W-:Y:S05]  /*41610*/  BSYNC B3 ;  /* 0x0000000000037941 */ /* 0x000fea0003800000 */
.L_x_17307:
        /* <DEDUP_REMOVED lines=30> */
.L_x_17306:
        /* <DEDUP_REMOVED lines=76> */
.L_x_17309:
[----:B------:R-:W-:Y:S01]  /*41cc0*/  IMAD.MOV.U32 R2, RZ, RZ, 0x0 ;  /* 0x00000000ff027424 */ /* 0x000fe200078e00ff */
[----:B------:R-:W-:Y:S01]  /*41cd0*/  FSETP.NEU.FTZ.AND P0, PT, R5, RZ, PT ;  /* 0x000000ff0500720b */ /* 0x000fe20003f1d000 */
[----:B------:R-:W-:-:S06]  /*41ce0*/  IMAD.MOV.U32 R3, RZ, RZ, 0x7ff00000 ;  /* 0x7ff00000ff037424 */ /* 0x000fcc00078e00ff */
[----:B------:R-:W-:-:S10]  /*41cf0*/  DFMA R2, R4, R2, +INF ;  /* 0x7ff000000402742b */ /* 0x000fd40000000002 */
[----:B------:R-:W-:Y:S02]  /*41d00*/  FSEL R64, R2, RZ, P0 ;  /* 0x000000ff02407208 */ /* 0x000fe40000000000 */
[----:B------:R-:W-:Y:S01]  /*41d10*/  FSEL R65, R3, -QNAN , P0 ;  /* 0xfff0000003417808 */ /* 0x000fe20000000000 */
[----:B------:R-:W-:Y:S06]  /*41d20*/  BRA `(.L_x_17285) ;  /* 0x00000004003c7947 */ /* 0x000fec0003800000 */
.L_x_17303:
        /* <DEDUP_REMOVED lines=26> */
.L_x_17311:
[----:B------:R-:W-:Y:S05]  /*41ed0*/  BSYNC B3 ;  /* 0x0000000000037941 */ /* 0x000fea0003800000 */
.L_x_17310:
        /* <DEDUP_REMOVED lines=21> */
.L_x_17313:
[----:B------:R-:W-:Y:S05]  /*42030*/  BSYNC B3 ;  /* 0x0000000000037941 */ /* 0x000fea0003800000 */
.L_x_17312:
[----:B------:R-:W-:Y:S02]  /*42040*/  IMAD.MOV.U32 R64, RZ, RZ, R2 ;  /* 0x000000ffff407224 */ /* 0x000fe400078e0002 */
[----:B------:R-:W-:Y:S01]  /*42050*/  IMAD.MOV.U32 R65, RZ, RZ, R3 ;  /* 0x000000ffff417224 */ /* 0x000fe200078e0003 */
[----:B------:R-:W-:Y:S06]  /*42060*/  BRA `(.L_x_17285) ;  /* 0x00000000006c7947 */ /* 0x000fec0003800000 */
.L_x_17286:
        /* <DEDUP_REMOVED lines=22> */
[----:B------:R-:W-:Y:S05]  /*421d0*/  CALL.REL.NOINC `($__internal_25_$__cuda_sm20_dsqrt_rn_f64_mediumpath_v1) ;  /* 0x0000068c00ac7944 */ /* 0x000fea0003c00000 */
[----:B------:R-:W-:-:S07]  /*421e0*/  IMAD.MOV.U32 R5, RZ, RZ, R3 ;  /* 0x000000ffff057224 */ /* 0x000fce00078e0003 */
.L_x_17315:
[----:B------:R-:W-:Y:S05]  /*421f0*/  BSYNC B3 ;  /* 0x0000000000037941 */ /* 0x000fea0003800000 */
.L_x_17314:
[----:B------:R-:W-:Y:S02]  /*42200*/  IMAD.MOV.U32 R64, RZ, RZ, R4 ;  /* 0x000000ffff407224 */ /* 0x000fe400078e0004 */
[----:B------:R-:W-:-:S07]  /*42210*/  IMAD.MOV.U32 R65, RZ, RZ, R5 ;  /* 0x000000ffff417224 */ /* 0x000fce00078e0005 */
.L_x_17285:
[----:B------:R-:W-:Y:S05]  /*42220*/  BSYNC B2 ;  /* 0x0000000000027941 */ /* 0x000fea0003800000 */
.L_x_17281:
        /* <DEDUP_REMOVED lines=25> */
.L_x_17320:
[----:B------:R-:W-:Y:S05]  /*423c0*/  BSYNC B4 ;  /* 0x0000000000047941 */ /* 0x000fea0003800000 */
.L_x_17319:
        /* <DEDUP_REMOVED lines=49> */
.L_x_17322:
        /* <DEDUP_REMOVED lines=71> */
.L_x_17321:
        /* <DEDUP_REMOVED lines=37> */
.L_x_17331:
[----:B------:R-:W-:Y:S05]  /*42da0*/  BSYNC B6 ;  /* 0x0000000000067941 */ /* 0x000fea0003800000 */
.L_x_17330:
[----:B------:R-:W-:Y:S02]  /*42db0*/  IMAD.MOV.U32 R52, RZ, RZ, R2 ;  /* 0x000000ffff347224 */ /* 0x000fe400078e0002 */
[----:B------:R-:W-:Y:S01]  /*42dc0*/  IMAD.MOV.U32 R53, RZ, RZ, R3 ;  /* 0x000000ffff357224 */ /* 0x000fe200078e0003 */
[----:B------:R-:W-:Y:S06]  /*42dd0*/  BRA `(.L_x_17329) ;  /* 0x0000000000047947 */ /* 0x000fec0003800000 */
.L_x_17328:
[----:B------:R-:W-:-:S11]  /*42de0*/  DADD R52, -R62, R50 ;  /* 0x000000003e347229 */ /* 0x000fd60000000132 */
.L_x_17329:
[----:B------:R-:W-:Y:S05]  /*42df0*/  BSYNC B5 ;  /* 0x0000000000057941 */ /* 0x000fea0003800000 */
.L_x_17327:
        /* <DEDUP_REMOVED lines=28> */
.L_x_17336:
[----:B------:R-:W-:Y:S05]  /*42fc0*/  BSYNC B6 ;  /* 0x0000000000067941 */ /* 0x000fea0003800000 */
.L_x_17335:
[----:B------:R-:W-:Y:S02]  /*42fd0*/  IMAD.MOV.U32 R68, RZ, RZ, R2 ;  /* 0x000000ffff447224 */ /* 0x000fe400078e0002 */
[----:B------:R-:W-:Y:S01]  /*42fe0*/  IMAD.MOV.U32 R69, RZ, RZ, R3 ;  /* 0x000000ffff457224 */ /* 0x000fe200078e0003 */
[----:B------:R-:W-:Y:S06]  /*42ff0*/  BRA `(.L_x_17334) ;  /* 0x0000000000047947 */ /* 0x000fec0003800000 */
.L_x_17333:
[----:B------:R-:W-:-:S11]  /*43000*/  DADD R68, -R48, R46 ;  /* 0x0000000030447229 */ /* 0x000fd6000000012e */
.L_x_17334:
[----:B------:R-:W-:Y:S05]  /*43010*/  BSYNC B5 ;  /* 0x0000000000057941 */ /* 0x000fea0003800000 */
.L_x_17332:
        /* <DEDUP_REMOVED lines=27> */
.L_x_17338:
[----:B------:R-:W-:Y:S05]  /*431d0*/  BSYNC B5 ;  /* 0x0000000000057941 */ /* 0x000fea0003800000 */
.L_x_17337:
[----:B------:R-:W-:Y:S02]  /*431e0*/  IMAD.MOV.U32 R46, RZ, RZ, R4 ;  /* 0x000000ffff2e7224 */ /* 0x000fe400078e0004 */
[----:B------:R-:W-:Y:S01]  /*431f0*/  IMAD.MOV.U32 R47, RZ, RZ, R5 ;  /* 0x000000ffff2f7224 */ /* 0x000fe200078e0005 */
[----:B------:R-:W-:Y:S06]  /*43200*/  BRA `(.L_x_17339) ;  /* 0x0000000800347947 */ /* 0x000fec0003800000 */
.L_x_17326:
        /* <DEDUP_REMOVED lines=27> */
.L_x_17342:
[----:B------:R-:W-:Y:S05]  /*433c0*/  BSYNC B5 ;  /* 0x0000000000057941 */ /* 0x000fea0003800000 */
.L_x_17341:
[----:B------:R-:W-:Y:S01]  /*433d0*/  IMAD.MOV.U32 R46, RZ, RZ, R4 ;  /* 0x000000ffff2e7224 */ /* 0x000fe200078e0004 */
[----:B------:R-:W-:Y:S01]  /*433e0*/  MOV R47, R5 ;  /* 0x00000005002f7202 */ /* 0x000fe20000000f00 */
[----:B------:R-:W-:Y:S06]  /*433f0*/  BRA `(.L_x_17339) ;  /* 0x0000000400b87947 */ /* 0x000fec0003800000 */
.L_x_17340:
        /* <DEDUP_REMOVED lines=28> */
.L_x_17344:
[----:B------:R-:W-:Y:S05]  /*435c0*/  BSYNC B5 ;  /* 0x0000000000057941 */ /* 0x000fea0003800000 */
.L_x_17343:
        /* <DEDUP_REMOVED lines=21> */
.L_x_17346:
[----:B------:R-:W-:Y:S05]  /*43720*/  BSYNC B5 ;  /* 0x0000000000057941 */ /* 0x000fea0003800000 */
.L_x_17345:
[----:B------:R-:W-:Y:S01]  /*43730*/  DMUL R66, R66, 8.11296384146066816958e+31 ;  /* 0x4690000042427828 */ /* 0x000fe20000000000 */
[----:B------:R-:W-:Y:S02]  /*43740*/  IMAD.MOV.U32 R46, RZ, RZ, R2 ;  /* 0x000000ffff2e7224 */ /* 0x000fe400078e0002 */
[----:B------:R-:W-:Y:S01]  /*43750*/  IMAD.MOV.U32 R47, RZ, RZ, R3 ;  /* 0x000000ffff2f7224 */ /* 0x000fe200078e0003 */
[----:B------:R-:W-:Y:S07]  /*43760*/  BRA `(.L_x_17339) ;  /* 0x0000000000dc7947 */ /* 0x000fee0003800000 */
.L_x_17325:
        /* <DEDUP_REMOVED lines=24> */
.L_x_17348:
[----:B------:R-:W-:Y:S05]  /*438f0*/  BSYNC B5 ;  /* 0x0000000000057941 */ /* 0x000fea0003800000 */
.L_x_17347:
        /* <DEDUP_REMOVED lines=28> */
.L_x_17350:
[----:B------:R-:W-:Y:S05]  /*43ac0*/  BSYNC B5 ;  /* 0x0000000000057941 */ /* 0x000fea0003800000 */
.L_x_17349:
[----:B------:R-:W-:-:S11]  /*43ad0*/  DMUL R46, R2, R46 ;  /* 0x0000002e022e7228 */ /* 0x000fd60000000000 */
.L_x_17339:
[----:B------:R-:W-:Y:S05]  /*43ae0*/  BSYNC B4 ;  /* 0x0000000000047941 */ /* 0x000fea0003800000 */
.L_x_17324:
[----:B------:R-:W-:Y:S05]  /*43af0*/  BRA `(.L_x_17351) ;  /* 0x0000000000087947 */ /* 0x000fea0003800000 */
.L_x_17318:
[----:B------:R-:W-:Y:S02]  /*43b00*/  DMUL R46, R44, 9.00719925474099200000e+15 ;  /* 0x434000002c2e7828 */ /* 0x000fe40000000000 */
[----:B------:R-:W-:-:S11]  /*43b10*/  DMUL R66, R66, 9.00719925474099200000e+15 ;  /* 0x4340000042427828 */ /* 0x000fd60000000000 */
.L_x_17351:
[----:B------:R-:W-:Y:S05]  /*43b20*/  BSYNC B2 ;  /* 0x0000000000027941 */ /* 0x000fea0003800000 */
.L_x_17317:
        /* <DEDUP_REMOVED lines=28> */
.L_x_17353:
[----:B------:R-:W-:Y:S05]  /*43cf0*/  BSYNC B2 ;  /* 0x0000000000027941 */ /* 0x000fea0003800000 */
.L_x_17352:
        /* <DEDUP_REMOVED lines=82> */
.L_x_17355:
[----:B------:R-:W-:Y:S02]  /*44220*/  FSEL R2, RZ, 3.37028055040000000000e+12, P1 ;  /* 0x54442d18ff027808 */ /* 0x000fe40000800000 */
[----:B------:R-:W-:-:S07]  /*44230*/  FSEL R3, RZ, 2.1426990032196044922, P1 ;  /* 0x400921fbff037808 */ /* 0x000fce0000800000 */
.L_x_17356:
[----:B------:R-:W-:Y:S05]  /*44240*/  BSYNC B0 ;  /* 0x0000000000007941 */ /* 0x000fea0003800000 */
.L_x_17354:
[----:B------:R-:W-:Y:S01]  /*44250*/  DADD R46, |R46|, |R66| ;  /* 0x000000002e2e7229 */ /* 0x000fe20000000642 */
[----:B------:R-:W-:-:S07]  /*44260*/  LOP3.LUT R67, R3, 0x80000000, R67, 0xb8, !PT ;  /* 0x8000000003437812 */ /* 0x000fce00078eb843 */
[----:B------:R-:W-:-:S06]  /*44270*/  DSETP.GTU.AND P0, PT, |R46|, +INF , PT ;  /* 0x7ff000002e00742a */ /* 0x000fcc0003f0c200 */
[----:B------:R-:W-:Y:S02]  /*44280*/  FSEL R2, R46, R2, P0 ;  /* 0x000000022e027208 */ /* 0x000fe40000000000 */
[----:B------:R-:W-:-:S07]  /*44290*/  FSEL R3, R47, R67, P0 ;  /* 0x000000432f037208 */ /* 0x000fce0000000000 */
.L_x_17323:
[----:B------:R-:W-:Y:S05]  /*442a0*/  BSYNC B3 ;  /* 0x0000000000037941 */ /* 0x000fea0003800000 */
.L_x_17316:
[----:B------:R-:W-:Y:S01]  /*442b0*/  LOP3.LUT R21, R3, 0x80000000, R21, 0xb8, !PT ;  /* 0x8000000003157812 */ /* 0x000fe200078eb815 */
[----:B------:R-:W-:Y:S01]  /*442c0*/  IMAD.MOV.U32 R20, RZ, RZ, R2 ;  /* 0x000000ffff147224 */ /* 0x000fe200078e0002 */
[----:B------:R-:W-:Y:S01]  /*442d0*/  LOP3.LUT R23, R65, 0x80000000, R23, 0xb8, !PT ;  /* 0x8000000041177812 */ /* 0x000fe200078eb817 */
[----:B------:R-:W-:Y:S01]  /*442e0*/  IMAD.MOV.U32 R22, RZ, RZ, R64 ;  /* 0x000000ffff167224 */ /* 0x000fe200078e0040 */
[----:B------:R-:W-:Y:S06]  /*442f0*/  BRA `(.L_x_17280) ;  /* 0x0000005800e07947 */ /* 0x000fec0003800000 */
.L_x_17279:
        /* <DEDUP_REMOVED lines=113> */
.L_x_17362:
[----:B------:R-:W-:Y:S05]  /*44a10*/  BSYNC B0 ;  /* 0x0000000000007941 */ /* 0x000fea0003800000 */
.L_x_17361:
        /* <DEDUP_REMOVED lines=8> */
.L_x_17364:
[----:B------:R-:W-:Y:S05]  /*44aa0*/  BSYNC B3 ;  /* 0x0000000000037941 */ /* 0x000fea0003800000 */
.L_x_17363:
        /* <DEDUP_REMOVED lines=82> */
.L_x_17366:
[----:B------:R-:W-:-:S04]  /*44fd0*/  ISETP.GE.AND P0, PT, R45, RZ, PT ;  /* 0x000000ff2d00720c */ /* 0x000fc80003f06270 */
[----:B------:R-:W-:Y:S02]  /*44fe0*/  FSEL R6, RZ, 3.37028055040000000000e+12, P0 ;  /* 0x54442d18ff067808 */ /* 0x000fe40000000000 */
[----:B------:R-:W-:-:S07]  /*44ff0*/  FSEL R7, RZ, 2.1426990032196044922, P0 ;  /* 0x400921fbff077808 */ /* 0x000fce0000000000 */
.L_x_17367:
[----:B------:R-:W-:Y:S05]  /*45000*/  BSYNC B0 ;  /* 0x0000000000007941 */ /* 0x000fea0003800000 */
.L_x_17365:
[----:B------:R-:W-:Y:S01]  /*45010*/  DADD R2, |R20|, |R22| ;  /* 0x0000000014027229 */ /* 0x000fe20000000616 */
[----:B------:R-:W-:Y:S01]  /*45020*/  LOP3.LUT R11, R7, 0x80000000, R11, 0xb8, !PT ;  /* 0x80000000070b7812 */ /* 0x000fe200078eb80b */
[----:B------:R-:W-:-:S06]  /*45030*/  DMUL R46, R46, 0.5 ;  /* 0x3fe000002e2e7828 */ /* 0x000fcc0000000000 */
[----:B------:R-:W-:-:S06]  /*45040*/  DSETP.GTU.AND P0, PT, |R2|, +INF , PT ;  /* 0x7ff000000200742a */ /* 0x000fcc0003f0c200 */
[----:B------:R-:W-:Y:S02]  /*45050*/  FSEL R6, R2, R6, P0 ;  /* 0x0000000602067208 */ /* 0x000fe40000000000 */
[----:B------:R-:W-:Y:S01]  /*45060*/  FSEL R7, R3, R11, P0 ;  /* 0x0000000b03077208 */ /* 0x000fe20000000000 */
[----:B------:R-:W-:Y:S06]  /*45070*/  BRA `(.L_x_17368) ;  /* 0x0000004c00187947 */ /* 0x000fec0003800000 */
.L_x_17360:
        /* <DEDUP_REMOVED lines=135> */
.L_x_17370:
[----:B------:R-:W-:Y:S05]  /*458f0*/  BSYNC B0 ;  /* 0x0000000000007941 */ /* 0x000fea0003800000 */
.L_x_17369:
        /* <DEDUP_REMOVED lines=8> */
.L_x_17372:
[----:B------:R-:W-:Y:S05]  /*45980*/  BSYNC B3 ;  /* 0x0000000000037941 */ /* 0x000fea0003800000 */
.L_x_17371:
        /* <DEDUP_REMOVED lines=82> */
.L_x_17374:
[----:B------:R-:W-:-:S04]  /*45eb0*/  ISETP.GE.AND P0, PT, R45, RZ, PT ;  /* 0x000000ff2d00720c */ /* 0x000fc80003f06270 */
[----:B------:R-:W-:Y:S02]  /*45ec0*/  FSEL R6, RZ, 3.37028055040000000000e+12, P0 ;  /* 0x54442d18ff067808 */ /* 0x000fe40000000000 */
[----:B------:R-:W-:-:S07]  /*45ed0*/  FSEL R7, RZ, 2.1426990032196044922, P0 ;  /* 0x400921fbff077808 */ /* 0x000fce0000000000 */
.L_x_17375:
[----:B------:R-:W-:Y:S05]  /*45ee0*/  BSYNC B0 ;  /* 0x0000000000007941 */ /* 0x000fea0003800000 */
.L_x_17373:
[----:B------:R-:W-:Y:S01]  /*45ef0*/  DADD R2, |R20|, |R22| ;  /* 0x0000000014027229 */ /* 0x000fe20000000616 */
[----:B------:R-:W-:-:S07]  /*45f00*/  LOP3.LUT R11, R7, 0x80000000, R11, 0xb8, !PT ;  /* 0x80000000070b7812 */ /* 0x000fce00078eb80b */
[----:B------:R-:W-:-:S06]  /*45f10*/  DSETP.GTU.AND P0, PT, |R2|, +INF , PT ;  /* 0x7ff000000200742a */ /* 0x000fcc0003f0c200 */
[----:B------:R-:W-:Y:S02]  /*45f20*/  FSEL R6, R2, R6, P0 ;  /* 0x0000000602067208 */ /* 0x000fe40000000000 */
[----:B------:R-:W-:Y:S01]  /*45f30*/  FSEL R7, R3, R11, P0 ;  /* 0x0000000b03077208 */ /* 0x000fe20000000000 */
[----:B------:R-:W-:Y:S06]  /*45f40*/  BRA `(.L_x_17368) ;  /* 0x0000003c00647947 */ /* 0x000fec0003800000 */
.L_x_17359:
        /* <DEDUP_REMOVED lines=22> */
[----:B------:R-:W-:Y:S05]  /*460b0*/  CALL.REL.NOINC `($__internal_24_$__cuda_sm20_div_rn_f64_full) ;  /* 0x0000064800607944 */ /* 0x000fea0003c00000 */
.L_x_17377:
[----:B------:R-:W-:Y:S05]  /*460c0*/  BSYNC B3 ;  /* 0x0000000000037941 */ /* 0x000fea0003800000 */
.L_x_17376:
        /* <DEDUP_REMOVED lines=24> */
[----:B------:R-:W-:Y:S02]  /*46250*/  IMAD.MOV.U32 R4, RZ, RZ, R2 ;  /* 0x000000ffff047224 */ /* 0x000fe400078e0002 */
[----:B------:R-:W-:-:S07]  /*46260*/  IMAD.MOV.U32 R5, RZ, RZ, R3 ;  /* 0x000000ffff057224 */ /* 0x000fce00078e0003 */
.L_x_17379:
[----:B------:R-:W-:Y:S05]  /*46270*/  BSYNC B3 ;  /* 0x0000000000037941 */ /* 0x000fea0003800000 */
.L_x_17378:
        /* <DEDUP_REMOVED lines=136> */
.L_x_17381:
[----:B------:R-:W-:Y:S05]  /*46b00*/  BSYNC B0 ;  /* 0x0000000000007941 */ /* 0x000fea0003800000 */
.L_x_17380:
        /* <DEDUP_REMOVED lines=8> */
.L_x_17383:
[----:B------:R-:W-:Y:S05]  /*46b90*/  BSYNC B3 ;  /* 0x0000000000037941 */ /* 0x000fea0003800000 */
.L_x_17382:
        /* <DEDUP_REMOVED lines=82> */
.L_x_17385:
[----:B------:R-:W-:-:S04]  /*470c0*/  ISETP.GE.AND P0, PT, R45, RZ, PT ;  /* 0x000000ff2d00720c */ /* 0x000fc80003f06270 */
[----:B------:R-:W-:Y:S02]  /*470d0*/  FSEL R6, RZ, 3.37028055040000000000e+12, P0 ;  /* 0x54442d18ff067808 */ /* 0x000fe40000000000 */
[----:B------:R-:W-:-:S07]  /*470e0*/  FSEL R7, RZ, 2.1426990032196044922, P0 ;  /* 0x400921fbff077808 */ /* 0x000fce0000000000 */
.L_x_17386:
[----:B------:R-:W-:Y:S05]  /*470f0*/  BSYNC B0 ;  /* 0x0000000000007941 */ /* 0x000fea0003800000 */
.L_x_17384:
[----:B------:R-:W-:Y:S01]  /*47100*/  DADD R2, |R20|, |R22| ;  /* 0x0000000014027229 */ /* 0x000fe20000000616 */
[----:B------:R-:W-:Y:S01]  /*47110*/  LOP3.LUT R11, R7, 0x80000000, R11, 0xb8, !PT ;  /* 0x80000000070b7812 */ /* 0x000fe200078eb80b */
[----:B------:R-:W-:-:S06]  /*47120*/  DADD R46, R46, 1 ;  /* 0x3ff000002e2e7429 */ /* 0x000fcc0000000000 */
[----:B------:R-:W-:-:S06]  /*47130*/  DSETP.GTU.AND P0, PT, |R2|, +INF , PT ;  /* 0x7ff000000200742a */ /* 0x000fcc0003f0c200 */
[----:B------:R-:W-:Y:S02]  /*47140*/  FSEL R6, R2, R6, P0 ;  /* 0x0000000602067208 */ /* 0x000fe40000000000 */
[----:B------:R-:W-:Y:S01]  /*47150*/  FSEL R7, R3, R11, P0 ;  /* 0x0000000b03077208 */ /* 0x000fe20000000000 */
[----:B------:R-:W-:Y:S06]  /*47160*/  BRA `(.L_x_17368) ;  /* 0x0000002800dc7947 */ /* 0x000fec0003800000 */
.L_x_17358:
        /* <DEDUP_REMOVED lines=108> */
.L_x_17390:
[----:B------:R-:W-:Y:S05]  /*47830*/  BSYNC B0 ;  /* 0x0000000000007941 */ /* 0x000fea0003800000 */
.L_x_17389:
        /* <DEDUP_REMOVED lines=8> */
.L_x_17392:
[----:B------:R-:W-:Y:S05]  /*478c0*/  BSYNC B3 ;  /* 0x0000000000037941 */ /* 0x000fea0003800000 */
.L_x_17391:
        /* <DEDUP_REMOVED lines=73> */
.L_x_17394:
[----:B------:R-:W-:Y:S05]  /*47d60*/  BSYNC B0 ;  /* 0x0000000000007941 */ /* 0x000fea0003800000 */
.L_x_17393:
[----:B------:R-:W-:Y:S01]  /*47d70*/  LOP3.LUT R3, R7, 0x80000000, R21, 0xb8, !PT ;  /* 0x8000000007037812 */ /* 0x000fe200078eb815 */
[----:B------:R-:W-:Y:S01]  /*47d80*/  DMUL R46, R46, 0.5 ;  /* 0x3fe000002e2e7828 */ /* 0x000fe20000000000 */
[----:B------:R-:W-:Y:S02]  /*47d90*/  FSEL R6, R4, R6, P0 ;  /* 0x0000000604067208 */ /* 0x000fe40000000000 */
[----:B------:R-:W-:Y:S01]  /*47da0*/  FSEL R7, R5, R3, P0 ;  /* 0x0000000305077208 */ /* 0x000fe20000000000 */
[----:B------:R-:W-:Y:S07]  /*47db0*/  BRA `(.L_x_17368) ;  /* 0x0000001c00c87947 */ /* 0x000fee0003800000 */
.L_x_17388:
        /* <DEDUP_REMOVED lines=135> */
.L_x_17396:
[----:B------:R-:W-:Y:S05]  /*48630*/  BSYNC B0 ;  /* 0x0000000000007941 */ /* 0x000fea0003800000 */
.L_x_17395:
        /* <DEDUP_REMOVED lines=8> */
.L_x_17398:
[----:B------:R-:W-:Y:S05]  /*486c0*/  BSYNC B3 ;  /* 0x0000000000037941 */ /* 0x000fea0003800000 */
.L_x_17397:
        /* <DEDUP_REMOVED lines=73> */
.L_x_17400:
[----:B------:R-:W-:Y:S05]  /*48b60*/  BSYNC B0 ;  /* 0x0000000000007941 */ /* 0x000fea0003800000 */
.L_x_17399:
[----:B------:R-:W-:Y:S02]  /*48b70*/  LOP3.LUT R3, R7, 0x80000000, R21, 0xb8, !PT ;  /* 0x8000000007037812 */ /* 0x000fe400078eb815 */
[----:B------:R-:W-:Y:S02]  /*48b80*/  FSEL R6, R4, R6, P1 ;  /* 0x0000000604067208 */ /* 0x000fe40000800000 */
[----:B------:R-:W-:Y:S01]  /*48b90*/  FSEL R7, R5, R3, P1 ;  /* 0x0000000305077208 */ /* 0x000fe20000800000 */
[----:B------:R-:W-:Y:S06]  /*48ba0*/  BRA `(.L_x_17368) ;  /* 0x00000010004c7947 */ /* 0x000fec0003800000 */
.L_x_17387:
        /* <DEDUP_REMOVED lines=23> */
.L_x_17402:
[----:B------:R-:W-:Y:S05]  /*48d20*/  BSYNC B3 ;  /* 0x0000000000037941 */ /* 0x000fea0003800000 */
.L_x_17401:
        /* <DEDUP_REMOVED lines=24> */
[----:B------:R-:W-:Y:S01]  /*48eb0*/  MOV R4, R2 ;  /* 0x0000000200047202 */ /* 0x000fe20000000f00 */
[----:B------:R-:W-:-:S07]  /*48ec0*/  IMAD.MOV.U32 R5, RZ, RZ, R3 ;  /* 0x000000ffff057224 */ /* 0x000fce00078e0003 */
.L_x_17404:
[----:B------:R-:W-:Y:S05]  /*48ed0*/  BSYNC B3 ;  /* 0x0000000000037941 */ /* 0x000fea0003800000 */
.L_x_17403:
        /* <DEDUP_REMOVED lines=136> */
.L_x_17406:
[----:B------:R-:W-:Y:S05]  /*49760*/  BSYNC B0 ;  /* 0x0000000000007941 */ /* 0x000fea0003800000 */
.L_x_17405:
        /* <DEDUP_REMOVED lines=8> */
.L_x_17408:
[----:B------:R-:W-:Y:S05]  /*497f0*/  BSYNC B3 ;  /* 0x0000000000037941 */ /* 0x000fea0003800000 */
.L_x_17407:
        /* <DEDUP_REMOVED lines=74> */
.L_x_17410:
[----:B------:R-:W-:Y:S05]  /*49ca0*/  BSYNC B0 ;  /* 0x0000000000007941 */ /* 0x000fea0003800000 */
.L_x_17409:
[----:B------:R-:W-:Y:S02]  /*49cb0*/  LOP3.LUT R3, R7, 0x80000000, R21, 0xb8, !PT ;  /* 0x8000000007037812 */ /* 0x000fe400078eb815 */
[----:B------:R-:W-:Y:S02]  /*49cc0*/  FSEL R6, R4, R6, P1 ;  /* 0x0000000604067208 */ /* 0x000fe40000800000 */
[----:B------:R-:W-:-:S07]  /*49cd0*/  FSEL R7, R5, R3, P1 ;  /* 0x0000000305077208 */ /* 0x000fce0000800000 */
.L_x_17368:
[----:B------:R-:W-:Y:S05]  /*49ce0*/  BSYNC B2 ;  /* 0x0000000000027941 */ /* 0x000fea0003800000 */
.L_x_17357:
        /* <DEDUP_REMOVED lines=8> */
.L_x_17278:
        /* <DEDUP_REMOVED lines=17> */
.L_x_17280:
[----:B------:R-:W-:Y:S05]  /*49e80*/  BSYNC B1 ;  /* 0x0000000000017941 */ /* 0x000fea0003800000 */
.L_x_17277:
        /* <DEDUP_REMOVED lines=134> */
.L_x_17418:
[----:B------:R-:W-:Y:S05]  /*4a6f0*/  BSYNC B3 ;  /* 0x0000000000037941 */ /* 0x000fea0003800000 */
.L_x_17417:
        /* <DEDUP_REMOVED lines=82> */
.L_x_17416:
        /* <DEDUP_REMOVED lines=36> */
.L_x_17426:
[----:B------:R-:W-:Y:S05]  /*4ae60*/  BSYNC B4 ;  /* 0x0000000000047941 */ /* 0x000fea0003800000 */
.L_x_17425:
[----:B------:R-:W-:Y:S01]  /*4ae70*/  IMAD.MOV.U32 R52, RZ, RZ, R2 ;  /* 0x000000ffff347224 */ /* 0x000fe200078e0002 */
[----:B------:R-:W-:Y:S01]  /*4ae80*/  MOV R53, R3 ;  /* 0x0000000300357202 */ /* 0x000fe20000000f00 */
[----:B------:R-:W-:Y:S06]  /*4ae90*/  BRA `(.L_x_17424) ;  /* 0x0000000000047947 */ /* 0x000fec0003800000 */
.L_x_17423:
[----:B------:R-:W-:-:S11]  /*4aea0*/  DADD R52, -R62, R50 ;  /* 0x000000003e347229 */ /* 0x000fd60000000132 */
.L_x_17424:
[----:B------:R-:W-:Y:S05]  /*4aeb0*/  BSYNC B3 ;  /* 0x0000000000037941 */ /* 0x000fea0003800000 */
.L_x_17422:
        /* <DEDUP_REMOVED lines=31> */
.L_x_17431:
[----:B------:R-:W-:Y:S05]  /*4b0b0*/  BSYNC B4 ;  /* 0x0000000000047941 */ /* 0x000fea0003800000 */
.L_x_17430:
[----:B------:R-:W-:Y:S05]  /*4b0c0*/  BRA `(.L_x_17429) ;  /* 0x0000000000047947 */ /* 0x000fea0003800000 */
.L_x_17428:
[----:B------:R-:W-:-:S11]  /*4b0d0*/  DADD R2, R46, -R8 ;  /* 0x000000002e027229 */ /* 0x000fd60000000808 */
.L_x_17429:
[----:B------:R-:W-:Y:S05]  /*4b0e0*/  BSYNC B3 ;  /* 0x0000000000037941 */ /* 0x000fea0003800000 */
.L_x_17427:
        /* <DEDUP_REMOVED lines=29> */
.L_x_17433:
[----:B------:R-:W-:Y:S05]  /*4b2c0*/  BSYNC B3 ;  /* 0x0000000000037941 */ /* 0x000fea0003800000 */
.L_x_17432:
        /* <DEDUP_REMOVED lines=86> */
.L_x_17434:
        /* <DEDUP_REMOVED lines=22> */
.L_x_17436:
[----:B------:R-:W-:Y:S05]  /*4b990*/  BSYNC B3 ;  /* 0x0000000000037941 */ /* 0x000fea0003800000 */
.L_x_17435:
        /* <DEDUP_REMOVED lines=30> */
.L_x_17421:
        /* <DEDUP_REMOVED lines=25> */
.L_x_17439:
[----:B------:R-:W-:Y:S05]  /*4bd10*/  BSYNC B3 ;  /* 0x0000000000037941 */ /* 0x000fea0003800000 */
.L_x_17438:
        /* <DEDUP_REMOVED lines=27> */
.L_x_17442:
[----:B------:R-:W-:Y:S05]  /*4bed0*/  BSYNC B3 ;  /* 0x0000000000037941 */ /* 0x000fea0003800000 */
.L_x_17441:
        /* <DEDUP_REMOVED lines=30> */
.L_x_17440:
        /* <DEDUP_REMOVED lines=76> */
.L_x_17443:
[----:B------:R-:W-:Y:S01]  /*4c580*/  IMAD.MOV.U32 R2, RZ, RZ, 0x0 ;  /* 0x00000000ff027424 */ /* 0x000fe200078e00ff */
[----:B------:R-:W-:Y:S01]  /*4c590*/  FSETP.NEU.FTZ.AND P0, PT, R5, RZ, PT ;  /* 0x000000ff0500720b */ /* 0x000fe20003f1d000 */
[----:B------:R-:W-:-:S06]  /*4c5a0*/  IMAD.MOV.U32 R3, RZ, RZ, 0x7ff00000 ;  /* 0x7ff00000ff037424 */ /* 0x000fcc00078e00ff */
[----:B------:R-:W-:-:S10]  /*4c5b0*/  DFMA R2, R4, R2, +INF ;  /* 0x7ff000000402742b */ /* 0x000fd40000000002 */
[----:B------:R-:W-:Y:S02]  /*4c5c0*/  FSEL R64, R2, RZ, P0 ;  /* 0x000000ff02407208 */ /* 0x000fe40000000000 */
[----:B------:R-:W-:Y:S01]  /*4c5d0*/  FSEL R65, R3, -QNAN , P0 ;  /* 0xfff0000003417808 */ /* 0x000fe20000000000 */
[----:B------:R-:W-:Y:S06]  /*4c5e0*/  BRA `(.L_x_17419) ;  /* 0x00000004003c7947 */ /* 0x000fec0003800000 */
.L_x_17437:
        /* <DEDUP_REMOVED lines=26> */
.L_x_17445:
[----:B------:R-:W-:Y:S05]  /*4c790*/  BSYNC B3 ;  /* 0x0000000000037941 */ /* 0x000fea0003800000 */
.L_x_17444:
        /* <DEDUP_REMOVED lines=20> */
[----:B------:R-:W-:Y:S05]  /*4c8e0*/  CALL.REL.NOINC `($__internal_24_$__cuda_sm20_div_rn_f64_full) ;  /* 0x000005e000547944 */ /* 0x000fea0003c00000 */
.L_x_17447:
[----:B------:R-:W-:Y:S05]  /*4c8f0*/  BSYNC B3 ;  /* 0x0000000000037941 */ /* 0x000fea0003800000 */
.L_x_17446:
[----:B------:R-:W-:Y:S02]  /*4c900*/  IMAD.MOV.U32 R64, RZ, RZ, R2 ;  /* 0x000000ffff407224 */ /* 0x000fe400078e0002 */
[----:B------:R-:W-:Y:S01]  /*4c910*/  IMAD.MOV.U32 R65, RZ, RZ, R3 ;  /* 0x000000ffff417224 */ /* 0x000fe200078e0003 */
[----:B------:R-:W-:Y:S06]  /*4c920*/  BRA `(.L_x_17419) ;  /* 0x00000000006c7947 */ /* 0x000fec0003800000 */
.L_x_17420:
        /* <DEDUP_REMOVED lines=24> */
.L_x_17449:
[----:B------:R-:W-:Y:S05]  /*4cab0*/  BSYNC B3 ;  /* 0x0000000000037941 */ /* 0x000fea0003800000 */
.L_x_17448:
[----:B------:R-:W-:Y:S01]  /*4cac0*/  IMAD.MOV.U32 R64, RZ, RZ, R4 ;  /* 0x000000ffff407224 */ /* 0x000fe200078e0004 */
[----:B------:R-:W-:-:S07]  /*4cad0*/  MOV R65, R5 ;  /* 0x0000000500417202 */ /* 0x000fce0000000f00 */
.L_x_17419:
[----:B------:R-:W-:Y:S05]  /*4cae0*/  BSYNC B2 ;  /* 0x0000000000027941 */ /* 0x000fea0003800000 */
.L_x_17415:
        /* <DEDUP_REMOVED lines=25> */
.L_x_17454:
[----:B------:R-:W-:Y:S05]  /*4cc80*/  BSYNC B4 ;  /* 0x0000000000047941 */ /* 0x000fea0003800000 */
.L_x_17453:
        /* <DEDUP_REMOVED lines=49> */
.L_x_17456:
        /* <DEDUP_REMOVED lines=71> */
.L_x_17455:
        /* <DEDUP_REMOVED lines=37> */
.L_x_17465:
[----:B------:R-:W-:Y:S05]  /*4d660*/  BSYNC B6 ;  /* 0x0000000000067941 */ /* 0x000fea0003800000 */
.L_x_17464:
[----:B------:R-:W-:Y:S02]  /*4d670*/  IMAD.MOV.U32 R52, RZ, RZ, R2 ;  /* 0x000000ffff347224 */ /* 0x000fe400078e0002 */
[----:B------:R-:W-:Y:S01]  /*4d680*/  IMAD.MOV.U32 R53, RZ, RZ, R3 ;  /* 0x000000ffff357224 */ /* 0x000fe200078e0003 */
[----:B------:R-:W-:Y:S06]  /*4d690*/  BRA `(.L_x_17463) ;  /* 0x0000000000047947 */ /* 0x000fec0003800000 */
.L_x_17462:
[----:B------:R-:W-:-:S11]  /*4d6a0*/  DADD R52, -R62, R50 ;  /* 0x000000003e347229 */ /* 0x000fd60000000132 */
.L_x_17463:
[----:B------:R-:W-:Y:S05]  /*4d6b0*/  BSYNC B5 ;  /* 0x0000000000057941 */ /* 0x000fea0003800000 */
.L_x_17461:
        /* <DEDUP_REMOVED lines=28> */
.L_x_17470:
[----:B------:R-:W-:Y:S05]  /*4d880*/  BSYNC B6 ;  /* 0x0000000000067941 */ /* 0x000fea0003800000 */
.L_x_17469:
[----:B------:R-:W-:Y:S02]  /*4d890*/  IMAD.MOV.U32 R68, RZ, RZ, R2 ;  /* 0x000000ffff447224 */ /* 0x000fe400078e0002 */
[----:B------:R-:W-:Y:S01]  /*4d8a0*/  IMAD.MOV.U32 R69, RZ, RZ, R3 ;  /* 0x000000ffff457224 */ /* 0x000fe200078e0003 */
[----:B------:R-:W-:Y:S06]  /*4d8b0*/  BRA `(.L_x_17468) ;  /* 0x0000000000047947 */ /* 0x000fec0003800000 */
.L_x_17467:
[----:B------:R-:W-:-:S11]  /*4d8c0*/  DADD R68, -R48, R46 ;  /* 0x0000000030447229 */ /* 0x000fd6000000012e */
.L_x_17468:
[----:B------:R-:W-:Y:S05]  /*4d8d0*/  BSYNC B5 ;  /* 0x0000000000057941 */ /* 0x000fea0003800000 */
.L_x_17466:
        /* <DEDUP_REMOVED lines=27> */
.L_x_17472:
[----:B------:R-:W-:Y:S05]  /*4da90*/  BSYNC B5 ;  /* 0x0000000000057941 */ /* 0x000fea0003800000 */
.L_x_17471:
[----:B------:R-:W-:Y:S01]  /*4daa0*/  IMAD.MOV.U32 R46, RZ, RZ, R4 ;  /* 0x000000ffff2e7224 */ /* 0x000fe200078e0004 */
[----:B------:R-:W-:Y:S01]  /*4dab0*/  MOV R47, R5 ;  /* 0x00000005002f7202 */ /* 0x000fe20000000f00 */
[----:B------:R-:W-:Y:S06]  /*4dac0*/  BRA `(.L_x_17473) ;  /* 0x0000000800347947 */ /* 0x000fec0003800000 */
.L_x_17460:
        /* <DEDUP_REMOVED lines=27> */
.L_x_17476:
[----:B------:R-:W-:Y:S05]  /*4dc80*/  BSYNC B5 ;  /* 0x0000000000057941 */ /* 0x000fea0003800000 */
.L_x_17475:
[----:B------:R-:W-:Y:S02]  /*4dc90*/  IMAD.MOV.U32 R46, RZ, RZ, R4 ;  /* 0x000000ffff2e7224 */ /* 0x000fe400078e0004 */
[----:B------:R-:W-:Y:S01]  /*4dca0*/  IMAD.MOV.U32 R47, RZ, RZ, R5 ;  /* 0x000000ffff2f7224 */ /* 0x000fe200078e0005 */
[----:B------:R-:W-:Y:S06]  /*4dcb0*/  BRA `(.L_x_17473) ;  /* 0x0000000400b87947 */ /* 0x000fec0003800000 */
.L_x_17474:
        /* <DEDUP_REMOVED lines=28> */
.L_x_17478:
[----:B------:R-:W-:Y:S05]  /*4de80*/  BSYNC B5 ;  /* 0x0000000000057941 */ /* 0x000fea0003800000 */
.L_x_17477:
        /* <DEDUP_REMOVED lines=21> */
.L_x_17480:
[----:B------:R-:W-:Y:S05]  /*4dfe0*/  BSYNC B5 ;  /* 0x0000000000057941 */ /* 0x000fea0003800000 */
.L_x_17479:
[----:B------:R-:W-:Y:S01]  /*4dff0*/  DMUL R66, R66, 8.11296384146066816958e+31 ;  /* 0x4690000042427828 */ /* 0x000fe20000000000 */
[----:B------:R-:W-:Y:S01]  /*4e000*/  MOV R46, R2 ;  /* 0x00000002002e7202 */ /* 0x000fe20000000f00 */
[----:B------:R-:W-:Y:S01]  /*4e010*/  IMAD.MOV.U32 R47, RZ, RZ, R3 ;  /* 0x000000ffff2f7224 */ /* 0x000fe200078e0003 */
[----:B------:R-:W-:Y:S08]  /*4e020*/  BRA `(.L_x_17473) ;  /* 0x0000000000dc7947 */ /* 0x000ff00003800000 */
.L_x_17459:
        /* <DEDUP_REMOVED lines=22> */
[----:B------:R-:W-:Y:S02]  /*4e190*/  IMAD.MOV.U32 R46, RZ, RZ, R4 ;  /* 0x000000ffff2e7224 */ /* 0x000fe400078e0004 */
[----:B------:R-:W-:-:S07]  /*4e1a0*/  IMAD.MOV.U32 R47, RZ, RZ, R3 ;  /* 0x000000ffff2f7224 */ /* 0x000fce00078e0003 */
.L_x_17482:
[----:B------:R-:W-:Y:S05]  /*4e1b0*/  BSYNC B5 ;  /* 0x0000000000057941 */ /* 0x000fea0003800000 */
.L_x_17481:
        /* <DEDUP_REMOVED lines=28> */
.L_x_17484:
[----:B------:R-:W-:Y:S05]  /*4e380*/  BSYNC B5 ;  /* 0x0000000000057941 */ /* 0x000fea0003800000 */
.L_x_17483:
[----:B------:R-:W-:-:S11]  /*4e390*/  DMUL R46, R2, R46 ;  /* 0x0000002e022e7228 */ /* 0x000fd60000000000 */
.L_x_17473:
[----:B------:R-:W-:Y:S05]  /*4e3a0*/  BSYNC B4 ;  /* 0x0000000000047941 */ /* 0x000fea0003800000 */
.L_x_17458:
[----:B------:R-:W-:Y:S05]  /*4e3b0*/  BRA `(.L_x_17485) ;  /* 0x0000000000087947 */ /* 0x000fea0003800000 */
.L_x_17452:
[----:B------:R-:W-:Y:S02]  /*4e3c0*/  DMUL R46, R44, 9.00719925474099200000e+15 ;  /* 0x434000002c2e7828 */ /* 0x000fe40000000000 */
[----:B------:R-:W-:-:S11]  /*4e3d0*/  DMUL R66, R66, 9.00719925474099200000e+15 ;  /* 0x4340000042427828 */ /* 0x000fd60000000000 */
.L_x_17485:
[----:B------:R-:W-:Y:S05]  /*4e3e0*/  BSYNC B2 ;  /* 0x0000000000027941 */ /* 0x000fea0003800000 */
.L_x_17451:
        /* <DEDUP_REMOVED lines=28> */
.L_x_17487:
[----:B------:R-:W-:Y:S05]  /*4e5b0*/  BSYNC B2 ;  /* 0x0000000000027941 */ /* 0x000fea0003800000 */
.L_x_17486:
        /* <DEDUP_REMOVED lines=82> */
.L_x_17489:
[----:B------:R-:W-:Y:S02]  /*4eae0*/  FSEL R2, RZ, 3.37028055040000000000e+12, P1 ;  /* 0x54442d18ff027808 */ /* 0x000fe40000800000 */
[----:B------:R-:W-:-:S07]  /*4eaf0*/  FSEL R3, RZ, 2.1426990032196044922, P1 ;  /* 0x400921fbff037808 */ /* 0x000fce0000800000 */
.L_x_17490:
[----:B------:R-:W-:Y:S05]  /*4eb00*/  BSYNC B0 ;  /* 0x0000000000007941 */ /* 0x000fea0003800000 */
.L_x_17488:
[----:B------:R-:W-:Y:S01]  /*4eb10*/  DADD R46, |R46|, |R66| ;  /* 0x000000002e2e7229 */ /* 0x000fe20000000642 */
[----:B------:R-:W-:-:S07]  /*4eb20*/  LOP3.LUT R67, R3, 0x80000000, R67, 0xb8, !PT ;  /* 0x8000000003437812 */ /* 0x000fce00078eb843 */
[----:B------:R-:W-:-:S06]  /*4eb30*/  DSETP.GTU.AND P0, PT, |R46|, +INF , PT ;  /* 0x7ff000002e00742a */ /* 0x000fcc0003f0c200 */
[----:B------:R-:W-:Y:S02]  /*4eb40*/  FSEL R2, R46, R2, P0 ;  /* 0x000000022e027208 */ /* 0x000fe40000000000 */
[----:B------:R-:W-:-:S07]  /*4eb50*/  FSEL R3, R47, R67, P0 ;  /* 0x000000432f037208 */ /* 0x000fce0000000000 */
.L_x_17457:
[----:B------:R-:W-:Y:S05]  /*4eb60*/  BSYNC B3 ;  /* 0x0000000000037941 */ /* 0x000fea0003800000 */
.L_x_17450:
[----:B------:R-:W-:Y:S01]  /*4eb70*/  LOP3.LUT R17, R3, 0x80000000, R17, 0xb8, !PT ;  /* 0x8000000003117812 */ /* 0x000fe200078eb811 */
[----:B------:R-:W-:Y:S01]  /*4eb80*/  IMAD.MOV.U32 R16, RZ, RZ, R2 ;  /* 0x000000ffff107224 */ /* 0x000fe200078e0002 */
[----:B------:R-:W-:Y:S01]  /*4eb90*/  LOP3.LUT R19, R65, 0x80000000, R19, 0xb8, !PT ;  /* 0x8000000041137812 */ /* 0x000fe200078eb813 */
[----:B------:R-:W-:Y:S01]  /*4eba0*/  IMAD.MOV.U32 R18, RZ, RZ, R64 ;  /* 0x000000ffff127224 */ /* 0x000fe200078e0040 */
[----:B------:R-:W-:Y:S06]  /*4ebb0*/  BRA `(.L_x_17414) ;  /* 0x0000005800e07947 */ /* 0x000fec0003800000 */
.L_x_17413:
        /* <DEDUP_REMOVED lines=113> */
.L_x_17496:
[----:B------:R-:W-:Y:S05]  /*4f2d0*/  BSYNC B0 ;  /* 0x0000000000007941 */ /* 0x000fea0003800000 */
.L_x_17495:
        /* <DEDUP_REMOVED lines=8> */
.L_x_17498:
[----:B------:R-:W-:Y:S05]  /*4f360*/  BSYNC B3 ;  /* 0x0000000000037941 */ /* 0x000fea0003800000 */
.L_x_17497:
        /* <DEDUP_REMOVED lines=82> */
.L_x_17500:
[----:B------:R-:W-:-:S04]  /*4f890*/  ISETP.GE.AND P0, PT, R45, RZ, PT ;  /* 0x000000ff2d00720c */ /* 0x000fc80003f06270 */
[----:B------:R-:W-:Y:S02]  /*4f8a0*/  FSEL R6, RZ, 3.37028055040000000000e+12, P0 ;  /* 0x54442d18ff067808 */ /* 0x000fe40000000000 */
[----:B------:R-:W-:-:S07]  /*4f8b0*/  FSEL R7, RZ, 2.1426990032196044922, P0 ;  /* 0x400921fbff077808 */ /* 0x000fce0000000000 */
.L_x_17501:
[----:B------:R-:W-:Y:S05]  /*4f8c0*/  BSYNC B0 ;  /* 0x0000000000007941 */ /* 0x000fea0003800000 */
.L_x_17499:
[----:B------:R-:W-:Y:S01]  /*4f8d0*/  DADD R2, |R16|, |R18| ;  /* 0x0000000010027229 */ /* 0x000fe20000000612 */
[----:B------:R-:W-:Y:S01]  /*4f8e0*/  LOP3.LUT R11, R7, 0x80000000, R11, 0xb8, !PT ;  /* 0x80000000070b7812 */ /* 0x000fe200078eb80b */
[----:B------:R-:W-:-:S06]  /*4f8f0*/  DMUL R46, R46, 0.5 ;  /* 0x3fe000002e2e7828 */ /* 0x000fcc0000000000 */
[----:B------:R-:W-:-:S06]  /*4f900*/  DSETP.GTU.AND P0, PT, |R2|, +INF , PT ;  /* 0x7ff000000200742a */ /* 0x000fcc0003f0c200 */
[----:B------:R-:W-:Y:S02]  /*4f910*/  FSEL R6, R2, R6, P0 ;  /* 0x0000000602067208 */ /* 0x000fe40000000000 */
[----:B------:R-:W-:Y:S01]  /*4f920*/  FSEL R7, R3, R11, P0 ;  /* 0x0000000b03077208 */ /* 0x000fe20000000000 */
[----:B------:R-:W-:Y:S06]  /*4f930*/  BRA `(.L_x_17502) ;  /* 0x0000004c00187947 */ /* 0x000fec0003800000 */
.L_x_17494:
        /* <DEDUP_REMOVED lines=135> */
.L_x_17504:
[----:B------:R-:W-:Y:S05]  /*501b0*/  BSYNC B0 ;  /* 0x0000000000007941 */ /* 0x000fea0003800000 */
.L_x_17503:
        /* <DEDUP_REMOVED lines=8> */
.L_x_17506:
[----:B------:R-:W-:Y:S05]  /*50240*/  BSYNC B3 ;  /* 0x0000000000037941 */ /* 0x000fea0003800000 */
.L_x_17505:
        /* <DEDUP_REMOVED lines=82> */
.L_x_17508:
[----:B------:R-:W-:-:S04]  /*50770*/  ISETP.GE.AND P0, PT, R45, RZ, PT ;  /* 0x000000ff2d00720c */ /* 0x000fc80003f06270 */
[----:B------:R-:W-:Y:S02]  /*50780*/  FSEL R6, RZ, 3.37028055040000000000e+12, P0 ;  /* 0x54442d18ff067808 */ /* 0x000fe40000000000 */
[----:B------:R-:W-:-:S07]  /*50790*/  FSEL R7, RZ, 2.1426990032196044922, P0 ;  /* 0x400921fbff077808 */ /* 0x000fce0000000000 */
.L_x_17509:
[----:B------:R-:W-:Y:S05]  /*507a0*/  BSYNC B0 ;  /* 0x0000000000007941 */ /* 0x000fea0003800000 */
.L_x_17507:
[----:B------:R-:W-:Y:S01]  /*507b0*/  DADD R2, |R16|, |R18| ;  /* 0x0000000010027229 */ /* 0x000fe20000000612 */
[----:B------:R-:W-:-:S07]  /*507c0*/  LOP3.LUT R11, R7, 0x80000000, R11, 0xb8, !PT ;  /* 0x80000000070b7812 */ /* 0x000fce00078eb80b */
[----:B------:R-:W-:-:S06]  /*507d0*/  DSETP.GTU.AND P0, PT, |R2|, +INF , PT ;  /* 0x7ff000000200742a */ /* 0x000fcc0003f0c200 */
[----:B------:R-:W-:Y:S02]  /*507e0*/  FSEL R6, R2, R6, P0 ;  /* 0x0000000602067208 */ /* 0x000fe40000000000 */
[----:B------:R-:W-:Y:S01]  /*507f0*/  FSEL R7, R3, R11, P0 ;  /* 0x0000000b03077208 */ /* 0x000fe20000000000 */
[----:B------:R-:W-:Y:S06]  /*50800*/  BRA `(.L_x_17502) ;  /* 0x0000003c00647947 */ /* 0x000fec0003800000 */
.L_x_17493:
        /* <DEDUP_REMOVED lines=23> */
.L_x_17511:
[----:B------:R-:W-:Y:S05]  /*50980*/  BSYNC B3 ;  /* 0x0000000000037941 */ /* 0x000fea0003800000 */
.L_x_17510:
        /* <DEDUP_REMOVED lines=26> */
.L_x_17513:
[----:B------:R-:W-:Y:S05]  /*50b30*/  BSYNC B3 ;  /* 0x0000000000037941 */ /* 0x000fea0003800000 */
.L_x_17512:
        /* <DEDUP_REMOVED lines=136> */
.L_x_17515:
[----:B------:R-:W-:Y:S05]  /*513c0*/  BSYNC B0 ;  /* 0x0000000000007941 */ /* 0x000fea0003800000 */
.L_x_17514:
        /* <DEDUP_REMOVED lines=8> */
.L_x_17517:
[----:B------:R-:W-:Y:S05]  /*51450*/  BSYNC B3 ;  /* 0x0000000000037941 */ /* 0x000fea0003800000 */
.L_x_17516:
        /* <DEDUP_REMOVED lines=82> */
.L_x_17519:
[----:B------:R-:W-:-:S04]  /*51980*/  ISETP.GE.AND P0, PT, R45, RZ, PT ;  /* 0x000000ff2d00720c */ /* 0x000fc80003f06270 */
[----:B------:R-:W-:Y:S02]  /*51990*/  FSEL R6, RZ, 3.37028055040000000000e+12, P0 ;  /* 0x54442d18ff067808 */ /* 0x000fe40000000000 */
[----:B------:R-:W-:-:S07]  /*519a0*/  FSEL R7, RZ, 2.1426990032196044922, P0 ;  /* 0x400921fbff077808 */ /* 0x000fce0000000000 */
.L_x_17520:
[----:B------:R-:W-:Y:S05]  /*519b0*/  BSYNC B0 ;  /* 0x0000000000007941 */ /* 0x000fea0003800000 */
.L_x_17518:
[----:B------:R-:W-:Y:S01]  /*519c0*/  DADD R2, |R16|, |R18| ;  /* 0x0000000010027229 */ /* 0x000fe20000000612 */
[----:B------:R-:W-:Y:S01]  /*519d0*/  LOP3.LUT R11, R7, 0x80000000, R11, 0xb8, !PT ;  /* 0x80000000070b7812 */ /* 0x000fe200078eb80b */
[----:B------:R-:W-:-:S06]  /*519e0*/  DADD R46, R46, 1 ;  /* 0x3ff000002e2e7429 */ /* 0x000fcc0000000000 */
[----:B------:R-:W-:-:S06]  /*519f0*/  DSETP.GTU.AND P0, PT, |R2|, +INF , PT ;  /* 0x7ff000000200742a */ /* 0x000fcc0003f0c200 */
[----:B------:R-:W-:Y:S02]  /*51a00*/  FSEL R6, R2, R6, P0 ;  /* 0x0000000602067208 */ /* 0x000fe40000000000 */
[----:B------:R-:W-:Y:S01]  /*51a10*/  FSEL R7, R3, R11, P0 ;  /* 0x0000000b03077208 */ /* 0x000fe20000000000 */
[----:B------:R-:W-:Y:S06]  /*51a20*/  BRA `(.L_x_17502) ;  /* 0x0000002800dc7947 */ /* 0x000fec0003800000 */
.L_x_17492:
        /* <DEDUP_REMOVED lines=108> */
.L_x_17524:
[----:B------:R-:W-:Y:S05]  /*520f0*/  BSYNC B0 ;  /* 0x0000000000007941 */ /* 0x000fea0003800000 */
.L_x_17523:
        /* <DEDUP_REMOVED lines=8> */
.L_x_17526:
[----:B------:R-:W-:Y:S05]  /*52180*/  BSYNC B3 ;  /* 0x0000000000037941 */ /* 0x000fea0003800000 */
.L_x_17525:
        /* <DEDUP_REMOVED lines=73> */
.L_x_17528:
[----:B------:R-:W-:Y:S05]  /*52620*/  BSYNC B0 ;  /* 0x0000000000007941 */ /* 0x000fea0003800000 */
.L_x_17527:
[----:B------:R-:W-:Y:S01]  /*52630*/  LOP3.LUT R3, R7, 0x80000000, R17, 0xb8, !PT ;  /* 0x8000000007037812 */ /* 0x000fe200078eb811 */
[----:B------:R-:W-:Y:S01]  /*52640*/  DMUL R46, R46, 0.5 ;  /* 0x3fe000002e2e7828 */ /* 0x000fe20000000000 */
[----:B------:R-:W-:Y:S02]  /*52650*/  FSEL R6, R4, R6, P0 ;  /* 0x0000000604067208 */ /* 0x000fe40000000000 */
[----:B------:R-:W-:Y:S01]  /*52660*/  FSEL R7, R5, R3, P0 ;  /* 0x0000000305077208 */ /* 0x000fe20000000000 */
[----:B------:R-:W-:Y:S07]  /*52670*/  BRA `(.L_x_17502) ;  /* 0x0000001c00c87947 */ /* 0x000fee0003800000 */
.L_x_17522:
        /* <DEDUP_REMOVED lines=135> */
.L_x_17530:
[----:B------:R-:W-:Y:S05]  /*52ef0*/  BSYNC B0 ;  /* 0x0000000000007941 */ /* 0x000fea0003800000 */
.L_x_17529:
        /* <DEDUP_REMOVED lines=8> */
.L_x_17532:
[----:B------:R-:W-:Y:S05]  /*52f80*/  BSYNC B3 ;  /* 0x0000000000037941 */ /* 0x000fea0003800000 */
.L_x_17531:
        /* <DEDUP_REMOVED lines=73> */
.L_x_17534:
[----:B------:R-:W-:Y:S05]  /*53420*/  BSYNC B0 ;  /* 0x0000000000007941 */ /* 0x000fea0003800000 */
.L_x_17533:
[----:B------:R-:W-:Y:S02]  /*53430*/  LOP3.LUT R3, R7, 0x80000000, R17, 0xb8, !PT ;  /* 0x8000000007037812 */ /* 0x000fe400078eb811 */
[----:B------:R-:W-:Y:S02]  /*53440*/  FSEL R6, R4, R6, P1 ;  /* 0x0000000604067208 */ /* 0x000fe40000800000 */
[----:B------:R-:W-:Y:S01]  /*53450*/  FSEL R7, R5, R3, P1 ;  /* 0x0000000305077208 */ /* 0x000fe20000800000 */
[----:B------:R-:W-:Y:S06]  /*53460*/  BRA `(.L_x_17502) ;  /* 0x00000010004c7947 */ /* 0x000fec0003800000 */
.L_x_17521:
        /* <DEDUP_REMOVED lines=23> */
.L_x_17536:
[----:B------:R-:W-:Y:S05]  /*535e0*/  BSYNC B3 ;  /* 0x0000000000037941 */ /* 0x000fea0003800000 */
.L_x_17535:
        /* <DEDUP_REMOVED lines=26> */
.L_x_17538:
[----:B------:R-:W-:Y:S05]  /*53790*/  BSYNC B3 ;  /* 0x0000000000037941 */ /* 0x000fea0003800000 */
.L_x_17537:
        /* <DEDUP_REMOVED lines=136> */
.L_x_17540:
[----:B------:R-:W-:Y:S05]  /*54020*/  BSYNC B0 ;  /* 0x0000000000007941 */ /* 0x000fea0003800000 */
.L_x_17539:
        /* <DEDUP_REMOVED lines=8> */
.L_x_17542:
[----:B------:R-:W-:Y:S05]  /*540b0*/  BSYNC B3 ;  /* 0x0000000000037941 */ /* 0x000fea0003800000 */
.L_x_17541:
        /* <DEDUP_REMOVED lines=74> */
.L_x_17544:
[----:B------:R-:W-:Y:S05]  /*54560*/  BSYNC B0 ;  /* 0x0000000000007941 */ /* 0x000fea0003800000 */
.L_x_17543:
[----:B------:R-:W-:Y:S02]  /*54570*/  LOP3.LUT R3, R7, 0x80000000, R17, 0xb8, !PT ;  /* 0x8000000007037812 */ /* 0x000fe400078eb811 */
[----:B------:R-:W-:Y:S02]  /*54580*/  FSEL R6, R4, R6, P1 ;  /* 0x0000000604067208 */ /* 0x000fe40000800000 */
[----:B------:R-:W-:-:S07]  /*54590*/  FSEL R7, R5, R3, P1 ;  /* 0x0000000305077208 */ /* 0x000fce0000800000 */
.L_x_17502:
[----:B------:R-:W-:Y:S05]  /*545a0*/  BSYNC B2 ;  /* 0x0000000000027941 */ /* 0x000fea0003800000 */
.L_x_17491:
        /* <DEDUP_REMOVED lines=8> */
.L_x_17412:
        /* <DEDUP_REMOVED lines=17> */
.L_x_17414:
[----:B------:R-:W-:Y:S05]  /*54740*/  BSYNC B1 ;  /* 0x0000000000017941 */ /* 0x000fea0003800000 */
.L_x_17411:
        /* <DEDUP_REMOVED lines=13> */
.L_x_16472:
        /* <DEDUP_REMOVED lines=209> */
[----:B------:R-:W-:Y:S05]  /*55530*/  CALL.REL.NOINC `($__internal_25_$__cuda_sm20_dsqrt_rn_f64_mediumpath_v1) ;  /* 0x0000055800d47944 */ /* 0x000fea0003c00000 */
[----:B------:R-:W-:-:S07]  /*55540*/  IMAD.MOV.U32 R2, RZ, RZ, R4 ;  /* 0x000000ffff027224 */ /* 0x000fce00078e0004 */
.L_x_17552:
[----:B------:R-:W-:Y:S05]  /*55550*/  BSYNC B3 ;  /* 0x0000000000037941 */ /* 0x000fea0003800000 */
.L_x_17551:
        /* <DEDUP_REMOVED lines=82> */
.L_x_17550:
        /* <DEDUP_REMOVED lines=36> */
.L_x_17560:
[----:B------:R-:W-:Y:S05]  /*55cc0*/  BSYNC B4 ;  /* 0x0000000000047941 */ /* 0x000fea0003800000 */
.L_x_17559:
[----:B------:R-:W-:Y:S02]  /*55cd0*/  IMAD.MOV.U32 R38, RZ, RZ, R2 ;  /* 0x000000ffff267224 */ /* 0x000fe400078e0002 */
[----:B------:R-:W-:Y:S01]  /*55ce0*/  IMAD.MOV.U32 R39, RZ, RZ, R3 ;  /* 0x000000ffff277224 */ /* 0x000fe200078e0003 */
[----:B------:R-:W-:Y:S06]  /*55cf0*/  BRA `(.L_x_17558) ;  /* 0x0000000000047947 */ /* 0x000fec0003800000 */
.L_x_17557:
[----:B------:R-:W-:-:S11]  /*55d00*/  DADD R38, -R66, R64 ;  /* 0x0000000042267229 */ /* 0x000fd60000000140 */
.L_x_17558:
[----:B------:R-:W-:Y:S05]  /*55d10*/  BSYNC B3 ;  /* 0x0000000000037941 */ /* 0x000fea0003800000 */
.L_x_17556:
        /* <DEDUP_REMOVED lines=31> */
.L_x_17565:
[----:B------:R-:W-:Y:S05]  /*55f10*/  BSYNC B4 ;  /* 0x0000000000047941 */ /* 0x000fea0003800000 */
.L_x_17564:
[----:B------:R-:W-:Y:S05]  /*55f20*/  BRA `(.L_x_17563) ;  /* 0x0000000000047947 */ /* 0x000fea0003800000 */
.L_x_17562:
[----:B------:R-:W-:-:S11]  /*55f30*/  DADD R2, R36, -R8 ;  /* 0x0000000024027229 */ /* 0x000fd60000000808 */
.L_x_17563:
[----:B------:R-:W-:Y:S05]  /*55f40*/  BSYNC B3 ;  /* 0x0000000000037941 */ /* 0x000fea0003800000 */
.L_x_17561:
        /* <DEDUP_REMOVED lines=27> */
[----:B------:R-:W-:Y:S05]  /*56100*/  CALL.REL.NOINC `($__internal_25_$__cuda_sm20_dsqrt_rn_f64_mediumpath_v1) ;  /* 0x0000054c00e07944 */ /* 0x000fea0003c00000 */
[----:B------:R-:W-:Y:S01]  /*56110*/  IMAD.MOV.U32 R6, RZ, RZ, R4 ;  /* 0x000000ffff067224 */ /* 0x000fe200078e0004 */
[----:B------:R-:W-:-:S07]  /*56120*/  MOV R7, R3 ;  /* 0x0000000300077202 */ /* 0x000fce0000000f00 */
.L_x_17567:
[----:B------:R-:W-:Y:S05]  /*56130*/  BSYNC B3 ;  /* 0x0000000000037941 */ /* 0x000fea0003800000 */
.L_x_17566:
        /* <DEDUP_REMOVED lines=86> */
.L_x_17568:
        /* <DEDUP_REMOVED lines=22> */
.L_x_17570:
[----:B------:R-:W-:Y:S05]  /*56800*/  BSYNC B3 ;  /* 0x0000000000037941 */ /* 0x000fea0003800000 */
.L_x_17569:
        /* <DEDUP_REMOVED lines=30> */
.L_x_17555:
        /* <DEDUP_REMOVED lines=26> */
.L_x_17573:
[----:B------:R-:W-:Y:S05]  /*56b90*/  BSYNC B3 ;  /* 0x0000000000037941 */ /* 0x000fea0003800000 */
.L_x_17572:
        /* <DEDUP_REMOVED lines=27> */
.L_x_17576:
[----:B------:R-:W-:Y:S05]  /*56d50*/  BSYNC B3 ;  /* 0x0000000000037941 */ /* 0x000fea0003800000 */
.L_x_17575:
        /* <DEDUP_REMOVED lines=30> */
.L_x_17574:
        /* <DEDUP_REMOVED lines=76> */
.L_x_17577:
[----:B------:R-:W-:Y:S01]  /*57400*/  IMAD.MOV.U32 R2, RZ, RZ, 0x0 ;  /* 0x00000000ff027424 */ /* 0x000fe200078e00ff */
[----:B------:R-:W-:Y:S01]  /*57410*/  FSETP.NEU.FTZ.AND P0, PT, R5, RZ, PT ;  /* 0x000000ff0500720b */ /* 0x000fe20003f1d000 */
[----:B------:R-:W-:-:S06]  /*57420*/  IMAD.MOV.U32 R3, RZ, RZ, 0x7ff00000 ;  /* 0x7ff00000ff037424 */ /* 0x000fcc00078e00ff */
[----:B------:R-:W-:-:S10]  /*57430*/  DFMA R2, R4, R2, +INF ;  /* 0x7ff000000402742b */ /* 0x000fd40000000002 */
[----:B------:R-:W-:Y:S02]  /*57440*/  FSEL R38, R2, RZ, P0 ;  /* 0x000000ff02267208 */ /* 0x000fe40000000000 */
[----:B------:R-:W-:Y:S01]  /*57450*/  FSEL R39, R3, -QNAN , P0 ;  /* 0xfff0000003277808 */ /* 0x000fe20000000000 */
[----:B------:R-:W-:Y:S06]  /*57460*/  BRA `(.L_x_17553) ;  /* 0x0000000400447947 */ /* 0x000fec0003800000 */
.L_x_17571:
        /* <DEDUP_REMOVED lines=27> */
.L_x_17579:
[----:B------:R-:W-:Y:S05]  /*57620*/  BSYNC B3 ;  /* 0x0000000000037941 */ /* 0x000fea0003800000 */
.L_x_17578:
        /* <DEDUP_REMOVED lines=21> */
.L_x_17581:
[----:B------:R-:W-:Y:S05]  /*57780*/  BSYNC B3 ;  /* 0x0000000000037941 */ /* 0x000fea0003800000 */
.L_x_17580:
[----:B------:R-:W-:Y:S01]  /*57790*/  IMAD.MOV.U32 R38, RZ, RZ, R2 ;  /* 0x000000ffff267224 */ /* 0x000fe200078e0002 */
[----:B------:R-:W-:Y:S01]  /*577a0*/  MOV R39, R3 ;  /* 0x0000000300277202 */ /* 0x000fe20000000f00 */
[----:B------:R-:W-:Y:S06]  /*577b0*/  BRA `(.L_x_17553) ;  /* 0x0000000000707947 */ /* 0x000fec0003800000 */
.L_x_17554:
        /* <DEDUP_REMOVED lines=25> */
.L_x_17583:
[----:B------:R-:W-:Y:S05]  /*57950*/  BSYNC B3 ;  /* 0x0000000000037941 */ /* 0x000fea0003800000 */
.L_x_17582:
[----:B------:R-:W-:Y:S02]  /*57960*/  IMAD.MOV.U32 R38, RZ, RZ, R4 ;  /* 0x000000ffff267224 */ /* 0x000fe400078e0004 */
[----:B------:R-:W-:-:S07]  /*57970*/  IMAD.MOV.U32 R39, RZ, RZ, R5 ;  /* 0x000000ffff277224 */ /* 0x000fce00078e0005 */
.L_x_17553:
[----:B------:R-:W-:Y:S05]  /*57980*/  BSYNC B2 ;  /* 0x0000000000027941 */ /* 0x000fea0003800000 */
.L_x_17549:
        /* <DEDUP_REMOVED lines=25> */
.L_x_17588:
[----:B------:R-:W-:Y:S05]  /*57b20*/  BSYNC B4 ;  /* 0x0000000000047941 */ /* 0x000fea0003800000 */
.L_x_17587:
        /* <DEDUP_REMOVED lines=49> */
.L_x_17590:
        /* <DEDUP_REMOVED lines=71> */
.L_x_17589:
        /* <DEDUP_REMOVED lines=38> */
.L_x_17599:
[----:B------:R-:W-:Y:S05]  /*58510*/  BSYNC B6 ;  /* 0x0000000000067941 */ /* 0x000fea0003800000 */
.L_x_17598:
[----:B------:R-:W-:Y:S02]  /*58520*/  IMAD.MOV.U32 R68, RZ, RZ, R2 ;  /* 0x000000ffff447224 */ /* 0x000fe400078e0002 */
[----:B------:R-:W-:Y:S01]  /*58530*/  IMAD.MOV.U32 R69, RZ, RZ, R3 ;  /* 0x000000ffff457224 */ /* 0x000fe200078e0003 */
[----:B------:R-:W-:Y:S06]  /*58540*/  BRA `(.L_x_17597) ;  /* 0x0000000000047947 */ /* 0x000fec0003800000 */
.L_x_17596:
[----:B------:R-:W-:-:S11]  /*58550*/  DADD R68, -R66, R64 ;  /* 0x0000000042447229 */ /* 0x000fd60000000140 */
.L_x_17597:
[----:B------:R-:W-:Y:S05]  /*58560*/  BSYNC B5 ;  /* 0x0000000000057941 */ /* 0x000fea0003800000 */
.L_x_17595:
        /* <DEDUP_REMOVED lines=28> */
.L_x_17604:
[----:B------:R-:W-:Y:S05]  /*58730*/  BSYNC B6 ;  /* 0x0000000000067941 */ /* 0x000fea0003800000 */
.L_x_17603:
[----:B------:R-:W-:Y:S02]  /*58740*/  IMAD.MOV.U32 R32, RZ, RZ, R2 ;  /* 0x000000ffff207224 */ /* 0x000fe400078e0002 */
[----:B------:R-:W-:Y:S01]  /*58750*/  IMAD.MOV.U32 R33, RZ, RZ, R3 ;  /* 0x000000ffff217224 */ /* 0x000fe200078e0003 */
[----:B------:R-:W-:Y:S06]  /*58760*/  BRA `(.L_x_17602) ;  /* 0x0000000000047947 */ /* 0x000fec0003800000 */
.L_x_17601:
[----:B------:R-:W-:-:S11]  /*58770*/  DADD R32, -R62, R36 ;  /* 0x000000003e207229 */ /* 0x000fd60000000124 */
.L_x_17602:
[----:B------:R-:W-:Y:S05]  /*58780*/  BSYNC B5 ;  /* 0x0000000000057941 */ /* 0x000fea0003800000 */
.L_x_17600:
        /* <DEDUP_REMOVED lines=28> */
[----:B------:R-:W-:Y:S05]  /*58950*/  CALL.REL.NOINC `($__internal_25_$__cuda_sm20_dsqrt_rn_f64_mediumpath_v1) ;  /* 0x0000052400cc7944 */ /* 0x000fea0003c00000 */
[----:B------:R-:W-:-:S07]  /*58960*/  MOV R5, R3 ;  /* 0x0000000300057202 */ /* 0x000fce0000000f00 */
.L_x_17606:
[----:B------:R-:W-:Y:S05]  /*58970*/  BSYNC B5 ;  /* 0x0000000000057941 */ /* 0x000fea0003800000 */
.L_x_17605:
[----:B------:R-:W-:Y:S02]  /*58980*/  IMAD.MOV.U32 R34, RZ, RZ, R4 ;  /* 0x000000ffff227224 */ /* 0x000fe400078e0004 */
[----:B------:R-:W-:Y:S01]  /*58990*/  IMAD.MOV.U32 R35, RZ, RZ, R5 ;  /* 0x000000ffff237224 */ /* 0x000fe200078e0005 */
[----:B------:R-:W-:Y:S06]  /*589a0*/  BRA `(.L_x_17607) ;  /* 0x0000000800607947 */ /* 0x000fec0003800000 */
.L_x_17594:
        /* <DEDUP_REMOVED lines=30> */
.L_x_17610:
[----:B------:R-:W-:Y:S05]  /*58b90*/  BSYNC B5 ;  /* 0x0000000000057941 */ /* 0x000fea0003800000 */
.L_x_17609:
[----:B------:R-:W-:Y:S02]  /*58ba0*/  IMAD.MOV.U32 R34, RZ, RZ, R4 ;  /* 0x000000ffff227224 */ /* 0x000fe400078e0004 */
[----:B------:R-:W-:Y:S01]  /*58bb0*/  IMAD.MOV.U32 R35, RZ, RZ, R5 ;  /* 0x000000ffff237224 */ /* 0x000fe200078e0005 */
[----:B------:R-:W-:Y:S06]  /*58bc0*/  BRA `(.L_x_17607) ;  /* 0x0000000400d87947 */ /* 0x000fec0003800000 */
.L_x_17608:
        /* <DEDUP_REMOVED lines=29> */
[----:B------:R-:W-:Y:S02]  /*58da0*/  IMAD.MOV.U32 R8, RZ, RZ, R4 ;  /* 0x000000ffff087224 */ /* 0x000fe400078e0004 */
[----:B------:R-:W-:-:S07]  /*58db0*/  IMAD.MOV.U32 R9, RZ, RZ, R3 ;  /* 0x000000ffff097224 */ /* 0x000fce00078e0003 */
.L_x_17612:
[----:B------:R-:W-:Y:S05]  /*58dc0*/  BSYNC B5 ;  /* 0x0000000000057941 */ /* 0x000fea0003800000 */
.L_x_17611:
        /* <DEDUP_REMOVED lines=21> */
.L_x_17614:
[----:B------:R-:W-:Y:S05]  /*58f20*/  BSYNC B5 ;  /* 0x0000000000057941 */ /* 0x000fea0003800000 */
.L_x_17613:
[----:B------:R-:W-:Y:S01]  /*58f30*/  DMUL R10, R10, 8.11296384146066816958e+31 ;  /* 0x469000000a0a7828 */ /* 0x000fe20000000000 */
[----:B------:R-:W-:Y:S02]  /*58f40*/  IMAD.MOV.U32 R34, RZ, RZ, R2 ;  /* 0x000000ffff227224 */ /* 0x000fe400078e0002 */
[----:B------:R-:W-:Y:S01]  /*58f50*/  IMAD.MOV.U32 R35, RZ, RZ, R3 ;  /* 0x000000ffff237224 */ /* 0x000fe200078e0003 */
[----:B------:R-:W-:Y:S07]  /*58f60*/  BRA `(.L_x_17607) ;  /* 0x0000000000f07947 */ /* 0x000fee0003800000 */
.L_x_17593:
        /* <DEDUP_REMOVED lines=25> */
[----:B------:R-:W-:Y:S01]  /*59100*/  MOV R36, R4 ;  /* 0x0000000400247202 */ /* 0x000fe20000000f00 */
[----:B------:R-:W-:-:S07]  /*59110*/  IMAD.MOV.U32 R37, RZ, RZ, R3 ;  /* 0x000000ffff257224 */ /* 0x000fce00078e0003 */
.L_x_17616:
[----:B------:R-:W-:Y:S05]  /*59120*/  BSYNC B5 ;  /* 0x0000000000057941 */ /* 0x000fea0003800000 */
.L_x_17615:
        /* <DEDUP_REMOVED lines=30> */
.L_x_17618:
[----:B------:R-:W-:Y:S05]  /*59310*/  BSYNC B5 ;  /* 0x0000000000057941 */ /* 0x000fea0003800000 */
.L_x_17617:
[----:B------:R-:W-:-:S11]  /*59320*/  DMUL R34, R4, R36 ;  /* 0x0000002404227228 */ /* 0x000fd60000000000 */
.L_x_17607:
[----:B------:R-:W-:Y:S05]  /*59330*/  BSYNC B4 ;  /* 0x0000000000047941 */ /* 0x000fea0003800000 */
.L_x_17592:
[----:B------:R-:W-:Y:S05]  /*59340*/  BRA `(.L_x_17619) ;  /* 0x0000000000087947 */ /* 0x000fea0003800000 */
.L_x_17586:
[----:B------:R-:W-:Y:S02]  /*59350*/  DMUL R34, R34, 9.00719925474099200000e+15 ;  /* 0x4340000022227828 */ /* 0x000fe40000000000 */
[----:B------:R-:W-:-:S11]  /*59360*/  DMUL R10, R10, 9.00719925474099200000e+15 ;  /* 0x434000000a0a7828 */ /* 0x000fd60000000000 */
.L_x_17619:
[----:B------:R-:W-:Y:S05]  /*59370*/  BSYNC B2 ;  /* 0x0000000000027941 */ /* 0x000fea0003800000 */
.L_x_17585:
        /* <DEDUP_REMOVED lines=28> */
.L_x_17621:
[----:B------:R-:W-:Y:S05]  /*59540*/  BSYNC B2 ;  /* 0x0000000000027941 */ /* 0x000fea0003800000 */
.L_x_17620:
        /* <DEDUP_REMOVED lines=82> */
.L_x_17623:
[----:B------:R-:W-:Y:S02]  /*59a70*/  FSEL R2, RZ, 3.37028055040000000000e+12, P0 ;  /* 0x54442d18ff027808 */ /* 0x000fe40000000000 */
[----:B------:R-:W-:-:S07]  /*59a80*/  FSEL R3, RZ, 2.1426990032196044922, P0 ;  /* 0x400921fbff037808 */ /* 0x000fce0000000000 */
.L_x_17624:
[----:B------:R-:W-:Y:S05]  /*59a90*/  BSYNC B0 ;  /* 0x0000000000007941 */ /* 0x000fea0003800000 */
.L_x_17622:
[----:B------:R-:W-:Y:S01]  /*59aa0*/  DADD R34, |R34|, |R10| ;  /* 0x0000000022227229 */ /* 0x000fe2000000060a */
[----:B------:R-:W-:-:S07]  /*59ab0*/  LOP3.LUT R11, R3, 0x80000000, R11, 0xb8, !PT ;  /* 0x80000000030b7812 */ /* 0x000fce00078eb80b */
[----:B------:R-:W-:-:S06]  /*59ac0*/  DSETP.GTU.AND P0, PT, |R34|, +INF , PT ;  /* 0x7ff000002200742a */ /* 0x000fcc0003f0c200 */
[----:B------:R-:W-:Y:S02]  /*59ad0*/  FSEL R2, R34, R2, P0 ;  /* 0x0000000222027208 */ /* 0x000fe40000000000 */
[----:B------:R-:W-:-:S07]  /*59ae0*/  FSEL R3, R35, R11, P0 ;  /* 0x0000000b23037208 */ /* 0x000fce0000000000 */
.L_x_17591:
[----:B------:R-:W-:Y:S05]  /*59af0*/  BSYNC B3 ;  /* 0x0000000000037941 */ /* 0x000fea0003800000 */
.L_x_17584:
[----:B------:R-:W-:Y:S01]  /*59b00*/  LOP3.LUT R37, R3, 0x80000000, R29, 0xb8, !PT ;  /* 0x8000000003257812 */ /* 0x000fe200078eb81d */
[----:B------:R-:W-:Y:S01]  /*59b10*/  IMAD.MOV.U32 R36, RZ, RZ, R2 ;  /* 0x000000ffff247224 */ /* 0x000fe200078e0002 */
[----:B------:R-:W-:Y:S01]  /*59b20*/  LOP3.LUT R39, R39, 0x80000000, R31, 0xb8, !PT ;  /* 0x8000000027277812 */ /* 0x000fe200078eb81f */
[----:B------:R-:W-:Y:S06]  /*59b30*/  BRA `(.L_x_17546) ;  /* 0x0000005c00687947 */ /* 0x000fec0003800000 */
.L_x_17548:
        /* <DEDUP_REMOVED lines=114> */
.L_x_17630:
[----:B------:R-:W-:Y:S05]  /*5a260*/  BSYNC B0 ;  /* 0x0000000000007941 */ /* 0x000fea0003800000 */
.L_x_17629:
[----:B------:R-:W-:Y:S04]  /*5a270*/  BSSY B3, `(.L_x_17631) ;  /* 0x0000007000037945 */ /* 0x000fe80003800000 */
[----:B------:R-:W-:Y:S05]  /*5a280*/  @P2 BRA P3, `(.L_x_17632) ;  /* 0x0000000000142947 */ /* 0x000fea0001800000 */
[----:B------:R-:W-:Y:S01]  /*5a290*/  IMAD.MOV.U32 R6, RZ, RZ, R4 ;  /* 0x000000ffff067224 */ /* 0x000fe200078e0004 */
[----:B------:R-:W-:Y:S01]  /*5a2a0*/  MOV R3, R9 ;  /* 0x0000000900037202 */ /* 0x000fe20000000f00 */
[----:B------:R-:W-:Y:S01]  /*5a2b0*/  IMAD.MOV.U32 R2, RZ, RZ, R8 ;  /* 0x000000ffff027224 */ /* 0x000fe200078e0008 */
[----:B------:R-:W-:-:S07]  /*5a2c0*/  MOV R4, 0x5a2e0 ;  /* 0x0005a2e000047802 */ /* 0x000fce0000000f00 */
[----:B------:R-:W-:Y:S05]  /*5a2d0*/  CALL.REL.NOINC `($__internal_24_$__cuda_sm20_div_rn_f64_full) ;  /* 0x0000050400d87944 */ /* 0x000fea0003c00000 */
.L_x_17632:
[----:B------:R-:W-:Y:S05]  /*5a2e0*/  BSYNC B3 ;  /* 0x0000000000037941 */ /* 0x000fea0003800000 */
.L_x_17631:
        /* <DEDUP_REMOVED lines=83> */
.L_x_17634:
[----:B------:R-:W-:-:S04]  /*5a820*/  ISETP.GE.AND P0, PT, R11, RZ, PT ;  /* 0x000000ff0b00720c */ /* 0x000fc80003f06270 */
[----:B------:R-:W-:Y:S02]  /*5a830*/  FSEL R6, RZ, 3.37028055040000000000e+12, P0 ;  /* 0x54442d18ff067808 */ /* 0x000fe40000000000 */
[----:B------:R-:W-:-:S07]  /*5a840*/  FSEL R7, RZ, 2.1426990032196044922, P0 ;  /* 0x400921fbff077808 */ /* 0x000fce0000000000 */
.L_x_17635:
[----:B------:R-:W-:Y:S05]  /*5a850*/  BSYNC B0 ;  /* 0x0000000000007941 */ /* 0x000fea0003800000 */
.L_x_17633:
        /* <DEDUP_REMOVED lines=8> */
.L_x_17628:
        /* <DEDUP_REMOVED lines=139> */
.L_x_17638:
[----:B------:R-:W-:Y:S05]  /*5b190*/  BSYNC B0 ;  /* 0x0000000000007941 */ /* 0x000fea0003800000 */
.L_x_17637:
[----:B------:R-:W-:Y:S04]  /*5b1a0*/  BSSY B3, `(.L_x_17639) ;  /* 0x0000007000037945 */ /* 0x000fe80003800000 */
[----:B------:R-:W-:Y:S05]  /*5b1b0*/  @P3 BRA P1, `(.L_x_17640) ;  /* 0x0000000000143947 */ /* 0x000fea0000800000 */
[----:B------:R-:W-:Y:S01]  /*5b1c0*/  IMAD.MOV.U32 R6, RZ, RZ, R4 ;  /* 0x000000ffff067224 */ /* 0x000fe200078e0004 */
[----:B------:R-:W-:Y:S01]  /*5b1d0*/  MOV R2, R8 ;  /* 0x0000000800027202 */ /* 0x000fe20000000f00 */
[----:B------:R-:W-:Y:S01]  /*5b1e0*/  IMAD.MOV.U32 R3, RZ, RZ, R9 ;  /* 0x000000ffff037224 */ /* 0x000fe200078e0009 */
[----:B------:R-:W-:-:S07]  /*5b1f0*/  MOV R4, 0x5b210 ;  /* 0x0005b21000047802 */ /* 0x000fce0000000f00 */
[----:B------:R-:W-:Y:S05]  /*5b200*/  CALL.REL.NOINC `($__internal_24_$__cuda_sm20_div_rn_f64_full) ;  /* 0x000004f8000c7944 */ /* 0x000fea0003c00000 */
.L_x_17640:
[----:B------:R-:W-:Y:S05]  /*5b210*/  BSYNC B3 ;  /* 0x0000000000037941 */ /* 0x000fea0003800000 */
.L_x_17639:
        /* <DEDUP_REMOVED lines=83> */
.L_x_17642:
[----:B------:R-:W-:-:S04]  /*5b750*/  ISETP.GE.AND P0, PT, R11, RZ, PT ;  /* 0x000000ff0b00720c */ /* 0x000fc80003f06270 */
[----:B------:R-:W-:Y:S02]  /*5b760*/  FSEL R6, RZ, 3.37028055040000000000e+12, P0 ;  /* 0x54442d18ff067808 */ /* 0x000fe40000000000 */
[----:B------:R-:W-:-:S07]  /*5b770*/  FSEL R7, RZ, 2.1426990032196044922, P0 ;  /* 0x400921fbff077808 */ /* 0x000fce0000000000 */
.L_x_17643:
[----:B------:R-:W-:Y:S05]  /*5b780*/  BSYNC B0 ;  /* 0x0000000000007941 */ /* 0x000fea0003800000 */
.L_x_17641:
[----:B------:R-:W-:Y:S02]  /*5b790*/  DADD R2, |R28|, |R30| ;  /* 0x000000001c027229 */ /* 0x000fe4000000061e */
[----:B------:R-:W-:-:S06]  /*5b7a0*/  DADD R4, -RZ, -R28 ;  /* 0x00000000ff047229 */ /* 0x000fcc000000091c */
[----:B------:R-:W-:-:S04]  /*5b7b0*/  DSETP.GTU.AND P0, PT, |R2|, +INF , PT ;  /* 0x7ff000000200742a */ /* 0x000fc80003f0c200 */
[----:B------:R-:W-:Y:S02]  /*5b7c0*/  LOP3.LUT R5, R7, 0x80000000, R5, 0xb8, !PT ;  /* 0x8000000007057812 */ /* 0x000fe400078eb805 */
[----:B------:R-:W-:Y:S02]  /*5b7d0*/  FSEL R6, R2, R6, P0 ;  /* 0x0000000602067208 */ /* 0x000fe40000000000 */
[----:B------:R-:W-:Y:S01]  /*5b7e0*/  FSEL R7, R3, R5, P0 ;  /* 0x0000000503077208 */ /* 0x000fe20000000000 */
[----:B------:R-:W-:Y:S06]  /*5b7f0*/  BRA `(.L_x_17636) ;  /* 0x0000003c00c87947 */ /* 0x000fec0003800000 */
.L_x_17627:
        /* <DEDUP_REMOVED lines=23> */
.L_x_17645:
[----:B------:R-:W-:Y:S05]  /*5b970*/  BSYNC B3 ;  /* 0x0000000000037941 */ /* 0x000fea0003800000 */
.L_x_17644:
        /* <DEDUP_REMOVED lines=24> */
[----:B------:R-:W-:Y:S01]  /*5bb00*/  IMAD.MOV.U32 R4, RZ, RZ, R2 ;  /* 0x000000ffff047224 */ /* 0x000fe200078e0002 */
[----:B------:R-:W-:-:S07]  /*5bb10*/  MOV R5, R3 ;  /* 0x0000000300057202 */ /* 0x000fce0000000f00 */
.L_x_17647:
[----:B------:R-:W-:Y:S05]  /*5bb20*/  BSYNC B3 ;  /* 0x0000000000037941 */ /* 0x000fea0003800000 */
.L_x_17646:
        /* <DEDUP_REMOVED lines=144> */
.L_x_17649:
[----:B------:R-:W-:Y:S05]  /*5c430*/  BSYNC B0 ;  /* 0x0000000000007941 */ /* 0x000fea0003800000 */
.L_x_17648:
[----:B------:R-:W-:Y:S04]  /*5c440*/  BSSY B3, `(.L_x_17650) ;  /* 0x0000007000037945 */ /* 0x000fe80003800000 */
[----:B------:R-:W-:Y:S05]  /*5c450*/  @P3 BRA P2, `(.L_x_17651) ;  /* 0x0000000000143947 */ /* 0x000fea0001000000 */
[----:B------:R-:W-:Y:S01]  /*5c460*/  IMAD.MOV.U32 R5, RZ, RZ, R7 ;  /* 0x000000ffff057224 */ /* 0x000fe200078e0007 */
[----:B------:R-:W-:Y:S01]  /*5c470*/  MOV R2, R32 ;  /* 0x0000002000027202 */ /* 0x000fe20000000f00 */
[----:B------:R-:W-:Y:S01]  /*5c480*/  IMAD.MOV.U32 R3, RZ, RZ, R33 ;  /* 0x000000ffff037224 */ /* 0x000fe200078e0021 */
[----:B------:R-:W-:-:S07]  /*5c490*/  MOV R4, 0x5c4b0 ;  /* 0x0005c4b000047802 */ /* 0x000fce0000000f00 */
[----:B------:R-:W-:Y:S05]  /*5c4a0*/  CALL.REL.NOINC `($__internal_24_$__cuda_sm20_div_rn_f64_full) ;  /* 0x000004e400647944 */ /* 0x000fea0003c00000 */
.L_x_17651:
[----:B------:R-:W-:Y:S05]  /*5c4b0*/  BSYNC B3 ;  /* 0x0000000000037941 */ /* 0x000fea0003800000 */
.L_x_17650:
        /* <DEDUP_REMOVED lines=83> */
.L_x_17653:
[----:B------:R-:W-:-:S04]  /*5c9f0*/  ISETP.GE.AND P0, PT, R11, RZ, PT ;  /* 0x000000ff0b00720c */ /* 0x000fc80003f06270 */
[----:B------:R-:W-:Y:S02]  /*5ca00*/  FSEL R6, RZ, 3.37028055040000000000e+12, P0 ;  /* 0x54442d18ff067808 */ /* 0x000fe40000000000 */
[----:B------:R-:W-:-:S07]  /*5ca10*/  FSEL R7, RZ, 2.1426990032196044922, P0 ;  /* 0x400921fbff077808 */ /* 0x000fce0000000000 */
.L_x_17654:
[----:B------:R-:W-:Y:S05]  /*5ca20*/  BSYNC B0 ;  /* 0x0000000000007941 */ /* 0x000fea0003800000 */
.L_x_17652:
        /* <DEDUP_REMOVED lines=8> */
.L_x_17626:
        /* <DEDUP_REMOVED lines=112> */
.L_x_17658:
[----:B------:R-:W-:Y:S05]  /*5d1b0*/  BSYNC B0 ;  /* 0x0000000000007941 */ /* 0x000fea0003800000 */
.L_x_17657:
[----:B------:R-:W-:Y:S04]  /*5d1c0*/  BSSY B3, `(.L_x_17659) ;  /* 0x0000007000037945 */ /* 0x000fe80003800000 */
[----:B------:R-:W-:Y:S05]  /*5d1d0*/  @P3 BRA P4, `(.L_x_17660) ;  /* 0x0000000000143947 */ /* 0x000fea0002000000 */
[----:B------:R-:W-:Y:S01]  /*5d1e0*/  IMAD.MOV.U32 R6, RZ, RZ, R4 ;  /* 0x000000ffff067224 */ /* 0x000fe200078e0004 */
[----:B------:R-:W-:Y:S01]  /*5d1f0*/  MOV R4, 0x5d230 ;  /* 0x0005d23000047802 */ /* 0x000fe20000000f00 */
[----:B------:R-:W-:Y:S02]  /*5d200*/  IMAD.MOV.U32 R2, RZ, RZ, R10 ;  /* 0x000000ffff027224 */ /* 0x000fe400078e000a */
[----:B------:R-:W-:-:S07]  /*5d210*/  IMAD.MOV.U32 R3, RZ, RZ, R11 ;  /* 0x000000ffff037224 */ /* 0x000fce00078e000b */
[----:B------:R-:W-:Y:S05]  /*5d220*/  CALL.REL.NOINC `($__internal_24_$__cuda_sm20_div_rn_f64_full) ;  /* 0x000004d800047944 */ /* 0x000fea0003c00000 */
.L_x_17660:
[----:B------:R-:W-:Y:S05]  /*5d230*/  BSYNC B3 ;  /* 0x0000000000037941 */ /* 0x000fea0003800000 */
.L_x_17659:
        /* <DEDUP_REMOVED lines=74> */
.L_x_17662:
[----:B------:R-:W-:Y:S05]  /*5d6e0*/  BSYNC B0 ;  /* 0x0000000000007941 */ /* 0x000fea0003800000 */
.L_x_17661:
[----:B------:R-:W-:Y:S01]  /*5d6f0*/  LOP3.LUT R3, R7, 0x80000000, R29, 0xb8, !PT ;  /* 0x8000000007037812 */ /* 0x000fe200078eb81d */
[----:B------:R-:W-:Y:S01]  /*5d700*/  DMUL R34, R34, 0.5 ;  /* 0x3fe0000022227828 */ /* 0x000fe20000000000 */
[----:B------:R-:W-:Y:S02]  /*5d710*/  FSEL R6, R4, R6, P2 ;  /* 0x0000000604067208 */ /* 0x000fe40001000000 */
[----:B------:R-:W-:Y:S01]  /*5d720*/  FSEL R7, R5, R3, P2 ;  /* 0x0000000305077208 */ /* 0x000fe20001000000 */
[----:B------:R-:W-:Y:S07]  /*5d730*/  BRA `(.L_x_17636) ;  /* 0x0000001c00f87947 */ /* 0x000fee0003800000 */
.L_x_17656:
        /* <DEDUP_REMOVED lines=140> */
.L_x_17664:
[----:B------:R-:W-:Y:S05]  /*5e000*/  BSYNC B0 ;  /* 0x0000000000007941 */ /* 0x000fea0003800000 */
.L_x_17663:
[----:B------:R-:W-:Y:S04]  /*5e010*/  BSSY B3, `(.L_x_17665) ;  /* 0x0000007000037945 */ /* 0x000fe80003800000 */
[----:B------:R-:W-:Y:S05]  /*5e020*/  @P3 BRA P4, `(.L_x_17666) ;  /* 0x0000000000143947 */ /* 0x000fea0002000000 */
[----:B------:R-:W-:Y:S01]  /*5e030*/  IMAD.MOV.U32 R5, RZ, RZ, R7 ;  /* 0x000000ffff057224 */ /* 0x000fe200078e0007 */
[----:B------:R-:W-:Y:S01]  /*5e040*/  MOV R4, 0x5e080 ;  /* 0x0005e08000047802 */ /* 0x000fe20000000f00 */
[----:B------:R-:W-:Y:S02]  /*5e050*/  IMAD.MOV.U32 R2, RZ, RZ, R10 ;  /* 0x000000ffff027224 */ /* 0x000fe400078e000a */
[----:B------:R-:W-:-:S07]  /*5e060*/  IMAD.MOV.U32 R3, RZ, RZ, R11 ;  /* 0x000000ffff037224 */ /* 0x000fce00078e000b */
[----:B------:R-:W-:Y:S05]  /*5e070*/  CALL.REL.NOINC `($__internal_24_$__cuda_sm20_div_rn_f64_full) ;  /* 0x000004c800707944 */ /* 0x000fea0003c00000 */
.L_x_17666:
[----:B------:R-:W-:Y:S05]  /*5e080*/  BSYNC B3 ;  /* 0x0000000000037941 */ /* 0x000fea0003800000 */
.L_x_17665:
        /* <DEDUP_REMOVED lines=74> */
.L_x_17668:
[----:B------:R-:W-:Y:S05]  /*5e530*/  BSYNC B0 ;  /* 0x0000000000007941 */ /* 0x000fea0003800000 */
.L_x_17667:
[----:B------:R-:W-:Y:S02]  /*5e540*/  LOP3.LUT R3, R7, 0x80000000, R29, 0xb8, !PT ;  /* 0x8000000007037812 */ /* 0x000fe400078eb81d */
[----:B------:R-:W-:Y:S02]  /*5e550*/  FSEL R6, R4, R6, P2 ;  /* 0x0000000604067208 */ /* 0x000fe40001000000 */
[----:B------:R-:W-:Y:S01]  /*5e560*/  FSEL R7, R5, R3, P2 ;  /* 0x0000000305077208 */ /* 0x000fe20001000000 */
[----:B------:R-:W-:Y:S06]  /*5e570*/  BRA `(.L_x_17636) ;  /* 0x0000001000687947 */ /* 0x000fec0003800000 */
.L_x_17655:
        /* <DEDUP_REMOVED lines=23> */
.L_x_17670:
[----:B------:R-:W-:Y:S05]  /*5e6f0*/  BSYNC B3 ;  /* 0x0000000000037941 */ /* 0x000fea0003800000 */
.L_x_17669:
        /* <DEDUP_REMOVED lines=26> */
.L_x_17672:
[----:B------:R-:W-:Y:S05]  /*5e8a0*/  BSYNC B3 ;  /* 0x0000000000037941 */ /* 0x000fea0003800000 */
.L_x_17671:
        /* <DEDUP_REMOVED lines=143> */
.L_x_17674:
[----:B------:R-:W-:Y:S05]  /*5f1a0*/  BSYNC B0 ;  /* 0x0000000000007941 */ /* 0x000fea0003800000 */
.L_x_17673:
[----:B------:R-:W-:Y:S04]  /*5f1b0*/  BSSY B3, `(.L_x_17675) ;  /* 0x0000007000037945 */ /* 0x000fe80003800000 */
[----:B------:R-:W-:Y:S05]  /*5f1c0*/  @P3 BRA P4, `(.L_x_17676) ;  /* 0x0000000000143947 */ /* 0x000fea0002000000 */
[----:B------:R-:W-:Y:S01]  /*5f1d0*/  IMAD.MOV.U32 R5, RZ, RZ, R7 ;  /* 0x000000ffff057224 */ /* 0x000fe200078e0007 */
[----:B------:R-:W-:Y:S01]  /*5f1e0*/  MOV R4, 0x5f220 ;  /* 0x0005f22000047802 */ /* 0x000fe20000000f00 */
[----:B------:R-:W-:Y:S02]  /*5f1f0*/  IMAD.MOV.U32 R2, RZ, RZ, R10 ;  /* 0x000000ffff027224 */ /* 0x000fe400078e000a */
[----:B------:R-:W-:-:S07]  /*5f200*/  IMAD.MOV.U32 R3, RZ, RZ, R11 ;  /* 0x000000ffff037224 */ /* 0x000fce00078e000b */
[----:B------:R-:W-:Y:S05]  /*5f210*/  CALL.REL.NOINC `($__internal_24_$__cuda_sm20_div_rn_f64_full) ;  /* 0x000004b800087944 */ /* 0x000fea0003c00000 */
.L_x_17676:
[----:B------:R-:W-:Y:S05]  /*5f220*/  BSYNC B3 ;  /* 0x0000000000037941 */ /* 0x000fea0003800000 */
.L_x_17675:
        /* <DEDUP_REMOVED lines=75> */
.L_x_17678:
[----:B------:R-:W-:Y:S05]  /*5f6e0*/  BSYNC B0 ;  /* 0x0000000000007941 */ /* 0x000fea0003800000 */
.L_x_17677:
[----:B------:R-:W-:Y:S02]  /*5f6f0*/  LOP3.LUT R3, R7, 0x80000000, R29, 0xb8, !PT ;  /* 0x8000000007037812 */ /* 0x000fe400078eb81d */
[----:B------:R-:W-:Y:S02]  /*5f700*/  FSEL R6, R4, R6, P2 ;  /* 0x0000000604067208 */ /* 0x000fe40001000000 */
[----:B------:R-:W-:-:S07]  /*5f710*/  FSEL R7, R5, R3, P2 ;  /* 0x0000000305077208 */ /* 0x000fce0001000000 */
.L_x_17636:
[----:B------:R-:W-:Y:S05]  /*5f720*/  BSYNC B2 ;  /* 0x0000000000027941 */ /* 0x000fea0003800000 */
.L_x_17625:
        /* <DEDUP_REMOVED lines=8> */
.L_x_17547:
        /* <DEDUP_REMOVED lines=19> */
.L_x_17546:
[----:B------:R-:W-:Y:S05]  /*5f8e0*/  BSYNC B1 ;  /* 0x0000000000017941 */ /* 0x000fea0003800000 */
.L_x_17545:
        /* <DEDUP_REMOVED lines=153> */
.L_x_17686:
[----:B------:R-:W-:Y:S05]  /*60280*/  BSYNC B3 ;  /* 0x0000000000037941 */ /* 0x000fea0003800000 */
.L_x_17685:
        /* <DEDUP_REMOVED lines=82> */
.L_x_17684:
        /* <DEDUP_REMOVED lines=36> */
.L_x_17694:
[----:B------:R-:W-:Y:S05]  /*609f0*/  BSYNC B4 ;  /* 0x0000000000047941 */ /* 0x000fea0003800000 */
.L_x_17693:
[----:B------:R-:W-:Y:S02]  /*60a00*/  IMAD.MOV.U32 R34, RZ, RZ, R2 ;  /* 0x000000ffff227224 */ /* 0x000fe400078e0002 */
[----:B------:R-:W-:Y:S01]  /*60a10*/  IMAD.MOV.U32 R35, RZ, RZ, R3 ;  /* 0x000000ffff237224 */ /* 0x000fe200078e0003 */
[----:B------:R-:W-:Y:S06]  /*60a20*/  BRA `(.L_x_17692) ;  /* 0x0000000000047947 */ /* 0x000fec0003800000 */
.L_x_17691:
[----:B------:R-:W-:-:S11]  /*60a30*/  DADD R34, -R66, R64 ;  /* 0x0000000042227229 */ /* 0x000fd60000000140 */
.L_x_17692:
[----:B------:R-:W-:Y:S05]  /*60a40*/  BSYNC B3 ;  /* 0x0000000000037941 */ /* 0x000fea0003800000 */
.L_x_17690:
        /* <DEDUP_REMOVED lines=31> */
.L_x_17699:
[----:B------:R-:W-:Y:S05]  /*60c40*/  BSYNC B4 ;  /* 0x0000000000047941 */ /* 0x000fea0003800000 */
.L_x_17698:
[----:B------:R-:W-:Y:S05]  /*60c50*/  BRA `(.L_x_17697) ;  /* 0x0000000000047947 */ /* 0x000fea0003800000 */
.L_x_17696:
[----:B------:R-:W-:-:S11]  /*60c60*/  DADD R2, R32, -R8 ;  /* 0x0000000020027229 */ /* 0x000fd60000000808 */
.L_x_17697:
[----:B------:R-:W-:Y:S05]  /*60c70*/  BSYNC B3 ;  /* 0x0000000000037941 */ /* 0x000fea0003800000 */
.L_x_17695:
        /* <DEDUP_REMOVED lines=30> */
.L_x_17701:
[----:B------:R-:W-:Y:S05]  /*60e60*/  BSYNC B3 ;  /* 0x0000000000037941 */ /* 0x000fea0003800000 */
.L_x_17700:
        /* <DEDUP_REMOVED lines=86> */
.L_x_17702:
        /* <DEDUP_REMOVED lines=22> */
.L_x_17704:
[----:B------:R-:W-:Y:S05]  /*61530*/  BSYNC B3 ;  /* 0x0000000000037941 */ /* 0x000fea0003800000 */
.L_x_17703:
        /* <DEDUP_REMOVED lines=30> */
.L_x_17689:
        /* <DEDUP_REMOVED lines=26> */
.L_x_17707:
[----:B------:R-:W-:Y:S05]  /*618c0*/  BSYNC B3 ;  /* 0x0000000000037941 */ /* 0x000fea0003800000 */
.L_x_17706:
        /* <DEDUP_REMOVED lines=27> */
.L_x_17710:
[----:B------:R-:W-:Y:S05]  /*61a80*/  BSYNC B3 ;  /* 0x0000000000037941 */ /* 0x000fea0003800000 */
.L_x_17709:
        /* <DEDUP_REMOVED lines=30> */
.L_x_17708:
        /* <DEDUP_REMOVED lines=76> */
.L_x_17711:
[----:B------:R-:W-:Y:S01]  /*62130*/  IMAD.MOV.U32 R2, RZ, RZ, 0x0 ;  /* 0x00000000ff027424 */ /* 0x000fe200078e00ff */
[----:B------:R-:W-:Y:S01]  /*62140*/  FSETP.NEU.FTZ.AND P0, PT, R5, RZ, PT ;  /* 0x000000ff0500720b */ /* 0x000fe20003f1d000 */
[----:B------:R-:W-:-:S06]  /*62150*/  IMAD.MOV.U32 R3, RZ, RZ, 0x7ff00000 ;  /* 0x7ff00000ff037424 */ /* 0x000fcc00078e00ff */
[----:B------:R-:W-:-:S10]  /*62160*/  DFMA R2, R4, R2, +INF ;  /* 0x7ff000000402742b */ /* 0x000fd40000000002 */
[----:B------:R-:W-:Y:S02]  /*62170*/  FSEL R34, R2, RZ, P0 ;  /* 0x000000ff02227208 */ /* 0x000fe40000000000 */
[----:B------:R-:W-:Y:S01]  /*62180*/  FSEL R35, R3, -QNAN , P0 ;  /* 0xfff0000003237808 */ /* 0x000fe20000000000 */
[----:B------:R-:W-:Y:S06]  /*62190*/  BRA `(.L_x_17687) ;  /* 0x0000000400447947 */ /* 0x000fec0003800000 */
.L_x_17705:
        /* <DEDUP_REMOVED lines=27> */
.L_x_17713:
[----:B------:R-:W-:Y:S05]  /*62350*/  BSYNC B3 ;  /* 0x0000000000037941 */ /* 0x000fea0003800000 */
.L_x_17712:
        /* <DEDUP_REMOVED lines=21> */
.L_x_17715:
[----:B------:R-:W-:Y:S05]  /*624b0*/  BSYNC B3 ;  /* 0x0000000000037941 */ /* 0x000fea0003800000 */
.L_x_17714:
[----:B------:R-:W-:Y:S01]  /*624c0*/  IMAD.MOV.U32 R34, RZ, RZ, R2 ;  /* 0x000000ffff227224 */ /* 0x000fe200078e0002 */
[----:B------:R-:W-:Y:S01]  /*624d0*/  MOV R35, R3 ;  /* 0x0000000300237202 */ /* 0x000fe20000000f00 */
[----:B------:R-:W-:Y:S06]  /*624e0*/  BRA `(.L_x_17687) ;  /* 0x0000000000707947 */ /* 0x000fec0003800000 */
.L_x_17688:
        /* <DEDUP_REMOVED lines=25> */
.L_x_17717:
[----:B------:R-:W-:Y:S05]  /*62680*/  BSYNC B3 ;  /* 0x0000000000037941 */ /* 0x000fea0003800000 */
.L_x_17716:
[----:B------:R-:W-:Y:S02]  /*62690*/  IMAD.MOV.U32 R34, RZ, RZ, R4 ;  /* 0x000000ffff227224 */ /* 0x000fe400078e0004 */
[----:B------:R-:W-:-:S07]  /*626a0*/  IMAD.MOV.U32 R35, RZ, RZ, R5 ;  /* 0x000000ffff237224 */ /* 0x000fce00078e0005 */
.L_x_17687:
[----:B------:R-:W-:Y:S05]  /*626b0*/  BSYNC B2 ;  /* 0x0000000000027941 */ /* 0x000fea0003800000 */
.L_x_17683:
        /* <DEDUP_REMOVED lines=25> */
.L_x_17722:
[----:B------:R-:W-:Y:S05]  /*62850*/  BSYNC B4 ;  /* 0x0000000000047941 */ /* 0x000fea0003800000 */
.L_x_17721:
        /* <DEDUP_REMOVED lines=49> */
.L_x_17724:
        /* <DEDUP_REMOVED lines=71> */
.L_x_17723:
        /* <DEDUP_REMOVED lines=38> */
.L_x_17733:
[----:B------:R-:W-:Y:S05]  /*63240*/  BSYNC B6 ;  /* 0x0000000000067941 */ /* 0x000fea0003800000 */
.L_x_17732:
[----:B------:R-:W-:Y:S02]  /*63250*/  IMAD.MOV.U32 R68, RZ, RZ, R2 ;  /* 0x000000ffff447224 */ /* 0x000fe400078e0002 */
[----:B------:R-:W-:Y:S01]  /*63260*/  IMAD.MOV.U32 R69, RZ, RZ, R3 ;  /* 0x000000ffff457224 */ /* 0x000fe200078e0003 */
[----:B------:R-:W-:Y:S06]  /*63270*/  BRA `(.L_x_17731) ;  /* 0x0000000000047947 */ /* 0x000fec0003800000 */
.L_x_17730:
[----:B------:R-:W-:-:S11]  /*63280*/  DADD R68, -R66, R64 ;  /* 0x0000000042447229 */ /* 0x000fd60000000140 */
.L_x_17731:
[----:B------:R-:W-:Y:S05]  /*63290*/  BSYNC B5 ;  /* 0x0000000000057941 */ /* 0x000fea0003800000 */
.L_x_17729:
        /* <DEDUP_REMOVED lines=28> */
.L_x_17738:
[----:B------:R-:W-:Y:S05]  /*63460*/  BSYNC B6 ;  /* 0x0000000000067941 */ /* 0x000fea0003800000 */
.L_x_17737:
[----:B------:R-:W-:Y:S02]  /*63470*/  IMAD.MOV.U32 R28, RZ, RZ, R2 ;  /* 0x000000ffff1c7224 */ /* 0x000fe400078e0002 */
[----:B------:R-:W-:Y:S01]  /*63480*/  IMAD.MOV.U32 R29, RZ, RZ, R3 ;  /* 0x000000ffff1d7224 */ /* 0x000fe200078e0003 */
[----:B------:R-:W-:Y:S06]  /*63490*/  BRA `(.L_x_17736) ;  /* 0x0000000000047947 */ /* 0x000fec0003800000 */
.L_x_17735:
[----:B------:R-:W-:-:S11]  /*634a0*/  DADD R28, -R62, R32 ;  /* 0x000000003e1c7229 */ /* 0x000fd60000000120 */
.L_x_17736:
[----:B------:R-:W-:Y:S05]  /*634b0*/  BSYNC B5 ;  /* 0x0000000000057941 */ /* 0x000fea0003800000 */
.L_x_17734:
        /* <DEDUP_REMOVED lines=30> */
.L_x_17740:
[----:B------:R-:W-:Y:S05]  /*636a0*/  BSYNC B5 ;  /* 0x0000000000057941 */ /* 0x000fea0003800000 */
.L_x_17739:
[----:B------:R-:W-:Y:S02]  /*636b0*/  IMAD.MOV.U32 R30, RZ, RZ, R4 ;  /* 0x000000ffff1e7224 */ /* 0x000fe400078e0004 */
[----:B------:R-:W-:Y:S01]  /*636c0*/  IMAD.MOV.U32 R31, RZ, RZ, R5 ;  /* 0x000000ffff1f7224 */ /* 0x000fe200078e0005 */
[----:B------:R-:W-:Y:S06]  /*636d0*/  BRA `(.L_x_17741) ;  /* 0x0000000800607947 */ /* 0x000fec0003800000 */
.L_x_17728:
        /* <DEDUP_REMOVED lines=30> */
.L_x_17744:
[----:B------:R-:W-:Y:S05]  /*638c0*/  BSYNC B5 ;  /* 0x0000000000057941 */ /* 0x000fea0003800000 */
.L_x_17743:
[----:B------:R-:W-:Y:S02]  /*638d0*/  IMAD.MOV.U32 R30, RZ, RZ, R4 ;  /* 0x000000ffff1e7224 */ /* 0x000fe400078e0004 */
[----:B------:R-:W-:Y:S01]  /*638e0*/  IMAD.MOV.U32 R31, RZ, RZ, R5 ;  /* 0x000000ffff1f7224 */ /* 0x000fe200078e0005 */
[----:B------:R-:W-:Y:S06]  /*638f0*/  BRA `(.L_x_17741) ;  /* 0x0000000400d87947 */ /* 0x000fec0003800000 */
.L_x_17742:
        /* <DEDUP_REMOVED lines=31> */
.L_x_17746:
[----:B------:R-:W-:Y:S05]  /*63af0*/  BSYNC B5 ;  /* 0x0000000000057941 */ /* 0x000fea0003800000 */
.L_x_17745:
        /* <DEDUP_REMOVED lines=21> */
.L_x_17748:
[----:B------:R-:W-:Y:S05]  /*63c50*/  BSYNC B5 ;  /* 0x0000000000057941 */ /* 0x000fea0003800000 */
.L_x_17747:
[----:B------:R-:W-:Y:S01]  /*63c60*/  DMUL R10, R10, 8.11296384146066816958e+31 ;  /* 0x469000000a0a7828 */ /* 0x000fe20000000000 */
[----:B------:R-:W-:Y:S02]  /*63c70*/  IMAD.MOV.U32 R30, RZ, RZ, R2 ;  /* 0x000000ffff1e7224 */ /* 0x000fe400078e0002 */
[----:B------:R-:W-:Y:S01]  /*63c80*/  IMAD.MOV.U32 R31, RZ, RZ, R3 ;  /* 0x000000ffff1f7224 */ /* 0x000fe200078e0003 */
[----:B------:R-:W-:Y:S07]  /*63c90*/  BRA `(.L_x_17741) ;  /* 0x0000000000f07947 */ /* 0x000fee0003800000 */
.L_x_17727:
        /* <DEDUP_REMOVED lines=27> */
.L_x_17750:
[----:B------:R-:W-:Y:S05]  /*63e50*/  BSYNC B5 ;  /* 0x0000000000057941 */ /* 0x000fea0003800000 */
.L_x_17749:
        /* <DEDUP_REMOVED lines=30> */
.L_x_17752:
[----:B------:R-:W-:Y:S05]  /*64040*/  BSYNC B5 ;  /* 0x0000000000057941 */ /* 0x000fea0003800000 */
.L_x_17751:
[----:B------:R-:W-:-:S11]  /*64050*/  DMUL R30, R4, R32 ;  /* 0x00000020041e7228 */ /* 0x000fd60000000000 */
.L_x_17741:
[----:B------:R-:W-:Y:S05]  /*64060*/  BSYNC B4 ;  /* 0x0000000000047941 */ /* 0x000fea0003800000 */
.L_x_17726:
[----:B------:R-:W-:Y:S05]  /*64070*/  BRA `(.L_x_17753) ;  /* 0x0000000000087947 */ /* 0x000fea0003800000 */
.L_x_17720:
[----:B------:R-:W-:Y:S02]  /*64080*/  DMUL R30, R30, 9.00719925474099200000e+15 ;  /* 0x434000001e1e7828 */ /* 0x000fe40000000000 */
[----:B------:R-:W-:-:S11]  /*64090*/  DMUL R10, R10, 9.00719925474099200000e+15 ;  /* 0x434000000a0a7828 */ /* 0x000fd60000000000 */
.L_x_17753:
[----:B------:R-:W-:Y:S05]  /*640a0*/  BSYNC B2 ;  /* 0x0000000000027941 */ /* 0x000fea0003800000 */
.L_x_17719:
        /* <DEDUP_REMOVED lines=28> */
.L_x_17755:
[----:B------:R-:W-:Y:S05]  /*64270*/  BSYNC B2 ;  /* 0x0000000000027941 */ /* 0x000fea0003800000 */
.L_x_17754:
        /* <DEDUP_REMOVED lines=82> */
.L_x_17757:
[----:B------:R-:W-:Y:S02]  /*647a0*/  FSEL R2, RZ, 3.37028055040000000000e+12, P0 ;  /* 0x54442d18ff027808 */ /* 0x000fe40000000000 */
[----:B------:R-:W-:-:S07]  /*647b0*/  FSEL R3, RZ, 2.1426990032196044922, P0 ;  /* 0x400921fbff037808 */ /* 0x000fce0000000000 */
.L_x_17758:
[----:B------:R-:W-:Y:S05]  /*647c0*/  BSYNC B0 ;  /* 0x0000000000007941 */ /* 0x000fea0003800000 */
.L_x_17756:
[----:B------:R-:W-:Y:S01]  /*647d0*/  DADD R30, |R30|, |R10| ;  /* 0x000000001e1e7229 */ /* 0x000fe2000000060a */
[----:B------:R-:W-:-:S07]  /*647e0*/  LOP3.LUT R11, R3, 0x80000000, R11, 0xb8, !PT ;  /* 0x80000000030b7812 */ /* 0x000fce00078eb80b */
[----:B------:R-:W-:-:S06]  /*647f0*/  DSETP.GTU.AND P0, PT, |R30|, +INF , PT ;  /* 0x7ff000001e00742a */ /* 0x000fcc0003f0c200 */
[----:B------:R-:W-:Y:S02]  /*64800*/  FSEL R2, R30, R2, P0 ;  /* 0x000000021e027208 */ /* 0x000fe40000000000 */
[----:B------:R-:W-:-:S07]  /*64810*/  FSEL R3, R31, R11, P0 ;  /* 0x0000000b1f037208 */ /* 0x000fce0000000000 */
.L_x_17725:
[----:B------:R-:W-:Y:S05]  /*64820*/  BSYNC B3 ;  /* 0x0000000000037941 */ /* 0x000fea0003800000 */
.L_x_17718:
[----:B------:R-:W-:Y:S01]  /*64830*/  LOP3.LUT R33, R3, 0x80000000, R25, 0xb8, !PT ;  /* 0x8000000003217812 */ /* 0x000fe200078eb819 */
[----:B------:R-:W-:Y:S01]  /*64840*/  IMAD.MOV.U32 R32, RZ, RZ, R2 ;  /* 0x000000ffff207224 */ /* 0x000fe200078e0002 */
[----:B------:R-:W-:Y:S01]  /*64850*/  LOP3.LUT R35, R35, 0x80000000, R27, 0xb8, !PT ;  /* 0x8000000023237812 */ /* 0x000fe200078eb81b */
[----:B------:R-:W-:Y:S06]  /*64860*/  BRA `(.L_x_17680) ;  /* 0x0000005800e47947 */ /* 0x000fec0003800000 */
.L_x_17682:
        /* <DEDUP_REMOVED lines=112> */
.L_x_17764:
[----:B------:R-:W-:Y:S05]  /*64f70*/  BSYNC B0 ;  /* 0x0000000000007941 */ /* 0x000fea0003800000 */
.L_x_17763:
        /* <DEDUP_REMOVED lines=8> */
.L_x_17766:
[----:B------:R-:W-:Y:S05]  /*65000*/  BSYNC B3 ;  /* 0x0000000000037941 */ /* 0x000fea0003800000 */
.L_x_17765:
        /* <DEDUP_REMOVED lines=82> */
.L_x_17768:
[----:B------:R-:W-:-:S04]  /*65530*/  ISETP.GE.AND P0, PT, R29, RZ, PT ;  /* 0x000000ff1d00720c */ /* 0x000fc80003f06270 */
[----:B------:R-:W-:Y:S02]  /*65540*/  FSEL R6, RZ, 3.37028055040000000000e+12, P0 ;  /* 0x54442d18ff067808 */ /* 0x000fe40000000000 */
[----:B------:R-:W-:-:S07]  /*65550*/  FSEL R7, RZ, 2.1426990032196044922, P0 ;  /* 0x400921fbff077808 */ /* 0x000fce0000000000 */
.L_x_17769:
[----:B------:R-:W-:Y:S05]  /*65560*/  BSYNC B0 ;  /* 0x0000000000007941 */ /* 0x000fea0003800000 */
.L_x_17767:
[----:B------:R-:W-:Y:S01]  /*65570*/  DADD R2, |R24|, |R26| ;  /* 0x0000000018027229 */ /* 0x000fe2000000061a */
[----:B------:R-:W-:Y:S01]  /*65580*/  LOP3.LUT R11, R7, 0x80000000, R11, 0xb8, !PT ;  /* 0x80000000070b7812 */ /* 0x000fe200078eb80b */
[----:B------:R-:W-:-:S06]  /*65590*/  DMUL R30, R30, 0.5 ;  /* 0x3fe000001e1e7828 */ /* 0x000fcc0000000000 */
[----:B------:R-:W-:-:S06]  /*655a0*/  DSETP.GTU.AND P0, PT, |R2|, +INF , PT ;  /* 0x7ff000000200742a */ /* 0x000fcc0003f0c200 */
[----:B------:R-:W-:Y:S02]  /*655b0*/  FSEL R6, R2, R6, P0 ;  /* 0x0000000602067208 */ /* 0x000fe40000000000 */
[----:B------:R-:W-:Y:S01]  /*655c0*/  FSEL R7, R3, R11, P0 ;  /* 0x0000000b03077208 */ /* 0x000fe20000000000 */
[----:B------:R-:W-:Y:S06]  /*655d0*/  BRA `(.L_x_17770) ;  /* 0x0000004c00187947 */ /* 0x000fec0003800000 */
.L_x_17762:
        /* <DEDUP_REMOVED lines=135> */
.L_x_17772:
[----:B------:R-:W-:Y:S05]  /*65e50*/  BSYNC B0 ;  /* 0x0000000000007941 */ /* 0x000fea0003800000 */
.L_x_17771:
        /* <DEDUP_REMOVED lines=8> */
.L_x_17774:
[----:B------:R-:W-:Y:S05]  /*65ee0*/  BSYNC B3 ;  /* 0x0000000000037941 */ /* 0x000fea0003800000 */
.L_x_17773:
        /* <DEDUP_REMOVED lines=82> */
.L_x_17776:
[----:B------:R-:W-:-:S04]  /*66410*/  ISETP.GE.AND P0, PT, R29, RZ, PT ;  /* 0x000000ff1d00720c */ /* 0x000fc80003f06270 */
[----:B------:R-:W-:Y:S02]  /*66420*/  FSEL R6, RZ, 3.37028055040000000000e+12, P0 ;  /* 0x54442d18ff067808 */ /* 0x000fe40000000000 */
[----:B------:R-:W-:-:S07]  /*66430*/  FSEL R7, RZ, 2.1426990032196044922, P0 ;  /* 0x400921fbff077808 */ /* 0x000fce0000000000 */
.L_x_17777:
[----:B------:R-:W-:Y:S05]  /*66440*/  BSYNC B0 ;  /* 0x0000000000007941 */ /* 0x000fea0003800000 */
.L_x_17775:
[----:B------:R-:W-:Y:S01]  /*66450*/  DADD R2, |R24|, |R26| ;  /* 0x0000000018027229 */ /* 0x000fe2000000061a */
[----:B------:R-:W-:-:S07]  /*66460*/  LOP3.LUT R11, R7, 0x80000000, R11, 0xb8, !PT ;  /* 0x80000000070b7812 */ /* 0x000fce00078eb80b */
[----:B------:R-:W-:-:S06]  /*66470*/  DSETP.GTU.AND P0, PT, |R2|, +INF , PT ;  /* 0x7ff000000200742a */ /* 0x000fcc0003f0c200 */
[----:B------:R-:W-:Y:S02]  /*66480*/  FSEL R6, R2, R6, P0 ;  /* 0x0000000602067208 */ /* 0x000fe40000000000 */
[----:B------:R-:W-:Y:S01]  /*66490*/  FSEL R7, R3, R11, P0 ;  /* 0x0000000b03077208 */ /* 0x000fe20000000000 */
[----:B------:R-:W-:Y:S06]  /*664a0*/  BRA `(.L_x_17770) ;  /* 0x0000003c00647947 */ /* 0x000fec0003800000 */
.L_x_17761:
        /* <DEDUP_REMOVED lines=23> */
.L_x_17779:
[----:B------:R-:W-:Y:S05]  /*66620*/  BSYNC B3 ;  /* 0x0000000000037941 */ /* 0x000fea0003800000 */
.L_x_17778:
        /* <DEDUP_REMOVED lines=26> */
.L_x_17781:
[----:B------:R-:W-:Y:S05]  /*667d0*/  BSYNC B3 ;  /* 0x0000000000037941 */ /* 0x000fea0003800000 */
.L_x_17780:
        /* <DEDUP_REMOVED lines=136> */
.L_x_17783:
[----:B------:R-:W-:Y:S05]  /*67060*/  BSYNC B0 ;  /* 0x0000000000007941 */ /* 0x000fea0003800000 */
.L_x_17782:
        /* <DEDUP_REMOVED lines=8> */
.L_x_17785:
[----:B------:R-:W-:Y:S05]  /*670f0*/  BSYNC B3 ;  /* 0x0000000000037941 */ /* 0x000fea0003800000 */
.L_x_17784:
        /* <DEDUP_REMOVED lines=82> */
.L_x_17787:
[----:B------:R-:W-:-:S04]  /*67620*/  ISETP.GE.AND P0, PT, R29, RZ, PT ;  /* 0x000000ff1d00720c */ /* 0x000fc80003f06270 */
[----:B------:R-:W-:Y:S02]  /*67630*/  FSEL R6, RZ, 3.37028055040000000000e+12, P0 ;  /* 0x54442d18ff067808 */ /* 0x000fe40000000000 */
[----:B------:R-:W-:-:S07]  /*67640*/  FSEL R7, RZ, 2.1426990032196044922, P0 ;  /* 0x400921fbff077808 */ /* 0x000fce0000000000 */
.L_x_17788:
[----:B------:R-:W-:Y:S05]  /*67650*/  BSYNC B0 ;  /* 0x0000000000007941 */ /* 0x000fea0003800000 */
.L_x_17786:
[----:B------:R-:W-:Y:S01]  /*67660*/  DADD R2, |R24|, |R26| ;  /* 0x0000000018027229 */ /* 0x000fe2000000061a */
[----:B------:R-:W-:Y:S01]  /*67670*/  LOP3.LUT R11, R7, 0x80000000, R11, 0xb8, !PT ;  /* 0x80000000070b7812 */ /* 0x000fe200078eb80b */
[----:B------:R-:W-:-:S06]  /*67680*/  DADD R30, R30, 1 ;  /* 0x3ff000001e1e7429 */ /* 0x000fcc0000000000 */
[----:B------:R-:W-:-:S06]  /*67690*/  DSETP.GTU.AND P0, PT, |R2|, +INF , PT ;  /* 0x7ff000000200742a */ /* 0x000fcc0003f0c200 */
[----:B------:R-:W-:Y:S02]  /*676a0*/  FSEL R6, R2, R6, P0 ;  /* 0x0000000602067208 */ /* 0x000fe40000000000 */
[----:B------:R-:W-:Y:S01]  /*676b0*/  FSEL R7, R3, R11, P0 ;  /* 0x0000000b03077208 */ /* 0x000fe20000000000 */
[----:B------:R-:W-:Y:S06]  /*676c0*/  BRA `(.L_x_17770) ;  /* 0x0000002800dc7947 */ /* 0x000fec0003800000 */
.L_x_17760:
        /* <DEDUP_REMOVED lines=108> */
.L_x_17792:
[----:B------:R-:W-:Y:S05]  /*67d90*/  BSYNC B0 ;  /* 0x0000000000007941 */ /* 0x000fea0003800000 */
.L_x_17791:
        /* <DEDUP_REMOVED lines=8> */
.L_x_17794:
[----:B------:R-:W-:Y:S05]  /*67e20*/  BSYNC B3 ;  /* 0x0000000000037941 */ /* 0x000fea0003800000 */
.L_x_17793:
        /* <DEDUP_REMOVED lines=73> */
.L_x_17796:
[----:B------:R-:W-:Y:S05]  /*682c0*/  BSYNC B0 ;  /* 0x0000000000007941 */ /* 0x000fea0003800000 */
.L_x_17795:
[----:B------:R-:W-:Y:S01]  /*682d0*/  LOP3.LUT R3, R7, 0x80000000, R25, 0xb8, !PT ;  /* 0x8000000007037812 */ /* 0x000fe200078eb819 */
[----:B------:R-:W-:Y:S01]  /*682e0*/  DMUL R30, R30, 0.5 ;  /* 0x3fe000001e1e7828 */ /* 0x000fe20000000000 */
[----:B------:R-:W-:Y:S02]  /*682f0*/  FSEL R6, R4, R6, P0 ;  /* 0x0000000604067208 */ /* 0x000fe40000000000 */
[----:B------:R-:W-:Y:S01]  /*68300*/  FSEL R7, R5, R3, P0 ;  /* 0x0000000305077208 */ /* 0x000fe20000000000 */
[----:B------:R-:W-:Y:S07]  /*68310*/  BRA `(.L_x_17770) ;  /* 0x0000001c00c87947 */ /* 0x000fee0003800000 */
.L_x_17790:
        /* <DEDUP_REMOVED lines=135> */
.L_x_17798:
[----:B------:R-:W-:Y:S05]  /*68b90*/  BSYNC B0 ;  /* 0x0000000000007941 */ /* 0x000fea0003800000 */
.L_x_17797:
        /* <DEDUP_REMOVED lines=8> */
.L_x_17800:
[----:B------:R-:W-:Y:S05]  /*68c20*/  BSYNC B3 ;  /* 0x0000000000037941 */ /* 0x000fea0003800000 */
.L_x_17799:
        /* <DEDUP_REMOVED lines=73> */
.L_x_17802:
[----:B------:R-:W-:Y:S05]  /*690c0*/  BSYNC B0 ;  /* 0x0000000000007941 */ /* 0x000fea0003800000 */
.L_x_17801:
[----:B------:R-:W-:Y:S02]  /*690d0*/  LOP3.LUT R3, R7, 0x80000000, R25, 0xb8, !PT ;  /* 0x8000000007037812 */ /* 0x000fe400078eb819 */
[----:B------:R-:W-:Y:S02]  /*690e0*/  FSEL R6, R4, R6, P1 ;  /* 0x0000000604067208 */ /* 0x000fe40000800000 */
[----:B------:R-:W-:Y:S01]  /*690f0*/  FSEL R7, R5, R3, P1 ;  /* 0x0000000305077208 */ /* 0x000fe20000800000 */
[----:B------:R-:W-:Y:S06]  /*69100*/  BRA `(.L_x_17770) ;  /* 0x00000010004c7947 */ /* 0x000fec0003800000 */
.L_x_17789:
        /* <DEDUP_REMOVED lines=23> */
.L_x_17804:
[----:B------:R-:W-:Y:S05]  /*69280*/  BSYNC B3 ;  /* 0x0000000000037941 */ /* 0x000fea0003800000 */
.L_x_17803:
        /* <DEDUP_REMOVED lines=26> */
.L_x_17806:
[----:B------:R-:W-:Y:S05]  /*69430*/  BSYNC B3 ;  /* 0x0000000000037941 */ /* 0x000fea0003800000 */
.L_x_17805:
        /* <DEDUP_REMOVED lines=136> */
.L_x_17808:
[----:B------:R-:W-:Y:S05]  /*69cc0*/  BSYNC B0 ;  /* 0x0000000000007941 */ /* 0x000fea0003800000 */
.L_x_17807:
        /* <DEDUP_REMOVED lines=8> */
.L_x_17810:
[----:B------:R-:W-:Y:S05]  /*69d50*/  BSYNC B3 ;  /* 0x0000000000037941 */ /* 0x000fea0003800000 */
.L_x_17809:
        /* <DEDUP_REMOVED lines=74> */
.L_x_17812:
[----:B------:R-:W-:Y:S05]  /*6a200*/  BSYNC B0 ;  /* 0x0000000000007941 */ /* 0x000fea0003800000 */
.L_x_17811:
[----:B------:R-:W-:Y:S02]  /*6a210*/  LOP3.LUT R3, R7, 0x80000000, R25, 0xb8, !PT ;  /* 0x8000000007037812 */ /* 0x000fe400078eb819 */
[----:B------:R-:W-:Y:S02]  /*6a220*/  FSEL R6, R4, R6, P1 ;  /* 0x0000000604067208 */ /* 0x000fe40000800000 */
[----:B------:R-:W-:-:S07]  /*6a230*/  FSEL R7, R5, R3, P1 ;  /* 0x0000000305077208 */ /* 0x000fce0000800000 */
.L_x_17770:
[----:B------:R-:W-:Y:S05]  /*6a240*/  BSYNC B2 ;  /* 0x0000000000027941 */ /* 0x000fea0003800000 */
.L_x_17759:
        /* <DEDUP_REMOVED lines=8> */
.L_x_17681:
        /* <DEDUP_REMOVED lines=19> */
.L_x_17680:
[----:B------:R-:W-:Y:S05]  /*6a400*/  BSYNC B1 ;  /* 0x0000000000017941 */ /* 0x000fea0003800000 */
.L_x_17679:
        /* <DEDUP_REMOVED lines=153> */
.L_x_17820:
[----:B------:R-:W-:Y:S05]  /*6ada0*/  BSYNC B3 ;  /* 0x0000000000037941 */ /* 0x000fea0003800000 */
.L_x_17819:
        /* <DEDUP_REMOVED lines=82> */
.L_x_17818:
        /* <DEDUP_REMOVED lines=36> */
.L_x_17828:
[----:B------:R-:W-:Y:S05]  /*6b510*/  BSYNC B4 ;  /* 0x0000000000047941 */ /* 0x000fea0003800000 */
.L_x_17827:
[----:B------:R-:W-:Y:S02]  /*6b520*/  IMAD.MOV.U32 R30, RZ, RZ, R2 ;  /* 0x000000ffff1e7224 */ /* 0x000fe400078e0002 */
[----:B------:R-:W-:Y:S01]  /*6b530*/  IMAD.MOV.U32 R31, RZ, RZ, R3 ;  /* 0x000000ffff1f7224 */ /* 0x000fe200078e0003 */
[----:B------:R-:W-:Y:S06]  /*6b540*/  BRA `(.L_x_17826) ;  /* 0x0000000000047947 */ /* 0x000fec0003800000 */
.L_x_17825:
[----:B------:R-:W-:-:S11]  /*6b550*/  DADD R30, -R66, R64 ;  /* 0x00000000421e7229 */ /* 0x000fd60000000140 */
.L_x_17826:
[----:B------:R-:W-:Y:S05]  /*6b560*/  BSYNC B3 ;  /* 0x0000000000037941 */ /* 0x000fea0003800000 */
.L_x_17824:
        /* <DEDUP_REMOVED lines=31> */
.L_x_17833:
[----:B------:R-:W-:Y:S05]  /*6b760*/  BSYNC B4 ;  /* 0x0000000000047941 */ /* 0x000fea0003800000 */
.L_x_17832:
[----:B------:R-:W-:Y:S05]  /*6b770*/  BRA `(.L_x_17831) ;  /* 0x0000000000047947 */ /* 0x000fea0003800000 */
.L_x_17830:
[----:B------:R-:W-:-:S11]  /*6b780*/  DADD R2, R28, -R8 ;  /* 0x000000001c027229 */ /* 0x000fd60000000808 */
.L_x_17831:
[----:B------:R-:W-:Y:S05]  /*6b790*/  BSYNC B3 ;  /* 0x0000000000037941 */ /* 0x000fea0003800000 */
.L_x_17829:
        /* <DEDUP_REMOVED lines=30> */
.L_x_17835:
[----:B------:R-:W-:Y:S05]  /*6b980*/  BSYNC B3 ;  /* 0x0000000000037941 */ /* 0x000fea0003800000 */
.L_x_17834:
        /* <DEDUP_REMOVED lines=86> */
.L_x_17836:
        /* <DEDUP_REMOVED lines=22> */
.L_x_17838:
[----:B------:R-:W-:Y:S05]  /*6c050*/  BSYNC B3 ;  /* 0x0000000000037941 */ /* 0x000fea0003800000 */
.L_x_17837:
        /* <DEDUP_REMOVED lines=30> */
.L_x_17823:
        /* <DEDUP_REMOVED lines=26> */
.L_x_17841:
[----:B------:R-:W-:Y:S05]  /*6c3e0*/  BSYNC B3 ;  /* 0x0000000000037941 */ /* 0x000fea0003800000 */
.L_x_17840:
        /* <DEDUP_REMOVED lines=27> */
.L_x_17844:
[----:B------:R-:W-:Y:S05]  /*6c5a0*/  BSYNC B3 ;  /* 0x0000000000037941 */ /* 0x000fea0003800000 */
.L_x_17843:
        /* <DEDUP_REMOVED lines=30> */
.L_x_17842:
        /* <DEDUP_REMOVED lines=76> */
.L_x_17845:
[----:B------:R-:W-:Y:S01]  /*6cc50*/  IMAD.MOV.U32 R2, RZ, RZ, 0x0 ;  /* 0x00000000ff027424 */ /* 0x000fe200078e00ff */
[----:B------:R-:W-:Y:S01]  /*6cc60*/  FSETP.NEU.FTZ.AND P0, PT, R5, RZ, PT ;  /* 0x000000ff0500720b */ /* 0x000fe20003f1d000 */
[----:B------:R-:W-:-:S06]  /*6cc70*/  IMAD.MOV.U32 R3, RZ, RZ, 0x7ff00000 ;  /* 0x7ff00000ff037424 */ /* 0x000fcc00078e00ff */
[----:B------:R-:W-:-:S10]  /*6cc80*/  DFMA R2, R4, R2, +INF ;  /* 0x7ff000000402742b */ /* 0x000fd40000000002 */
[----:B------:R-:W-:Y:S02]  /*6cc90*/  FSEL R30, R2, RZ, P0 ;  /* 0x000000ff021e7208 */ /* 0x000fe40000000000 */
[----:B------:R-:W-:Y:S01]  /*6cca0*/  FSEL R31, R3, -QNAN , P0 ;  /* 0xfff00000031f7808 */ /* 0x000fe20000000000 */
[----:B------:R-:W-:Y:S06]  /*6ccb0*/  BRA `(.L_x_17821) ;  /* 0x0000000400447947 */ /* 0x000fec0003800000 */
.L_x_17839:
        /* <DEDUP_REMOVED lines=27> */
.L_x_17847:
[----:B------:R-:W-:Y:S05]  /*6ce70*/  BSYNC B3 ;  /* 0x0000000000037941 */ /* 0x000fea0003800000 */
.L_x_17846:
        /* <DEDUP_REMOVED lines=21> */
.L_x_17849:
[----:B------:R-:W-:Y:S05]  /*6cfd0*/  BSYNC B3 ;  /* 0x0000000000037941 */ /* 0x000fea0003800000 */
.L_x_17848:
[----:B------:R-:W-:Y:S01]  /*6cfe0*/  MOV R30, R2 ;  /* 0x00000002001e7202 */ /* 0x000fe20000000f00 */
[----:B------:R-:W-:Y:S01]  /*6cff0*/  IMAD.MOV.U32 R31, RZ, RZ, R3 ;  /* 0x000000ffff1f7224 */ /* 0x000fe200078e0003 */
[----:B------:R-:W-:Y:S06]  /*6d000*/  BRA `(.L_x_17821) ;  /* 0x0000000000707947 */ /* 0x000fec0003800000 */
.L_x_17822:
        /* <DEDUP_REMOVED lines=25> */
.L_x_17851:
[----:B------:R-:W-:Y:S05]  /*6d1a0*/  BSYNC B3 ;  /* 0x0000000000037941 */ /* 0x000fea0003800000 */
.L_x_17850:
[----:B------:R-:W-:Y:S01]  /*6d1b0*/  IMAD.MOV.U32 R30, RZ, RZ, R4 ;  /* 0x000000ffff1e7224 */ /* 0x000fe200078e0004 */
[----:B------:R-:W-:-:S07]  /*6d1c0*/  MOV R31, R5 ;  /* 0x00000005001f7202 */ /* 0x000fce0000000f00 */
.L_x_17821:
[----:B------:R-:W-:Y:S05]  /*6d1d0*/  BSYNC B2 ;  /* 0x0000000000027941 */ /* 0x000fea0003800000 */
.L_x_17817:
        /* <DEDUP_REMOVED lines=25> */
.L_x_17856:
[----:B------:R-:W-:Y:S05]  /*6d370*/  BSYNC B4 ;  /* 0x0000000000047941 */ /* 0x000fea0003800000 */
.L_x_17855:
        /* <DEDUP_REMOVED lines=49> */
.L_x_17858:
        /* <DEDUP_REMOVED lines=71> */
.L_x_17857:
        /* <DEDUP_REMOVED lines=38> */
.L_x_17867:
[----:B------:R-:W-:Y:S05]  /*6dd60*/  BSYNC B6 ;  /* 0x0000000000067941 */ /* 0x000fea0003800000 */
.L_x_17866:
[----:B------:R-:W-:Y:S02]  /*6dd70*/  IMAD.MOV.U32 R68, RZ, RZ, R2 ;  /* 0x000000ffff447224 */ /* 0x000fe400078e0002 */
[----:B------:R-:W-:Y:S01]  /*6dd80*/  IMAD.MOV.U32 R69, RZ, RZ, R3 ;  /* 0x000000ffff457224 */ /* 0x000fe200078e0003 */
[----:B------:R-:W-:Y:S06]  /*6dd90*/  BRA `(.L_x_17865) ;  /* 0x0000000000047947 */ /* 0x000fec0003800000 */
.L_x_17864:
[----:B------:R-:W-:-:S11]  /*6dda0*/  DADD R68, -R66, R64 ;  /* 0x0000000042447229 */ /* 0x000fd60000000140 */
.L_x_17865:
[----:B------:R-:W-:Y:S05]  /*6ddb0*/  BSYNC B5 ;  /* 0x0000000000057941 */ /* 0x000fea0003800000 */
.L_x_17863:
        /* <DEDUP_REMOVED lines=28> */
.L_x_17872:
[----:B------:R-:W-:Y:S05]  /*6df80*/  BSYNC B6 ;  /* 0x0000000000067941 */ /* 0x000fea0003800000 */
.L_x_17871:
[----:B------:R-:W-:Y:S02]  /*6df90*/  IMAD.MOV.U32 R24, RZ, RZ, R2 ;  /* 0x000000ffff187224 */ /* 0x000fe400078e0002 */
[----:B------:R-:W-:Y:S01]  /*6dfa0*/  IMAD.MOV.U32 R25, RZ, RZ, R3 ;  /* 0x000000ffff197224 */ /* 0x000fe200078e0003 */
[----:B------:R-:W-:Y:S06]  /*6dfb0*/  BRA `(.L_x_17870) ;  /* 0x0000000000047947 */ /* 0x000fec0003800000 */
.L_x_17869:
[----:B------:R-:W-:-:S11]  /*6dfc0*/  DADD R24, -R62, R28 ;  /* 0x000000003e187229 */ /* 0x000fd6000000011c */
.L_x_17870:
[----:B------:R-:W-:Y:S05]  /*6dfd0*/  BSYNC B5 ;  /* 0x0000000000057941 */ /* 0x000fea0003800000 */
.L_x_17868:
        /* <DEDUP_REMOVED lines=30> */
.L_x_17874:
[----:B------:R-:W-:Y:S05]  /*6e1c0*/  BSYNC B5 ;  /* 0x0000000000057941 */ /* 0x000fea0003800000 */
.L_x_17873:
[----:B------:R-:W-:Y:S02]  /*6e1d0*/  IMAD.MOV.U32 R26, RZ, RZ, R4 ;  /* 0x000000ffff1a7224 */ /* 0x000fe400078e0004 */
[----:B------:R-:W-:Y:S01]  /*6e1e0*/  IMAD.MOV.U32 R27, RZ, RZ, R5 ;  /* 0x000000ffff1b7224 */ /* 0x000fe200078e0005 */
[----:B------:R-:W-:Y:S06]  /*6e1f0*/  BRA `(.L_x_17875) ;  /* 0x0000000800607947 */ /* 0x000fec0003800000 */
.L_x_17862:
        /* <DEDUP_REMOVED lines=30> */
.L_x_17878:
[----:B------:R-:W-:Y:S05]  /*6e3e0*/  BSYNC B5 ;  /* 0x0000000000057941 */ /* 0x000fea0003800000 */
.L_x_17877:
[----:B------:R-:W-:Y:S02]  /*6e3f0*/  IMAD.MOV.U32 R26, RZ, RZ, R4 ;  /* 0x000000ffff1a7224 */ /* 0x000fe400078e0004 */
[----:B------:R-:W-:Y:S01]  /*6e400*/  IMAD.MOV.U32 R27, RZ, RZ, R5 ;  /* 0x000000ffff1b7224 */ /* 0x000fe200078e0005 */
[----:B------:R-:W-:Y:S06]  /*6e410*/  BRA `(.L_x_17875) ;  /* 0x0000000400d87947 */ /* 0x000fec0003800000 */
.L_x_17876:
        /* <DEDUP_REMOVED lines=31> */
.L_x_17880:
[----:B------:R-:W-:Y:S05]  /*6e610*/  BSYNC B5 ;  /* 0x0000000000057941 */ /* 0x000fea0003800000 */
.L_x_17879:
        /* <DEDUP_REMOVED lines=21> */
.L_x_17882:
[----:B------:R-:W-:Y:S05]  /*6e770*/  BSYNC B5 ;  /* 0x0000000000057941 */ /* 0x000fea0003800000 */
.L_x_17881:
[----:B------:R-:W-:Y:S01]  /*6e780*/  DMUL R10, R10, 8.11296384146066816958e+31 ;  /* 0x469000000a0a7828 */ /* 0x000fe20000000000 */
[----:B------:R-:W-:Y:S02]  /*6e790*/  IMAD.MOV.U32 R26, RZ, RZ, R2 ;  /* 0x000000ffff1a7224 */ /* 0x000fe400078e0002 */
[----:B------:R-:W-:Y:S01]  /*6e7a0*/  IMAD.MOV.U32 R27, RZ, RZ, R3 ;  /* 0x000000ffff1b7224 */ /* 0x000fe200078e0003 */
[----:B------:R-:W-:Y:S07]  /*6e7b0*/  BRA `(.L_x_17875) ;  /* 0x0000000000f07947 */ /* 0x000fee0003800000 */
.L_x_17861:
        /* <DEDUP_REMOVED lines=27> */
.L_x_17884:
[----:B------:R-:W-:Y:S05]  /*6e970*/  BSYNC B5 ;  /* 0x0000000000057941 */ /* 0x000fea0003800000 */
.L_x_17883:
        /* <DEDUP_REMOVED lines=30> */
.L_x_17886:
[----:B------:R-:W-:Y:S05]  /*6eb60*/  BSYNC B5 ;  /* 0x0000000000057941 */ /* 0x000fea0003800000 */
.L_x_17885:
[----:B------:R-:W-:-:S11]  /*6eb70*/  DMUL R26, R4, R28 ;  /* 0x0000001c041a7228 */ /* 0x000fd60000000000 */
.L_x_17875:
[----:B------:R-:W-:Y:S05]  /*6eb80*/  BSYNC B4 ;  /* 0x0000000000047941 */ /* 0x000fea0003800000 */
.L_x_17860:
[----:B------:R-:W-:Y:S05]  /*6eb90*/  BRA `(.L_x_17887) ;  /* 0x0000000000087947 */ /* 0x000fea0003800000 */
.L_x_17854:
[----:B------:R-:W-:Y:S02]  /*6eba0*/  DMUL R26, R26, 9.00719925474099200000e+15 ;  /* 0x434000001a1a7828 */ /* 0x000fe40000000000 */
[----:B------:R-:W-:-:S11]  /*6ebb0*/  DMUL R10, R10, 9.00719925474099200000e+15 ;  /* 0x434000000a0a7828 */ /* 0x000fd60000000000 */
.L_x_17887:
[----:B------:R-:W-:Y:S05]  /*6ebc0*/  BSYNC B2 ;  /* 0x0000000000027941 */ /* 0x000fea0003800000 */
.L_x_17853:
        /* <DEDUP_REMOVED lines=28> */
.L_x_17889:
[----:B------:R-:W-:Y:S05]  /*6ed90*/  BSYNC B2 ;  /* 0x0000000000027941 */ /* 0x000fea0003800000 */
.L_x_17888:
        /* <DEDUP_REMOVED lines=82> */
.L_x_17891:
[----:B------:R-:W-:Y:S02]  /*6f2c0*/  FSEL R2, RZ, 3.37028055040000000000e+12, P0 ;  /* 0x54442d18ff027808 */ /* 0x000fe40000000000 */
[----:B------:R-:W-:-:S07]  /*6f2d0*/  FSEL R3, RZ, 2.1426990032196044922, P0 ;  /* 0x400921fbff037808 */ /* 0x000fce0000000000 */
.L_x_17892:
[----:B------:R-:W-:Y:S05]  /*6f2e0*/  BSYNC B0 ;  /* 0x0000000000007941 */ /* 0x000fea0003800000 */
.L_x_17890:
[----:B------:R-:W-:Y:S01]  /*6f2f0*/  DADD R26, |R26|, |R10| ;  /* 0x000000001a1a7229 */ /* 0x000fe2000000060a */
[----:B------:R-:W-:-:S07]  /*6f300*/  LOP3.LUT R11, R3, 0x80000000, R11, 0xb8, !PT ;  /* 0x80000000030b7812 */ /* 0x000fce00078eb80b */
[----:B------:R-:W-:-:S06]  /*6f310*/  DSETP.GTU.AND P0, PT, |R26|, +INF , PT ;  /* 0x7ff000001a00742a */ /* 0x000fcc0003f0c200 */
[----:B------:R-:W-:Y:S02]  /*6f320*/  FSEL R2, R26, R2, P0 ;  /* 0x000000021a027208 */ /* 0x000fe40000000000 */
[----:B------:R-:W-:-:S07]  /*6f330*/  FSEL R3, R27, R11, P0 ;  /* 0x0000000b1b037208 */ /* 0x000fce0000000000 */
.L_x_17859:
[----:B------:R-:W-:Y:S05]  /*6f340*/  BSYNC B3 ;  /* 0x0000000000037941 */ /* 0x000fea0003800000 */
.L_x_17852:
[----:B------:R-:W-:Y:S01]  /*6f350*/  LOP3.LUT R29, R3, 0x80000000, R21, 0xb8, !PT ;  /* 0x80000000031d7812 */ /* 0x000fe200078eb815 */
[----:B------:R-:W-:Y:S01]  /*6f360*/  IMAD.MOV.U32 R28, RZ, RZ, R2 ;  /* 0x000000ffff1c7224 */ /* 0x000fe200078e0002 */
[----:B------:R-:W-:Y:S01]  /*6f370*/  LOP3.LUT R31, R31, 0x80000000, R23, 0xb8, !PT ;  /* 0x800000001f1f7812 */ /* 0x000fe200078eb817 */
[----:B------:R-:W-:Y:S06]  /*6f380*/  BRA `(.L_x_17814) ;  /* 0x0000005800e47947 */ /* 0x000fec0003800000 */
.L_x_17816:
        /* <DEDUP_REMOVED lines=112> */
.L_x_17898:
[----:B------:R-:W-:Y:S05]  /*6fa90*/  BSYNC B0 ;  /* 0x0000000000007941 */ /* 0x000fea0003800000 */
.L_x_17897:
        /* <DEDUP_REMOVED lines=8> */
.L_x_17900:
[----:B------:R-:W-:Y:S05]  /*6fb20*/  BSYNC B3 ;  /* 0x0000000000037941 */ /* 0x000fea0003800000 */
.L_x_17899:
        /* <DEDUP_REMOVED lines=82> */
.L_x_17902:
[----:B------:R-:W-:-:S04]  /*70050*/  ISETP.GE.AND P0, PT, R25, RZ, PT ;  /* 0x000000ff1900720c */ /* 0x000fc80003f06270 */
[----:B------:R-:W-:Y:S02]  /*70060*/  FSEL R6, RZ, 3.37028055040000000000e+12, P0 ;  /* 0x54442d18ff067808 */ /* 0x000fe40000000000 */
[----:B------:R-:W-:-:S07]  /*70070*/  FSEL R7, RZ, 2.1426990032196044922, P0 ;  /* 0x400921fbff077808 */ /* 0x000fce0000000000 */
.L_x_17903:
[----:B------:R-:W-:Y:S05]  /*70080*/  BSYNC B0 ;  /* 0x0000000000007941 */ /* 0x000fea0003800000 */
.L_x_17901:
[----:B------:R-:W-:Y:S01]  /*70090*/  DADD R2, |R20|, |R22| ;  /* 0x0000000014027229 */ /* 0x000fe20000000616 */
[----:B------:R-:W-:Y:S01]  /*700a0*/  LOP3.LUT R11, R7, 0x80000000, R11, 0xb8, !PT ;  /* 0x80000000070b7812 */ /* 0x000fe200078eb80b */
[----:B------:R-:W-:-:S06]  /*700b0*/  DMUL R26, R26, 0.5 ;  /* 0x3fe000001a1a7828 */ /* 0x000fcc0000000000 */
[----:B------:R-:W-:-:S06]  /*700c0*/  DSETP.GTU.AND P0, PT, |R2|, +INF , PT ;  /* 0x7ff000000200742a */ /* 0x000fcc0003f0c200 */
[----:B------:R-:W-:Y:S02]  /*700d0*/  FSEL R6, R2, R6, P0 ;  /* 0x0000000602067208 */ /* 0x000fe40000000000 */
[----:B------:R-:W-:Y:S01]  /*700e0*/  FSEL R7, R3, R11, P0 ;  /* 0x0000000b03077208 */ /* 0x000fe20000000000 */
[----:B------:R-:W-:Y:S06]  /*700f0*/  BRA `(.L_x_17904) ;  /* 0x0000004c00187947 */ /* 0x000fec0003800000 */
.L_x_17896:
        /* <DEDUP_REMOVED lines=135> */
.L_x_17906:
[----:B------:R-:W-:Y:S05]  /*70970*/  BSYNC B0 ;  /* 0x0000000000007941 */ /* 0x000fea0003800000 */
.L_x_17905:
        /* <DEDUP_REMOVED lines=8> */
.L_x_17908:
[----:B------:R-:W-:Y:S05]  /*70a00*/  BSYNC B3 ;  /* 0x0000000000037941 */ /* 0x000fea0003800000 */
.L_x_17907:
        /* <DEDUP_REMOVED lines=82> */
.L_x_17910:
[----:B------:R-:W-:-:S04]  /*70f30*/  ISETP.GE.AND P0, PT, R25, RZ, PT ;  /* 0x000000ff1900720c */ /* 0x000fc80003f06270 */
[----:B------:R-:W-:Y:S02]  /*70f40*/  FSEL R6, RZ, 3.37028055040000000000e+12, P0 ;  /* 0x54442d18ff067808 */ /* 0x000fe40000000000 */
[----:B------:R-:W-:-:S07]  /*70f50*/  FSEL R7, RZ, 2.1426990032196044922, P0 ;  /* 0x400921fbff077808 */ /* 0x000fce0000000000 */
.L_x_17911:
[----:B------:R-:W-:Y:S05]  /*70f60*/  BSYNC B0 ;  /* 0x0000000000007941 */ /* 0x000fea0003800000 */
.L_x_17909:
[----:B------:R-:W-:Y:S01]  /*70f70*/  DADD R2, |R20|, |R22| ;  /* 0x0000000014027229 */ /* 0x000fe20000000616 */
[----:B------:R-:W-:-:S07]  /*70f80*/  LOP3.LUT R11, R7, 0x80000000, R11, 0xb8, !PT ;  /* 0x80000000070b7812 */ /* 0x000fce00078eb80b */
[----:B------:R-:W-:-:S06]  /*70f90*/  DSETP.GTU.AND P0, PT, |R2|, +INF , PT ;  /* 0x7ff000000200742a */ /* 0x000fcc0003f0c200 */
[----:B------:R-:W-:Y:S02]  /*70fa0*/  FSEL R6, R2, R6, P0 ;  /* 0x0000000602067208 */ /* 0x000fe40000000000 */
[----:B------:R-:W-:Y:S01]  /*70fb0*/  FSEL R7, R3, R11, P0 ;  /* 0x0000000b03077208 */ /* 0x000fe20000000000 */
[----:B------:R-:W-:Y:S06]  /*70fc0*/  BRA `(.L_x_17904) ;  /* 0x0000003c00647947 */ /* 0x000fec0003800000 */
.L_x_17895:
        /* <DEDUP_REMOVED lines=23> */
.L_x_17913:
[----:B------:R-:W-:Y:S05]  /*71140*/  BSYNC B3 ;  /* 0x0000000000037941 */ /* 0x000fea0003800000 */
.L_x_17912:
        /* <DEDUP_REMOVED lines=26> */
.L_x_17915:
[----:B------:R-:W-:Y:S05]  /*712f0*/  BSYNC B3 ;  /* 0x0000000000037941 */ /* 0x000fea0003800000 */
.L_x_17914:
        /* <DEDUP_REMOVED lines=136> */
.L_x_17917:
[----:B------:R-:W-:Y:S05]  /*71b80*/  BSYNC B0 ;  /* 0x0000000000007941 */ /* 0x000fea0003800000 */
.L_x_17916:
        /* <DEDUP_REMOVED lines=8> */
.L_x_17919:
[----:B------:R-:W-:Y:S05]  /*71c10*/  BSYNC B3 ;  /* 0x0000000000037941 */ /* 0x000fea0003800000 */
.L_x_17918:
        /* <DEDUP_REMOVED lines=82> */
.L_x_17921:
[----:B------:R-:W-:-:S04]  /*72140*/  ISETP.GE.AND P0, PT, R25, RZ, PT ;  /* 0x000000ff1900720c */ /* 0x000fc80003f06270 */
[----:B------:R-:W-:Y:S02]  /*72150*/  FSEL R6, RZ, 3.37028055040000000000e+12, P0 ;  /* 0x54442d18ff067808 */ /* 0x000fe40000000000 */
[----:B------:R-:W-:-:S07]  /*72160*/  FSEL R7, RZ, 2.1426990032196044922, P0 ;  /* 0x400921fbff077808 */ /* 0x000fce0000000000 */
.L_x_17922:
[----:B------:R-:W-:Y:S05]  /*72170*/  BSYNC B0 ;  /* 0x0000000000007941 */ /* 0x000fea0003800000 */
.L_x_17920:
[----:B------:R-:W-:Y:S01]  /*72180*/  DADD R2, |R20|, |R22| ;  /* 0x0000000014027229 */ /* 0x000fe20000000616 */
[----:B------:R-:W-:Y:S01]  /*72190*/  LOP3.LUT R11, R7, 0x80000000, R11, 0xb8, !PT ;  /* 0x80000000070b7812 */ /* 0x000fe200078eb80b */
[----:B------:R-:W-:-:S06]  /*721a0*/  DADD R26, R26, 1 ;  /* 0x3ff000001a1a7429 */ /* 0x000fcc0000000000 */
[----:B------:R-:W-:-:S06]  /*721b0*/  DSETP.GTU.AND P0, PT, |R2|, +INF , PT ;  /* 0x7ff000000200742a */ /* 0x000fcc0003f0c200 */
[----:B------:R-:W-:Y:S02]  /*721c0*/  FSEL R6, R2, R6, P0 ;  /* 0x0000000602067208 */ /* 0x000fe40000000000 */
[----:B------:R-:W-:Y:S01]  /*721d0*/  FSEL R7, R3, R11, P0 ;  /* 0x0000000b03077208 */ /* 0x000fe20000000000 */
[----:B------:R-:W-:Y:S06]  /*721e0*/  BRA `(.L_x_17904) ;  /* 0x0000002800dc7947 */ /* 0x000fec0003800000 */
.L_x_17894:
        /* <DEDUP_REMOVED lines=108> */
.L_x_17926:
[----:B------:R-:W-:Y:S05]  /*728b0*/  BSYNC B0 ;  /* 0x0000000000007941 */ /* 0x000fea0003800000 */
.L_x_17925:
        /* <DEDUP_REMOVED lines=8> */
.L_x_17928:
[----:B------:R-:W-:Y:S05]  /*72940*/  BSYNC B3 ;  /* 0x0000000000037941 */ /* 0x000fea0003800000 */
.L_x_17927:
        /* <DEDUP_REMOVED lines=73> */
.L_x_17930:
[----:B------:R-:W-:Y:S05]  /*72de0*/  BSYNC B0 ;  /* 0x0000000000007941 */ /* 0x000fea0003800000 */
.L_x_17929:
[----:B------:R-:W-:Y:S01]  /*72df0*/  LOP3.LUT R3, R7, 0x80000000, R21, 0xb8, !PT ;  /* 0x8000000007037812 */ /* 0x000fe200078eb815 */
[----:B------:R-:W-:Y:S01]  /*72e00*/  DMUL R26, R26, 0.5 ;  /* 0x3fe000001a1a7828 */ /* 0x000fe20000000000 */
[----:B------:R-:W-:Y:S02]  /*72e10*/  FSEL R6, R4, R6, P0 ;  /* 0x0000000604067208 */ /* 0x000fe40000000000 */
[----:B------:R-:W-:Y:S01]  /*72e20*/  FSEL R7, R5, R3, P0 ;  /* 0x0000000305077208 */ /* 0x000fe20000000000 */
[----:B------:R-:W-:Y:S07]  /*72e30*/  BRA `(.L_x_17904) ;  /* 0x0000001c00c87947 */ /* 0x000fee0003800000 */
.L_x_17924:
        /* <DEDUP_REMOVED lines=135> */
.L_x_17932:
[----:B------:R-:W-:Y:S05]  /*736b0*/  BSYNC B0 ;  /* 0x0000000000007941 */ /* 0x000fea0003800000 */
.L_x_17931:
        /* <DEDUP_REMOVED lines=8> */
.L_x_17934:
[----:B------:R-:W-:Y:S05]  /*73740*/  BSYNC B3 ;  /* 0x0000000000037941 */ /* 0x000fea0003800000 */
.L_x_17933:
        /* <DEDUP_REMOVED lines=73> */
.L_x_17936:
[----:B------:R-:W-:Y:S05]  /*73be0*/  BSYNC B0 ;  /* 0x0000000000007941 */ /* 0x000fea0003800000 */
.L_x_17935:
[----:B------:R-:W-:Y:S02]  /*73bf0*/  LOP3.LUT R3, R7, 0x80000000, R21, 0xb8, !PT ;  /* 0x8000000007037812 */ /* 0x000fe400078eb815 */
[----:B------:R-:W-:Y:S02]  /*73c00*/  FSEL R6, R4, R6, P1 ;  /* 0x0000000604067208 */ /* 0x000fe40000800000 */
[----:B------:R-:W-:Y:S01]  /*73c10*/  FSEL R7, R5, R3, P1 ;  /* 0x0000000305077208 */ /* 0x000fe20000800000 */
[----:B------:R-:W-:Y:S06]  /*73c20*/  BRA `(.L_x_17904) ;  /* 0x00000010004c7947 */ /* 0x000fec0003800000 */
.L_x_17923:
        /* <DEDUP_REMOVED lines=23> */
.L_x_17938:
[----:B------:R-:W-:Y:S05]  /*73da0*/  BSYNC B3 ;  /* 0x0000000000037941 */ /* 0x000fea0003800000 */
.L_x_17937:
        /* <DEDUP_REMOVED lines=26> */
.L_x_17940:
[----:B------:R-:W-:Y:S05]  /*73f50*/  BSYNC B3 ;  /* 0x0000000000037941 */ /* 0x000fea0003800000 */
.L_x_17939:
        /* <DEDUP_REMOVED lines=136> */
.L_x_17942:
[----:B------:R-:W-:Y:S05]  /*747e0*/  BSYNC B0 ;  /* 0x0000000000007941 */ /* 0x000fea0003800000 */
.L_x_17941:
        /* <DEDUP_REMOVED lines=8> */
.L_x_17944:
[----:B------:R-:W-:Y:S05]  /*74870*/  BSYNC B3 ;  /* 0x0000000000037941 */ /* 0x000fea0003800000 */
.L_x_17943:
        /* <DEDUP_REMOVED lines=74> */
.L_x_17946:
[----:B------:R-:W-:Y:S05]  /*74d20*/  BSYNC B0 ;  /* 0x0000000000007941 */ /* 0x000fea0003800000 */
.L_x_17945:
[----:B------:R-:W-:Y:S02]  /*74d30*/  LOP3.LUT R3, R7, 0x80000000, R21, 0xb8, !PT ;  /* 0x8000000007037812 */ /* 0x000fe400078eb815 */
[----:B------:R-:W-:Y:S02]  /*74d40*/  FSEL R6, R4, R6, P1 ;  /* 0x0000000604067208 */ /* 0x000fe40000800000 */
[----:B------:R-:W-:-:S07]  /*74d50*/  FSEL R7, R5, R3, P1 ;  /* 0x0000000305077208 */ /* 0x000fce0000800000 */
.L_x_17904:
[----:B------:R-:W-:Y:S05]  /*74d60*/  BSYNC B2 ;  /* 0x0000000000027941 */ /* 0x000fea0003800000 */
.L_x_17893:
        /* <DEDUP_REMOVED lines=8> */
.L_x_17815:
        /* <DEDUP_REMOVED lines=19> */
.L_x_17814:
[----:B------:R-:W-:Y:S05]  /*74f20*/  BSYNC B1 ;  /* 0x0000000000017941 */ /* 0x000fea0003800000 */
.L_x_17813:
        /* <DEDUP_REMOVED lines=153> */
.L_x_17954:
[----:B------:R-:W-:Y:S05]  /*758c0*/  BSYNC B3 ;  /* 0x0000000000037941 */ /* 0x000fea0003800000 */
.L_x_17953:
        /* <DEDUP_REMOVED lines=82> */
.L_x_17952:
        /* <DEDUP_REMOVED lines=36> */
.L_x_17962:
[----:B------:R-:W-:Y:S05]  /*76030*/  BSYNC B4 ;  /* 0x0000000000047941 */ /* 0x000fea0003800000 */
.L_x_17961:
[----:B------:R-:W-:Y:S02]  /*76040*/  IMAD.MOV.U32 R26, RZ, RZ, R2 ;  /* 0x000000ffff1a7224 */ /* 0x000fe400078e0002 */
[----:B------:R-:W-:Y:S01]  /*76050*/  IMAD.MOV.U32 R27, RZ, RZ, R3 ;  /* 0x000000ffff1b7224 */ /* 0x000fe200078e0003 */
[----:B------:R-:W-:Y:S06]  /*76060*/  BRA `(.L_x_17960) ;  /* 0x0000000000047947 */ /* 0x000fec0003800000 */
.L_x_17959:
[----:B------:R-:W-:-:S11]  /*76070*/  DADD R26, -R66, R64 ;  /* 0x00000000421a7229 */ /* 0x000fd60000000140 */
.L_x_17960:
[----:B------:R-:W-:Y:S05]  /*76080*/  BSYNC B3 ;  /* 0x0000000000037941 */ /* 0x000fea0003800000 */
.L_x_17958:
        /* <DEDUP_REMOVED lines=31> */
.L_x_17967:
[----:B------:R-:W-:Y:S05]  /*76280*/  BSYNC B4 ;  /* 0x0000000000047941 */ /* 0x000fea0003800000 */
.L_x_17966:
[----:B------:R-:W-:Y:S05]  /*76290*/  BRA `(.L_x_17965) ;  /* 0x0000000000047947 */ /* 0x000fea0003800000 */
.L_x_17964:
[----:B------:R-:W-:-:S11]  /*762a0*/  DADD R2, R24, -R8 ;  /* 0x0000000018027229 */ /* 0x000fd60000000808 */
.L_x_17965:
[----:B------:R-:W-:Y:S05]  /*762b0*/  BSYNC B3 ;  /* 0x0000000000037941 */ /* 0x000fea0003800000 */
.L_x_17963:
        /* <DEDUP_REMOVED lines=30> */
.L_x_17969:
[----:B------:R-:W-:Y:S05]  /*764a0*/  BSYNC B3 ;  /* 0x0000000000037941 */ /* 0x000fea0003800000 */
.L_x_17968:
        /* <DEDUP_REMOVED lines=86> */
.L_x_17970:
        /* <DEDUP_REMOVED lines=22> */
.L_x_17972:
[----:B------:R-:W-:Y:S05]  /*76b70*/  BSYNC B3 ;  /* 0x0000000000037941 */ /* 0x000fea0003800000 */
.L_x_17971:
        /* <DEDUP_REMOVED lines=30> */
.L_x_17957:
        /* <DEDUP_REMOVED lines=26> */
.L_x_17975:
[----:B------:R-:W-:Y:S05]  /*76f00*/  BSYNC B3 ;  /* 0x0000000000037941 */ /* 0x000fea0003800000 */
.L_x_17974:
        /* <DEDUP_REMOVED lines=27> */
.L_x_17978:
[----:B------:R-:W-:Y:S05]  /*770c0*/  BSYNC B3 ;  /* 0x0000000000037941 */ /* 0x000fea0003800000 */
.L_x_17977:
        /* <DEDUP_REMOVED lines=30> */
.L_x_17976:
        /* <DEDUP_REMOVED lines=76> */
.L_x_17979:
[----:B------:R-:W-:Y:S01]  /*77770*/  IMAD.MOV.U32 R2, RZ, RZ, 0x0 ;  /* 0x00000000ff027424 */ /* 0x000fe200078e00ff */
[----:B------:R-:W-:Y:S01]  /*77780*/  FSETP.NEU.FTZ.AND P0, PT, R5, RZ, PT ;  /* 0x000000ff0500720b */ /* 0x000fe20003f1d000 */
[----:B------:R-:W-:-:S06]  /*77790*/  IMAD.MOV.U32 R3, RZ, RZ, 0x7ff00000 ;  /* 0x7ff00000ff037424 */ /* 0x000fcc00078e00ff */
[----:B------:R-:W-:-:S10]  /*777a0*/  DFMA R2, R4, R2, +INF ;  /* 0x7ff000000402742b */ /* 0x000fd40000000002 */
[----:B------:R-:W-:Y:S02]  /*777b0*/  FSEL R26, R2, RZ, P0 ;  /* 0x000000ff021a7208 */ /* 0x000fe40000000000 */
[----:B------:R-:W-:Y:S01]  /*777c0*/  FSEL R27, R3, -QNAN , P0 ;  /* 0xfff00000031b7808 */ /* 0x000fe20000000000 */
[----:B------:R-:W-:Y:S06]  /*777d0*/  BRA `(.L_x_17955) ;  /* 0x0000000400447947 */ /* 0x000fec0003800000 */
.L_x_17973:
        /* <DEDUP_REMOVED lines=27> */
.L_x_17981:
[----:B------:R-:W-:Y:S05]  /*77990*/  BSYNC B3 ;  /* 0x0000000000037941 */ /* 0x000fea0003800000 */
.L_x_17980:
        /* <DEDUP_REMOVED lines=21> */
.L_x_17983:
[----:B------:R-:W-:Y:S05]  /*77af0*/  BSYNC B3 ;  /* 0x0000000000037941 */ /* 0x000fea0003800000 */
.L_x_17982:
[----:B------:R-:W-:Y:S02]  /*77b00*/  IMAD.MOV.U32 R26, RZ, RZ, R2 ;  /* 0x000000ffff1a7224 */ /* 0x000fe400078e0002 */
[----:B------:R-:W-:Y:S01]  /*77b10*/  IMAD.MOV.U32 R27, RZ, RZ, R3 ;  /* 0x000000ffff1b7224 */ /* 0x000fe200078e0003 */
[----:B------:R-:W-:Y:S06]  /*77b20*/  BRA `(.L_x_17955) ;  /* 0x0000000000707947 */ /* 0x000fec0003800000 */
.L_x_17956:
        /* <DEDUP_REMOVED lines=25> */
.L_x_17985:
[----:B------:R-:W-:Y:S05]  /*77cc0*/  BSYNC B3 ;  /* 0x0000000000037941 */ /* 0x000fea0003800000 */
.L_x_17984:
[----:B------:R-:W-:Y:S01]  /*77cd0*/  MOV R26, R4 ;  /* 0x00000004001a7202 */ /* 0x000fe20000000f00 */
[----:B------:R-:W-:-:S07]  /*77ce0*/  IMAD.MOV.U32 R27, RZ, RZ, R5 ;  /* 0x000000ffff1b7224 */ /* 0x000fce00078e0005 */
.L_x_17955:
[----:B------:R-:W-:Y:S05]  /*77cf0*/  BSYNC B2 ;  /* 0x0000000000027941 */ /* 0x000fea0003800000 */
.L_x_17951:
        /* <DEDUP_REMOVED lines=25> */
.L_x_17990:
[----:B------:R-:W-:Y:S05]  /*77e90*/  BSYNC B4 ;  /* 0x0000000000047941 */ /* 0x000fea0003800000 */
.L_x_17989:
        /* <DEDUP_REMOVED lines=49> */
.L_x_17992:
        /* <DEDUP_REMOVED lines=71> */
.L_x_17991:
        /* <DEDUP_REMOVED lines=37> */
.L_x_18001:
[----:B------:R-:W-:Y:S05]  /*78870*/  BSYNC B6 ;  /* 0x0000000000067941 */ /* 0x000fea0003800000 */
.L_x_18000:
[----:B------:R-:W-:Y:S02]  /*78880*/  IMAD.MOV.U32 R68, RZ, RZ, R2 ;  /* 0x000000ffff447224 */ /* 0x000fe400078e0002 */
[----:B------:R-:W-:Y:S01]  /*78890*/  IMAD.MOV.U32 R69, RZ, RZ, R3 ;  /* 0x000000ffff457224 */ /* 0x000fe200078e0003 */
[----:B------:R-:W-:Y:S06]  /*788a0*/  BRA `(.L_x_17999) ;  /* 0x0000000000047947 */ /* 0x000fec0003800000 */
.L_x_17998:
[----:B------:R-:W-:-:S11]  /*788b0*/  DADD R68, -R66, R64 ;  /* 0x0000000042447229 */ /* 0x000fd60000000140 */
.L_x_17999:
[----:B------:R-:W-:Y:S05]  /*788c0*/  BSYNC B5 ;  /* 0x0000000000057941 */ /* 0x000fea0003800000 */
.L_x_17997:
        /* <DEDUP_REMOVED lines=28> */
.L_x_18006:
[----:B------:R-:W-:Y:S05]  /*78a90*/  BSYNC B6 ;  /* 0x0000000000067941 */ /* 0x000fea0003800000 */
.L_x_18005:
[----:B------:R-:W-:Y:S02]  /*78aa0*/  IMAD.MOV.U32 R20, RZ, RZ, R2 ;  /* 0x000000ffff147224 */ /* 0x000fe400078e0002 */
[----:B------:R-:W-:Y:S01]  /*78ab0*/  IMAD.MOV.U32 R21, RZ, RZ, R3 ;  /* 0x000000ffff157224 */ /* 0x000fe200078e0003 */
[----:B------:R-:W-:Y:S06]  /*78ac0*/  BRA `(.L_x_18004) ;  /* 0x0000000000047947 */ /* 0x000fec0003800000 */
.L_x_18003:
[----:B------:R-:W-:-:S11]  /*78ad0*/  DADD R20, -R62, R24 ;  /* 0x000000003e147229 */ /* 0x000fd60000000118 */
.L_x_18004:
[----:B------:R-:W-:Y:S05]  /*78ae0*/  BSYNC B5 ;  /* 0x0000000000057941 */ /* 0x000fea0003800000 */
.L_x_18002:
        /* <DEDUP_REMOVED lines=30> */
.L_x_18008:
[----:B------:R-:W-:Y:S05]  /*78cd0*/  BSYNC B5 ;  /* 0x0000000000057941 */ /* 0x000fea0003800000 */
.L_x_18007:
[----:B------:R-:W-:Y:S02]  /*78ce0*/  IMAD.MOV.U32 R22, RZ, RZ, R4 ;  /* 0x000000ffff167224 */ /* 0x000fe400078e0004 */
[----:B------:R-:W-:Y:S01]  /*78cf0*/  IMAD.MOV.U32 R23, RZ, RZ, R5 ;  /* 0x000000ffff177224 */ /* 0x000fe200078e0005 */
[----:B------:R-:W-:Y:S06]  /*78d00*/  BRA `(.L_x_18009) ;  /* 0x0000000800607947 */ /* 0x000fec0003800000 */
.L_x_17996:
        /* <DEDUP_REMOVED lines=30> */
.L_x_18012:
[----:B------:R-:W-:Y:S05]  /*78ef0*/  BSYNC B5 ;  /* 0x0000000000057941 */ /* 0x000fea0003800000 */
.L_x_18011:
[----:B------:R-:W-:Y:S02]  /*78f00*/  IMAD.MOV.U32 R22, RZ, RZ, R4 ;  /* 0x000000ffff167224 */ /* 0x000fe400078e0004 */
[----:B------:R-:W-:Y:S01]  /*78f10*/  IMAD.MOV.U32 R23, RZ, RZ, R5 ;  /* 0x000000ffff177224 */ /* 0x000fe200078e0005 */
[----:B------:R-:W-:Y:S06]  /*78f20*/  BRA `(.L_x_18009) ;  /* 0x0000000400d87947 */ /* 0x000fec0003800000 */
.L_x_18010:
        /* <DEDUP_REMOVED lines=31> */
.L_x_18014:
[----:B------:R-:W-:Y:S05]  /*79120*/  BSYNC B5 ;  /* 0x0000000000057941 */ /* 0x000fea0003800000 */
.L_x_18013:
        /* <DEDUP_REMOVED lines=21> */
.L_x_18016:
[----:B------:R-:W-:Y:S05]  /*79280*/  BSYNC B5 ;  /* 0x0000000000057941 */ /* 0x000fea0003800000 */
.L_x_18015:
[----:B------:R-:W-:Y:S01]  /*79290*/  DMUL R10, R10, 8.11296384146066816958e+31 ;  /* 0x469000000a0a7828 */ /* 0x000fe20000000000 */
[----:B------:R-:W-:Y:S02]  /*792a0*/  IMAD.MOV.U32 R22, RZ, RZ, R2 ;  /* 0x000000ffff167224 */ /* 0x000fe400078e0002 */
[----:B------:R-:W-:Y:S01]  /*792b0*/  IMAD.MOV.U32 R23, RZ, RZ, R3 ;  /* 0x000000ffff177224 */ /* 0x000fe200078e0003 */
[----:B------:R-:W-:Y:S07]  /*792c0*/  BRA `(.L_x_18009) ;  /* 0x0000000000f07947 */ /* 0x000fee0003800000 */
.L_x_17995:
        /* <DEDUP_REMOVED lines=27> */
.L_x_18018:
[----:B------:R-:W-:Y:S05]  /*79480*/  BSYNC B5 ;  /* 0x0000000000057941 */ /* 0x000fea0003800000 */
.L_x_18017:
        /* <DEDUP_REMOVED lines=30> */
.L_x_18020:
[----:B------:R-:W-:Y:S05]  /*79670*/  BSYNC B5 ;  /* 0x0000000000057941 */ /* 0x000fea0003800000 */
.L_x_18019:
[----:B------:R-:W-:-:S11]  /*79680*/  DMUL R22, R4, R24 ;  /* 0x0000001804167228 */ /* 0x000fd60000000000 */
.L_x_18009:
[----:B------:R-:W-:Y:S05]  /*79690*/  BSYNC B4 ;  /* 0x0000000000047941 */ /* 0x000fea0003800000 */
.L_x_17994:
[----:B------:R-:W-:Y:S05]  /*796a0*/  BRA `(.L_x_18021) ;  /* 0x0000000000087947 */ /* 0x000fea0003800000 */
.L_x_17988:
[----:B------:R-:W-:Y:S02]  /*796b0*/  DMUL R22, R22, 9.00719925474099200000e+15 ;  /* 0x4340000016167828 */ /* 0x000fe40000000000 */
[----:B------:R-:W-:-:S11]  /*796c0*/  DMUL R10, R10, 9.00719925474099200000e+15 ;  /* 0x434000000a0a7828 */ /* 0x000fd60000000000 */
.L_x_18021:
[----:B------:R-:W-:Y:S05]  /*796d0*/  BSYNC B2 ;  /* 0x0000000000027941 */ /* 0x000fea0003800000 */
.L_x_17987:
        /* <DEDUP_REMOVED lines=28> */
.L_x_18023:
[----:B------:R-:W-:Y:S05]  /*798a0*/  BSYNC B2 ;  /* 0x0000000000027941 */ /* 0x000fea0003800000 */
.L_x_18022:
        /* <DEDUP_REMOVED lines=82> */
.L_x_18025:
[----:B------:R-:W-:Y:S02]  /*79dd0*/  FSEL R2, RZ, 3.37028055040000000000e+12, P1 ;  /* 0x54442d18ff027808 */ /* 0x000fe40000800000 */
[----:B------:R-:W-:-:S07]  /*79de0*/  FSEL R3, RZ, 2.1426990032196044922, P1 ;  /* 0x400921fbff037808 */ /* 0x000fce0000800000 */
.L_x_18026:
[----:B------:R-:W-:Y:S05]  /*79df0*/  BSYNC B0 ;  /* 0x0000000000007941 */ /* 0x000fea0003800000 */
.L_x_18024:
[----:B------:R-:W-:Y:S01]  /*79e00*/  DADD R22, |R22|, |R10| ;  /* 0x0000000016167229 */ /* 0x000fe2000000060a */
[----:B------:R-:W-:-:S07]  /*79e10*/  LOP3.LUT R11, R3, 0x80000000, R11, 0xb8, !PT ;  /* 0x80000000030b7812 */ /* 0x000fce00078eb80b */
[----:B------:R-:W-:-:S06]  /*79e20*/  DSETP.GTU.AND P0, PT, |R22|, +INF , PT ;  /* 0x7ff000001600742a */ /* 0x000fcc0003f0c200 */
[----:B------:R-:W-:Y:S02]  /*79e30*/  FSEL R2, R22, R2, P0 ;  /* 0x0000000216027208 */ /* 0x000fe40000000000 */
[----:B------:R-:W-:-:S07]  /*79e40*/  FSEL R3, R23, R11, P0 ;  /* 0x0000000b17037208 */ /* 0x000fce0000000000 */
.L_x_17993:
[----:B------:R-:W-:Y:S05]  /*79e50*/  BSYNC B3 ;  /* 0x0000000000037941 */ /* 0x000fea0003800000 */
.L_x_17986:
[----:B------:R-:W-:Y:S01]  /*79e60*/  LOP3.LUT R25, R3, 0x80000000, R17, 0xb8, !PT ;  /* 0x8000000003197812 */ /* 0x000fe200078eb811 */
[----:B------:R-:W-:Y:S01]  /*79e70*/  IMAD.MOV.U32 R24, RZ, RZ, R2 ;  /* 0x000000ffff187224 */ /* 0x000fe200078e0002 */
[----:B------:R-:W-:Y:S01]  /*79e80*/  LOP3.LUT R27, R27, 0x80000000, R19, 0xb8, !PT ;  /* 0x800000001b1b7812 */ /* 0x000fe200078eb813 */
[----:B------:R-:W-:Y:S06]  /*79e90*/  BRA `(.L_x_17948) ;  /* 0x0000005800e47947 */ /* 0x000fec0003800000 */
.L_x_17950:
        /* <DEDUP_REMOVED lines=112> */
.L_x_18032:
[----:B------:R-:W-:Y:S05]  /*7a5a0*/  BSYNC B0 ;  /* 0x0000000000007941 */ /* 0x000fea0003800000 */
.L_x_18031:
        /* <DEDUP_REMOVED lines=8> */
.L_x_18034:
[----:B------:R-:W-:Y:S05]  /*7a630*/  BSYNC B3 ;  /* 0x0000000000037941 */ /* 0x000fea0003800000 */
.L_x_18033:
        /* <DEDUP_REMOVED lines=82> */
.L_x_18036:
[----:B------:R-:W-:-:S04]  /*7ab60*/  ISETP.GE.AND P0, PT, R21, RZ, PT ;  /* 0x000000ff1500720c */ /* 0x000fc80003f06270 */
[----:B------:R-:W-:Y:S02]  /*7ab70*/  FSEL R6, RZ, 3.37028055040000000000e+12, P0 ;  /* 0x54442d18ff067808 */ /* 0x000fe40000000000 */
[----:B------:R-:W-:-:S07]  /*7ab80*/  FSEL R7, RZ, 2.1426990032196044922, P0 ;  /* 0x400921fbff077808 */ /* 0x000fce0000000000 */
.L_x_18037:
[----:B------:R-:W-:Y:S05]  /*7ab90*/  BSYNC B0 ;  /* 0x0000000000007941 */ /* 0x000fea0003800000 */
.L_x_18035:
[----:B------:R-:W-:Y:S01]  /*7aba0*/  DADD R2, |R16|, |R18| ;  /* 0x0000000010027229 */ /* 0x000fe20000000612 */
[----:B------:R-:W-:Y:S01]  /*7abb0*/  LOP3.LUT R11, R7, 0x80000000, R11, 0xb8, !PT ;  /* 0x80000000070b7812 */ /* 0x000fe200078eb80b */
[----:B------:R-:W-:-:S06]  /*7abc0*/  DMUL R22, R22, 0.5 ;  /* 0x3fe0000016167828 */ /* 0x000fcc0000000000 */
[----:B------:R-:W-:-:S06]  /*7abd0*/  DSETP.GTU.AND P0, PT, |R2|, +INF , PT ;  /* 0x7ff000000200742a */ /* 0x000fcc0003f0c200 */
[----:B------:R-:W-:Y:S02]  /*7abe0*/  FSEL R6, R2, R6, P0 ;  /* 0x0000000602067208 */ /* 0x000fe40000000000 */
[----:B------:R-:W-:Y:S01]  /*7abf0*/  FSEL R7, R3, R11, P0 ;  /* 0x0000000b03077208 */ /* 0x000fe20000000000 */
[----:B------:R-:W-:Y:S06]  /*7ac00*/  BRA `(.L_x_18038) ;  /* 0x0000004c00187947 */ /* 0x000fec0003800000 */
.L_x_18030:
        /* <DEDUP_REMOVED lines=135> */
.L_x_18040:
[----:B------:R-:W-:Y:S05]  /*7b480*/  BSYNC B0 ;  /* 0x0000000000007941 */ /* 0x000fea0003800000 */
.L_x_18039:
        /* <DEDUP_REMOVED lines=8> */
.L_x_18042:
[----:B------:R-:W-:Y:S05]  /*7b510*/  BSYNC B3 ;  /* 0x0000000000037941 */ /* 0x000fea0003800000 */
.L_x_18041:
        /* <DEDUP_REMOVED lines=82> */
.L_x_18044:
[----:B------:R-:W-:-:S04]  /*7ba40*/  ISETP.GE.AND P0, PT, R21, RZ, PT ;  /* 0x000000ff1500720c */ /* 0x000fc80003f06270 */
[----:B------:R-:W-:Y:S02]  /*7ba50*/  FSEL R6, RZ, 3.37028055040000000000e+12, P0 ;  /* 0x54442d18ff067808 */ /* 0x000fe40000000000 */
[----:B------:R-:W-:-:S07]  /*7ba60*/  FSEL R7, RZ, 2.1426990032196044922, P0 ;  /* 0x400921fbff077808 */ /* 0x000fce0000000000 */
.L_x_18045:
[----:B------:R-:W-:Y:S05]  /*7ba70*/  BSYNC B0 ;  /* 0x0000000000007941 */ /* 0x000fea0003800000 */
.L_x_18043:
[----:B------:R-:W-:Y:S01]  /*7ba80*/  DADD R2, |R16|, |R18| ;  /* 0x0000000010027229 */ /* 0x000fe20000000612 */
[----:B------:R-:W-:-:S07]  /*7ba90*/  LOP3.LUT R11, R7, 0x80000000, R11, 0xb8, !PT ;  /* 0x80000000070b7812 */ /* 0x000fce00078eb80b */
[----:B------:R-:W-:-:S06]  /*7baa0*/  DSETP.GTU.AND P0, PT, |R2|, +INF , PT ;  /* 0x7ff000000200742a */ /* 0x000fcc0003f0c200 */
[----:B------:R-:W-:Y:S02]  /*7bab0*/  FSEL R6, R2, R6, P0 ;  /* 0x0000000602067208 */ /* 0x000fe40000000000 */
[----:B------:R-:W-:Y:S01]  /*7bac0*/  FSEL R7, R3, R11, P0 ;  /* 0x0000000b03077208 */ /* 0x000fe20000000000 */
[----:B------:R-:W-:Y:S06]  /*7bad0*/  BRA `(.L_x_18038) ;  /* 0x0000003c00647947 */ /* 0x000fec0003800000 */
.L_x_18029:
        /* <DEDUP_REMOVED lines=23> */
.L_x_18047:
[----:B------:R-:W-:Y:S05]  /*7bc50*/  BSYNC B3 ;  /* 0x0000000000037941 */ /* 0x000fea0003800000 */
.L_x_18046:
        /* <DEDUP_REMOVED lines=26> */
.L_x_18049:
[----:B------:R-:W-:Y:S05]  /*7be00*/  BSYNC B3 ;  /* 0x0000000000037941 */ /* 0x000fea0003800000 */
.L_x_18048:
        /* <DEDUP_REMOVED lines=136> */
.L_x_18051:
[----:B------:R-:W-:Y:S05]  /*7c690*/  BSYNC B0 ;  /* 0x0000000000007941 */ /* 0x000fea0003800000 */
.L_x_18050:
        /* <DEDUP_REMOVED lines=8> */
.L_x_18053:
[----:B------:R-:W-:Y:S05]  /*7c720*/  BSYNC B3 ;  /* 0x0000000000037941 */ /* 0x000fea0003800000 */
.L_x_18052:
        /* <DEDUP_REMOVED lines=82> */
.L_x_18055:
[----:B------:R-:W-:-:S04]  /*7cc50*/  ISETP.GE.AND P0, PT, R21, RZ, PT ;  /* 0x000000ff1500720c */ /* 0x000fc80003f06270 */
[----:B------:R-:W-:Y:S02]  /*7cc60*/  FSEL R6, RZ, 3.37028055040000000000e+12, P0 ;  /* 0x54442d18ff067808 */ /* 0x000fe40000000000 */
[----:B------:R-:W-:-:S07]  /*7cc70*/  FSEL R7, RZ, 2.1426990032196044922, P0 ;  /* 0x400921fbff077808 */ /* 0x000fce0000000000 */
.L_x_18056:
[----:B------:R-:W-:Y:S05]  /*7cc80*/  BSYNC B0 ;  /* 0x0000000000007941 */ /* 0x000fea0003800000 */
.L_x_18054:
[----:B------:R-:W-:Y:S01]  /*7cc90*/  DADD R2, |R16|, |R18| ;  /* 0x0000000010027229 */ /* 0x000fe20000000612 */
[----:B------:R-:W-:Y:S01]  /*7cca0*/  LOP3.LUT R11, R7, 0x80000000, R11, 0xb8, !PT ;  /* 0x80000000070b7812 */ /* 0x000fe200078eb80b */
[----:B------:R-:W-:-:S06]  /*7ccb0*/  DADD R22, R22, 1 ;  /* 0x3ff0000016167429 */ /* 0x000fcc0000000000 */
[----:B------:R-:W-:-:S06]  /*7ccc0*/  DSETP.GTU.AND P0, PT, |R2|, +INF , PT ;  /* 0x7ff000000200742a */ /* 0x000fcc0003f0c200 */
[----:B------:R-:W-:Y:S02]  /*7ccd0*/  FSEL R6, R2, R6, P0 ;  /* 0x0000000602067208 */ /* 0x000fe40000000000 */
[----:B------:R-:W-:Y:S01]  /*7cce0*/  FSEL R7, R3, R11, P0 ;  /* 0x0000000b03077208 */ /* 0x000fe20000000000 */
[----:B------:R-:W-:Y:S06]  /*7ccf0*/  BRA `(.L_x_18038) ;  /* 0x0000002800dc7947 */ /* 0x000fec0003800000 */
.L_x_18028:
        /* <DEDUP_REMOVED lines=108> */
.L_x_18060:
[----:B------:R-:W-:Y:S05]  /*7d3c0*/  BSYNC B0 ;  /* 0x0000000000007941 */ /* 0x000fea0003800000 */
.L_x_18059:
        /* <DEDUP_REMOVED lines=8> */
.L_x_18062:
[----:B------:R-:W-:Y:S05]  /*7d450*/  BSYNC B3 ;  /* 0x0000000000037941 */ /* 0x000fea0003800000 */
.L_x_18061:
        /* <DEDUP_REMOVED lines=73> */
.L_x_18064:
[----:B------:R-:W-:Y:S05]  /*7d8f0*/  BSYNC B0 ;  /* 0x0000000000007941 */ /* 0x000fea0003800000 */
.L_x_18063:
[----:B------:R-:W-:Y:S01]  /*7d900*/  LOP3.LUT R3, R7, 0x80000000, R17, 0xb8, !PT ;  /* 0x8000000007037812 */ /* 0x000fe200078eb811 */
[----:B------:R-:W-:Y:S01]  /*7d910*/  DMUL R22, R22, 0.5 ;  /* 0x3fe0000016167828 */ /* 0x000fe20000000000 */
[----:B------:R-:W-:Y:S02]  /*7d920*/  FSEL R6, R4, R6, P0 ;  /* 0x0000000604067208 */ /* 0x000fe40000000000 */
[----:B------:R-:W-:Y:S01]  /*7d930*/  FSEL R7, R5, R3, P0 ;  /* 0x0000000305077208 */ /* 0x000fe20000000000 */
[----:B------:R-:W-:Y:S07]  /*7d940*/  BRA `(.L_x_18038) ;  /* 0x0000001c00c87947 */ /* 0x000fee0003800000 */
.L_x_18058:
        /* <DEDUP_REMOVED lines=135> */
.L_x_18066:
[----:B------:R-:W-:Y:S05]  /*7e1c0*/  BSYNC B0 ;  /* 0x0000000000007941 */ /* 0x000fea0003800000 */
.L_x_18065:
        /* <DEDUP_REMOVED lines=8> */
.L_x_18068:
[----:B------:R-:W-:Y:S05]  /*7e250*/  BSYNC B3 ;  /* 0x0000000000037941 */ /* 0x000fea0003800000 */
.L_x_18067:
        /* <DEDUP_REMOVED lines=73> */
.L_x_18070:
[----:B------:R-:W-:Y:S05]  /*7e6f0*/  BSYNC B0 ;  /* 0x0000000000007941 */ /* 0x000fea0003800000 */
.L_x_18069:
[----:B------:R-:W-:Y:S02]  /*7e700*/  LOP3.LUT R3, R7, 0x80000000, R17, 0xb8, !PT ;  /* 0x8000000007037812 */ /* 0x000fe400078eb811 */
[----:B------:R-:W-:Y:S02]  /*7e710*/  FSEL R6, R4, R6, P1 ;  /* 0x0000000604067208 */ /* 0x000fe40000800000 */
[----:B------:R-:W-:Y:S01]  /*7e720*/  FSEL R7, R5, R3, P1 ;  /* 0x0000000305077208 */ /* 0x000fe20000800000 */
[----:B------:R-:W-:Y:S06]  /*7e730*/  BRA `(.L_x_18038) ;  /* 0x00000010004c7947 */ /* 0x000fec0003800000 */
.L_x_18057:
        /* <DEDUP_REMOVED lines=23> */
.L_x_18072:
[----:B------:R-:W-:Y:S05]  /*7e8b0*/  BSYNC B3 ;  /* 0x0000000000037941 */ /* 0x000fea0003800000 */
.L_x_18071:
        /* <DEDUP_REMOVED lines=26> */
.L_x_18074:
[----:B------:R-:W-:Y:S05]  /*7ea60*/  BSYNC B3 ;  /* 0x0000000000037941 */ /* 0x000fea0003800000 */
.L_x_18073:
        /* <DEDUP_REMOVED lines=136> */
.L_x_18076:
[----:B------:R-:W-:Y:S05]  /*7f2f0*/  BSYNC B0 ;  /* 0x0000000000007941 */ /* 0x000fea0003800000 */
.L_x_18075:
        /* <DEDUP_REMOVED lines=8> */
.L_x_18078:
[----:B------:R-:W-:Y:S05]  /*7f380*/  BSYNC B3 ;  /* 0x0000000000037941 */ /* 0x000fea0003800000 */
.L_x_18077:
        /* <DEDUP_REMOVED lines=74> */
.L_x_18080:
[----:B------:R-:W-:Y:S05]  /*7f830*/  BSYNC B0 ;  /* 0x0000000000007941 */ /* 0x000fea0003800000 */
.L_x_18079:
[----:B------:R-:W-:Y:S02]  /*7f840*/  LOP3.LUT R3, R7, 0x80000000, R17, 0xb8, !PT ;  /* 0x8000000007037812 */ /* 0x000fe400078eb811 */
[----:B------:R-:W-:Y:S02]  /*7f850*/  FSEL R6, R4, R6, P1 ;  /* 0x0000000604067208 */ /* 0x000fe40000800000 */
[----:B------:R-:W-:-:S07]  /*7f860*/  FSEL R7, R5, R3, P1 ;  /* 0x0000000305077208 */ /* 0x000fce0000800000 */
.L_x_18038:
[----:B------:R-:W-:Y:S05]  /*7f870*/  BSYNC B2 ;  /* 0x0000000000027941 */ /* 0x000fea0003800000 */
.L_x_18027:
        /* <DEDUP_REMOVED lines=8> */
.L_x_17949:
        /* <DEDUP_REMOVED lines=19> */
.L_x_17948:
[----:B------:R-:W-:Y:S05]  /*7fa30*/  BSYNC B1 ;  /* 0x0000000000017941 */ /* 0x000fea0003800000 */
.L_x_17947:
        /* <DEDUP_REMOVED lines=154> */
.L_x_18088:
[----:B------:R-:W-:Y:S05]  /*803e0*/  BSYNC B3 ;  /* 0x0000000000037941 */ /* 0x000fea0003800000 */
.L_x_18087:
        /* <DEDUP_REMOVED lines=82> */
.L_x_18086:
        /* <DEDUP_REMOVED lines=36> */
.L_x_18096:
[----:B------:R-:W-:Y:S05]  /*80b50*/  BSYNC B4 ;  /* 0x0000000000047941 */ /* 0x000fea0003800000 */
.L_x_18095:
[----:B------:R-:W-:Y:S02]  /*80b60*/  IMAD.MOV.U32 R22, RZ, RZ, R2 ;  /* 0x000000ffff167224 */ /* 0x000fe400078e0002 */
[----:B------:R-:W-:Y:S01]  /*80b70*/  IMAD.MOV.U32 R23, RZ, RZ, R3 ;  /* 0x000000ffff177224 */ /* 0x000fe200078e0003 */
[----:B------:R-:W-:Y:S06]  /*80b80*/  BRA `(.L_x_18094) ;  /* 0x0000000000047947 */ /* 0x000fec0003800000 */
.L_x_18093:
[----:B------:R-:W-:-:S11]  /*80b90*/  DADD R22, -R68, R66 ;  /* 0x0000000044167229 */ /* 0x000fd60000000142 */
.L_x_18094:
[----:B------:R-:W-:Y:S05]  /*80ba0*/  BSYNC B3 ;  /* 0x0000000000037941 */ /* 0x000fea0003800000 */
.L_x_18092:
        /* <DEDUP_REMOVED lines=31> */
.L_x_18101:
[----:B------:R-:W-:Y:S05]  /*80da0*/  BSYNC B4 ;  /* 0x0000000000047941 */ /* 0x000fea0003800000 */
.L_x_18100:
[----:B------:R-:W-:Y:S05]  /*80db0*/  BRA `(.L_x_18099) ;  /* 0x0000000000047947 */ /* 0x000fea0003800000 */
.L_x_18098:
[----:B------:R-:W-:-:S11]  /*80dc0*/  DADD R2, R62, -R8 ;  /* 0x000000003e027229 */ /* 0x000fd60000000808 */
.L_x_18099:
[----:B------:R-:W-:Y:S05]  /*80dd0*/  BSYNC B3 ;  /* 0x0000000000037941 */ /* 0x000fea0003800000 */
.L_x_18097:
        /* <DEDUP_REMOVED lines=28> */
[----:B------:R-:W-:Y:S02]  /*80fa0*/  IMAD.MOV.U32 R6, RZ, RZ, R4 ;  /* 0x000000ffff067224 */ /* 0x000fe400078e0004 */
[----:B------:R-:W-:-:S07]  /*80fb0*/  IMAD.MOV.U32 R7, RZ, RZ, R3 ;  /* 0x000000ffff077224 */ /* 0x000fce00078e0003 */
.L_x_18103:
[----:B------:R-:W-:Y:S05]  /*80fc0*/  BSYNC B3 ;  /* 0x0000000000037941 */ /* 0x000fea0003800000 */
.L_x_18102:
        /* <DEDUP_REMOVED lines=86> */
.L_x_18104:
        /* <DEDUP_REMOVED lines=22> */
.L_x_18106:
[----:B------:R-:W-:Y:S05]  /*81690*/  BSYNC B3 ;  /* 0x0000000000037941 */ /* 0x000fea0003800000 */
.L_x_18105:
        /* <DEDUP_REMOVED lines=30> */
.L_x_18091:
        /* <DEDUP_REMOVED lines=26> */
.L_x_18109:
[----:B------:R-:W-:Y:S05]  /*81a20*/  BSYNC B3 ;  /* 0x0000000000037941 */ /* 0x000fea0003800000 */
.L_x_18108:
        /* <DEDUP_REMOVED lines=27> */
.L_x_18112:
[----:B------:R-:W-:Y:S05]  /*81be0*/  BSYNC B3 ;  /* 0x0000000000037941 */ /* 0x000fea0003800000 */
.L_x_18111:
        /* <DEDUP_REMOVED lines=30> */
.L_x_18110:
        /* <DEDUP_REMOVED lines=76> */
.L_x_18113:
[----:B------:R-:W-:Y:S01]  /*82290*/  IMAD.MOV.U32 R2, RZ, RZ, 0x0 ;  /* 0x00000000ff027424 */ /* 0x000fe200078e00ff */
[----:B------:R-:W-:Y:S01]  /*822a0*/  FSETP.NEU.FTZ.AND P0, PT, R5, RZ, PT ;  /* 0x000000ff0500720b */ /* 0x000fe20003f1d000 */
[----:B------:R-:W-:-:S06]  /*822b0*/  IMAD.MOV.U32 R3, RZ, RZ, 0x7ff00000 ;  /* 0x7ff00000ff037424 */ /* 0x000fcc00078e00ff */
[----:B------:R-:W-:-:S10]  /*822c0*/  DFMA R2, R4, R2, +INF ;  /* 0x7ff000000402742b */ /* 0x000fd40000000002 */
[----:B------:R-:W-:Y:S02]  /*822d0*/  FSEL R22, R2, RZ, P0 ;  /* 0x000000ff02167208 */ /* 0x000fe40000000000 */
[----:B------:R-:W-:Y:S01]  /*822e0*/  FSEL R23, R3, -QNAN , P0 ;  /* 0xfff0000003177808 */ /* 0x000fe20000000000 */
[----:B------:R-:W-:Y:S06]  /*822f0*/  BRA `(.L_x_18089) ;  /* 0x0000000400407947 */ /* 0x000fec0003800000 */
.L_x_18107:
        /* <DEDUP_REMOVED lines=26> */
.L_x_18115:
[----:B------:R-:W-:Y:S05]  /*824a0*/  BSYNC B3 ;  /* 0x0000000000037941 */ /* 0x000fea0003800000 */
.L_x_18114:
        /* <DEDUP_REMOVED lines=21> */
.L_x_18117:
[----:B------:R-:W-:Y:S05]  /*82600*/  BSYNC B3 ;  /* 0x0000000000037941 */ /* 0x000fea0003800000 */
.L_x_18116:
[----:B------:R-:W-:Y:S02]  /*82610*/  IMAD.MOV.U32 R22, RZ, RZ, R2 ;  /* 0x000000ffff167224 */ /* 0x000fe400078e0002 */
[----:B------:R-:W-:Y:S01]  /*82620*/  IMAD.MOV.U32 R23, RZ, RZ, R3 ;  /* 0x000000ffff177224 */ /* 0x000fe200078e0003 */
[----:B------:R-:W-:Y:S06]  /*82630*/  BRA `(.L_x_18089) ;  /* 0x0000000000707947 */ /* 0x000fec0003800000 */
.L_x_18090:
        /* <DEDUP_REMOVED lines=25> */
.L_x_18119:
[----:B------:R-:W-:Y:S05]  /*827d0*/  BSYNC B3 ;  /* 0x0000000000037941 */ /* 0x000fea0003800000 */
.L_x_18118:
[----:B------:R-:W-:Y:S01]  /*827e0*/  MOV R22, R4 ;  /* 0x0000000400167202 */ /* 0x000fe20000000f00 */
[----:B------:R-:W-:-:S07]  /*827f0*/  IMAD.MOV.U32 R23, RZ, RZ, R5 ;  /* 0x000000ffff177224 */ /* 0x000fce00078e0005 */
.L_x_18089:
[----:B------:R-:W-:Y:S05]  /*82800*/  BSYNC B2 ;  /* 0x0000000000027941 */ /* 0x000fea0003800000 */
.L_x_18085:
        /* <DEDUP_REMOVED lines=25> */
.L_x_18124:
[----:B------:R-:W-:Y:S05]  /*829a0*/  BSYNC B4 ;  /* 0x0000000000047941 */ /* 0x000fea0003800000 */
.L_x_18123:
        /* <DEDUP_REMOVED lines=49> */
.L_x_18126:
        /* <DEDUP_REMOVED lines=71> */
.L_x_18125:
        /* <DEDUP_REMOVED lines=37> */
.L_x_18135:
[----:B------:R-:W-:Y:S05]  /*83380*/  BSYNC B6 ;  /* 0x0000000000067941 */ /* 0x000fea0003800000 */
.L_x_18134:
[----:B------:R-:W-:Y:S02]  /*83390*/  IMAD.MOV.U32 R74, RZ, RZ, R2 ;  /* 0x000000ffff4a7224 */ /* 0x000fe400078e0002 */
[----:B------:R-:W-:Y:S01]  /*833a0*/  IMAD.MOV.U32 R75, RZ, RZ, R3 ;  /* 0x000000ffff4b7224 */ /* 0x000fe200078e0003 */
[----:B------:R-:W-:Y:S06]  /*833b0*/  BRA `(.L_x_18133) ;  /* 0x0000000000047947 */ /* 0x000fec0003800000 */
.L_x_18132:
[----:B------:R-:W-:-:S11]  /*833c0*/  DADD R74, -R68, R66 ;  /* 0x00000000444a7229 */ /* 0x000fd60000000142 */
.L_x_18133:
[----:B------:R-:W-:Y:S05]  /*833d0*/  BSYNC B5 ;  /* 0x0000000000057941 */ /* 0x000fea0003800000 */
.L_x_18131:
        /* <DEDUP_REMOVED lines=28> */
.L_x_18140:
[----:B------:R-:W-:Y:S05]  /*835a0*/  BSYNC B6 ;  /* 0x0000000000067941 */ /* 0x000fea0003800000 */
.L_x_18139:
[----:B------:R-:W-:Y:S02]  /*835b0*/  IMAD.MOV.U32 R16, RZ, RZ, R2 ;  /* 0x000000ffff107224 */ /* 0x000fe400078e0002 */
[----:B------:R-:W-:Y:S01]  /*835c0*/  IMAD.MOV.U32 R17, RZ, RZ, R3 ;  /* 0x000000ffff117224 */ /* 0x000fe200078e0003 */
[----:B------:R-:W-:Y:S06]  /*835d0*/  BRA `(.L_x_18138) ;  /* 0x0000000000047947 */ /* 0x000fec0003800000 */
.L_x_18137:
[----:B------:R-:W-:-:S11]  /*835e0*/  DADD R16, -R64, R62 ;  /* 0x0000000040107229 */ /* 0x000fd6000000013e */
.L_x_18138:
[----:B------:R-:W-:Y:S05]  /*835f0*/  BSYNC B5 ;  /* 0x0000000000057941 */ /* 0x000fea0003800000 */
.L_x_18136:
        /* <DEDUP_REMOVED lines=30> */
.L_x_18142:
[----:B------:R-:W-:Y:S05]  /*837e0*/  BSYNC B5 ;  /* 0x0000000000057941 */ /* 0x000fea0003800000 */
.L_x_18141:
[----:B------:R-:W-:Y:S02]  /*837f0*/  IMAD.MOV.U32 R20, RZ, RZ, R4 ;  /* 0x000000ffff147224 */ /* 0x000fe400078e0004 */
[----:B------:R-:W-:Y:S01]  /*83800*/  IMAD.MOV.U32 R21, RZ, RZ, R5 ;  /* 0x000000ffff157224 */ /* 0x000fe200078e0005 */
[----:B------:R-:W-:Y:S06]  /*83810*/  BRA `(.L_x_18143) ;  /* 0x0000000800607947 */ /* 0x000fec0003800000 */
.L_x_18130:
        /* <DEDUP_REMOVED lines=30> */
.L_x_18146:
[----:B------:R-:W-:Y:S05]  /*83a00*/  BSYNC B5 ;  /* 0x0000000000057941 */ /* 0x000fea0003800000 */
.L_x_18145:
[----:B------:R-:W-:Y:S02]  /*83a10*/  IMAD.MOV.U32 R20, RZ, RZ, R4 ;  /* 0x000000ffff147224 */ /* 0x000fe400078e0004 */
[----:B------:R-:W-:Y:S01]  /*83a20*/  IMAD.MOV.U32 R21, RZ, RZ, R5 ;  /* 0x000000ffff157224 */ /* 0x000fe200078e0005 */
[----:B------:R-:W-:Y:S06]  /*83a30*/  BRA `(.L_x_18143) ;  /* 0x0000000400d87947 */ /* 0x000fec0003800000 */
.L_x_18144:
        /* <DEDUP_REMOVED lines=31> */
.L_x_18148:
[----:B------:R-:W-:Y:S05]  /*83c30*/  BSYNC B5 ;  /* 0x0000000000057941 */ /* 0x000fea0003800000 */
.L_x_18147:
        /* <DEDUP_REMOVED lines=21> */
.L_x_18150:
[----:B------:R-:W-:Y:S05]  /*83d90*/  BSYNC B5 ;  /* 0x0000000000057941 */ /* 0x000fea0003800000 */
.L_x_18149:
[----:B------:R-:W-:Y:S01]  /*83da0*/  DMUL R10, R10, 8.11296384146066816958e+31 ;  /* 0x469000000a0a7828 */ /* 0x000fe20000000000 */
[----:B------:R-:W-:Y:S02]  /*83db0*/  IMAD.MOV.U32 R20, RZ, RZ, R2 ;  /* 0x000000ffff147224 */ /* 0x000fe400078e0002 */
[----:B------:R-:W-:Y:S01]  /*83dc0*/  IMAD.MOV.U32 R21, RZ, RZ, R3 ;  /* 0x000000ffff157224 */ /* 0x000fe200078e0003 */
[----:B------:R-:W-:Y:S07]  /*83dd0*/  BRA `(.L_x_18143) ;  /* 0x0000000000f07947 */ /* 0x000fee0003800000 */
.L_x_18129:
        /* <DEDUP_REMOVED lines=27> */
.L_x_18152:
[----:B------:R-:W-:Y:S05]  /*83f90*/  BSYNC B5 ;  /* 0x0000000000057941 */ /* 0x000fea0003800000 */
.L_x_18151:
        /* <DEDUP_REMOVED lines=30> */
.L_x_18154:
[----:B------:R-:W-:Y:S05]  /*84180*/  BSYNC B5 ;  /* 0x0000000000057941 */ /* 0x000fea0003800000 */
.L_x_18153:
[----:B------:R-:W-:-:S11]  /*84190*/  DMUL R20, R4, R56 ;  /* 0x0000003804147228 */ /* 0x000fd60000000000 */
.L_x_18143:
[----:B------:R-:W-:Y:S05]  /*841a0*/  BSYNC B4 ;  /* 0x0000000000047941 */ /* 0x000fea0003800000 */
.L_x_18128:
[----:B------:R-:W-:Y:S05]  /*841b0*/  BRA `(.L_x_18155) ;  /* 0x0000000000087947 */ /* 0x000fea0003800000 */
.L_x_18122:
[----:B------:R-:W-:Y:S02]  /*841c0*/  DMUL R20, R20, 9.00719925474099200000e+15 ;  /* 0x4340000014147828 */ /* 0x000fe40000000000 */
[----:B------:R-:W-:-:S11]  /*841d0*/  DMUL R10, R10, 9.00719925474099200000e+15 ;  /* 0x434000000a0a7828 */ /* 0x000fd60000000000 */
.L_x_18155:
[----:B------:R-:W-:Y:S05]  /*841e0*/  BSYNC B2 ;  /* 0x0000000000027941 */ /* 0x000fea0003800000 */
.L_x_18121:
        /* <DEDUP_REMOVED lines=28> */
.L_x_18157:
[----:B------:R-:W-:Y:S05]  /*843b0*/  BSYNC B2 ;  /* 0x0000000000027941 */ /* 0x000fea0003800000 */
.L_x_18156:
        /* <DEDUP_REMOVED lines=82> */
.L_x_18159:
[----:B------:R-:W-:Y:S02]  /*848e0*/  FSEL R2, RZ, 3.37028055040000000000e+12, P1 ;  /* 0x54442d18ff027808 */ /* 0x000fe40000800000 */
[----:B------:R-:W-:-:S07]  /*848f0*/  FSEL R3, RZ, 2.1426990032196044922, P1 ;  /* 0x400921fbff037808 */ /* 0x000fce0000800000 */
.L_x_18160:
[----:B------:R-:W-:Y:S05]  /*84900*/  BSYNC B0 ;  /* 0x0000000000007941 */ /* 0x000fea0003800000 */
.L_x_18158:
[----:B------:R-:W-:Y:S01]  /*84910*/  DADD R20, |R20|, |R10| ;  /* 0x0000000014147229 */ /* 0x000fe2000000060a */
[----:B------:R-:W-:-:S07]  /*84920*/  LOP3.LUT R11, R3, 0x80000000, R11, 0xb8, !PT ;  /* 0x80000000030b7812 */ /* 0x000fce00078eb80b */
[----:B------:R-:W-:-:S06]  /*84930*/  DSETP.GTU.AND P0, PT, |R20|, +INF , PT ;  /* 0x7ff000001400742a */ /* 0x000fcc0003f0c200 */
[----:B------:R-:W-:Y:S02]  /*84940*/  FSEL R2, R20, R2, P0 ;  /* 0x0000000214027208 */ /* 0x000fe40000000000 */
[----:B------:R-:W-:-:S07]  /*84950*/  FSEL R3, R21, R11, P0 ;  /* 0x0000000b15037208 */ /* 0x000fce0000000000 */
.L_x_18127:
[----:B------:R-:W-:Y:S05]  /*84960*/  BSYNC B3 ;  /* 0x0000000000037941 */ /* 0x000fea0003800000 */
.L_x_18120:
[----:B------:R-:W-:Y:S01]  /*84970*/  LOP3.LUT R21, R3, 0x80000000, R45, 0xb8, !PT ;  /* 0x8000000003157812 */ /* 0x000fe200078eb82d */
[----:B------:R-:W-:Y:S01]  /*84980*/  IMAD.MOV.U32 R20, RZ, RZ, R2 ;  /* 0x000000ffff147224 */ /* 0x000fe200078e0002 */
[----:B------:R-:W-:Y:S01]  /*84990*/  LOP3.LUT R23, R23, 0x80000000, R47, 0xb8, !PT ;  /* 0x8000000017177812 */ /* 0x000fe200078eb82f */
[----:B------:R-:W-:Y:S06]  /*849a0*/  BRA `(.L_x_18082) ;  /* 0x0000005800e47947 */ /* 0x000fec0003800000 */
.L_x_18084:
        /* <DEDUP_REMOVED lines=113> */
.L_x_18166:
[----:B------:R-:W-:Y:S05]  /*850c0*/  BSYNC B0 ;  /* 0x0000000000007941 */ /* 0x000fea0003800000 */
.L_x_18165:
        /* <DEDUP_REMOVED lines=8> */
.L_x_18168:
[----:B------:R-:W-:Y:S05]  /*85150*/  BSYNC B3 ;  /* 0x0000000000037941 */ /* 0x000fea0003800000 */
.L_x_18167:
        /* <DEDUP_REMOVED lines=82> */
.L_x_18170:
[----:B------:R-:W-:-:S04]  /*85680*/  ISETP.GE.AND P0, PT, R17, RZ, PT ;  /* 0x000000ff1100720c */ /* 0x000fc80003f06270 */
[----:B------:R-:W-:Y:S02]  /*85690*/  FSEL R6, RZ, 3.37028055040000000000e+12, P0 ;  /* 0x54442d18ff067808 */ /* 0x000fe40000000000 */
[----:B------:R-:W-:-:S07]  /*856a0*/  FSEL R7, RZ, 2.1426990032196044922, P0 ;  /* 0x400921fbff077808 */ /* 0x000fce0000000000 */
.L_x_18171:
[----:B------:R-:W-:Y:S05]  /*856b0*/  BSYNC B0 ;  /* 0x0000000000007941 */ /* 0x000fea0003800000 */
.L_x_18169:
[----:B------:R-:W-:Y:S01]  /*856c0*/  DADD R2, |R44|, |R46| ;  /* 0x000000002c027229 */ /* 0x000fe2000000062e */
[----:B------:R-:W-:Y:S01]  /*856d0*/  LOP3.LUT R11, R7, 0x80000000, R11, 0xb8, !PT ;  /* 0x80000000070b7812 */ /* 0x000fe200078eb80b */
[----:B------:R-:W-:-:S06]  /*856e0*/  DMUL R20, R20, 0.5 ;  /* 0x3fe0000014147828 */ /* 0x000fcc0000000000 */
[----:B------:R-:W-:-:S06]  /*856f0*/  DSETP.GTU.AND P0, PT, |R2|, +INF , PT ;  /* 0x7ff000000200742a */ /* 0x000fcc0003f0c200 */
[----:B------:R-:W-:Y:S02]  /*85700*/  FSEL R6, R2, R6, P0 ;  /* 0x0000000602067208 */ /* 0x000fe40000000000 */
[----:B------:R-:W-:Y:S01]  /*85710*/  FSEL R7, R3, R11, P0 ;  /* 0x0000000b03077208 */ /* 0x000fe20000000000 */
[----:B------:R-:W-:Y:S06]  /*85720*/  BRA `(.L_x_18172) ;  /* 0x0000004c00187947 */ /* 0x000fec0003800000 */
.L_x_18164:
        /* <DEDUP_REMOVED lines=135> */
.L_x_18174:
[----:B------:R-:W-:Y:S05]  /*85fa0*/  BSYNC B0 ;  /* 0x0000000000007941 */ /* 0x000fea0003800000 */
.L_x_18173:
        /* <DEDUP_REMOVED lines=8> */
.L_x_18176:
[----:B------:R-:W-:Y:S05]  /*86030*/  BSYNC B3 ;  /* 0x0000000000037941 */ /* 0x000fea0003800000 */
.L_x_18175:
        /* <DEDUP_REMOVED lines=82> */
.L_x_18178:
[----:B------:R-:W-:-:S04]  /*86560*/  ISETP.GE.AND P0, PT, R17, RZ, PT ;  /* 0x000000ff1100720c */ /* 0x000fc80003f06270 */
[----:B------:R-:W-:Y:S02]  /*86570*/  FSEL R6, RZ, 3.37028055040000000000e+12, P0 ;  /* 0x54442d18ff067808 */ /* 0x000fe40000000000 */
[----:B------:R-:W-:-:S07]  /*86580*/  FSEL R7, RZ, 2.1426990032196044922, P0 ;  /* 0x400921fbff077808 */ /* 0x000fce0000000000 */
.L_x_18179:
[----:B------:R-:W-:Y:S05]  /*86590*/  BSYNC B0 ;  /* 0x0000000000007941 */ /* 0x000fea0003800000 */
.L_x_18177:
[----:B------:R-:W-:Y:S01]  /*865a0*/  DADD R2, |R44|, |R46| ;  /* 0x000000002c027229 */ /* 0x000fe2000000062e */
[----:B------:R-:W-:-:S07]  /*865b0*/  LOP3.LUT R11, R7, 0x80000000, R11, 0xb8, !PT ;  /* 0x80000000070b7812 */ /* 0x000fce00078eb80b */
[----:B------:R-:W-:-:S06]  /*865c0*/  DSETP.GTU.AND P0, PT, |R2|, +INF , PT ;  /* 0x7ff000000200742a */ /* 0x000fcc0003f0c200 */
[----:B------:R-:W-:Y:S02]  /*865d0*/  FSEL R6, R2, R6, P0 ;  /* 0x0000000602067208 */ /* 0x000fe40000000000 */
[----:B------:R-:W-:Y:S01]  /*865e0*/  FSEL R7, R3, R11, P0 ;  /* 0x0000000b03077208 */ /* 0x000fe20000000000 */
[----:B------:R-:W-:Y:S06]  /*865f0*/  BRA `(.L_x_18172) ;  /* 0x0000003c00647947 */ /* 0x000fec0003800000 */
.L_x_18163:
        /* <DEDUP_REMOVED lines=23> */
.L_x_18181:
[----:B------:R-:W-:Y:S05]  /*86770*/  BSYNC B3 ;  /* 0x0000000000037941 */ /* 0x000fea0003800000 */
.L_x_18180:
        /* <DEDUP_REMOVED lines=26> */
.L_x_18183:
[----:B------:R-:W-:Y:S05]  /*86920*/  BSYNC B3 ;  /* 0x0000000000037941 */ /* 0x000fea0003800000 */
.L_x_18182:
        /* <DEDUP_REMOVED lines=136> */
.L_x_18185:
[----:B------:R-:W-:Y:S05]  /*871b0*/  BSYNC B0 ;  /* 0x0000000000007941 */ /* 0x000fea0003800000 */
.L_x_18184:
        /* <DEDUP_REMOVED lines=8> */
.L_x_18187:
[----:B------:R-:W-:Y:S05]  /*87240*/  BSYNC B3 ;  /* 0x0000000000037941 */ /* 0x000fea0003800000 */
.L_x_18186:
        /* <DEDUP_REMOVED lines=82> */
.L_x_18189:
[----:B------:R-:W-:-:S04]  /*87770*/  ISETP.GE.AND P0, PT, R17, RZ, PT ;  /* 0x000000ff1100720c */ /* 0x000fc80003f06270 */
[----:B------:R-:W-:Y:S02]  /*87780*/  FSEL R6, RZ, 3.37028055040000000000e+12, P0 ;  /* 0x54442d18ff067808 */ /* 0x000fe40000000000 */
[----:B------:R-:W-:-:S07]  /*87790*/  FSEL R7, RZ, 2.1426990032196044922, P0 ;  /* 0x400921fbff077808 */ /* 0x000fce0000000000 */
.L_x_18190:
[----:B------:R-:W-:Y:S05]  /*877a0*/  BSYNC B0 ;  /* 0x0000000000007941 */ /* 0x000fea0003800000 */
.L_x_18188:
[----:B------:R-:W-:Y:S01]  /*877b0*/  DADD R2, |R44|, |R46| ;  /* 0x000000002c027229 */ /* 0x000fe2000000062e */
[----:B------:R-:W-:Y:S01]  /*877c0*/  LOP3.LUT R11, R7, 0x80000000, R11, 0xb8, !PT ;  /* 0x80000000070b7812 */ /* 0x000fe200078eb80b */
[----:B------:R-:W-:-:S06]  /*877d0*/  DADD R20, R20, 1 ;  /* 0x3ff0000014147429 */ /* 0x000fcc0000000000 */
[----:B------:R-:W-:-:S06]  /*877e0*/  DSETP.GTU.AND P0, PT, |R2|, +INF , PT ;  /* 0x7ff000000200742a */ /* 0x000fcc0003f0c200 */
[----:B------:R-:W-:Y:S02]  /*877f0*/  FSEL R6, R2, R6, P0 ;  /* 0x0000000602067208 */ /* 0x000fe40000000000 */
[----:B------:R-:W-:Y:S01]  /*87800*/  FSEL R7, R3, R11, P0 ;  /* 0x0000000b03077208 */ /* 0x000fe20000000000 */
[----:B------:R-:W-:Y:S06]  /*87810*/  BRA `(.L_x_18172) ;  /* 0x0000002800dc7947 */ /* 0x000fec0003800000 */
.L_x_18162:
        /* <DEDUP_REMOVED lines=108> */
.L_x_18194:
[----:B------:R-:W-:Y:S05]  /*87ee0*/  BSYNC B0 ;  /* 0x0000000000007941 */ /* 0x000fea0003800000 */
.L_x_18193:
        /* <DEDUP_REMOVED lines=8> */
.L_x_18196:
[----:B------:R-:W-:Y:S05]  /*87f70*/  BSYNC B3 ;  /* 0x0000000000037941 */ /* 0x000fea0003800000 */
.L_x_18195:
        /* <DEDUP_REMOVED lines=73> */
.L_x_18198:
[----:B------:R-:W-:Y:S05]  /*88410*/  BSYNC B0 ;  /* 0x0000000000007941 */ /* 0x000fea0003800000 */
.L_x_18197:
[----:B------:R-:W-:Y:S01]  /*88420*/  LOP3.LUT R3, R7, 0x80000000, R45, 0xb8, !PT ;  /* 0x8000000007037812 */ /* 0x000fe200078eb82d */
[----:B------:R-:W-:Y:S01]  /*88430*/  DMUL R20, R20, 0.5 ;  /* 0x3fe0000014147828 */ /* 0x000fe20000000000 */
[----:B------:R-:W-:Y:S02]  /*88440*/  FSEL R6, R4, R6, P0 ;  /* 0x0000000604067208 */ /* 0x000fe40000000000 */
[----:B------:R-:W-:Y:S01]  /*88450*/  FSEL R7, R5, R3, P0 ;  /* 0x0000000305077208 */ /* 0x000fe20000000000 */
[----:B------:R-:W-:Y:S07]  /*88460*/  BRA `(.L_x_18172) ;  /* 0x0000001c00c87947 */ /* 0x000fee0003800000 */
.L_x_18192:
        /* <DEDUP_REMOVED lines=135> */
.L_x_18200:
[----:B------:R-:W-:Y:S05]  /*88ce0*/  BSYNC B0 ;  /* 0x0000000000007941 */ /* 0x000fea0003800000 */
.L_x_18199:
        /* <DEDUP_REMOVED lines=8> */
.L_x_18202:
[----:B------:R-:W-:Y:S05]  /*88d70*/  BSYNC B3 ;  /* 0x0000000000037941 */ /* 0x000fea0003800000 */
.L_x_18201:
        /* <DEDUP_REMOVED lines=73> */
.L_x_18204:
[----:B------:R-:W-:Y:S05]  /*89210*/  BSYNC B0 ;  /* 0x0000000000007941 */ /* 0x000fea0003800000 */
.L_x_18203:
[----:B------:R-:W-:Y:S02]  /*89220*/  LOP3.LUT R3, R7, 0x80000000, R45, 0xb8, !PT ;  /* 0x8000000007037812 */ /* 0x000fe400078eb82d */
[----:B------:R-:W-:Y:S02]  /*89230*/  FSEL R6, R4, R6, P1 ;  /* 0x0000000604067208 */ /* 0x000fe40000800000 */
[----:B------:R-:W-:Y:S01]  /*89240*/  FSEL R7, R5, R3, P1 ;  /* 0x0000000305077208 */ /* 0x000fe20000800000 */
[----:B------:R-:W-:Y:S06]  /*89250*/  BRA `(.L_x_18172) ;  /* 0x00000010004c7947 */ /* 0x000fec0003800000 */
.L_x_18191:
        /* <DEDUP_REMOVED lines=23> */
.L_x_18206:
[----:B------:R-:W-:Y:S05]  /*893d0*/  BSYNC B3 ;  /* 0x0000000000037941 */ /* 0x000fea0003800000 */
.L_x_18205:
        /* <DEDUP_REMOVED lines=26> */
.L_x_18208:
[----:B------:R-:W-:Y:S05]  /*89580*/  BSYNC B3 ;  /* 0x0000000000037941 */ /* 0x000fea0003800000 */
.L_x_18207:
        /* <DEDUP_REMOVED lines=136> */
.L_x_18210:
[----:B------:R-:W-:Y:S05]  /*89e10*/  BSYNC B0 ;  /* 0x0000000000007941 */ /* 0x000fea0003800000 */
.L_x_18209:
        /* <DEDUP_REMOVED lines=8> */
.L_x_18212:
[----:B------:R-:W-:Y:S05]  /*89ea0*/  BSYNC B3 ;  /* 0x0000000000037941 */ /* 0x000fea0003800000 */
.L_x_18211:
        /* <DEDUP_REMOVED lines=74> */
.L_x_18214:
[----:B------:R-:W-:Y:S05]  /*8a350*/  BSYNC B0 ;  /* 0x0000000000007941 */ /* 0x000fea0003800000 */
.L_x_18213:
[----:B------:R-:W-:Y:S02]  /*8a360*/  LOP3.LUT R3, R7, 0x80000000, R45, 0xb8, !PT ;  /* 0x8000000007037812 */ /* 0x000fe400078eb82d */
[----:B------:R-:W-:Y:S02]  /*8a370*/  FSEL R6, R4, R6, P1 ;  /* 0x0000000604067208 */ /* 0x000fe40000800000 */
[----:B------:R-:W-:-:S07]  /*8a380*/  FSEL R7, R5, R3, P1 ;  /* 0x0000000305077208 */ /* 0x000fce0000800000 */
.L_x_18172:
[----:B------:R-:W-:Y:S05]  /*8a390*/  BSYNC B2 ;  /* 0x0000000000027941 */ /* 0x000fea0003800000 */
.L_x_18161:
[----:B------:R-:W-:Y:S01]  /*8a3a0*/  UMOV UR4, 0xfefa39ef ;  /* 0xfefa39ef00047882 */ /* 0x000fe20000000000 */
[----:B------:R-:W-:Y:S02]  /*8a3b0*/  UMOV UR5, 0x3fe62e42 ;  /* 0x3fe62e4200057882 */ /* 0x000fe40000000000 */
[----:B------:R-:W-:Y:S01]  /*8a3c0*/  DADD R22, R20, UR4 ;  /* 0x0000000414167e29 */ /* 0x000fe20008000000 */
[----:B------:R-:W-:Y:S01]  /*8a3d0*/  LOP3.LUT R21, R7, 0x80000000, R45, 0xb8, !PT ;  /* 0x8000000007157812 */ /* 0x000fe200078eb82d */
[----:B------:R-:W-:-:S08]  /*8a3e0*/  IMAD.MOV.U32 R20, RZ, RZ, R6 ;  /* 0x000000ffff147224 */ /* 0x000fd000078e0006 */
[----:B------:R-:W-:Y:S01]  /*8a3f0*/  LOP3.LUT R23, R23, 0x80000000, R47, 0xb8, !PT ;  /* 0x8000000017177812 */ /* 0x000fe200078eb82f */
[----:B------:R-:W-:Y:S06]  /*8a400*/  BRA `(.L_x_18082) ;  /* 0x00000000004c7947 */ /* 0x000fec0003800000 */
.L_x_18083:
        /* <DEDUP_REMOVED lines=19> */
.L_x_18082:
[----:B------:R-:W-:Y:S05]  /*8a540*/  BSYNC B1 ;  /* 0x0000000000017941 */ /* 0x000fea0003800000 */
.L_x_18081:
        /* <DEDUP_REMOVED lines=152> */
.L_x_18222:
[----:B------:R-:W-:Y:S05]  /*8aed0*/  BSYNC B3 ;  /* 0x0000000000037941 */ /* 0x000fea0003800000 */
.L_x_18221:
        /* <DEDUP_REMOVED lines=82> */
.L_x_18220:
        /* <DEDUP_REMOVED lines=36> */
.L_x_18230:
[----:B------:R-:W-:Y:S05]  /*8b640*/  BSYNC B4 ;  /* 0x0000000000047941 */ /* 0x000fea0003800000 */
.L_x_18229:
[----:B------:R-:W-:Y:S02]  /*8b650*/  IMAD.MOV.U32 R18, RZ, RZ, R2 ;  /* 0x000000ffff127224 */ /* 0x000fe400078e0002 */
[----:B------:R-:W-:Y:S01]  /*8b660*/  IMAD.MOV.U32 R19, RZ, RZ, R3 ;  /* 0x000000ffff137224 */ /* 0x000fe200078e0003 */
[----:B------:R-:W-:Y:S06]  /*8b670*/  BRA `(.L_x_18228) ;  /* 0x0000000000047947 */ /* 0x000fec0003800000 */
.L_x_18227:
[----:B------:R-:W-:-:S11]  /*8b680*/  DADD R18, -R66, R64 ;  /* 0x0000000042127229 */ /* 0x000fd60000000140 */
.L_x_18228:
[----:B------:R-:W-:Y:S05]  /*8b690*/  BSYNC B3 ;  /* 0x0000000000037941 */ /* 0x000fea0003800000 */
.L_x_18226:
        /* <DEDUP_REMOVED lines=31> */
.L_x_18235:
[----:B------:R-:W-:Y:S05]  /*8b890*/  BSYNC B4 ;  /* 0x0000000000047941 */ /* 0x000fea0003800000 */
.L_x_18234:
[----:B------:R-:W-:Y:S05]  /*8b8a0*/  BRA `(.L_x_18233) ;  /* 0x0000000000047947 */ /* 0x000fea0003800000 */
.L_x_18232:
[----:B------:R-:W-:-:S11]  /*8b8b0*/  DADD R2, R46, -R8 ;  /* 0x000000002e027229 */ /* 0x000fd60000000808 */
.L_x_18233:
[----:B------:R-:W-:Y:S05]  /*8b8c0*/  BSYNC B3 ;  /* 0x0000000000037941 */ /* 0x000fea0003800000 */
.L_x_18231:
        /* <DEDUP_REMOVED lines=30> */
.L_x_18237:
[----:B------:R-:W-:Y:S05]  /*8bab0*/  BSYNC B3 ;  /* 0x0000000000037941 */ /* 0x000fea0003800000 */
.L_x_18236:
        /* <DEDUP_REMOVED lines=86> */
.L_x_18238:
        /* <DEDUP_REMOVED lines=22> */
.L_x_18240:
[----:B------:R-:W-:Y:S05]  /*8c180*/  BSYNC B3 ;  /* 0x0000000000037941 */ /* 0x000fea0003800000 */
.L_x_18239:
        /* <DEDUP_REMOVED lines=30> */
.L_x_18225:
        /* <DEDUP_REMOVED lines=26> */
.L_x_18243:
[----:B------:R-:W-:Y:S05]  /*8c510*/  BSYNC B3 ;  /* 0x0000000000037941 */ /* 0x000fea0003800000 */
.L_x_18242:
        /* <DEDUP_REMOVED lines=27> */
.L_x_18246:
[----:B------:R-:W-:Y:S05]  /*8c6d0*/  BSYNC B3 ;  /* 0x0000000000037941 */ /* 0x000fea0003800000 */
.L_x_18245:
        /* <DEDUP_REMOVED lines=30> */
.L_x_18244:
        /* <DEDUP_REMOVED lines=76> */
.L_x_18247:
[----:B------:R-:W-:Y:S01]  /*8cd80*/  IMAD.MOV.U32 R2, RZ, RZ, 0x0 ;  /* 0x00000000ff027424 */ /* 0x000fe200078e00ff */
[----:B------:R-:W-:Y:S01]  /*8cd90*/  FSETP.NEU.FTZ.AND P0, PT, R5, RZ, PT ;  /* 0x000000ff0500720b */ /* 0x000fe20003f1d000 */
[----:B------:R-:W-:-:S06]  /*8cda0*/  IMAD.MOV.U32 R3, RZ, RZ, 0x7ff00000 ;  /* 0x7ff00000ff037424 */ /* 0x000fcc00078e00ff */
[----:B------:R-:W-:-:S10]  /*8cdb0*/  DFMA R2, R4, R2, +INF ;  /* 0x7ff000000402742b */ /* 0x000fd40000000002 */
[----:B------:R-:W-:Y:S02]  /*8cdc0*/  FSEL R18, R2, RZ, P0 ;  /* 0x000000ff02127208 */ /* 0x000fe40000000000 */
[----:B------:R-:W-:Y:S01]  /*8cdd0*/  FSEL R19, R3, -QNAN , P0 ;  /* 0xfff0000003137808 */ /* 0x000fe20000000000 */
[----:B------:R-:W-:Y:S06]  /*8cde0*/  BRA `(.L_x_18223) ;  /* 0x0000000400447947 */ /* 0x000fec0003800000 */
.L_x_18241:
        /* <DEDUP_REMOVED lines=25> */
[----:B------:R-:W-:Y:S05]  /*8cf80*/  CALL.REL.NOINC `($__internal_25_$__cuda_sm20_dsqrt_rn_f64_mediumpath_v1) ;  /* 0x000001e000407944 */ /* 0x000fea0003c00000 */
[----:B------:R-:W-:-:S07]  /*8cf90*/  IMAD.MOV.U32 R5, RZ, RZ, R3 ;  /* 0x000000ffff057224 */ /* 0x000fce00078e0003 */
.L_x_18249:
[----:B------:R-:W-:Y:S05]  /*8cfa0*/  BSYNC B3 ;  /* 0x0000000000037941 */ /* 0x000fea0003800000 */
.L_x_18248:
        /* <DEDUP_REMOVED lines=21> */
.L_x_18251:
[----:B------:R-:W-:Y:S05]  /*8d100*/  BSYNC B3 ;  /* 0x0000000000037941 */ /* 0x000fea0003800000 */
.L_x_18250:
[----:B------:R-:W-:Y:S02]  /*8d110*/  IMAD.MOV.U32 R18, RZ, RZ, R2 ;  /* 0x000000ffff127224 */ /* 0x000fe400078e0002 */
[----:B------:R-:W-:Y:S01]  /*8d120*/  IMAD.MOV.U32 R19, RZ, RZ, R3 ;  /* 0x000000ffff137224 */ /* 0x000fe200078e0003 */
[----:B------:R-:W-:Y:S06]  /*8d130*/  BRA `(.L_x_18223) ;  /* 0x0000000000707947 */ /* 0x000fec0003800000 */
.L_x_18224:
        /* <DEDUP_REMOVED lines=25> */
.L_x_18253:
[----:B------:R-:W-:Y:S05]  /*8d2d0*/  BSYNC B3 ;  /* 0x0000000000037941 */ /* 0x000fea0003800000 */
.L_x_18252:
[----:B------:R-:W-:Y:S02]  /*8d2e0*/  IMAD.MOV.U32 R18, RZ, RZ, R4 ;  /* 0x000000ffff127224 */ /* 0x000fe400078e0004 */
[----:B------:R-:W-:-:S07]  /*8d2f0*/  IMAD.MOV.U32 R19, RZ, RZ, R5 ;  /* 0x000000ffff137224 */ /* 0x000fce00078e0005 */
.L_x_18223:
[----:B------:R-:W-:Y:S05]  /*8d300*/  BSYNC B2 ;  /* 0x0000000000027941 */ /* 0x000fea0003800000 */
.L_x_18219:
        /* <DEDUP_REMOVED lines=25> */
.L_x_18258:
[----:B------:R-:W-:Y:S05]  /*8d4a0*/  BSYNC B4 ;  /* 0x0000000000047941 */ /* 0x000fea0003800000 */
.L_x_18257:
        /* <DEDUP_REMOVED lines=49> */
.L_x_18260:
        /* <DEDUP_REMOVED lines=71> */
.L_x_18259:
        /* <DEDUP_REMOVED lines=37> */
.L_x_18269:
[----:B------:R-:W-:Y:S05]  /*8de80*/  BSYNC B6 ;  /* 0x0000000000067941 */ /* 0x000fea0003800000 */
.L_x_18268:
[----:B------:R-:W-:Y:S02]  /*8de90*/  IMAD.MOV.U32 R68, RZ, RZ, R2 ;  /* 0x000000ffff447224 */ /* 0x000fe400078e0002 */
[----:B------:R-:W-:Y:S01]  /*8dea0*/  IMAD.MOV.U32 R69, RZ, RZ, R3 ;  /* 0x000000ffff457224 */ /* 0x000fe200078e0003 */
[----:B------:R-:W-:Y:S06]  /*8deb0*/  BRA `(.L_x_18267) ;  /* 0x0000000000047947 */ /* 0x000fec0003800000 */
.L_x_18266:
[----:B------:R-:W-:-:S11]  /*8dec0*/  DADD R68, -R66, R64 ;  /* 0x0000000042447229 */ /* 0x000fd60000000140 */
.L_x_18267:
[----:B------:R-:W-:Y:S05]  /*8ded0*/  BSYNC B5 ;  /* 0x0000000000057941 */ /* 0x000fea0003800000 */
.L_x_18265:
        /* <DEDUP_REMOVED lines=28> */
.L_x_18274:
[----:B------:R-:W-:Y:S05]  /*8e0a0*/  BSYNC B6 ;  /* 0x0000000000067941 */ /* 0x000fea0003800000 */
.L_x_18273:
[----:B------:R-:W-:Y:S02]  /*8e0b0*/  IMAD.MOV.U32 R44, RZ, RZ, R2 ;  /* 0x000000ffff2c7224 */ /* 0x000fe400078e0002 */
[----:B------:R-:W-:Y:S01]  /*8e0c0*/  IMAD.MOV.U32 R45, RZ, RZ, R3 ;  /* 0x000000ffff2d7224 */ /* 0x000fe200078e0003 */
[----:B------:R-:W-:Y:S06]  /*8e0d0*/  BRA `(.L_x_18272) ;  /* 0x0000000000047947 */ /* 0x000fec0003800000 */
.L_x_18271:
[----:B------:R-:W-:-:S11]  /*8e0e0*/  DADD R44, -R62, R46 ;  /* 0x000000003e2c7229 */ /* 0x000fd6000000012e */
.L_x_18272:
[----:B------:R-:W-:Y:S05]  /*8e0f0*/  BSYNC B5 ;  /* 0x0000000000057941 */ /* 0x000fea0003800000 */
.L_x_18270:
        /* <DEDUP_REMOVED lines=30> */
.L_x_18276:
[----:B------:R-:W-:Y:S05]  /*8e2e0*/  BSYNC B5 ;  /* 0x0000000000057941 */ /* 0x000fea0003800000 */
.L_x_18275:
[----:B------:R-:W-:Y:S02]  /*8e2f0*/  IMAD.MOV.U32 R44, RZ, RZ, R4 ;  /* 0x000000ffff2c7224 */ /* 0x000fe400078e0004 */
[----:B------:R-:W-:Y:S01]  /*8e300*/  IMAD.MOV.U32 R45, RZ, RZ, R5 ;  /* 0x000000ffff2d7224 */ /* 0x000fe200078e0005 */
[----:B------:R-:W-:Y:S06]  /*8e310*/  BRA `(.L_x_18277) ;  /* 0x0000000800607947 */ /* 0x000fec0003800000 */
.L_x_18264:
        /* <DEDUP_REMOVED lines=30> */
.L_x_18280:
[----:B------:R-:W-:Y:S05]  /*8e500*/  BSYNC B5 ;  /* 0x0000000000057941 */ /* 0x000fea0003800000 */
.L_x_18279:
[----:B------:R-:W-:Y:S02]  /*8e510*/  IMAD.MOV.U32 R44, RZ, RZ, R4 ;  /* 0x000000ffff2c7224 */ /* 0x000fe400078e0004 */
[----:B------:R-:W-:Y:S01]  /*8e520*/  IMAD.MOV.U32 R45, RZ, RZ, R5 ;  /* 0x000000ffff2d7224 */ /* 0x000fe200078e0005 */
[----:B------:R-:W-:Y:S06]  /*8e530*/  BRA `(.L_x_18277) ;  /* 0x0000000400d87947 */ /* 0x000fec0003800000 */
.L_x_18278:
        /* <DEDUP_REMOVED lines=31> */
.L_x_18282:
[----:B------:R-:W-:Y:S05]  /*8e730*/  BSYNC B5 ;  /* 0x0000000000057941 */ /* 0x000fea0003800000 */
.L_x_18281:
        /* <DEDUP_REMOVED lines=21> */
.L_x_18284:
[----:B------:R-:W-:Y:S05]  /*8e890*/  BSYNC B5 ;  /* 0x0000000000057941 */ /* 0x000fea0003800000 */
.L_x_18283:
[----:B------:R-:W-:Y:S01]  /*8e8a0*/  DMUL R10, R10, 8.11296384146066816958e+31 ;  /* 0x469000000a0a7828 */ /* 0x000fe20000000000 */
[----:B------:R-:W-:Y:S02]  /*8e8b0*/  IMAD.MOV.U32 R44, RZ, RZ, R2 ;  /* 0x000000ffff2c7224 */ /* 0x000fe400078e0002 */
[----:B------:R-:W-:Y:S01]  /*8e8c0*/  IMAD.MOV.U32 R45, RZ, RZ, R3 ;  /* 0x000000ffff2d7224 */ /* 0x000fe200078e0003 */
[----:B------:R-:W-:Y:S07]  /*8e8d0*/  BRA `(.L_x_18277) ;  /* 0x0000000000f07947 */ /* 0x000fee0003800000 */
.L_x_18263:
        /* <DEDUP_REMOVED lines=27> */
.L_x_18286:
[----:B------:R-:W-:Y:S05]  /*8ea90*/  BSYNC B5 ;  /* 0x0000000000057941 */ /* 0x000fea0003800000 */
.L_x_18285:
        /* <DEDUP_REMOVED lines=30> */
.L_x_18288:
[----:B------:R-:W-:Y:S05]  /*8ec80*/  BSYNC B5 ;  /* 0x0000000000057941 */ /* 0x000fea0003800000 */
.L_x_18287:
[----:B------:R-:W-:-:S11]  /*8ec90*/  DMUL R44, R4, R46 ;  /* 0x0000002e042c7228 */ /* 0x000fd60000000000 */
.L_x_18277:
[----:B------:R-:W-:Y:S05]  /*8eca0*/  BSYNC B4 ;  /* 0x0000000000047941 */ /* 0x000fea0003800000 */
.L_x_18262:
[----:B------:R-:W-:Y:S05]  /*8ecb0*/  BRA `(.L_x_18289) ;  /* 0x0000000000087947 */ /* 0x000fea0003800000 */
.L_x_18256:
[----:B------:R-:W-:Y:S02]  /*8ecc0*/  DMUL R44, R16, 9.00719925474099200000e+15 ;  /* 0x43400000102c7828 */ /* 0x000fe40000000000 */
[----:B------:R-:W-:-:S11]  /*8ecd0*/  DMUL R10, R10, 9.00719925474099200000e+15 ;  /* 0x434000000a0a7828 */ /* 0x000fd60000000000 */
.L_x_18289:
[----:B------:R-:W-:Y:S05]  /*8ece0*/  BSYNC B2 ;  /* 0x0000000000027941 */ /* 0x000fea0003800000 */
.L_x_18255:
        /* <DEDUP_REMOVED lines=28> */
.L_x_18291:
[----:B------:R-:W-:Y:S05]  /*8eeb0*/  BSYNC B2 ;  /* 0x0000000000027941 */ /* 0x000fea0003800000 */
.L_x_18290:
        /* <DEDUP_REMOVED lines=82> */
.L_x_18293:
[----:B------:R-:W-:Y:S02]  /*8f3e0*/  FSEL R2, RZ, 3.37028055040000000000e+12, P1 ;  /* 0x54442d18ff027808 */ /* 0x000fe40000800000 */
[----:B------:R-:W-:-:S07]  /*8f3f0*/  FSEL R3, RZ, 2.1426990032196044922, P1 ;  /* 0x400921fbff037808 */ /* 0x000fce0000800000 */
.L_x_18294:
[----:B------:R-:W-:Y:S05]  /*8f400*/  BSYNC B0 ;  /* 0x0000000000007941 */ /* 0x000fea0003800000 */
.L_x_18292:
[----:B------:R-:W-:Y:S01]  /*8f410*/  DADD R44, |R44|, |R10| ;  /* 0x000000002c2c7229 */ /* 0x000fe2000000060a */
[----:B------:R-:W-:-:S07]  /*8f420*/  LOP3.LUT R11, R3, 0x80000000, R11, 0xb8, !PT ;  /* 0x80000000030b7812 */ /* 0x000fce00078eb80b */
[----:B------:R-:W-:-:S06]  /*8f430*/  DSETP.GTU.AND P0, PT, |R44|, +INF , PT ;  /* 0x7ff000002c00742a */ /* 0x000fcc0003f0c200 */
[----:B------:R-:W-:Y:S02]  /*8f440*/  FSEL R2, R44, R2, P0 ;  /* 0x000000022c027208 */ /* 0x000fe40000000000 */
[----:B------:R-:W-:-:S07]  /*8f450*/  FSEL R3, R45, R11, P0 ;  /* 0x0000000b2d037208 */ /* 0x000fce0000000000 */
.L_x_18261:
[----:B------:R-:W-:Y:S05]  /*8f460*/  BSYNC B3 ;  /* 0x0000000000037941 */ /* 0x000fea0003800000 */
.L_x_18254:
[----:B------:R-:W-:Y:S02]  /*8f470*/  LOP3.LUT R17, R3, 0x80000000, R49, 0xb8, !PT ;  /* 0x8000000003117812 */ /* 0x000fe400078eb831 */
[----:B------:R-:W-:Y:S02]  /*8f480*/  LOP3.LUT R19, R19, 0x80000000, R51, 0xb8, !PT ;  /* 0x8000000013137812 */ /* 0x000fe400078eb833 */
[----:B------:R-:W-:Y:S01]  /*8f490*/  MOV R16, R2 ;  /* 0x0000000200107202 */ /* 0x000fe20000000f00 */
[----:B------:R-:W-:Y:S06]  /*8f4a0*/  BRA `(.L_x_18216) ;  /* 0x0000005800e07947 */ /* 0x000fec0003800000 */
.L_x_18218:
        /* <DEDUP_REMOVED lines=112> */
.L_x_18300:
[----:B------:R-:W-:Y:S05]  /*8fbb0*/  BSYNC B0 ;  /* 0x0000000000007941 */ /* 0x000fea0003800000 */
.L_x_18299:
        /* <DEDUP_REMOVED lines=8> */
.L_x_18302:
[----:B------:R-:W-:Y:S05]  /*8fc40*/  BSYNC B3 ;  /* 0x0000000000037941 */ /* 0x000fea0003800000 */
.L_x_18301:
        /* <DEDUP_REMOVED lines=82> */
.L_x_18304:
[----:B------:R-:W-:-:S04]  /*90170*/  ISETP.GE.AND P0, PT, R17, RZ, PT ;  /* 0x000000ff1100720c */ /* 0x000fc80003f06270 */
[----:B------:R-:W-:Y:S02]  /*90180*/  FSEL R6, RZ, 3.37028055040000000000e+12, P0 ;  /* 0x54442d18ff067808 */ /* 0x000fe40000000000 */
[----:B------:R-:W-:-:S07]  /*90190*/  FSEL R7, RZ, 2.1426990032196044922, P0 ;  /* 0x400921fbff077808 */ /* 0x000fce0000000000 */
.L_x_18305:
[----:B------:R-:W-:Y:S05]  /*901a0*/  BSYNC B0 ;  /* 0x0000000000007941 */ /* 0x000fea0003800000 */
.L_x_18303:
[----:B------:R-:W-:Y:S01]  /*901b0*/  DADD R2, |R48|, |R50| ;  /* 0x0000000030027229 */ /* 0x000fe20000000632 */
[----:B------:R-:W-:Y:S01]  /*901c0*/  LOP3.LUT R11, R7, 0x80000000, R11, 0xb8, !PT ;  /* 0x80000000070b7812 */ /* 0x000fe200078eb80b */
[----:B------:R-:W-:-:S06]  /*901d0*/  DMUL R18, R18, 0.5 ;  /* 0x3fe0000012127828 */ /* 0x000fcc0000000000 */
[----:B------:R-:W-:-:S06]  /*901e0*/  DSETP.GTU.AND P0, PT, |R2|, +INF , PT ;  /* 0x7ff000000200742a */ /* 0x000fcc0003f0c200 */
[----:B------:R-:W-:Y:S02]  /*901f0*/  FSEL R6, R2, R6, P0 ;  /* 0x0000000602067208 */ /* 0x000fe40000000000 */
[----:B------:R-:W-:Y:S01]  /*90200*/  FSEL R7, R3, R11, P0 ;  /* 0x0000000b03077208 */ /* 0x000fe20000000000 */
[----:B------:R-:W-:Y:S06]  /*90210*/  BRA `(.L_x_18306) ;  /* 0x0000004c00187947 */ /* 0x000fec0003800000 */
.L_x_18298:
        /* <DEDUP_REMOVED lines=135> */
.L_x_18308:
[----:B------:R-:W-:Y:S05]  /*90a90*/  BSYNC B0 ;  /* 0x0000000000007941 */ /* 0x000fea0003800000 */
.L_x_18307:
        /* <DEDUP_REMOVED lines=8> */
.L_x_18310:
[----:B------:R-:W-:Y:S05]  /*90b20*/  BSYNC B3 ;  /* 0x0000000000037941 */ /* 0x000fea0003800000 */
.L_x_18309:
        /* <DEDUP_REMOVED lines=82> */
.L_x_18312:
[----:B------:R-:W-:-:S04]  /*91050*/  ISETP.GE.AND P0, PT, R17, RZ, PT ;  /* 0x000000ff1100720c */ /* 0x000fc80003f06270 */
[----:B------:R-:W-:Y:S02]  /*91060*/  FSEL R6, RZ, 3.37028055040000000000e+12, P0 ;  /* 0x54442d18ff067808 */ /* 0x000fe40000000000 */
[----:B------:R-:W-:-:S07]  /*91070*/  FSEL R7, RZ, 2.1426990032196044922, P0 ;  /* 0x400921fbff077808 */ /* 0x000fce0000000000 */
.L_x_18313:
[----:B------:R-:W-:Y:S05]  /*91080*/  BSYNC B0 ;  /* 0x0000000000007941 */ /* 0x000fea0003800000 */
.L_x_18311:
[----:B------:R-:W-:Y:S01]  /*91090*/  DADD R2, |R48|, |R50| ;  /* 0x0000000030027229 */ /* 0x000fe20000000632 */
[----:B------:R-:W-:-:S07]  /*910a0*/  LOP3.LUT R11, R7, 0x80000000, R11, 0xb8, !PT ;  /* 0x80000000070b7812 */ /* 0x000fce00078eb80b */
[----:B------:R-:W-:-:S06]  /*910b0*/  DSETP.GTU.AND P0, PT, |R2|, +INF , PT ;  /* 0x7ff000000200742a */ /* 0x000fcc0003f0c200 */
[----:B------:R-:W-:Y:S02]  /*910c0*/  FSEL R6, R2, R6, P0 ;  /* 0x0000000602067208 */ /* 0x000fe40000000000 */
[----:B------:R-:W-:Y:S01]  /*910d0*/  FSEL R7, R3, R11, P0 ;  /* 0x0000000b03077208 */ /* 0x000fe20000000000 */
[----:B------:R-:W-:Y:S06]  /*910e0*/  BRA `(.L_x_18306) ;  /* 0x0000003c00647947 */ /* 0x000fec0003800000 */
.L_x_18297:
        /* <DEDUP_REMOVED lines=23> */
.L_x_18315:
[----:B------:R-:W-:Y:S05]  /*91260*/  BSYNC B3 ;  /* 0x0000000000037941 */ /* 0x000fea0003800000 */
.L_x_18314:
        /* <DEDUP_REMOVED lines=26> */
.L_x_18317:
[----:B------:R-:W-:Y:S05]  /*91410*/  BSYNC B3 ;  /* 0x0000000000037941 */ /* 0x000fea0003800000 */
.L_x_18316:
        /* <DEDUP_REMOVED lines=136> */
.L_x_18319:
[----:B------:R-:W-:Y:S05]  /*91ca0*/  BSYNC B0 ;  /* 0x0000000000007941 */ /* 0x000fea0003800000 */
.L_x_18318:
        /* <DEDUP_REMOVED lines=8> */
.L_x_18321:
[----:B------:R-:W-:Y:S05]  /*91d30*/  BSYNC B3 ;  /* 0x0000000000037941 */ /* 0x000fea0003800000 */
.L_x_18320:
        /* <DEDUP_REMOVED lines=82> */
.L_x_18323:
[----:B------:R-:W-:-:S04]  /*92260*/  ISETP.GE.AND P0, PT, R17, RZ, PT ;  /* 0x000000ff1100720c */ /* 0x000fc80003f06270 */
[----:B------:R-:W-:Y:S02]  /*92270*/  FSEL R6, RZ, 3.37028055040000000000e+12, P0 ;  /* 0x54442d18ff067808 */ /* 0x000fe40000000000 */
[----:B------:R-:W-:-:S07]  /*92280*/  FSEL R7, RZ, 2.1426990032196044922, P0 ;  /* 0x400921fbff077808 */ /* 0x000fce0000000000 */
.L_x_18324:
[----:B------:R-:W-:Y:S05]  /*92290*/  BSYNC B0 ;  /* 0x0000000000007941 */ /* 0x000fea0003800000 */
.L_x_18322:
[----:B------:R-:W-:Y:S01]  /*922a0*/  DADD R2, |R48|, |R50| ;  /* 0x0000000030027229 */ /* 0x000fe20000000632 */
[----:B------:R-:W-:Y:S01]  /*922b0*/  LOP3.LUT R11, R7, 0x80000000, R11, 0xb8, !PT ;  /* 0x80000000070b7812 */ /* 0x000fe200078eb80b */
[----:B------:R-:W-:-:S06]  /*922c0*/  DADD R18, R18, 1 ;  /* 0x3ff0000012127429 */ /* 0x000fcc0000000000 */
[----:B------:R-:W-:-:S06]  /*922d0*/  DSETP.GTU.AND P0, PT, |R2|, +INF , PT ;  /* 0x7ff000000200742a */ /* 0x000fcc0003f0c200 */
[----:B------:R-:W-:Y:S02]  /*922e0*/  FSEL R6, R2, R6, P0 ;  /* 0x0000000602067208 */ /* 0x000fe40000000000 */
[----:B------:R-:W-:Y:S01]  /*922f0*/  FSEL R7, R3, R11, P0 ;  /* 0x0000000b03077208 */ /* 0x000fe20000000000 */
[----:B------:R-:W-:Y:S06]  /*92300*/  BRA `(.L_x_18306) ;  /* 0x0000002800dc7947 */ /* 0x000fec0003800000 */
.L_x_18296:
        /* <DEDUP_REMOVED lines=108> */
.L_x_18328:
[----:B------:R-:W-:Y:S05]  /*929d0*/  BSYNC B0 ;  /* 0x0000000000007941 */ /* 0x000fea0003800000 */
.L_x_18327:
        /* <DEDUP_REMOVED lines=8> */
.L_x_18330:
[----:B------:R-:W-:Y:S05]  /*92a60*/  BSYNC B3 ;  /* 0x0000000000037941 */ /* 0x000fea0003800000 */
.L_x_18329:
        /* <DEDUP_REMOVED lines=73> */
.L_x_18332:
[----:B------:R-:W-:Y:S05]  /*92f00*/  BSYNC B0 ;  /* 0x0000000000007941 */ /* 0x000fea0003800000 */
.L_x_18331:
[----:B------:R-:W-:Y:S01]  /*92f10*/  LOP3.LUT R3, R7, 0x80000000, R49, 0xb8, !PT ;  /* 0x8000000007037812 */ /* 0x000fe200078eb831 */
[----:B------:R-:W-:Y:S01]  /*92f20*/  DMUL R18, R18, 0.5 ;  /* 0x3fe0000012127828 */ /* 0x000fe20000000000 */
[----:B------:R-:W-:Y:S02]  /*92f30*/  FSEL R6, R4, R6, P0 ;  /* 0x0000000604067208 */ /* 0x000fe40000000000 */
[----:B------:R-:W-:Y:S01]  /*92f40*/  FSEL R7, R5, R3, P0 ;  /* 0x0000000305077208 */ /* 0x000fe20000000000 */
[----:B------:R-:W-:Y:S07]  /*92f50*/  BRA `(.L_x_18306) ;  /* 0x0000001c00c87947 */ /* 0x000fee0003800000 */
.L_x_18326:
        /* <DEDUP_REMOVED lines=135> */
.L_x_18334:
[----:B------:R-:W-:Y:S05]  /*937d0*/  BSYNC B0 ;  /* 0x0000000000007941 */ /* 0x000fea0003800000 */
.L_x_18333:
        /* <DEDUP_REMOVED lines=8> */
.L_x_18336:
[----:B------:R-:W-:Y:S05]  /*93860*/  BSYNC B3 ;  /* 0x0000000000037941 */ /* 0x000fea0003800000 */
.L_x_18335:
        /* <DEDUP_REMOVED lines=73> */
.L_x_18338:
[----:B------:R-:W-:Y:S05]  /*93d00*/  BSYNC B0 ;  /* 0x0000000000007941 */ /* 0x000fea0003800000 */
.L_x_18337:
[----:B------:R-:W-:Y:S02]  /*93d10*/  LOP3.LUT R3, R7, 0x80000000, R49, 0xb8, !PT ;  /* 0x8000000007037812 */ /* 0x000fe400078eb831 */
[----:B------:R-:W-:Y:S02]  /*93d20*/  FSEL R6, R4, R6, P1 ;  /* 0x0000000604067208 */ /* 0x000fe40000800000 */
[----:B------:R-:W-:Y:S01]  /*93d30*/  FSEL R7, R5, R3, P1 ;  /* 0x0000000305077208 */ /* 0x000fe20000800000 */
[----:B------:R-:W-:Y:S06]  /*93d40*/  BRA `(.L_x_18306) ;  /* 0x00000010004c7947 */ /* 0x000fec0003800000 */
.L_x_18325:
        /* <DEDUP_REMOVED lines=23> */
.L_x_18340:
[----:B------:R-:W-:Y:S05]  /*93ec0*/  BSYNC B3 ;  /* 0x0000000000037941 */ /* 0x000fea0003800000 */
.L_x_18339:
        /* <DEDUP_REMOVED lines=26> */
.L_x_18342:
[----:B------:R-:W-:Y:S05]  /*94070*/  BSYNC B3 ;  /* 0x0000000000037941 */ /* 0x000fea0003800000 */
.L_x_18341:
        /* <DEDUP_REMOVED lines=136> */
.L_x_18344:
[----:B------:R-:W-:Y:S05]  /*94900*/  BSYNC B0 ;  /* 0x0000000000007941 */ /* 0x000fea0003800000 */
.L_x_18343:
        /* <DEDUP_REMOVED lines=8> */
.L_x_18346:
[----:B------:R-:W-:Y:S05]  /*94990*/  BSYNC B3 ;  /* 0x0000000000037941 */ /* 0x000fea0003800000 */
.L_x_18345:
        /* <DEDUP_REMOVED lines=74> */
.L_x_18348:
[----:B------:R-:W-:Y:S05]  /*94e40*/  BSYNC B0 ;  /* 0x0000000000007941 */ /* 0x000fea0003800000 */
.L_x_18347:
[----:B------:R-:W-:Y:S02]  /*94e50*/  LOP3.LUT R3, R7, 0x80000000, R49, 0xb8, !PT ;  /* 0x8000000007037812 */ /* 0x000fe400078eb831 */
[----:B------:R-:W-:Y:S02]  /*94e60*/  FSEL R6, R4, R6, P1 ;  /* 0x0000000604067208 */ /* 0x000fe40000800000 */
[----:B------:R-:W-:-:S07]  /*94e70*/  FSEL R7, R5, R3, P1 ;  /* 0x0000000305077208 */ /* 0x000fce0000800000 */
.L_x_18306:
[----:B------:R-:W-:Y:S05]  /*94e80*/  BSYNC B2 ;  /* 0x0000000000027941 */ /* 0x000fea0003800000 */
.L_x_18295:
[----:B------:R-:W-:Y:S01]  /*94e90*/  UMOV UR4, 0xfefa39ef ;  /* 0xfefa39ef00047882 */ /* 0x000fe20000000000 */
[----:B------:R-:W-:Y:S01]  /*94ea0*/  UMOV UR5, 0x3fe62e42 ;  /* 0x3fe62e4200057882 */ /* 0x000fe20000000000 */
[----:B------:R-:W-:Y:S01]  /*94eb0*/  LOP3.LUT R17, R7, 0x80000000, R49, 0xb8, !PT ;  /* 0x8000000007117812 */ /* 0x000fe200078eb831 */
[----:B------:R-:W-:Y:S01]  /*94ec0*/  DADD R18, R18, UR4 ;  /* 0x0000000412127e29 */ /* 0x000fe20008000000 */
[----:B------:R-:W-:-:S09]  /*94ed0*/  IMAD.MOV.U32 R16, RZ, RZ, R6 ;  /* 0x000000ffff107224 */ /* 0x000fd200078e0006 */
[----:B------:R-:W-:Y:S01]  /*94ee0*/  LOP3.LUT R19, R19, 0x80000000, R51, 0xb8, !PT ;  /* 0x8000000013137812 */ /* 0x000fe200078eb833 */
[----:B------:R-:W-:Y:S06]  /*94ef0*/  BRA `(.L_x_18216) ;  /* 0x00000000004c7947 */ /* 0x000fec0003800000 */
.L_x_18217:
        /* <DEDUP_REMOVED lines=19> */
.L_x_18216:
[----:B------:R-:W-:Y:S05]  /*95030*/  BSYNC B1 ;  /* 0x0000000000017941 */ /* 0x000fea0003800000 */
.L_x_18215:
        /* <DEDUP_REMOVED lines=154> */
.L_x_18356:
[----:B------:R-:W-:Y:S05]  /*959e0*/  BSYNC B3 ;  /* 0x0000000000037941 */ /* 0x000fea0003800000 */
.L_x_18355:
        /* <DEDUP_REMOVED lines=82> */
.L_x_18354:
        /* <DEDUP_REMOVED lines=36> */
.L_x_18364:
[----:B------:R-:W-:Y:S05]  /*96150*/  BSYNC B4 ;  /* 0x0000000000047941 */ /* 0x000fea0003800000 */
.L_x_18363:
[----:B------:R-:W-:Y:S02]  /*96160*/  IMAD.MOV.U32 R46, RZ, RZ, R2 ;  /* 0x000000ffff2e7224 */ /* 0x000fe400078e0002 */
[----:B------:R-:W-:Y:S01]  /*96170*/  IMAD.MOV.U32 R47, RZ, RZ, R3 ;  /* 0x000000ffff2f7224 */ /* 0x000fe200078e0003 */
[----:B------:R-:W-:Y:S06]  /*96180*/  BRA `(.L_x_18362) ;  /* 0x0000000000047947 */ /* 0x000fec0003800000 */
.L_x_18361:
[----:B------:R-:W-:-:S11]  /*96190*/  DADD R46, -R68, R66 ;  /* 0x00000000442e7229 */ /* 0x000fd60000000142 */
.L_x_18362:
[----:B------:R-:W-:Y:S05]  /*961a0*/  BSYNC B3 ;  /* 0x0000000000037941 */ /* 0x000fea0003800000 */
.L_x_18360:
        /* <DEDUP_REMOVED lines=31> */
.L_x_18369:
[----:B------:R-:W-:Y:S05]  /*963a0*/  BSYNC B4 ;  /* 0x0000000000047941 */ /* 0x000fea0003800000 */
.L_x_18368:
[----:B------:R-:W-:Y:S05]  /*963b0*/  BRA `(.L_x_18367) ;  /* 0x0000000000047947 */ /* 0x000fea0003800000 */
.L_x_18366:
[----:B------:R-:W-:-:S11]  /*963c0*/  DADD R2, R62, -R8 ;  /* 0x000000003e027229 */ /* 0x000fd60000000808 */
.L_x_18367:
[----:B------:R-:W-:Y:S05]  /*963d0*/  BSYNC B3 ;  /* 0x0000000000037941 */ /* 0x000fea0003800000 */
.L_x_18365:
        /* <DEDUP_REMOVED lines=30> */
.L_x_18371:
[----:B------:R-:W-:Y:S05]  /*965c0*/  BSYNC B3 ;  /* 0x0000000000037941 */ /* 0x000fea0003800000 */
.L_x_18370:
        /* <DEDUP_REMOVED lines=86> */
.L_x_18372:
        /* <DEDUP_REMOVED lines=22> */
.L_x_18374:
[----:B------:R-:W-:Y:S05]  /*96c90*/  BSYNC B3 ;  /* 0x0000000000037941 */ /* 0x000fea0003800000 */
.L_x_18373:
        /* <DEDUP_REMOVED lines=30> */
.L_x_18359:
        /* <DEDUP_REMOVED lines=26> */
.L_x_18377:
[----:B------:R-:W-:Y:S05]  /*97020*/  BSYNC B3 ;  /* 0x0000000000037941 */ /* 0x000fea0003800000 */
.L_x_18376:
        /* <DEDUP_REMOVED lines=27> */
.L_x_18380:
[----:B------:R-:W-:Y:S05]  /*971e0*/  BSYNC B3 ;  /* 0x0000000000037941 */ /* 0x000fea0003800000 */
.L_x_18379:
        /* <DEDUP_REMOVED lines=30> */
.L_x_18378:
        /* <DEDUP_REMOVED lines=76> */
.L_x_18381:
[----:B------:R-:W-:Y:S01]  /*97890*/  IMAD.MOV.U32 R2, RZ, RZ, 0x0 ;  /* 0x00000000ff027424 */ /* 0x000fe200078e00ff */
[----:B------:R-:W-:Y:S01]  /*978a0*/  FSETP.NEU.FTZ.AND P0, PT, R5, RZ, PT ;  /* 0x000000ff0500720b */ /* 0x000fe20003f1d000 */
[----:B------:R-:W-:-:S06]  /*978b0*/  IMAD.MOV.U32 R3, RZ, RZ, 0x7ff00000 ;  /* 0x7ff00000ff037424 */ /* 0x000fcc00078e00ff */
[----:B------:R-:W-:-:S10]  /*978c0*/  DFMA R2, R4, R2, +INF ;  /* 0x7ff000000402742b */ /* 0x000fd40000000002 */
[----:B------:R-:W-:Y:S02]  /*978d0*/  FSEL R46, R2, RZ, P0 ;  /* 0x000000ff022e7208 */ /* 0x000fe40000000000 */
[----:B------:R-:W-:Y:S01]  /*978e0*/  FSEL R47, R3, -QNAN , P0 ;  /* 0xfff00000032f7808 */ /* 0x000fe20000000000 */
[----:B------:R-:W-:Y:S06]  /*978f0*/  BRA `(.L_x_18357) ;  /* 0x0000000400407947 */ /* 0x000fec0003800000 */
.L_x_18375:
        /* <DEDUP_REMOVED lines=26> */
.L_x_18383:
[----:B------:R-:W-:Y:S05]  /*97aa0*/  BSYNC B3 ;  /* 0x0000000000037941 */ /* 0x000fea0003800000 */
.L_x_18382:
        /* <DEDUP_REMOVED lines=21> */
.L_x_18385:
[----:B------:R-:W-:Y:S05]  /*97c00*/  BSYNC B3 ;  /* 0x0000000000037941 */ /* 0x000fea0003800000 */
.L_x_18384:
[----:B------:R-:W-:Y:S02]  /*97c10*/  IMAD.MOV.U32 R46, RZ, RZ, R2 ;  /* 0x000000ffff2e7224 */ /* 0x000fe400078e0002 */
[----:B------:R-:W-:Y:S01]  /*97c20*/  IMAD.MOV.U32 R47, RZ, RZ, R3 ;  /* 0x000000ffff2f7224 */ /* 0x000fe200078e0003 */
[----:B------:R-:W-:Y:S06]  /*97c30*/  BRA `(.L_x_18357) ;  /* 0x0000000000707947 */ /* 0x000fec0003800000 */
.L_x_18358:
        /* <DEDUP_REMOVED lines=25> */
.L_x_18387:
[----:B------:R-:W-:Y:S05]  /*97dd0*/  BSYNC B3 ;  /* 0x0000000000037941 */ /* 0x000fea0003800000 */
.L_x_18386:
[----:B------:R-:W-:Y:S01]  /*97de0*/  MOV R46, R4 ;  /* 0x00000004002e7202 */ /* 0x000fe20000000f00 */
[----:B------:R-:W-:-:S07]  /*97df0*/  IMAD.MOV.U32 R47, RZ, RZ, R5 ;  /* 0x000000ffff2f7224 */ /* 0x000fce00078e0005 */
.L_x_18357:
[----:B------:R-:W-:Y:S05]  /*97e00*/  BSYNC B2 ;  /* 0x0000000000027941 */ /* 0x000fea0003800000 */
.L_x_18353:
        /* <DEDUP_REMOVED lines=25> */
.L_x_18392:
[----:B------:R-:W-:Y:S05]  /*97fa0*/  BSYNC B4 ;  /* 0x0000000000047941 */ /* 0x000fea0003800000 */
.L_x_18391:
        /* <DEDUP_REMOVED lines=49> */
.L_x_18394:
        /* <DEDUP_REMOVED lines=71> */
.L_x_18393:
        /* <DEDUP_REMOVED lines=37> */
.L_x_18403:
[----:B------:R-:W-:Y:S05]  /*98980*/  BSYNC B6 ;  /* 0x0000000000067941 */ /* 0x000fea0003800000 */
.L_x_18402:
[----:B------:R-:W-:Y:S02]  /*98990*/  IMAD.MOV.U32 R74, RZ, RZ, R2 ;  /* 0x000000ffff4a7224 */ /* 0x000fe400078e0002 */
[----:B------:R-:W-:Y:S01]  /*989a0*/  IMAD.MOV.U32 R75, RZ, RZ, R3 ;  /* 0x000000ffff4b7224 */ /* 0x000fe200078e0003 */
[----:B------:R-:W-:Y:S06]  /*989b0*/  BRA `(.L_x_18401) ;  /* 0x0000000000047947 */ /* 0x000fec0003800000 */
.L_x_18400:
[----:B------:R-:W-:-:S11]  /*989c0*/  DADD R74, -R68, R66 ;  /* 0x00000000444a7229 */ /* 0x000fd60000000142 */
.L_x_18401:
[----:B------:R-:W-:Y:S05]  /*989d0*/  BSYNC B5 ;  /* 0x0000000000057941 */ /* 0x000fea0003800000 */
.L_x_18399:
        /* <DEDUP_REMOVED lines=28> */
.L_x_18408:
[----:B------:R-:W-:Y:S05]  /*98ba0*/  BSYNC B6 ;  /* 0x0000000000067941 */ /* 0x000fea0003800000 */
.L_x_18407:
[----:B------:R-:W-:Y:S02]  /*98bb0*/  IMAD.MOV.U32 R50, RZ, RZ, R2 ;  /* 0x000000ffff327224 */ /* 0x000fe400078e0002 */
[----:B------:R-:W-:Y:S01]  /*98bc0*/  IMAD.MOV.U32 R51, RZ, RZ, R3 ;  /* 0x000000ffff337224 */ /* 0x000fe200078e0003 */
[----:B------:R-:W-:Y:S06]  /*98bd0*/  BRA `(.L_x_18406) ;  /* 0x0000000000047947 */ /* 0x000fec0003800000 */
.L_x_18405:
[----:B------:R-:W-:-:S11]  /*98be0*/  DADD R50, -R64, R62 ;  /* 0x0000000040327229 */ /* 0x000fd6000000013e */
.L_x_18406:
[----:B------:R-:W-:Y:S05]  /*98bf0*/  BSYNC B5 ;  /* 0x0000000000057941 */ /* 0x000fea0003800000 */
.L_x_18404:
        /* <DEDUP_REMOVED lines=30> */
.L_x_18410:
[----:B------:R-:W-:Y:S05]  /*98de0*/  BSYNC B5 ;  /* 0x0000000000057941 */ /* 0x000fea0003800000 */
.L_x_18409:
[----:B------:R-:W-:Y:S02]  /*98df0*/  IMAD.MOV.U32 R50, RZ, RZ, R4 ;  /* 0x000000ffff327224 */ /* 0x000fe400078e0004 */
[----:B------:R-:W-:Y:S01]  /*98e00*/  IMAD.MOV.U32 R51, RZ, RZ, R5 ;  /* 0x000000ffff337224 */ /* 0x000fe200078e0005 */
[----:B------:R-:W-:Y:S06]  /*98e10*/  BRA `(.L_x_18411) ;  /* 0x0000000800607947 */ /* 0x000fec0003800000 */
.L_x_18398:
        /* <DEDUP_REMOVED lines=30> */
.L_x_18414:
[----:B------:R-:W-:Y:S05]  /*99000*/  BSYNC B5 ;  /* 0x0000000000057941 */ /* 0x000fea0003800000 */
.L_x_18413:
[----:B------:R-:W-:Y:S02]  /*99010*/  IMAD.MOV.U32 R50, RZ, RZ, R4 ;  /* 0x000000ffff327224 */ /* 0x000fe400078e0004 */
[----:B------:R-:W-:Y:S01]  /*99020*/  IMAD.MOV.U32 R51, RZ, RZ, R5 ;  /* 0x000000ffff337224 */ /* 0x000fe200078e0005 */
[----:B------:R-:W-:Y:S06]  /*99030*/  BRA `(.L_x_18411) ;  /* 0x0000000400d87947 */ /* 0x000fec0003800000 */
.L_x_18412:
        /* <DEDUP_REMOVED lines=31> */
.L_x_18416:
[----:B------:R-:W-:Y:S05]  /*99230*/  BSYNC B5 ;  /* 0x0000000000057941 */ /* 0x000fea0003800000 */
.L_x_18415:
        /* <DEDUP_REMOVED lines=21> */
.L_x_18418:
[----:B------:R-:W-:Y:S05]  /*99390*/  BSYNC B5 ;  /* 0x0000000000057941 */ /* 0x000fea0003800000 */
.L_x_18417:
[----:B------:R-:W-:Y:S01]  /*993a0*/  DMUL R48, R48, 8.11296384146066816958e+31 ;  /* 0x4690000030307828 */ /* 0x000fe20000000000 */
[----:B------:R-:W-:Y:S02]  /*993b0*/  IMAD.MOV.U32 R50, RZ, RZ, R2 ;  /* 0x000000ffff327224 */ /* 0x000fe400078e0002 */
[----:B------:R-:W-:Y:S01]  /*993c0*/  IMAD.MOV.U32 R51, RZ, RZ, R3 ;  /* 0x000000ffff337224 */ /* 0x000fe200078e0003 */
[----:B------:R-:W-:Y:S07]  /*993d0*/  BRA `(.L_x_18411) ;  /* 0x0000000000f07947 */ /* 0x000fee0003800000 */
.L_x_18397:
        /* <DEDUP_REMOVED lines=27> */
.L_x_18420:
[----:B------:R-:W-:Y:S05]  /*99590*/  BSYNC B5 ;  /* 0x0000000000057941 */ /* 0x000fea0003800000 */
.L_x_18419:
        /* <DEDUP_REMOVED lines=30> */
.L_x_18422:
[----:B------:R-:W-:Y:S05]  /*99780*/  BSYNC B5 ;  /* 0x0000000000057941 */ /* 0x000fea0003800000 */
.L_x_18421:
[----:B------:R-:W-:-:S11]  /*99790*/  DMUL R50, R4, R56 ;  /* 0x0000003804327228 */ /* 0x000fd60000000000 */
.L_x_18411:
[----:B------:R-:W-:Y:S05]  /*997a0*/  BSYNC B4 ;  /* 0x0000000000047941 */ /* 0x000fea0003800000 */
.L_x_18396:
[----:B------:R-:W-:Y:S05]  /*997b0*/  BRA `(.L_x_18423) ;  /* 0x0000000000087947 */ /* 0x000fea0003800000 */
.L_x_18390:
[----:B------:R-:W-:Y:S02]  /*997c0*/  DMUL R50, R44, 9.00719925474099200000e+15 ;  /* 0x434000002c327828 */ /* 0x000fe40000000000 */
[----:B------:R-:W-:-:S11]  /*997d0*/  DMUL R48, R48, 9.00719925474099200000e+15 ;  /* 0x4340000030307828 */ /* 0x000fd60000000000 */
.L_x_18423:
[----:B------:R-:W-:Y:S05]  /*997e0*/  BSYNC B2 ;  /* 0x0000000000027941 */ /* 0x000fea0003800000 */
.L_x_18389:
        /* <DEDUP_REMOVED lines=28> */
.L_x_18425:
[----:B------:R-:W-:Y:S05]  /*999b0*/  BSYNC B2 ;  /* 0x0000000000027941 */ /* 0x000fea0003800000 */
.L_x_18424:
        /* <DEDUP_REMOVED lines=82> */
.L_x_18427:
[----:B------:R-:W-:Y:S02]  /*99ee0*/  FSEL R2, RZ, 3.37028055040000000000e+12, P1 ;  /* 0x54442d18ff027808 */ /* 0x000fe40000800000 */
[----:B------:R-:W-:-:S07]  /*99ef0*/  FSEL R3, RZ, 2.1426990032196044922, P1 ;  /* 0x400921fbff037808 */ /* 0x000fce0000800000 */
.L_x_18428:
[----:B------:R-:W-:Y:S05]  /*99f00*/  BSYNC B0 ;  /* 0x0000000000007941 */ /* 0x000fea0003800000 */
.L_x_18426:
[----:B------:R-:W-:Y:S01]  /*99f10*/  DADD R50, |R50|, |R48| ;  /* 0x0000000032327229 */ /* 0x000fe20000000630 */
[----:B------:R-:W-:-:S07]  /*99f20*/  LOP3.LUT R49, R3, 0x80000000, R49, 0xb8, !PT ;  /* 0x8000000003317812 */ /* 0x000fce00078eb831 */
[----:B------:R-:W-:-:S06]  /*99f30*/  DSETP.GTU.AND P0, PT, |R50|, +INF , PT ;  /* 0x7ff000003200742a */ /* 0x000fcc0003f0c200 */
[----:B------:R-:W-:Y:S02]  /*99f40*/  FSEL R2, R50, R2, P0 ;  /* 0x0000000232027208 */ /* 0x000fe40000000000 */
[----:B------:R-:W-:-:S07]  /*99f50*/  FSEL R3, R51, R49, P0 ;  /* 0x0000003133037208 */ /* 0x000fce0000000000 */
.L_x_18395:
[----:B------:R-:W-:Y:S05]  /*99f60*/  BSYNC B3 ;  /* 0x0000000000037941 */ /* 0x000fea0003800000 */
.L_x_18388:
[----:B------:R-:W-:Y:S01]  /*99f70*/  LOP3.LUT R45, R3, 0x80000000, R13, 0xb8, !PT ;  /* 0x80000000032d7812 */ /* 0x000fe200078eb80d */
[----:B------:R-:W-:Y:S01]  /*99f80*/  IMAD.MOV.U32 R44, RZ, RZ, R2 ;  /* 0x000000ffff2c7224 */ /* 0x000fe200078e0002 */
[----:B------:R-:W-:Y:S01]  /*99f90*/  LOP3.LUT R47, R47, 0x80000000, R15, 0xb8, !PT ;  /* 0x800000002f2f7812 */ /* 0x000fe200078eb80f */
[----:B------:R-:W-:Y:S06]  /*99fa0*/  BRA `(.L_x_18350) ;  /* 0x0000005800e87947 */ /* 0x000fec0003800000 */
.L_x_18352:
        /* <DEDUP_REMOVED lines=113> */
.L_x_18434:
[----:B------:R-:W-:Y:S05]  /*9a6c0*/  BSYNC B0 ;  /* 0x0000000000007941 */ /* 0x000fea0003800000 */
.L_x_18433:
        /* <DEDUP_REMOVED lines=8> */
.L_x_18436:
[----:B------:R-:W-:Y:S05]  /*9a750*/  BSYNC B3 ;  /* 0x0000000000037941 */ /* 0x000fea0003800000 */
.L_x_18435:
        /* <DEDUP_REMOVED lines=82> */
.L_x_18438:
[----:B------:R-:W-:-:S04]  /*9ac80*/  ISETP.GE.AND P0, PT, R47, RZ, PT ;  /* 0x000000ff2f00720c */ /* 0x000fc80003f06270 */
[----:B------:R-:W-:Y:S02]  /*9ac90*/  FSEL R6, RZ, 3.37028055040000000000e+12, P0 ;  /* 0x54442d18ff067808 */ /* 0x000fe40000000000 */
[----:B------:R-:W-:-:S07]  /*9aca0*/  FSEL R7, RZ, 2.1426990032196044922, P0 ;  /* 0x400921fbff077808 */ /* 0x000fce0000000000 */
.L_x_18439:
[----:B------:R-:W-:Y:S05]  /*9acb0*/  BSYNC B0 ;  /* 0x0000000000007941 */ /* 0x000fea0003800000 */
.L_x_18437:
[----:B------:R-:W-:Y:S01]  /*9acc0*/  DADD R2, |R12|, |R14| ;  /* 0x000000000c027229 */ /* 0x000fe2000000060e */
[----:B------:R-:W-:Y:S01]  /*9acd0*/  LOP3.LUT R45, R7, 0x80000000, R45, 0xb8, !PT ;  /* 0x80000000072d7812 */ /* 0x000fe200078eb82d */
[----:B------:R-:W-:-:S06]  /*9ace0*/  DMUL R62, R62, 0.5 ;  /* 0x3fe000003e3e7828 */ /* 0x000fcc0000000000 */
[----:B------:R-:W-:-:S06]  /*9acf0*/  DSETP.GTU.AND P0, PT, |R2|, +INF , PT ;  /* 0x7ff000000200742a */ /* 0x000fcc0003f0c200 */
[----:B------:R-:W-:Y:S02]  /*9ad00*/  FSEL R6, R2, R6, P0 ;  /* 0x0000000602067208 */ /* 0x000fe40000000000 */
[----:B------:R-:W-:Y:S01]  /*9ad10*/  FSEL R7, R3, R45, P0 ;  /* 0x0000002d03077208 */ /* 0x000fe20000000000 */
[----:B------:R-:W-:Y:S06]  /*9ad20*/  BRA `(.L_x_18440) ;  /* 0x0000004c00187947 */ /* 0x000fec0003800000 */
.L_x_18432:
        /* <DEDUP_REMOVED lines=135> */
.L_x_18442:
[----:B------:R-:W-:Y:S05]  /*9b5a0*/  BSYNC B0 ;  /* 0x0000000000007941 */ /* 0x000fea0003800000 */
.L_x_18441:
        /* <DEDUP_REMOVED lines=8> */
.L_x_18444:
[----:B------:R-:W-:Y:S05]  /*9b630*/  BSYNC B3 ;  /* 0x0000000000037941 */ /* 0x000fea0003800000 */
.L_x_18443:
        /* <DEDUP_REMOVED lines=82> */
.L_x_18446:
[----:B------:R-:W-:-:S04]  /*9bb60*/  ISETP.GE.AND P0, PT, R47, RZ, PT ;  /* 0x000000ff2f00720c */ /* 0x000fc80003f06270 */
[----:B------:R-:W-:Y:S02]  /*9bb70*/  FSEL R6, RZ, 3.37028055040000000000e+12, P0 ;  /* 0x54442d18ff067808 */ /* 0x000fe40000000000 */
[----:B------:R-:W-:-:S07]  /*9bb80*/  FSEL R7, RZ, 2.1426990032196044922, P0 ;  /* 0x400921fbff077808 */ /* 0x000fce0000000000 */
.L_x_18447:
[----:B------:R-:W-:Y:S05]  /*9bb90*/  BSYNC B0 ;  /* 0x0000000000007941 */ /* 0x000fea0003800000 */
.L_x_18445:
[----:B------:R-:W-:Y:S01]  /*9bba0*/  DADD R2, |R12|, |R14| ;  /* 0x000000000c027229 */ /* 0x000fe2000000060e */
[----:B------:R-:W-:-:S07]  /*9bbb0*/  LOP3.LUT R45, R7, 0x80000000, R45, 0xb8, !PT ;  /* 0x80000000072d7812 */ /* 0x000fce00078eb82d */
[----:B------:R-:W-:-:S06]  /*9bbc0*/  DSETP.GTU.AND P0, PT, |R2|, +INF , PT ;  /* 0x7ff000000200742a */ /* 0x000fcc0003f0c200 */
[----:B------:R-:W-:Y:S02]  /*9bbd0*/  FSEL R6, R2, R6, P0 ;  /* 0x0000000602067208 */ /* 0x000fe40000000000 */
[----:B------:R-:W-:Y:S01]  /*9bbe0*/  FSEL R7, R3, R45, P0 ;  /* 0x0000002d03077208 */ /* 0x000fe20000000000 */
[----:B------:R-:W-:Y:S06]  /*9bbf0*/  BRA `(.L_x_18440) ;  /* 0x0000003c00647947 */ /* 0x000fec0003800000 */
.L_x_18431:
        /* <DEDUP_REMOVED lines=23> */
.L_x_18449:
[----:B------:R-:W-:Y:S05]  /*9bd70*/  BSYNC B3 ;  /* 0x0000000000037941 */ /* 0x000fea0003800000 */
.L_x_18448:
        /* <DEDUP_REMOVED lines=26> */
.L_x_18451:
[----:B------:R-:W-:Y:S05]  /*9bf20*/  BSYNC B3 ;  /* 0x0000000000037941 */ /* 0x000fea0003800000 */
.L_x_18450:
        /* <DEDUP_REMOVED lines=136> */
.L_x_18453:
[----:B------:R-:W-:Y:S05]  /*9c7b0*/  BSYNC B0 ;  /* 0x0000000000007941 */ /* 0x000fea0003800000 */
.L_x_18452:
        /* <DEDUP_REMOVED lines=8> */
.L_x_18455:
[----:B------:R-:W-:Y:S05]  /*9c840*/  BSYNC B3 ;  /* 0x0000000000037941 */ /* 0x000fea0003800000 */
.L_x_18454:
        /* <DEDUP_REMOVED lines=82> */
.L_x_18457:
[----:B------:R-:W-:-:S04]  /*9cd70*/  ISETP.GE.AND P0, PT, R47, RZ, PT ;  /* 0x000000ff2f00720c */ /* 0x000fc80003f06270 */
[----:B------:R-:W-:Y:S02]  /*9cd80*/  FSEL R6, RZ, 3.37028055040000000000e+12, P0 ;  /* 0x54442d18ff067808 */ /* 0x000fe40000000000 */
[----:B------:R-:W-:-:S07]  /*9cd90*/  FSEL R7, RZ, 2.1426990032196044922, P0 ;  /* 0x400921fbff077808 */ /* 0x000fce0000000000 */
.L_x_18458:
[----:B------:R-:W-:Y:S05]  /*9cda0*/  BSYNC B0 ;  /* 0x0000000000007941 */ /* 0x000fea0003800000 */
.L_x_18456:
[----:B------:R-:W-:Y:S01]  /*9cdb0*/  DADD R2, |R12|, |R14| ;  /* 0x000000000c027229 */ /* 0x000fe2000000060e */
[----:B------:R-:W-:Y:S01]  /*9cdc0*/  LOP3.LUT R45, R7, 0x80000000, R45, 0xb8, !PT ;  /* 0x80000000072d7812 */ /* 0x000fe200078eb82d */
[----:B------:R-:W-:-:S06]  /*9cdd0*/  DADD R62, R62, 1 ;  /* 0x3ff000003e3e7429 */ /* 0x000fcc0000000000 */
[----:B------:R-:W-:-:S06]  /*9cde0*/  DSETP.GTU.AND P0, PT, |R2|, +INF , PT ;  /* 0x7ff000000200742a */ /* 0x000fcc0003f0c200 */
[----:B------:R-:W-:Y:S02]  /*9cdf0*/  FSEL R6, R2, R6, P0 ;  /* 0x0000000602067208 */ /* 0x000fe40000000000 */
[----:B------:R-:W-:Y:S01]  /*9ce00*/  FSEL R7, R3, R45, P0 ;  /* 0x0000002d03077208 */ /* 0x000fe20000000000 */
[----:B------:R-:W-:Y:S06]  /*9ce10*/  BRA `(.L_x_18440) ;  /* 0x0000002800dc7947 */ /* 0x000fec0003800000 */
.L_x_18430:
        /* <DEDUP_REMOVED lines=108> */
.L_x_18462:
[----:B------:R-:W-:Y:S05]  /*9d4e0*/  BSYNC B0 ;  /* 0x0000000000007941 */ /* 0x000fea0003800000 */
.L_x_18461:
        /* <DEDUP_REMOVED lines=8> */
.L_x_18464:
[----:B------:R-:W-:Y:S05]  /*9d570*/  BSYNC B3 ;  /* 0x0000000000037941 */ /* 0x000fea0003800000 */
.L_x_18463:
        /* <DEDUP_REMOVED lines=73> */
.L_x_18466:
[----:B------:R-:W-:Y:S05]  /*9da10*/  BSYNC B0 ;  /* 0x0000000000007941 */ /* 0x000fea0003800000 */
.L_x_18465:
[----:B------:R-:W-:Y:S01]  /*9da20*/  LOP3.LUT R3, R7, 0x80000000, R13, 0xb8, !PT ;  /* 0x8000000007037812 */ /* 0x000fe200078eb80d */
[----:B------:R-:W-:Y:S01]  /*9da30*/  DMUL R62, R62, 0.5 ;  /* 0x3fe000003e3e7828 */ /* 0x000fe20000000000 */
[----:B------:R-:W-:Y:S02]  /*9da40*/  FSEL R6, R4, R6, P0 ;  /* 0x0000000604067208 */ /* 0x000fe40000000000 */
[----:B------:R-:W-:Y:S01]  /*9da50*/  FSEL R7, R5, R3, P0 ;  /* 0x0000000305077208 */ /* 0x000fe20000000000 */
[----:B------:R-:W-:Y:S07]  /*9da60*/  BRA `(.L_x_18440) ;  /* 0x0000001c00c87947 */ /* 0x000fee0003800000 */
.L_x_18460:
        /* <DEDUP_REMOVED lines=135> */
.L_x_18468:
[----:B------:R-:W-:Y:S05]  /*9e2e0*/  BSYNC B0 ;  /* 0x0000000000007941 */ /* 0x000fea0003800000 */
.L_x_18467:
        /* <DEDUP_REMOVED lines=8> */
.L_x_18470:
[----:B------:R-:W-:Y:S05]  /*9e370*/  BSYNC B3 ;  /* 0x0000000000037941 */ /* 0x000fea0003800000 */
.L_x_18469:
        /* <DEDUP_REMOVED lines=73> */
.L_x_18472:
[----:B------:R-:W-:Y:S05]  /*9e810*/  BSYNC B0 ;  /* 0x0000000000007941 */ /* 0x000fea0003800000 */
.L_x_18471:
[----:B------:R-:W-:Y:S02]  /*9e820*/  LOP3.LUT R3, R7, 0x80000000, R13, 0xb8, !PT ;  /* 0x8000000007037812 */ /* 0x000fe400078eb80d */
[----:B------:R-:W-:Y:S02]  /*9e830*/  FSEL R6, R4, R6, P1 ;  /* 0x0000000604067208 */ /* 0x000fe40000800000 */
[----:B------:R-:W-:Y:S01]  /*9e840*/  FSEL R7, R5, R3, P1 ;  /* 0x0000000305077208 */ /* 0x000fe20000800000 */
[----:B------:R-:W-:Y:S06]  /*9e850*/  BRA `(.L_x_18440) ;  /* 0x00000010004c7947 */ /* 0x000fec0003800000 */
.L_x_18459:
        /* <DEDUP_REMOVED lines=23> */
.L_x_18474:
[----:B------:R-:W-:Y:S05]  /*9e9d0*/  BSYNC B3 ;  /* 0x0000000000037941 */ /* 0x000fea0003800000 */
.L_x_18473:
        /* <DEDUP_REMOVED lines=26> */
.L_x_18476:
[----:B------:R-:W-:Y:S05]  /*9eb80*/  BSYNC B3 ;  /* 0x0000000000037941 */ /* 0x000fea0003800000 */
.L_x_18475:
        /* <DEDUP_REMOVED lines=136> */
.L_x_18478:
[----:B------:R-:W-:Y:S05]  /*9f410*/  BSYNC B0 ;  /* 0x0000000000007941 */ /* 0x000fea0003800000 */
.L_x_18477:
        /* <DEDUP_REMOVED lines=8> */
.L_x_18480:
[----:B------:R-:W-:Y:S05]  /*9f4a0*/  BSYNC B3 ;  /* 0x0000000000037941 */ /* 0x000fea0003800000 */
.L_x_18479:
        /* <DEDUP_REMOVED lines=74> */
.L_x_18482:
[----:B------:R-:W-:Y:S05]  /*9f950*/  BSYNC B0 ;  /* 0x0000000000007941 */ /* 0x000fea0003800000 */
.L_x_18481:
[----:B------:R-:W-:Y:S02]  /*9f960*/  LOP3.LUT R3, R7, 0x80000000, R13, 0xb8, !PT ;  /* 0x8000000007037812 */ /* 0x000fe400078eb80d */
[----:B------:R-:W-:Y:S02]  /*9f970*/  FSEL R6, R4, R6, P1 ;  /* 0x0000000604067208 */ /* 0x000fe40000800000 */
[----:B------:R-:W-:-:S07]  /*9f980*/  FSEL R7, R5, R3, P1 ;  /* 0x0000000305077208 */ /* 0x000fce0000800000 */
.L_x_18440:
[----:B------:R-:W-:Y:S05]  /*9f990*/  BSYNC B2 ;  /* 0x0000000000027941 */ /* 0x000fea0003800000 */
.L_x_18429:
        /* <DEDUP_REMOVED lines=8> */
.L_x_18351:
        /* <DEDUP_REMOVED lines=19> */
.L_x_18350:
[----:B------:R-:W-:Y:S05]  /*9fb50*/  BSYNC B1 ;  /* 0x0000000000017941 */ /* 0x000fea0003800000 */
.L_x_18349:
        /* <DEDUP_REMOVED lines=152> */
.L_x_18490:
[----:B------:R-:W-:Y:S05]  /*a04e0*/  BSYNC B3 ;  /* 0x0000000000037941 */ /* 0x000fea0003800000 */
.L_x_18489:
        /* <DEDUP_REMOVED lines=82> */
.L_x_18488:
        /* <DEDUP_REMOVED lines=36> */
.L_x_18498:
[----:B------:R-:W-:Y:S05]  /*a0c50*/  BSYNC B4 ;  /* 0x0000000000047941 */ /* 0x000fea0003800000 */
.L_x_18497:
[----:B------:R-:W-:Y:S02]  /*a0c60*/  IMAD.MOV.U32 R10, RZ, RZ, R2 ;  /* 0x000000ffff0a7224 */ /* 0x000fe400078e0002 */
[----:B------:R-:W-:Y:S01]  /*a0c70*/  IMAD.MOV.U32 R11, RZ, RZ, R3 ;  /* 0x000000ffff0b7224 */ /* 0x000fe200078e0003 */
[----:B------:R-:W-:Y:S06]  /*a0c80*/  BRA `(.L_x_18496) ;  /* 0x0000000000047947 */ /* 0x000fec0003800000 */
.L_x_18495:
[----:B------:R-:W-:-:S11]  /*a0c90*/  DADD R10, -R66, R64 ;  /* 0x00000000420a7229 */ /* 0x000fd60000000140 */
.L_x_18496:
[----:B------:R-:W-:Y:S05]  /*a0ca0*/  BSYNC B3 ;  /* 0x0000000000037941 */ /* 0x000fea0003800000 */
.L_x_18494:
        /* <DEDUP_REMOVED lines=31> */
.L_x_18503:
[----:B------:R-:W-:Y:S05]  /*a0ea0*/  BSYNC B4 ;  /* 0x0000000000047941 */ /* 0x000fea0003800000 */
.L_x_18502:
[----:B------:R-:W-:Y:S05]  /*a0eb0*/  BRA `(.L_x_18501) ;  /* 0x0000000000047947 */ /* 0x000fea0003800000 */
.L_x_18500:
[----:B------:R-:W-:-:S11]  /*a0ec0*/  DADD R2, R50, -R8 ;  /* 0x0000000032027229 */ /* 0x000fd60000000808 */
.L_x_18501:
[----:B------:R-:W-:Y:S05]  /*a0ed0*/  BSYNC B3 ;  /* 0x0000000000037941 */ /* 0x000fea0003800000 */
.L_x_18499:
        /* <DEDUP_REMOVED lines=30> */
.L_x_18505:
[----:B------:R-:W-:Y:S05]  /*a10c0*/  BSYNC B3 ;  /* 0x0000000000037941 */ /* 0x000fea0003800000 */
.L_x_18504:
        /* <DEDUP_REMOVED lines=86> */
.L_x_18506:
        /* <DEDUP_REMOVED lines=22> */
.L_x_18508:
[----:B------:R-:W-:Y:S05]  /*a1790*/  BSYNC B3 ;  /* 0x0000000000037941 */ /* 0x000fea0003800000 */
.L_x_18507:
        /* <DEDUP_REMOVED lines=30> */
.L_x_18493:
        /* <DEDUP_REMOVED lines=26> */
.L_x_18511:
[----:B------:R-:W-:Y:S05]  /*a1b20*/  BSYNC B3 ;  /* 0x0000000000037941 */ /* 0x000fea0003800000 */
.L_x_18510:
        /* <DEDUP_REMOVED lines=27> */
.L_x_18514:
[----:B------:R-:W-:Y:S05]  /*a1ce0*/  BSYNC B3 ;  /* 0x0000000000037941 */ /* 0x000fea0003800000 */
.L_x_18513:
        /* <DEDUP_REMOVED lines=30> */
.L_x_18512:
        /* <DEDUP_REMOVED lines=76> */
.L_x_18515:
[----:B------:R-:W-:Y:S01]  /*a2390*/  IMAD.MOV.U32 R2, RZ, RZ, 0x0 ;  /* 0x00000000ff027424 */ /* 0x000fe200078e00ff */
[----:B------:R-:W-:Y:S02]  /*a23a0*/  MOV R3, 0x7ff00000 ;  /* 0x7ff0000000037802 */ /* 0x000fe40000000f00 */
[----:B------:R-:W-:-:S04]  /*a23b0*/  FSETP.NEU.FTZ.AND P0, PT, R5, RZ, PT ;  /* 0x000000ff0500720b */ /* 0x000fc80003f1d000 */
[----:B------:R-:W-:-:S10]  /*a23c0*/  DFMA R2, R4, R2, +INF ;  /* 0x7ff000000402742b */ /* 0x000fd40000000002 */
[----:B------:R-:W-:Y:S02]  /*a23d0*/  FSEL R10, R2, RZ, P0 ;  /* 0x000000ff020a7208 */ /* 0x000fe40000000000 */
[----:B------:R-:W-:Y:S01]  /*a23e0*/  FSEL R11, R3, -QNAN , P0 ;  /* 0xfff00000030b7808 */ /* 0x000fe20000000000 */
[----:B------:R-:W-:Y:S06]  /*a23f0*/  BRA `(.L_x_18491) ;  /* 0x0000000400447947 */ /* 0x000fec0003800000 */
.L_x_18509:
        /* <DEDUP_REMOVED lines=25> */
[----:B------:R-:W-:Y:S05]  /*a2590*/  CALL.REL.NOINC `($__internal_25_$__cuda_sm20_dsqrt_rn_f64_mediumpath_v1) ;  /* 0x0000008800bc7944 */ /* 0x000fea0003c00000 */
[----:B------:R-:W-:-:S07]  /*a25a0*/  IMAD.MOV.U32 R5, RZ, RZ, R3 ;  /* 0x000000ffff057224 */ /* 0x000fce00078e0003 */
.L_x_18517:
[----:B------:R-:W-:Y:S05]  /*a25b0*/  BSYNC B3 ;  /* 0x0000000000037941 */ /* 0x000fea0003800000 */
.L_x_18516:
        /* <DEDUP_REMOVED lines=21> */
.L_x_18519:
[----:B------:R-:W-:Y:S05]  /*a2710*/  BSYNC B3 ;  /* 0x0000000000037941 */ /* 0x000fea0003800000 */
.L_x_18518:
[----:B------:R-:W-:Y:S02]  /*a2720*/  IMAD.MOV.U32 R10, RZ, RZ, R2 ;  /* 0x000000ffff0a7224 */ /* 0x000fe400078e0002 */
[----:B------:R-:W-:Y:S01]  /*a2730*/  IMAD.MOV.U32 R11, RZ, RZ, R3 ;  /* 0x000000ffff0b7224 */ /* 0x000fe200078e0003 */
[----:B------:R-:W-:Y:S06]  /*a2740*/  BRA `(.L_x_18491) ;  /* 0x0000000000707947 */ /* 0x000fec0003800000 */
.L_x_18492:
        /* <DEDUP_REMOVED lines=25> */
.L_x_18521:
[----:B------:R-:W-:Y:S05]  /*a28e0*/  BSYNC B3 ;  /* 0x0000000000037941 */ /* 0x000fea0003800000 */
.L_x_18520:
[----:B------:R-:W-:Y:S02]  /*a28f0*/  IMAD.MOV.U32 R10, RZ, RZ, R4 ;  /* 0x000000ffff0a7224 */ /* 0x000fe400078e0004 */
[----:B------:R-:W-:-:S07]  /*a2900*/  IMAD.MOV.U32 R11, RZ, RZ, R5 ;  /* 0x000000ffff0b7224 */ /* 0x000fce00078e0005 */
.L_x_18491:
[----:B------:R-:W-:Y:S05]  /*a2910*/  BSYNC B2 ;  /* 0x0000000000027941 */ /* 0x000fea0003800000 */
.L_x_18487:
        /* <DEDUP_REMOVED lines=25> */
.L_x_18526:
[----:B------:R-:W-:Y:S05]  /*a2ab0*/  BSYNC B4 ;  /* 0x0000000000047941 */ /* 0x000fea0003800000 */
.L_x_18525:
        /* <DEDUP_REMOVED lines=49> */
.L_x_18528:
        /* <DEDUP_REMOVED lines=71> */
.L_x_18527:
        /* <DEDUP_REMOVED lines=37> */
.L_x_18537:
[----:B------:R-:W-:Y:S05]  /*a3490*/  BSYNC B6 ;  /* 0x0000000000067941 */ /* 0x000fea0003800000 */
.L_x_18536:
[----:B------:R-:W-:Y:S02]  /*a34a0*/  IMAD.MOV.U32 R68, RZ, RZ, R2 ;  /* 0x000000ffff447224 */ /* 0x000fe400078e0002 */
[----:B------:R-:W-:Y:S01]  /*a34b0*/  IMAD.MOV.U32 R69, RZ, RZ, R3 ;  /* 0x000000ffff457224 */ /* 0x000fe200078e0003 */
[----:B------:R-:W-:Y:S06]  /*a34c0*/  BRA `(.L_x_18535) ;  /* 0x0000000000047947 */ /* 0x000fec0003800000 */
.L_x_18534:
[----:B------:R-:W-:-:S11]  /*a34d0*/  DADD R68, -R66, R64 ;  /* 0x0000000042447229 */ /* 0x000fd60000000140 */
.L_x_18535:
[----:B------:R-:W-:Y:S05]  /*a34e0*/  BSYNC B5 ;  /* 0x0000000000057941 */ /* 0x000fea0003800000 */
.L_x_18533:
        /* <DEDUP_REMOVED lines=28> */
.L_x_18542:
[----:B------:R-:W-:Y:S05]  /*a36b0*/  BSYNC B6 ;  /* 0x0000000000067941 */ /* 0x000fea0003800000 */
.L_x_18541:
[----:B------:R-:W-:Y:S02]  /*a36c0*/  IMAD.MOV.U32 R14, RZ, RZ, R2 ;  /* 0x000000ffff0e7224 */ /* 0x000fe400078e0002 */
[----:B------:R-:W-:Y:S01]  /*a36d0*/  IMAD.MOV.U32 R15, RZ, RZ, R3 ;  /* 0x000000ffff0f7224 */ /* 0x000fe200078e0003 */
[----:B------:R-:W-:Y:S06]  /*a36e0*/  BRA `(.L_x_18540) ;  /* 0x0000000000047947 */ /* 0x000fec0003800000 */
.L_x_18539:
[----:B------:R-:W-:-:S11]  /*a36f0*/  DADD R14, -R62, R50 ;  /* 0x000000003e0e7229 */ /* 0x000fd60000000132 */
.L_x_18540:
[----:B------:R-:W-:Y:S05]  /*a3700*/  BSYNC B5 ;  /* 0x0000000000057941 */ /* 0x000fea0003800000 */
.L_x_18538:
        /* <DEDUP_REMOVED lines=30> */
.L_x_18544:
[----:B------:R-:W-:Y:S05]  /*a38f0*/  BSYNC B5 ;  /* 0x0000000000057941 */ /* 0x000fea0003800000 */
.L_x_18543:
[----:B------:R-:W-:Y:S02]  /*a3900*/  IMAD.MOV.U32 R48, RZ, RZ, R4 ;  /* 0x000000ffff307224 */ /* 0x000fe400078e0004 */
[----:B------:R-:W-:Y:S01]  /*a3910*/  IMAD.MOV.U32 R49, RZ, RZ, R5 ;  /* 0x000000ffff317224 */ /* 0x000fe200078e0005 */
[----:B------:R-:W-:Y:S06]  /*a3920*/  BRA `(.L_x_18545) ;  /* 0x0000000800607947 */ /* 0x000fec0003800000 */
.L_x_18532:
        /* <DEDUP_REMOVED lines=30> */
.L_x_18548:
[----:B------:R-:W-:Y:S05]  /*a3b10*/  BSYNC B5 ;  /* 0x0000000000057941 */ /* 0x000fea0003800000 */
.L_x_18547:
[----:B------:R-:W-:Y:S02]  /*a3b20*/  IMAD.MOV.U32 R48, RZ, RZ, R4 ;  /* 0x000000ffff307224 */ /* 0x000fe400078e0004 */
[----:B------:R-:W-:Y:S01]  /*a3b30*/  IMAD.MOV.U32 R49, RZ, RZ, R5 ;  /* 0x000000ffff317224 */ /* 0x000fe200078e0005 */
[----:B------:R-:W-:Y:S06]  /*a3b40*/  BRA `(.L_x_18545) ;  /* 0x0000000400d87947 */ /* 0x000fec0003800000 */
.L_x_18546:
        /* <DEDUP_REMOVED lines=31> */
.L_x_18550:
[----:B------:R-:W-:Y:S05]  /*a3d40*/  BSYNC B5 ;  /* 0x0000000000057941 */ /* 0x000fea0003800000 */
.L_x_18549:
        /* <DEDUP_REMOVED lines=21> */
.L_x_18552:
[----:B------:R-:W-:Y:S05]  /*a3ea0*/  BSYNC B5 ;  /* 0x0000000000057941 */ /* 0x000fea0003800000 */
.L_x_18551:
[----:B------:R-:W-:Y:S01]  /*a3eb0*/  DMUL R12, R12, 8.11296384146066816958e+31 ;  /* 0x469000000c0c7828 */ /* 0x000fe20000000000 */
[----:B------:R-:W-:Y:S02]  /*a3ec0*/  IMAD.MOV.U32 R48, RZ, RZ, R2 ;  /* 0x000000ffff307224 */ /* 0x000fe400078e0002 */
[----:B------:R-:W-:Y:S01]  /*a3ed0*/  IMAD.MOV.U32 R49, RZ, RZ, R3 ;  /* 0x000000ffff317224 */ /* 0x000fe200078e0003 */
[----:B------:R-:W-:Y:S07]  /*a3ee0*/  BRA `(.L_x_18545) ;  /* 0x0000000000f07947 */ /* 0x000fee0003800000 */
.L_x_18531:
        /* <DEDUP_REMOVED lines=27> */
.L_x_18554:
[----:B------:R-:W-:Y:S05]  /*a40a0*/  BSYNC B5 ;  /* 0x0000000000057941 */ /* 0x000fea0003800000 */
.L_x_18553:
        /* <DEDUP_REMOVED lines=30> */
.L_x_18556:
[----:B------:R-:W-:Y:S05]  /*a4290*/  BSYNC B5 ;  /* 0x0000000000057941 */ /* 0x000fea0003800000 */
.L_x_18555:
[----:B------:R-:W-:-:S11]  /*a42a0*/  DMUL R48, R4, R50 ;  /* 0x0000003204307228 */ /* 0x000fd60000000000 */
.L_x_18545:
[----:B------:R-:W-:Y:S05]  /*a42b0*/  BSYNC B4 ;  /* 0x0000000000047941 */ /* 0x000fea0003800000 */
.L_x_18530:
[----:B------:R-:W-:Y:S05]  /*a42c0*/  BRA `(.L_x_18557) ;  /* 0x0000000000087947 */ /* 0x000fea0003800000 */
.L_x_18524:
[----:B------:R-:W-:Y:S02]  /*a42d0*/  DMUL R48, R48, 9.00719925474099200000e+15 ;  /* 0x4340000030307828 */ /* 0x000fe40000000000 */
[----:B------:R-:W-:-:S11]  /*a42e0*/  DMUL R12, R12, 9.00719925474099200000e+15 ;  /* 0x434000000c0c7828 */ /* 0x000fd60000000000 */
.L_x_18557:
[----:B------:R-:W-:Y:S05]  /*a42f0*/  BSYNC B2 ;  /* 0x0000000000027941 */ /* 0x000fea0003800000 */
.L_x_18523:
        /* <DEDUP_REMOVED lines=28> */
.L_x_18559:
[----:B------:R-:W-:Y:S05]  /*a44c0*/  BSYNC B2 ;  /* 0x0000000000027941 */ /* 0x000fea0003800000 */
.L_x_18558:
        /* <DEDUP_REMOVED lines=82> */
.L_x_18561:
[----:B------:R-:W-:Y:S02]  /*a49f0*/  FSEL R2, RZ, 3.37028055040000000000e+12, P1 ;  /* 0x54442d18ff027808 */ /* 0x000fe40000800000 */
[----:B------:R-:W-:-:S07]  /*a4a00*/  FSEL R3, RZ, 2.1426990032196044922, P1 ;  /* 0x400921fbff037808 */ /* 0x000fce0000800000 */
.L_x_18562:
[----:B------:R-:W-:Y:S05]  /*a4a10*/  BSYNC B0 ;  /* 0x0000000000007941 */ /* 0x000fea0003800000 */
.L_x_18560:
[----:B------:R-:W-:Y:S01]  /*a4a20*/  DADD R48, |R48|, |R12| ;  /* 0x0000000030307229 */ /* 0x000fe2000000060c */
[----:B------:R-:W-:-:S07]  /*a4a30*/  LOP3.LUT R13, R3, 0x80000000, R13, 0xb8, !PT ;  /* 0x80000000030d7812 */ /* 0x000fce00078eb80d */
[----:B------:R-:W-:-:S06]  /*a4a40*/  DSETP.GTU.AND P0, PT, |R48|, +INF , PT ;  /* 0x7ff000003000742a */ /* 0x000fcc0003f0c200 */
[----:B------:R-:W-:Y:S02]  /*a4a50*/  FSEL R2, R48, R2, P0 ;  /* 0x0000000230027208 */ /* 0x000fe40000000000 */
[----:B------:R-:W-:-:S07]  /*a4a60*/  FSEL R3, R49, R13, P0 ;  /* 0x0000000d31037208 */ /* 0x000fce0000000000 */
.L_x_18529:
[----:B------:R-:W-:Y:S05]  /*a4a70*/  BSYNC B3 ;  /* 0x0000000000037941 */ /* 0x000fea0003800000 */
.L_x_18522:
[----:B------:R-:W-:Y:S01]  /*a4a80*/  LOP3.LUT R9, R3, 0x80000000, R41, 0xb8, !PT ;  /* 0x8000000003097812 */ /* 0x000fe200078eb829 */
[----:B------:R-:W-:Y:S01]  /*a4a90*/  IMAD.MOV.U32 R8, RZ, RZ, R2 ;  /* 0x000000ffff087224 */ /* 0x000fe200078e0002 */
[----:B------:R-:W-:Y:S01]  /*a4aa0*/  LOP3.LUT R11, R11, 0x80000000, R43, 0xb8, !PT ;  /* 0x800000000b0b7812 */ /* 0x000fe200078eb82b */
[----:B------:R-:W-:Y:S06]  /*a4ab0*/  BRA `(.L_x_18484) ;  /* 0x0000005800e47947 */ /* 0x000fec0003800000 */
.L_x_18486:
        /* <DEDUP_REMOVED lines=112> */
.L_x_18568:
[----:B------:R-:W-:Y:S05]  /*a51c0*/  BSYNC B0 ;  /* 0x0000000000007941 */ /* 0x000fea0003800000 */
.L_x_18567:
        /* <DEDUP_REMOVED lines=8> */
.L_x_18570:
[----:B------:R-:W-:Y:S05]  /*a5250*/  BSYNC B3 ;  /* 0x0000000000037941 */ /* 0x000fea0003800000 */
.L_x_18569:
        /* <DEDUP_REMOVED lines=82> */
.L_x_18572:
[----:B------:R-:W-:-:S04]  /*a5780*/  ISETP.GE.AND P0, PT, R13, RZ, PT ;  /* 0x000000ff0d00720c */ /* 0x000fc80003f06270 */
[----:B------:R-:W-:Y:S02]  /*a5790*/  FSEL R6, RZ, 3.37028055040000000000e+12, P0 ;  /* 0x54442d18ff067808 */ /* 0x000fe40000000000 */
[----:B------:R-:W-:-:S07]  /*a57a0*/  FSEL R7, RZ, 2.1426990032196044922, P0 ;  /* 0x400921fbff077808 */ /* 0x000fce0000000000 */
.L_x_18573:
[----:B------:R-:W-:Y:S05]  /*a57b0*/  BSYNC B0 ;  /* 0x0000000000007941 */ /* 0x000fea0003800000 */
.L_x_18571:
[----:B------:R-:W-:Y:S01]  /*a57c0*/  DADD R2, |R40|, |R42| ;  /* 0x0000000028027229 */ /* 0x000fe2000000062a */
[----:B------:R-:W-:Y:S01]  /*a57d0*/  LOP3.LUT R11, R7, 0x80000000, R11, 0xb8, !PT ;  /* 0x80000000070b7812 */ /* 0x000fe200078eb80b */
[----:B------:R-:W-:-:S06]  /*a57e0*/  DMUL R48, R48, 0.5 ;  /* 0x3fe0000030307828 */ /* 0x000fcc0000000000 */
[----:B------:R-:W-:-:S06]  /*a57f0*/  DSETP.GTU.AND P0, PT, |R2|, +INF , PT ;  /* 0x7ff000000200742a */ /* 0x000fcc0003f0c200 */
[----:B------:R-:W-:Y:S02]  /*a5800*/  FSEL R6, R2, R6, P0 ;  /* 0x0000000602067208 */ /* 0x000fe40000000000 */
[----:B------:R-:W-:Y:S01]  /*a5810*/  FSEL R7, R3, R11, P0 ;  /* 0x0000000b03077208 */ /* 0x000fe20000000000 */
[----:B------:R-:W-:Y:S06]  /*a5820*/  BRA `(.L_x_18574) ;  /* 0x0000004c00187947 */ /* 0x000fec0003800000 */
.L_x_18566:
        /* <DEDUP_REMOVED lines=135> */
.L_x_18576:
[----:B------:R-:W-:Y:S05]  /*a60a0*/  BSYNC B0 ;  /* 0x0000000000007941 */ /* 0x000fea0003800000 */
.L_x_18575:
        /* <DEDUP_REMOVED lines=8> */
.L_x_18578:
[----:B------:R-:W-:Y:S05]  /*a6130*/  BSYNC B3 ;  /* 0x0000000000037941 */ /* 0x000fea0003800000 */
.L_x_18577:
        /* <DEDUP_REMOVED lines=82> */
.L_x_18580:
[----:B------:R-:W-:-:S04]  /*a6660*/  ISETP.GE.AND P0, PT, R13, RZ, PT ;  /* 0x000000ff0d00720c */ /* 0x000fc80003f06270 */
[----:B------:R-:W-:Y:S02]  /*a6670*/  FSEL R6, RZ, 3.37028055040000000000e+12, P0 ;  /* 0x54442d18ff067808 */ /* 0x000fe40000000000 */
[----:B------:R-:W-:-:S07]  /*a6680*/  FSEL R7, RZ, 2.1426990032196044922, P0 ;  /* 0x400921fbff077808 */ /* 0x000fce0000000000 */
.L_x_18581:
[----:B------:R-:W-:Y:S05]  /*a6690*/  BSYNC B0 ;  /* 0x0000000000007941 */ /* 0x000fea0003800000 */
.L_x_18579:
[----:B------:R-:W-:Y:S01]  /*a66a0*/  DADD R2, |R40|, |R42| ;  /* 0x0000000028027229 */ /* 0x000fe2000000062a */
[----:B------:R-:W-:-:S07]  /*a66b0*/  LOP3.LUT R11, R7, 0x80000000, R11, 0xb8, !PT ;  /* 0x80000000070b7812 */ /* 0x000fce00078eb80b */
[----:B------:R-:W-:-:S06]  /*a66c0*/  DSETP.GTU.AND P0, PT, |R2|, +INF , PT ;  /* 0x7ff000000200742a */ /* 0x000fcc0003f0c200 */
[----:B------:R-:W-:Y:S02]  /*a66d0*/  FSEL R6, R2, R6, P0 ;  /* 0x0000000602067208 */ /* 0x000fe40000000000 */
[----:B------:R-:W-:Y:S01]  /*a66e0*/  FSEL R7, R3, R11, P0 ;  /* 0x0000000b03077208 */ /* 0x000fe20000000000 */
[----:B------:R-:W-:Y:S06]  /*a66f0*/  BRA `(.L_x_18574) ;  /* 0x0000003c00647947 */ /* 0x000fec0003800000 */
.L_x_18565:
        /* <DEDUP_REMOVED lines=23> */
.L_x_18583:
[----:B------:R-:W-:Y:S05]  /*a6870*/  BSYNC B3 ;  /* 0x0000000000037941 */ /* 0x000fea0003800000 */
.L_x_18582:
        /* <DEDUP_REMOVED lines=26> */
.L_x_18585:
[----:B------:R-:W-:Y:S05]  /*a6a20*/  BSYNC B3 ;  /* 0x0000000000037941 */ /* 0x000fea0003800000 */
.L_x_18584:
        /* <DEDUP_REMOVED lines=136> */
.L_x_18587:
[----:B------:R-:W-:Y:S05]  /*a72b0*/  BSYNC B0 ;  /* 0x0000000000007941 */ /* 0x000fea0003800000 */
.L_x_18586:
        /* <DEDUP_REMOVED lines=8> */
.L_x_18589:
[----:B------:R-:W-:Y:S05]  /*a7340*/  BSYNC B3 ;  /* 0x0000000000037941 */ /* 0x000fea0003800000 */
.L_x_18588:
        /* <DEDUP_REMOVED lines=82> */
.L_x_18591:
[----:B------:R-:W-:-:S04]  /*a7870*/  ISETP.GE.AND P0, PT, R13, RZ, PT ;  /* 0x000000ff0d00720c */ /* 0x000fc80003f06270 */
[----:B------:R-:W-:Y:S02]  /*a7880*/  FSEL R6, RZ, 3.37028055040000000000e+12, P0 ;  /* 0x54442d18ff067808 */ /* 0x000fe40000000000 */
[----:B------:R-:W-:-:S07]  /*a7890*/  FSEL R7, RZ, 2.1426990032196044922, P0 ;  /* 0x400921fbff077808 */ /* 0x000fce0000000000 */
.L_x_18592:
[----:B------:R-:W-:Y:S05]  /*a78a0*/  BSYNC B0 ;  /* 0x0000000000007941 */ /* 0x000fea0003800000 */
.L_x_18590:
[----:B------:R-:W-:Y:S01]  /*a78b0*/  DADD R2, |R40|, |R42| ;  /* 0x0000000028027229 */ /* 0x000fe2000000062a */
[----:B------:R-:W-:Y:S01]  /*a78c0*/  LOP3.LUT R11, R7, 0x80000000, R11, 0xb8, !PT ;  /* 0x80000000070b7812 */ /* 0x000fe200078eb80b */
[----:B------:R-:W-:-:S06]  /*a78d0*/  DADD R48, R48, 1 ;  /* 0x3ff0000030307429 */ /* 0x000fcc0000000000 */
[----:B------:R-:W-:-:S06]  /*a78e0*/  DSETP.GTU.AND P0, PT, |R2|, +INF , PT ;  /* 0x7ff000000200742a */ /* 0x000fcc0003f0c200 */
[----:B------:R-:W-:Y:S02]  /*a78f0*/  FSEL R6, R2, R6, P0 ;  /* 0x0000000602067208 */ /* 0x000fe40000000000 */
[----:B------:R-:W-:Y:S01]  /*a7900*/  FSEL R7, R3, R11, P0 ;  /* 0x0000000b03077208 */ /* 0x000fe20000000000 */
[----:B------:R-:W-:Y:S06]  /*a7910*/  BRA `(.L_x_18574) ;  /* 0x0000002800dc7947 */ /* 0x000fec0003800000 */
.L_x_18564:
        /* <DEDUP_REMOVED lines=108> */
.L_x_18596:
[----:B------:R-:W-:Y:S05]  /*a7fe0*/  BSYNC B0 ;  /* 0x0000000000007941 */ /* 0x000fea0003800000 */
.L_x_18595:
        /* <DEDUP_REMOVED lines=8> */
.L_x_18598:
[----:B------:R-:W-:Y:S05]  /*a8070*/  BSYNC B3 ;  /* 0x0000000000037941 */ /* 0x000fea0003800000 */
.L_x_18597:
        /* <DEDUP_REMOVED lines=73> */
.L_x_18600:
[----:B------:R-:W-:Y:S05]  /*a8510*/  BSYNC B0 ;  /* 0x0000000000007941 */ /* 0x000fea0003800000 */
.L_x_18599:
[----:B------:R-:W-:Y:S01]  /*a8520*/  LOP3.LUT R3, R7, 0x80000000, R41, 0xb8, !PT ;  /* 0x8000000007037812 */ /* 0x000fe200078eb829 */
[----:B------:R-:W-:Y:S01]  /*a8530*/  DMUL R48, R48, 0.5 ;  /* 0x3fe0000030307828 */ /* 0x000fe20000000000 */
[----:B------:R-:W-:Y:S02]  /*a8540*/  FSEL R6, R4, R6, P0 ;  /* 0x0000000604067208 */ /* 0x000fe40000000000 */
[----:B------:R-:W-:Y:S01]  /*a8550*/  FSEL R7, R5, R3, P0 ;  /* 0x0000000305077208 */ /* 0x000fe20000000000 */
[----:B------:R-:W-:Y:S07]  /*a8560*/  BRA `(.L_x_18574) ;  /* 0x0000001c00c87947 */ /* 0x000fee0003800000 */
.L_x_18594:
        /* <DEDUP_REMOVED lines=135> */
.L_x_18602:
[----:B------:R-:W-:Y:S05]  /*a8de0*/  BSYNC B0 ;  /* 0x0000000000007941 */ /* 0x000fea0003800000 */
.L_x_18601:
        /* <DEDUP_REMOVED lines=8> */
.L_x_18604:
[----:B------:R-:W-:Y:S05]  /*a8e70*/  BSYNC B3 ;  /* 0x0000000000037941 */ /* 0x000fea0003800000 */
.L_x_18603:
        /* <DEDUP_REMOVED lines=73> */
.L_x_18606:
[----:B------:R-:W-:Y:S05]  /*a9310*/  BSYNC B0 ;  /* 0x0000000000007941 */ /* 0x000fea0003800000 */
.L_x_18605:
[----:B------:R-:W-:Y:S02]  /*a9320*/  LOP3.LUT R3, R7, 0x80000000, R41, 0xb8, !PT ;  /* 0x8000000007037812 */ /* 0x000fe400078eb829 */
[----:B------:R-:W-:Y:S02]  /*a9330*/  FSEL R6, R4, R6, P1 ;  /* 0x0000000604067208 */ /* 0x000fe40000800000 */
[----:B------:R-:W-:Y:S01]  /*a9340*/  FSEL R7, R5, R3, P1 ;  /* 0x0000000305077208 */ /* 0x000fe20000800000 */
[----:B------:R-:W-:Y:S06]  /*a9350*/  BRA `(.L_x_18574) ;  /* 0x00000010004c7947 */ /* 0x000fec0003800000 */
.L_x_18593:
        /* <DEDUP_REMOVED lines=23> */
.L_x_18608:
[----:B------:R-:W-:Y:S05]  /*a94d0*/  BSYNC B3 ;  /* 0x0000000000037941 */ /* 0x000fea0003800000 */
.L_x_18607:
        /* <DEDUP_REMOVED lines=24> */
[----:B------:R-:W-:Y:S02]  /*a9660*/  IMAD.MOV.U32 R4, RZ, RZ, R2 ;  /* 0x000000ffff047224 */ /* 0x000fe400078e0002 */
[----:B------:R-:W-:-:S07]  /*a9670*/  IMAD.MOV.U32 R5, RZ, RZ, R3 ;  /* 0x000000ffff057224 */ /* 0x000fce00078e0003 */
.L_x_18610:
[----:B------:R-:W-:Y:S05]  /*a9680*/  BSYNC B3 ;  /* 0x0000000000037941 */ /* 0x000fea0003800000 */
.L_x_18609:
        /* <DEDUP_REMOVED lines=136> */
.L_x_18612:
[----:B------:R-:W-:Y:S05]  /*a9f10*/  BSYNC B0 ;  /* 0x0000000000007941 */ /* 0x000fea0003800000 */
.L_x_18611:
        /* <DEDUP_REMOVED lines=8> */
.L_x_18614:
[----:B------:R-:W-:Y:S05]  /*a9fa0*/  BSYNC B3 ;  /* 0x0000000000037941 */ /* 0x000fea0003800000 */
.L_x_18613:
        /* <DEDUP_REMOVED lines=74> */
.L_x_18616:
[----:B------:R-:W-:Y:S05]  /*aa450*/  BSYNC B0 ;  /* 0x0000000000007941 */ /* 0x000fea0003800000 */
.L_x_18615:
[----:B------:R-:W-:Y:S02]  /*aa460*/  LOP3.LUT R3, R7, 0x80000000, R41, 0xb8, !PT ;  /* 0x8000000007037812 */ /* 0x000fe400078eb829 */
[----:B------:R-:W-:Y:S02]  /*aa470*/  FSEL R6, R4, R6, P1 ;  /* 0x0000000604067208 */ /* 0x000fe40000800000 */
[----:B------:R-:W-:-:S07]  /*aa480*/  FSEL R7, R5, R3, P1 ;  /* 0x0000000305077208 */ /* 0x000fce0000800000 */
.L_x_18574:
[----:B------:R-:W-:Y:S05]  /*aa490*/  BSYNC B2 ;  /* 0x0000000000027941 */ /* 0x000fea0003800000 */
.L_x_18563:
        /* <DEDUP_REMOVED lines=8> */
.L_x_18485:
        /* <DEDUP_REMOVED lines=19> */
.L_x_18484:
[----:B------:R-:W-:Y:S05]  /*aa650*/  BSYNC B1 ;  /* 0x0000000000017941 */ /* 0x000fea0003800000 */
.L_x_18483:
        /* <DEDUP_REMOVED lines=24> */
.L_x_18619:
[----:B------:R-:W-:-:S13]  /*aa7e0*/  ISETP.GE.AND P0, PT, R4, R53, PT ;  /* 0x000000350400720c */ /* 0x000fda0003f06270 */
[----:B------:R-:W-:Y:S05]  /*aa7f0*/  @P0 BRA `(.L_x_18621) ;  /* 0x0000000000300947 */ /* 0x000fea0003800000 */
[----:B01----:R-:W0:Y:S01]  /*aa800*/  LDC.64 R2, c[0x0][0x218] ;  /* 0x00008600ff027b82 */ /* 0x003e220000000a00 */
[----:B------:R-:W-:Y:S02]  /*aa810*/  IMAD.IADD R5, R0, 0x1, R4 ;  /* 0x0000000100057824 */ /* 0x000fe400078e0204 */
[----:B------:R-:W-:Y:S02]  /*aa820*/  VIADD R4, R4, 0x80 ;  /* 0x0000008004047836 */ /* 0x000fe40000000000 */
[----:B0-----:R-:W-:-:S05]  /*aa830*/  IMAD.WIDE.U32 R2, R5, 0x10, R2 ;  /* 0x0000001005027825 */ /* 0x001fca00078e0002 */
[----:B------:R1:W-:Y:S02]  /*aa840*/  STG.E.128 desc[UR6][R2.64], R24 ;  /* 0x0000001802007986 */ /* 0x0003e4000c101d06 */
.L_x_18620:
[----:B------:R-:W-:-:S13]  /*aa850*/  ISETP.GE.AND P0, PT, R4, R53, PT ;  /* 0x000000350400720c */ /* 0x000fda0003f06270 */
[----:B------:R-:W-:Y:S05]  /*aa860*/  @P0 BRA `(.L_x_18622) ;  /* 0x0000000000340947 */ /* 0x000fea0003800000 */
[----:B01----:R-:W0:Y:S01]  /*aa870*/  LDC.64 R2, c[0x0][0x218] ;  /* 0x00008600ff027b82 */ /* 0x003e220000000a00 */
[----:B------:R-:W-:Y:S02]  /*aa880*/  IMAD.IADD R5, R0, 0x1, R4 ;  /* 0x0000000100057824 */ /* 0x000fe400078e0204 */
[----:B------:R-:W-:Y:S02]  /*aa890*/  VIADD R4, R4, 0x80 ;  /* 0x0000008004047836 */ /* 0x000fe40000000000 */
[----:B0-----:R-:W-:-:S05]  /*aa8a0*/  IMAD.WIDE.U32 R2, R5, 0x10, R2 ;  /* 0x0000001005027825 */ /* 0x001fca00078e0002 */
[----:B------:R2:W-:Y:S02]  /*aa8b0*/  STG.E.128 desc[UR6][R2.64], R20 ;  /* 0x0000001402007986 */ /* 0x0005e4000c101d06 */
.L_x_18621:
        /* <DEDUP_REMOVED lines=8> */
.L_x_18622:
[----:B------:R-:W-:Y:S05]  /*aa940*/  BSYNC B1 ;  /* 0x0000000000017941 */ /* 0x000fea0003800000 */
.L_x_18618:
[----:B------:R-:W-:-:S13]  /*aa950*/  ISETP.GE.AND P0, PT, R4, R53, PT ;  /* 0x000000350400720c */ /* 0x000fda0003f06270 */
[----:B012---:R-:W0:Y:S01]  /*aa960*/  @!P0 LDC.64 R2, c[0x0][0x218] ;  /* 0x00008600ff028b82 */ /* 0x007e220000000a00 */
[----:B------:R-:W-:Y:S01]  /*aa970*/  @!P0 IADD3 R5, R0, R4, RZ ;  /* 0x0000000400058210 */ /* 0x000fe20007ffe0ff */
[----:B------:R-:W-:-:S04]  /*aa980*/  @!P0 VIADD R4, R4, 0x80 ;  /* 0x0000008004048836 */ /* 0x000fc80000000000 */
[----:B0-----:R-:W-:-:S05]  /*aa990*/  @!P0 IMAD.WIDE.U32 R2, R5, 0x10, R2 ;  /* 0x0000001005028825 */ /* 0x001fca00078e0002 */
[----:B------:R3:W-:Y:S02]  /*aa9a0*/  @!P0 STG.E.128 desc[UR6][R2.64], R44 ;  /* 0x0000002c02008986 */ /* 0x0007e4000c101d06 */
.L_x_18623:
[----:B------:R-:W-:Y:S05]  /*aa9b0*/  BSYNC B0 ;  /* 0x0000000000007941 */ /* 0x000fea0003800000 */
.L_x_18617:
        /* <DEDUP_REMOVED lines=8> */
        .weak           $__internal_24_$__cuda_sm20_div_rn_f64_full
        .type           $__internal_24_$__cuda_sm20_div_rn_f64_full,@function
        .size           $__internal_24_$__cuda_sm20_div_rn_f64_full,($__internal_25_$__cuda_sm20_dsqrt_rn_f64_mediumpath_v1 - $__internal_24_$__cuda_sm20_div_rn_f64_full)
$__internal_24_$__cuda_sm20_div_rn_f64_full:
        /* <DEDUP_REMOVED lines=72> */
.L_x_18625:
        /* <DEDUP_REMOVED lines=17> */
.L_x_18628:
[----:B------:R-:W-:Y:S01]  /*aafd0*/  LOP3.LUT R3, R9, 0x80000, RZ, 0xfc, !PT ;  /* 0x0008000009037812 */ /* 0x000fe200078efcff */
[----:B------:R-:W-:-:S04]  /*aafe0*/  IMAD.MOV.U32 R70, RZ, RZ, R8 ;  /* 0x000000ffff467224 */ /* 0x000fc800078e0008 */
[----:B------:R-:W-:Y:S01]  /*aaff0*/  IMAD.MOV.U32 R71, RZ, RZ, R3 ;  /* 0x000000ffff477224 */ /* 0x000fe200078e0003 */
[----:B------:R-:W-:Y:S06]  /*ab000*/  BRA `(.L_x_18626) ;  /* 0x00000000000c7947 */ /* 0x000fec0003800000 */
.L_x_18627:
[----:B------:R-:W-:Y:S01]  /*ab010*/  LOP3.LUT R3, R59, 0x80000, RZ, 0xfc, !PT ;  /* 0x000800003b037812 */ /* 0x000fe200078efcff */
[----:B------:R-:W-:-:S04]  /*ab020*/  IMAD.MOV.U32 R70, RZ, RZ, R58 ;  /* 0x000000ffff467224 */ /* 0x000fc800078e003a */
[----:B------:R-:W-:-:S07]  /*ab030*/  IMAD.MOV.U32 R71, RZ, RZ, R3 ;  /* 0x000000ffff477224 */ /* 0x000fce00078e0003 */
.L_x_18626:
[----:B------:R-:W-:Y:S05]  /*ab040*/  BSYNC B0 ;  /* 0x0000000000007941 */ /* 0x000fea0003800000 */
.L_x_18624:
[----:B------:R-:W-:Y:S01]  /*ab050*/  HFMA2.MMA R5, -RZ, RZ, 0, 0 ;  /* 0x00000000ff057435 */ /* 0x000fe200000001ff */
[----:B------:R-:W-:Y:S02]  /*ab060*/  IMAD.MOV.U32 R2, RZ, RZ, R70 ;  /* 0x000000ffff027224 */ /* 0x000fe400078e0046 */
[----:B------:R-:W-:-:S03]  /*ab070*/  IMAD.MOV.U32 R3, RZ, RZ, R71 ;  /* 0x000000ffff037224 */ /* 0x000fc600078e0047 */
[----:B------:R-:W-:Y:S05]  /*ab080*/  RET.REL.NODEC R4 `(_ZN2at6native29vectorized_elementwise_kernelILi4EZZZNS0_16asin_kernel_cudaERNS_18TensorIteratorBaseEENKUlvE_clEvENKUlvE_clEvEUlN3c107complexIdEEE_St5arrayIPcLm2EEEEviT0_T1_) ;  /* 0xfffff54c04dc7950 */ /* 0x000fea0003c3ffff */
        .weak           $__internal_25_$__cuda_sm20_dsqrt_rn_f64_mediumpath_v1
        .type           $__internal_25_$__cuda_sm20_dsqrt_rn_f64_mediumpath_v1,@function
        .size           $__internal_25_$__cuda_sm20_dsqrt_rn_f64_mediumpath_v1,(.L_x_20821 - $__internal_25_$__cuda_sm20_dsqrt_rn_f64_mediumpath_v1)
$__internal_25_$__cuda_sm20_dsqrt_rn_f64_mediumpath_v1:
        /* <DEDUP_REMOVED lines=12> */
.L_x_18630:
        /* <DEDUP_REMOVED lines=24> */
.L_x_18632:
[----:B------:R-:W-:-:S11]  /*ab2d0*/  DADD R4, R54, R54 ;  /* 0x0000000036047229 */ /* 0x000fd60000000036 */
.L_x_18631:
[----:B------:R-:W-:Y:S05]  /*ab2e0*/  BSYNC B0 ;  /* 0x0000000000007941 */ /* 0x000fea0003800000 */
.L_x_18629:
[----:B------:R-:W-:Y:S02]  /*ab2f0*/  IMAD.MOV.U32 R6, RZ, RZ, R2 ;  /* 0x000000ffff067224 */ /* 0x000fe400078e0002 */
[----:B------:R-:W-:Y:S02]  /*ab300*/  IMAD.MOV.U32 R7, RZ, RZ, 0x0 ;  /* 0x00000000ff077424 */ /* 0x000fe400078e00ff */
[----:B------:R-:W-:Y:S02]  /*ab310*/  IMAD.MOV.U32 R3, RZ, RZ, R5 ;  /* 0x000000ffff037224 */ /* 0x000fe400078e0005 */
[----:B------:R-:W-:Y:S05]  /*ab320*/  RET.REL.NODEC R6 `(_ZN2at6native29vectorized_elementwise_kernelILi4EZZZNS0_16asin_kernel_cudaERNS_18TensorIteratorBaseEENKUlvE_clEvENKUlvE_clEvEUlN3c107complexIdEEE_St5arrayIPcLm2EEEEviT0_T1_) ;  /* 0xfffff54c06347950 */ /* 0x000fea0003c3ffff */
.L_x_18633:
        /* <DEDUP_REMOVED lines=13> */
.L_x_20821:


//--------------------- .text._ZN2at6native29vectorized_elementwise_kernelILi8EZZZNS0_16asin_kernel_cudaERNS_18TensorIteratorBaseEENKUlvE_clEvENKUlvE_clEvEUlN3c107complexIdEEE_St5arrayIPcLm2EEEEviT0_T1_ --------------------------
	.section	.text._ZN2at6native29vectorized_elementwise_kernelILi8EZZZNS0_16asin_kernel_cudaERNS_18TensorIteratorBaseEENKUlvE_clEvENKUlvE_clEvEUlN3c107complexIdEEE_St5arrayIPcLm2EEEEviT0_T1_,"ax",@progbits
	.align	128
        .global         _ZN2at6native29vectorized_elementwise_kernelILi8EZZZNS0_16asin_kernel_cudaERNS_18TensorIteratorBaseEENKUlvE_clEvENKUlvE_clEvEUlN3c107complexIdEEE_St5arrayIPcLm2EEEEviT0_T1_
        .type           _ZN2at6native29vectorized_elementwise_kernelILi8EZZZNS0_16asin_kernel_cudaERNS_18TensorIteratorBaseEENKUlvE_clEvENKUlvE_clEvEUlN3c107complexIdEEE_St5arrayIPcLm2EEEEviT0_T1_,@function
        .size           _ZN2at6native29vectorized_elementwise_kernelILi8EZZZNS0_16asin_kernel_cudaERNS_18TensorIteratorBaseEENKUlvE_clEvENKUlvE_clEvEUlN3c107complexIdEEE_St5arrayIPcLm2EEEEviT0_T1_,(.L_x_20823 - _ZN2at6native29vectorized_elementwise_kernelILi8EZZZNS0_16asin_kernel_cudaERNS_18TensorIteratorBaseEENKUlvE_clEvENKUlvE_clEvEUlN3c107complexIdEEE_St5arrayIPcLm2EEEEviT0_T1_)
        .other          _ZN2at6native29vectorized_elementwise_kernelILi8EZZZNS0_16asin_kernel_cudaERNS_18TensorIteratorBaseEENKUlvE_clEvENKUlvE_clEvEUlN3c107complexIdEEE_St5arrayIPcLm2EEEEviT0_T1_,@"STO_CUDA_ENTRY STV_DEFAULT"
_ZN2at6native29vectorized_elementwise_kernelILi8EZZZNS0_16asin_kernel_cudaERNS_18TensorIteratorBaseEENKUlvE_clEvENKUlvE_clEvEUlN3c107complexIdEEE_St5arrayIPcLm2EEEEviT0_T1_:
.text._ZN2at6native29vectorized_elementwise_kernelILi8EZZZNS0_16asin_kernel_cudaERNS_18TensorIteratorBaseEENKUlvE_clEvENKUlvE_clEvEUlN3c107complexIdEEE_St5arrayIPcLm2EEEEviT0_T1_:
        /* <DEDUP_REMOVED lines=151> */
[----:B-----5:R-:W-:Y:S05]  /*0970*/  CALL.REL.NOINC `($__internal_27_$__cuda_sm20_dsqrt_rn_f64_mediumpath_v1) ;  /* 0x00000aa400c47944 */ /* 0x020fea0003c00000 */
[----:B------:R-:W-:-:S07]  /*0980*/  IMAD.MOV.U32 R2, RZ, RZ, R4 ;  /* 0x000000ffff027224 */ /* 0x000fce00078e0004 */
.L_x_18642:
[----:B------:R-:W-:Y:S05]  /*0990*/  BSYNC B3 ;  /* 0x0000000000037941 */ /* 0x000fea0003800000 */
.L_x_18641:
        /* <DEDUP_REMOVED lines=82> */
.L_x_18640:
        /* <DEDUP_REMOVED lines=35> */
[----:B-----5:R-:W-:Y:S05]  /*10f0*/  CALL.REL.NOINC `($__internal_26_$__cuda_sm20_div_rn_f64_full) ;  /* 0x00000a9800507944 */ /* 0x020fea0003c00000 */
.L_x_18650:
[----:B------:R-:W-:Y:S05]  /*1100*/  BSYNC B4 ;  /* 0x0000000000047941 */ /* 0x000fea0003800000 */
.L_x_18649:
[----:B------:R-:W-:Y:S01]  /*1110*/  MOV R52, R2 ;  /* 0x0000000200347202 */ /* 0x000fe20000000f00 */
[----:B------:R-:W-:Y:S01]  /*1120*/  IMAD.MOV.U32 R53, RZ, RZ, R3 ;  /* 0x000000ffff357224 */ /* 0x000fe200078e0003 */
[----:B------:R-:W-:Y:S06]  /*1130*/  BRA `(.L_x_18648) ;  /* 0x0000000000047947 */ /* 0x000fec0003800000 */
.L_x_18647:
[----:B------:R-:W-:-:S11]  /*1140*/  DADD R52, -R62, R50 ;  /* 0x000000003e347229 */ /* 0x000fd60000000132 */
.L_x_18648:
[----:B------:R-:W-:Y:S05]  /*1150*/  BSYNC B3 ;  /* 0x0000000000037941 */ /* 0x000fea0003800000 */
.L_x_18646:
        /* <DEDUP_REMOVED lines=30> */
[----:B-----5:R-:W-:Y:S05]  /*1340*/  CALL.REL.NOINC `($__internal_26_$__cuda_sm20_div_rn_f64_full) ;  /* 0x00000a9400bc7944 */ /* 0x020fea0003c00000 */
.L_x_18655:
[----:B------:R-:W-:Y:S05]  /*1350*/  BSYNC B4 ;  /* 0x0000000000047941 */ /* 0x000fea0003800000 */
.L_x_18654:
[----:B------:R-:W-:Y:S05]  /*1360*/  BRA `(.L_x_18653) ;  /* 0x0000000000047947 */ /* 0x000fea0003800000 */
.L_x_18652:
[----:B------:R-:W-:-:S11]  /*1370*/  DADD R2, R46, -R8 ;  /* 0x000000002e027229 */ /* 0x000fd60000000808 */
.L_x_18653:
[----:B------:R-:W-:Y:S05]  /*1380*/  BSYNC B3 ;  /* 0x0000000000037941 */ /* 0x000fea0003800000 */
.L_x_18651:
        /* <DEDUP_REMOVED lines=26> */
[----:B-----5:R-:W-:Y:S05]  /*1530*/  CALL.REL.NOINC `($__internal_27_$__cuda_sm20_dsqrt_rn_f64_mediumpath_v1) ;  /* 0x00000a9800d47944 */ /* 0x020fea0003c00000 */
[----:B------:R-:W-:Y:S02]  /*1540*/  IMAD.MOV.U32 R6, RZ, RZ, R4 ;  /* 0x000000ffff067224 */ /* 0x000fe400078e0004 */
[----:B------:R-:W-:-:S07]  /*1550*/  IMAD.MOV.U32 R7, RZ, RZ, R3 ;  /* 0x000000ffff077224 */ /* 0x000fce00078e0003 */
.L_x_18657:
[----:B------:R-:W-:Y:S05]  /*1560*/  BSYNC B3 ;  /* 0x0000000000037941 */ /* 0x000fea0003800000 */
.L_x_18656:
        /* <DEDUP_REMOVED lines=86> */
.L_x_18658:
        /* <DEDUP_REMOVED lines=22> */
.L_x_18660:
[----:B------:R-:W-:Y:S05]  /*1c30*/  BSYNC B3 ;  /* 0x0000000000037941 */ /* 0x000fea0003800000 */
.L_x_18659:
        /* <DEDUP_REMOVED lines=30> */
.L_x_18645:
        /* <DEDUP_REMOVED lines=23> */
[----:B-----5:R-:W-:Y:S05]  /*1f90*/  CALL.REL.NOINC `($__internal_27_$__cuda_sm20_dsqrt_rn_f64_mediumpath_v1) ;  /* 0x00000a90003c7944 */ /* 0x020fea0003c00000 */
[----:B------:R-:W-:-:S07]  /*1fa0*/  IMAD.MOV.U32 R2, RZ, RZ, R4 ;  /* 0x000000ffff027224 */ /* 0x000fce00078e0004 */
.L_x_18663:
[----:B------:R-:W-:Y:S05]  /*1fb0*/  BSYNC B3 ;  /* 0x0000000000037941 */ /* 0x000fea0003800000 */
.L_x_18662:
        /* <DEDUP_REMOVED lines=27> */
.L_x_18666:
[----:B------:R-:W-:Y:S05]  /*2170*/  BSYNC B3 ;  /* 0x0000000000037941 */ /* 0x000fea0003800000 */
.L_x_18665:
        /* <DEDUP_REMOVED lines=30> */
.L_x_18664:
        /* <DEDUP_REMOVED lines=76> */
.L_x_18667:
[----:B------:R-:W-:Y:S01]  /*2820*/  IMAD.MOV.U32 R2, RZ, RZ, 0x0 ;  /* 0x00000000ff027424 */ /* 0x000fe200078e00ff */
[----:B------:R-:W-:Y:S01]  /*2830*/  FSETP.NEU.FTZ.AND P0, PT, R5, RZ, PT ;  /* 0x000000ff0500720b */ /* 0x000fe20003f1d000 */
[----:B------:R-:W-:-:S06]  /*2840*/  IMAD.MOV.U32 R3, RZ, RZ, 0x7ff00000 ;  /* 0x7ff00000ff037424 */ /* 0x000fcc00078e00ff */
[----:B------:R-:W-:-:S10]  /*2850*/  DFMA R2, R4, R2, +INF ;  /* 0x7ff000000402742b */ /* 0x000fd40000000002 */
[----:B------:R-:W-:Y:S02]  /*2860*/  FSEL R64, R2, RZ, P0 ;  /* 0x000000ff02407208 */ /* 0x000fe40000000000 */
[----:B------:R-:W-:Y:S01]  /*2870*/  FSEL R65, R3, -QNAN , P0 ;  /* 0xfff0000003417808 */ /* 0x000fe20000000000 */
[----:B------:R-:W-:Y:S06]  /*2880*/  BRA `(.L_x_18643) ;  /* 0x00000004003c7947 */ /* 0x000fec0003800000 */
.L_x_18661:
        /* <DEDUP_REMOVED lines=24> */
[----:B-----5:R-:W-:Y:S05]  /*2a10*/  CALL.REL.NOINC `($__internal_27_$__cuda_sm20_dsqrt_rn_f64_mediumpath_v1) ;  /* 0x00000a84009c7944 */ /* 0x020fea0003c00000 */
[----:B------:R-:W-:-:S07]  /*2a20*/  IMAD.MOV.U32 R5, RZ, RZ, R3 ;  /* 0x000000ffff057224 */ /* 0x000fce00078e0003 */
.L_x_18669:
[----:B------:R-:W-:Y:S05]  /*2a30*/  BSYNC B3 ;  /* 0x0000000000037941 */ /* 0x000fea0003800000 */
.L_x_18668:
        /* <DEDUP_REMOVED lines=21> */
.L_x_18671:
[----:B------:R-:W-:Y:S05]  /*2b90*/  BSYNC B3 ;  /* 0x0000000000037941 */ /* 0x000fea0003800000 */
.L_x_18670:
[----:B------:R-:W-:Y:S02]  /*2ba0*/  IMAD.MOV.U32 R64, RZ, RZ, R2 ;  /* 0x000000ffff407224 */ /* 0x000fe400078e0002 */
[----:B------:R-:W-:Y:S01]  /*2bb0*/  IMAD.MOV.U32 R65, RZ, RZ, R3 ;  /* 0x000000ffff417224 */ /* 0x000fe200078e0003 */
[----:B------:R-:W-:Y:S06]  /*2bc0*/  BRA `(.L_x_18643) ;  /* 0x00000000006c7947 */ /* 0x000fec0003800000 */
.L_x_18644:
        /* <DEDUP_REMOVED lines=23> */
[----:B------:R-:W-:-:S07]  /*2d40*/  MOV R5, R3 ;  /* 0x0000000300057202 */ /* 0x000fce0000000f00 */
.L_x_18673:
[----:B------:R-:W-:Y:S05]  /*2d50*/  BSYNC B3 ;  /* 0x0000000000037941 */ /* 0x000fea0003800000 */
.L_x_18672:
[----:B------:R-:W-:Y:S02]  /*2d60*/  IMAD.MOV.U32 R64, RZ, RZ, R4 ;  /* 0x000000ffff407224 */ /* 0x000fe400078e0004 */
[----:B------:R-:W-:-:S07]  /*2d70*/  IMAD.MOV.U32 R65, RZ, RZ, R5 ;  /* 0x000000ffff417224 */ /* 0x000fce00078e0005 */
.L_x_18643:
[----:B------:R-:W-:Y:S05]  /*2d80*/  BSYNC B2 ;  /* 0x0000000000027941 */ /* 0x000fea0003800000 */
.L_x_18639:
        /* <DEDUP_REMOVED lines=25> */
.L_x_18678:
[----:B------:R-:W-:Y:S05]  /*2f20*/  BSYNC B4 ;  /* 0x0000000000047941 */ /* 0x000fea0003800000 */
.L_x_18677:
        /* <DEDUP_REMOVED lines=49> */
.L_x_18680:
        /* <DEDUP_REMOVED lines=71> */
.L_x_18679:
        /* <DEDUP_REMOVED lines=37> */
.L_x_18689:
[----:B------:R-:W-:Y:S05]  /*3900*/  BSYNC B6 ;  /* 0x0000000000067941 */ /* 0x000fea0003800000 */
.L_x_18688:
[----:B------:R-:W-:Y:S02]  /*3910*/  IMAD.MOV.U32 R52, RZ, RZ, R2 ;  /* 0x000000ffff347224 */ /* 0x000fe400078e0002 */
[----:B------:R-:W-:Y:S01]  /*3920*/  IMAD.MOV.U32 R53, RZ, RZ, R3 ;  /* 0x000000ffff357224 */ /* 0x000fe200078e0003 */
[----:B------:R-:W-:Y:S06]  /*3930*/  BRA `(.L_x_18687) ;  /* 0x0000000000047947 */ /* 0x000fec0003800000 */
.L_x_18686:
[----:B------:R-:W-:-:S11]  /*3940*/  DADD R52, -R62, R50 ;  /* 0x000000003e347229 */ /* 0x000fd60000000132 */
.L_x_18687:
[----:B------:R-:W-:Y:S05]  /*3950*/  BSYNC B5 ;  /* 0x0000000000057941 */ /* 0x000fea0003800000 */
.L_x_18685:
        /* <DEDUP_REMOVED lines=28> */
.L_x_18694:
[----:B------:R-:W-:Y:S05]  /*3b20*/  BSYNC B6 ;  /* 0x0000000000067941 */ /* 0x000fea0003800000 */
.L_x_18693:
[----:B------:R-:W-:Y:S01]  /*3b30*/  MOV R68, R2 ;  /* 0x0000000200447202 */ /* 0x000fe20000000f00 */
[----:B------:R-:W-:Y:S01]  /*3b40*/  IMAD.MOV.U32 R69, RZ, RZ, R3 ;  /* 0x000000ffff457224 */ /* 0x000fe200078e0003 */
[----:B------:R-:W-:Y:S06]  /*3b50*/  BRA `(.L_x_18692) ;  /* 0x0000000000047947 */ /* 0x000fec0003800000 */
.L_x_18691:
[----:B------:R-:W-:-:S11]  /*3b60*/  DADD R68, -R48, R46 ;  /* 0x0000000030447229 */ /* 0x000fd6000000012e */
.L_x_18692:
[----:B------:R-:W-:Y:S05]  /*3b70*/  BSYNC B5 ;  /* 0x0000000000057941 */ /* 0x000fea0003800000 */
.L_x_18690:
        /* <DEDUP_REMOVED lines=25> */
[----:B-----5:R-:W-:Y:S05]  /*3d10*/  CALL.REL.NOINC `($__internal_27_$__cuda_sm20_dsqrt_rn_f64_mediumpath_v1) ;  /* 0x00000a7000dc7944 */ /* 0x020fea0003c00000 */
[----:B------:R-:W-:-:S07]  /*3d20*/  IMAD.MOV.U32 R5, RZ, RZ, R3 ;  /* 0x000000ffff057224 */ /* 0x000fce00078e0003 */
.L_x_18696:
[----:B------:R-:W-:Y:S05]  /*3d30*/  BSYNC B5 ;  /* 0x0000000000057941 */ /* 0x000fea0003800000 */
.L_x_18695:
[----:B------:R-:W-:Y:S02]  /*3d40*/  IMAD.MOV.U32 R46, RZ, RZ, R4 ;  /* 0x000000ffff2e7224 */ /* 0x000fe400078e0004 */
[----:B------:R-:W-:Y:S01]  /*3d50*/  IMAD.MOV.U32 R47, RZ, RZ, R5 ;  /* 0x000000ffff2f7224 */ /* 0x000fe200078e0005 */
[----:B------:R-:W-:Y:S06]  /*3d60*/  BRA `(.L_x_18697) ;  /* 0x0000000800347947 */ /* 0x000fec0003800000 */
.L_x_18684:
        /* <DEDUP_REMOVED lines=25> */
[----:B-----5:R-:W-:Y:S05]  /*3f00*/  CALL.REL.NOINC `($__internal_27_$__cuda_sm20_dsqrt_rn_f64_mediumpath_v1) ;  /* 0x00000a7000607944 */ /* 0x020fea0003c00000 */
[----:B------:R-:W-:-:S07]  /*3f10*/  IMAD.MOV.U32 R5, RZ, RZ, R3 ;  /* 0x000000ffff057224 */ /* 0x000fce00078e0003 */
.L_x_18700:
[----:B------:R-:W-:Y:S05]  /*3f20*/  BSYNC B5 ;  /* 0x0000000000057941 */ /* 0x000fea0003800000 */
.L_x_18699:
[----:B------:R-:W-:Y:S02]  /*3f30*/  IMAD.MOV.U32 R46, RZ, RZ, R4 ;  /* 0x000000ffff2e7224 */ /* 0x000fe400078e0004 */
[----:B------:R-:W-:Y:S01]  /*3f40*/  IMAD.MOV.U32 R47, RZ, RZ, R5 ;  /* 0x000000ffff2f7224 */ /* 0x000fe200078e0005 */
[----:B------:R-:W-:Y:S06]  /*3f50*/  BRA `(.L_x_18697) ;  /* 0x0000000400b87947 */ /* 0x000fec0003800000 */
.L_x_18698:
        /* <DEDUP_REMOVED lines=28> */
.L_x_18702:
[----:B------:R-:W-:Y:S05]  /*4120*/  BSYNC B5 ;  /* 0x0000000000057941 */ /* 0x000fea0003800000 */
.L_x_18701:
        /* <DEDUP_REMOVED lines=21> */
.L_x_18704:
[----:B------:R-:W-:Y:S05]  /*4280*/  BSYNC B5 ;  /* 0x0000000000057941 */ /* 0x000fea0003800000 */
.L_x_18703:
[----:B------:R-:W-:Y:S01]  /*4290*/  DMUL R66, R66, 8.11296384146066816958e+31 ;  /* 0x4690000042427828 */ /* 0x000fe20000000000 */
[----:B------:R-:W-:Y:S01]  /*42a0*/  MOV R46, R2 ;  /* 0x00000002002e7202 */ /* 0x000fe20000000f00 */
[----:B------:R-:W-:Y:S01]  /*42b0*/  IMAD.MOV.U32 R47, RZ, RZ, R3 ;  /* 0x000000ffff2f7224 */ /* 0x000fe200078e0003 */
[----:B------:R-:W-:Y:S08]  /*42c0*/  BRA `(.L_x_18697) ;  /* 0x0000000000dc7947 */ /* 0x000ff00003800000 */
.L_x_18683:
        /* <DEDUP_REMOVED lines=22> */
[----:B------:R-:W-:Y:S02]  /*4430*/  IMAD.MOV.U32 R46, RZ, RZ, R4 ;  /* 0x000000ffff2e7224 */ /* 0x000fe400078e0004 */
[----:B------:R-:W-:-:S07]  /*4440*/  IMAD.MOV.U32 R47, RZ, RZ, R3 ;  /* 0x000000ffff2f7224 */ /* 0x000fce00078e0003 */
.L_x_18706:
[----:B------:R-:W-:Y:S05]  /*4450*/  BSYNC B5 ;  /* 0x0000000000057941 */ /* 0x000fea0003800000 */
.L_x_18705:
        /* <DEDUP_REMOVED lines=28> */
.L_x_18708:
[----:B------:R-:W-:Y:S05]  /*4620*/  BSYNC B5 ;  /* 0x0000000000057941 */ /* 0x000fea0003800000 */
.L_x_18707:
[----:B------:R-:W-:-:S11]  /*4630*/  DMUL R46, R2, R46 ;  /* 0x0000002e022e7228 */ /* 0x000fd60000000000 */
.L_x_18697:
[----:B------:R-:W-:Y:S05]  /*4640*/  BSYNC B4 ;  /* 0x0000000000047941 */ /* 0x000fea0003800000 */
.L_x_18682:
[----:B------:R-:W-:Y:S05]  /*4650*/  BRA `(.L_x_18709) ;  /* 0x0000000000087947 */ /* 0x000fea0003800000 */
.L_x_18676:
[----:B------:R-:W-:Y:S02]  /*4660*/  DMUL R46, R44, 9.00719925474099200000e+15 ;  /* 0x434000002c2e7828 */ /* 0x000fe40000000000 */
[----:B------:R-:W-:-:S11]  /*4670*/  DMUL R66, R66, 9.00719925474099200000e+15 ;  /* 0x4340000042427828 */ /* 0x000fd60000000000 */
.L_x_18709:
[----:B------:R-:W-:Y:S05]  /*4680*/  BSYNC B2 ;  /* 0x0000000000027941 */ /* 0x000fea0003800000 */
.L_x_18675:
        /* <DEDUP_REMOVED lines=28> */
.L_x_18711:
[----:B------:R-:W-:Y:S05]  /*4850*/  BSYNC B2 ;  /* 0x0000000000027941 */ /* 0x000fea0003800000 */
.L_x_18710:
        /* <DEDUP_REMOVED lines=82> */
.L_x_18713:
[----:B------:R-:W-:Y:S02]  /*4d80*/  FSEL R2, RZ, 3.37028055040000000000e+12, P1 ;  /* 0x54442d18ff027808 */ /* 0x000fe40000800000 */
[----:B------:R-:W-:-:S07]  /*4d90*/  FSEL R3, RZ, 2.1426990032196044922, P1 ;  /* 0x400921fbff037808 */ /* 0x000fce0000800000 */
.L_x_18714:
[----:B------:R-:W-:Y:S05]  /*4da0*/  BSYNC B0 ;  /* 0x0000000000007941 */ /* 0x000fea0003800000 */
.L_x_18712:
[----:B------:R-:W-:Y:S01]  /*4db0*/  DADD R46, |R46|, |R66| ;  /* 0x000000002e2e7229 */ /* 0x000fe20000000642 */
[----:B------:R-:W-:-:S07]  /*4dc0*/  LOP3.LUT R67, R3, 0x80000000, R67, 0xb8, !PT ;  /* 0x8000000003437812 */ /* 0x000fce00078eb843 */
[----:B------:R-:W-:-:S06]  /*4dd0*/  DSETP.GTU.AND P0, PT, |R46|, +INF , PT ;  /* 0x7ff000002e00742a */ /* 0x000fcc0003f0c200 */
[----:B------:R-:W-:Y:S02]  /*4de0*/  FSEL R2, R46, R2, P0 ;  /* 0x000000022e027208 */ /* 0x000fe40000000000 */
[----:B------:R-:W-:-:S07]  /*4df0*/  FSEL R3, R47, R67, P0 ;  /* 0x000000432f037208 */ /* 0x000fce0000000000 */
.L_x_18681:
[----:B------:R-:W-:Y:S05]  /*4e00*/  BSYNC B3 ;  /* 0x0000000000037941 */ /* 0x000fea0003800000 */
.L_x_18674:
[----:B------:R-:W-:Y:S01]  /*4e10*/  LOP3.LUT R13, R3, 0x80000000, R13, 0xb8, !PT ;  /* 0x80000000030d7812 */ /* 0x000fe200078eb80d */
[----:B------:R-:W-:Y:S01]  /*4e20*/  IMAD.MOV.U32 R12, RZ, RZ, R2 ;  /* 0x000000ffff0c7224 */ /* 0x000fe200078e0002 */
[----:B------:R-:W-:Y:S01]  /*4e30*/  LOP3.LUT R15, R65, 0x80000000, R15, 0xb8, !PT ;  /* 0x80000000410f7812 */ /* 0x000fe200078eb80f */
[----:B------:R-:W-:Y:S01]  /*4e40*/  IMAD.MOV.U32 R14, RZ, RZ, R64 ;  /* 0x000000ffff0e7224 */ /* 0x000fe200078e0040 */
[----:B------:R-:W-:Y:S06]  /*4e50*/  BRA `(.L_x_18638) ;  /* 0x0000005800e87947 */ /* 0x000fec0003800000 */
.L_x_18637:
        /* <DEDUP_REMOVED lines=115> */
.L_x_18720:
[----:B------:R-:W-:Y:S05]  /*5590*/  BSYNC B0 ;  /* 0x0000000000007941 */ /* 0x000fea0003800000 */
.L_x_18719:
[----:B------:R-:W-:Y:S04]  /*55a0*/  BSSY B3, `(.L_x_18721) ;  /* 0x0000008000037945 */ /* 0x000fe80003800000 */
[----:B------:R-:W-:Y:S05]  /*55b0*/  @P3 BRA P5, `(.L_x_18722) ;  /* 0x0000000000183947 */ /* 0x000fea0002800000 */
[----:B------:R-:W-:Y:S01]  /*55c0*/  IMAD.MOV.U32 R6, RZ, RZ, R48 ;  /* 0x000000ffff067224 */ /* 0x000fe200078e0030 */
[----:B------:R-:W-:Y:S01]  /*55d0*/  MOV R2, R50 ;  /* 0x0000003200027202 */ /* 0x000fe20000000f00 */
[----:B------:R-:W-:Y:S01]  /*55e0*/  IMAD.MOV.U32 R5, RZ, RZ, R49 ;  /* 0x000000ffff057224 */ /* 0x000fe200078e0031 */
[----:B------:R-:W-:Y:S01]  /*55f0*/  MOV R4, 0x5620 ;  /* 0x0000562000047802 */ /* 0x000fe20000000f00 */
[----:B------:R-:W-:-:S07]  /*5600*/  IMAD.MOV.U32 R3, RZ, RZ, R51 ;  /* 0x000000ffff037224 */ /* 0x000fce00078e0033 */
[----:B-----5:R-:W-:Y:S05]  /*5610*/  CALL.REL.NOINC `($__internal_26_$__cuda_sm20_div_rn_f64_full) ;  /* 0x00000a5400087944 */ /* 0x020fea0003c00000 */
.L_x_18722:
[----:B------:R-:W-:Y:S05]  /*5620*/  BSYNC B3 ;  /* 0x0000000000037941 */ /* 0x000fea0003800000 */
.L_x_18721:
        /* <DEDUP_REMOVED lines=82> */
.L_x_18724:
[----:B------:R-:W-:-:S04]  /*5b50*/  ISETP.GE.AND P0, PT, R45, RZ, PT ;  /* 0x000000ff2d00720c */ /* 0x000fc80003f06270 */
[----:B------:R-:W-:Y:S02]  /*5b60*/  FSEL R6, RZ, 3.37028055040000000000e+12, P0 ;  /* 0x54442d18ff067808 */ /* 0x000fe40000000000 */
[----:B------:R-:W-:-:S07]  /*5b70*/  FSEL R7, RZ, 2.1426990032196044922, P0 ;  /* 0x400921fbff077808 */ /* 0x000fce0000000000 */
.L_x_18725:
[----:B------:R-:W-:Y:S05]  /*5b80*/  BSYNC B0 ;  /* 0x0000000000007941 */ /* 0x000fea0003800000 */
.L_x_18723:
[----:B------:R-:W-:Y:S01]  /*5b90*/  DADD R2, |R12|, |R14| ;  /* 0x000000000c027229 */ /* 0x000fe2000000060e */
[----:B------:R-:W-:Y:S01]  /*5ba0*/  LOP3.LUT R11, R7, 0x80000000, R11, 0xb8, !PT ;  /* 0x80000000070b7812 */ /* 0x000fe200078eb80b */
[----:B------:R-:W-:-:S06]  /*5bb0*/  DMUL R46, R46, 0.5 ;  /* 0x3fe000002e2e7828 */ /* 0x000fcc0000000000 */
[----:B------:R-:W-:-:S06]  /*5bc0*/  DSETP.GTU.AND P0, PT, |R2|, +INF , PT ;  /* 0x7ff000000200742a */ /* 0x000fcc0003f0c200 */
[----:B------:R-:W-:Y:S02]  /*5bd0*/  FSEL R6, R2, R6, P0 ;  /* 0x0000000602067208 */ /* 0x000fe40000000000 */
[----:B------:R-:W-:Y:S01]  /*5be0*/  FSEL R7, R3, R11, P0 ;  /* 0x0000000b03077208 */ /* 0x000fe20000000000 */
[----:B------:R-:W-:Y:S06]  /*5bf0*/  BRA `(.L_x_18726) ;  /* 0x0000004c00187947 */ /* 0x000fec0003800000 */
.L_x_18718:
        /* <DEDUP_REMOVED lines=135> */
.L_x_18728:
[----:B------:R-:W-:Y:S05]  /*6470*/  BSYNC B0 ;  /* 0x0000000000007941 */ /* 0x000fea0003800000 */
.L_x_18727:
[----:B------:R-:W-:Y:S04]  /*6480*/  BSSY B3, `(.L_x_18729) ;  /* 0x0000008000037945 */ /* 0x000fe80003800000 */
[----:B------:R-:W-:Y:S05]  /*6490*/  @P3 BRA P5, `(.L_x_18730) ;  /* 0x0000000000183947 */ /* 0x000fea0002800000 */
[----:B------:R-:W-:Y:S01]  /*64a0*/  MOV R6, R48 ;  /* 0x0000003000067202 */ /* 0x000fe20000000f00 */
[----:B------:R-:W-:Y:S01]  /*64b0*/  IMAD.MOV.U32 R5, RZ, RZ, R49 ;  /* 0x000000ffff057224 */ /* 0x000fe200078e0031 */
[----:B------:R-:W-:Y:S01]  /*64c0*/  MOV R4, 0x6500 ;  /* 0x0000650000047802 */ /* 0x000fe20000000f00 */
[----:B------:R-:W-:Y:S02]  /*64d0*/  IMAD.MOV.U32 R2, RZ, RZ, R50 ;  /* 0x000000ffff027224 */ /* 0x000fe400078e0032 */
[----:B------:R-:W-:-:S07]  /*64e0*/  IMAD.MOV.U32 R3, RZ, RZ, R51 ;  /* 0x000000ffff037224 */ /* 0x000fce00078e0033 */
[----:B-----5:R-:W-:Y:S05]  /*64f0*/  CALL.REL.NOINC `($__internal_26_$__cuda_sm20_div_rn_f64_full) ;  /* 0x00000a4400507944 */ /* 0x020fea0003c00000 */
.L_x_18730:
[----:B------:R-:W-:Y:S05]  /*6500*/  BSYNC B3 ;  /* 0x0000000000037941 */ /* 0x000fea0003800000 */
.L_x_18729:
        /* <DEDUP_REMOVED lines=82> */
.L_x_18732:
[----:B------:R-:W-:-:S04]  /*6a30*/  ISETP.GE.AND P0, PT, R45, RZ, PT ;  /* 0x000000ff2d00720c */ /* 0x000fc80003f06270 */
[----:B------:R-:W-:Y:S02]  /*6a40*/  FSEL R6, RZ, 3.37028055040000000000e+12, P0 ;  /* 0x54442d18ff067808 */ /* 0x000fe40000000000 */
[----:B------:R-:W-:-:S07]  /*6a50*/  FSEL R7, RZ, 2.1426990032196044922, P0 ;  /* 0x400921fbff077808 */ /* 0x000fce0000000000 */
.L_x_18733:
[----:B------:R-:W-:Y:S05]  /*6a60*/  BSYNC B0 ;  /* 0x0000000000007941 */ /* 0x000fea0003800000 */
.L_x_18731:
[----:B------:R-:W-:Y:S01]  /*6a70*/  DADD R2, |R12|, |R14| ;  /* 0x000000000c027229 */ /* 0x000fe2000000060e */
[----:B------:R-:W-:-:S07]  /*6a80*/  LOP3.LUT R11, R7, 0x80000000, R11, 0xb8, !PT ;  /* 0x80000000070b7812 */ /* 0x000fce00078eb80b */
[----:B------:R-:W-:-:S06]  /*6a90*/  DSETP.GTU.AND P0, PT, |R2|, +INF , PT ;  /* 0x7ff000000200742a */ /* 0x000fcc0003f0c200 */
[----:B------:R-:W-:Y:S02]  /*6aa0*/  FSEL R6, R2, R6, P0 ;  /* 0x0000000602067208 */ /* 0x000fe40000000000 */
[----:B------:R-:W-:Y:S01]  /*6ab0*/  FSEL R7, R3, R11, P0 ;  /* 0x0000000b03077208 */ /* 0x000fe20000000000 */
[----:B------:R-:W-:Y:S06]  /*6ac0*/  BRA `(.L_x_18726) ;  /* 0x0000003c00647947 */ /* 0x000fec0003800000 */
.L_x_18717:
        /* <DEDUP_REMOVED lines=22> */
[----:B-----5:R-:W-:Y:S05]  /*6c30*/  CALL.REL.NOINC `($__internal_26_$__cuda_sm20_div_rn_f64_full) ;  /* 0x00000a3c00807944 */ /* 0x020fea0003c00000 */
.L_x_18735:
[----:B------:R-:W-:Y:S05]  /*6c40*/  BSYNC B3 ;  /* 0x0000000000037941 */ /* 0x000fea0003800000 */
.L_x_18734:
        /* <DEDUP_REMOVED lines=24> */
[----:B------:R-:W-:Y:S02]  /*6dd0*/  IMAD.MOV.U32 R4, RZ, RZ, R2 ;  /* 0x000000ffff047224 */ /* 0x000fe400078e0002 */
[----:B------:R-:W-:-:S07]  /*6de0*/  IMAD.MOV.U32 R5, RZ, RZ, R3 ;  /* 0x000000ffff057224 */ /* 0x000fce00078e0003 */
.L_x_18737:
[----:B------:R-:W-:Y:S05]  /*6df0*/  BSYNC B3 ;  /* 0x0000000000037941 */ /* 0x000fea0003800000 */
.L_x_18736:
        /* <DEDUP_REMOVED lines=136> */
.L_x_18739:
[----:B------:R-:W-:Y:S05]  /*7680*/  BSYNC B0 ;  /* 0x0000000000007941 */ /* 0x000fea0003800000 */
.L_x_18738:
[----:B------:R-:W-:Y:S04]  /*7690*/  BSSY B3, `(.L_x_18740) ;  /* 0x0000008000037945 */ /* 0x000fe80003800000 */
[----:B------:R-:W-:Y:S05]  /*76a0*/  @P3 BRA P5, `(.L_x_18741) ;  /* 0x0000000000183947 */ /* 0x000fea0002800000 */
[----:B------:R-:W-:Y:S01]  /*76b0*/  IMAD.MOV.U32 R6, RZ, RZ, R48 ;  /* 0x000000ffff067224 */ /* 0x000fe200078e0030 */
[----:B------:R-:W-:Y:S01]  /*76c0*/  MOV R4, 0x7710 ;  /* 0x0000771000047802 */ /* 0x000fe20000000f00 */
[----:B------:R-:W-:Y:S02]  /*76d0*/  IMAD.MOV.U32 R5, RZ, RZ, R49 ;  /* 0x000000ffff057224 */ /* 0x000fe400078e0031 */
[----:B------:R-:W-:Y:S02]  /*76e0*/  IMAD.MOV.U32 R2, RZ, RZ, R50 ;  /* 0x000000ffff027224 */ /* 0x000fe400078e0032 */
[----:B------:R-:W-:-:S07]  /*76f0*/  IMAD.MOV.U32 R3, RZ, RZ, R51 ;  /* 0x000000ffff037224 */ /* 0x000fce00078e0033 */
[----:B-----5:R-:W-:Y:S05]  /*7700*/  CALL.REL.NOINC `($__internal_26_$__cuda_sm20_div_rn_f64_full) ;  /* 0x00000a3000cc7944 */ /* 0x020fea0003c00000 */
.L_x_18741:
[----:B------:R-:W-:Y:S05]  /*7710*/  BSYNC B3 ;  /* 0x0000000000037941 */ /* 0x000fea0003800000 */
.L_x_18740:
        /* <DEDUP_REMOVED lines=82> */
.L_x_18743:
[----:B------:R-:W-:-:S04]  /*7c40*/  ISETP.GE.AND P0, PT, R45, RZ, PT ;  /* 0x000000ff2d00720c */ /* 0x000fc80003f06270 */
[----:B------:R-:W-:Y:S02]  /*7c50*/  FSEL R6, RZ, 3.37028055040000000000e+12, P0 ;  /* 0x54442d18ff067808 */ /* 0x000fe40000000000 */
[----:B------:R-:W-:-:S07]  /*7c60*/  FSEL R7, RZ, 2.1426990032196044922, P0 ;  /* 0x400921fbff077808 */ /* 0x000fce0000000000 */
.L_x_18744:
[----:B------:R-:W-:Y:S05]  /*7c70*/  BSYNC B0 ;  /* 0x0000000000007941 */ /* 0x000fea0003800000 */
.L_x_18742:
[----:B------:R-:W-:Y:S01]  /*7c80*/  DADD R2, |R12|, |R14| ;  /* 0x000000000c027229 */ /* 0x000fe2000000060e */
[----:B------:R-:W-:Y:S01]  /*7c90*/  LOP3.LUT R11, R7, 0x80000000, R11, 0xb8, !PT ;  /* 0x80000000070b7812 */ /* 0x000fe200078eb80b */
[----:B------:R-:W-:-:S06]  /*7ca0*/  DADD R46, R46, 1 ;  /* 0x3ff000002e2e7429 */ /* 0x000fcc0000000000 */
[----:B------:R-:W-:-:S06]  /*7cb0*/  DSETP.GTU.AND P0, PT, |R2|, +INF , PT ;  /* 0x7ff000000200742a */ /* 0x000fcc0003f0c200 */
[----:B------:R-:W-:Y:S02]  /*7cc0*/  FSEL R6, R2, R6, P0 ;  /* 0x0000000602067208 */ /* 0x000fe40000000000 */
[----:B------:R-:W-:Y:S01]  /*7cd0*/  FSEL R7, R3, R11, P0 ;  /* 0x0000000b03077208 */ /* 0x000fe20000000000 */
[----:B------:R-:W-:Y:S06]  /*7ce0*/  BRA `(.L_x_18726) ;  /* 0x0000002800dc7947 */ /* 0x000fec0003800000 */
.L_x_18716:
        /* <DEDUP_REMOVED lines=108> */
.L_x_18748:
[----:B------:R-:W-:Y:S05]  /*83b0*/  BSYNC B0 ;  /* 0x0000000000007941 */ /* 0x000fea0003800000 */
.L_x_18747:
        /* <DEDUP_REMOVED lines=8> */
.L_x_18750:
[----:B------:R-:W-:Y:S05]  /*8440*/  BSYNC B3 ;  /* 0x0000000000037941 */ /* 0x000fea0003800000 */
.L_x_18749:
        /* <DEDUP_REMOVED lines=73> */
.L_x_18752:
[----:B------:R-:W-:Y:S05]  /*88e0*/  BSYNC B0 ;  /* 0x0000000000007941 */ /* 0x000fea0003800000 */
.L_x_18751:
[----:B------:R-:W-:Y:S01]  /*88f0*/  LOP3.LUT R3, R7, 0x80000000, R13, 0xb8, !PT ;  /* 0x8000000007037812 */ /* 0x000fe200078eb80d */
[----:B------:R-:W-:Y:S01]  /*8900*/  DMUL R46, R46, 0.5 ;  /* 0x3fe000002e2e7828 */ /* 0x000fe20000000000 */
[----:B------:R-:W-:Y:S02]  /*8910*/  FSEL R6, R4, R6, P0 ;  /* 0x0000000604067208 */ /* 0x000fe40000000000 */
[----:B------:R-:W-:Y:S01]  /*8920*/  FSEL R7, R5, R3, P0 ;  /* 0x0000000305077208 */ /* 0x000fe20000000000 */
[----:B------:R-:W-:Y:S07]  /*8930*/  BRA `(.L_x_18726) ;  /* 0x0000001c00c87947 */ /* 0x000fee0003800000 */
.L_x_18746:
        /* <DEDUP_REMOVED lines=135> */
.L_x_18754:
[----:B------:R-:W-:Y:S05]  /*91b0*/  BSYNC B0 ;  /* 0x0000000000007941 */ /* 0x000fea0003800000 */
.L_x_18753:
        /* <DEDUP_REMOVED lines=8> */
.L_x_18756:
[----:B------:R-:W-:Y:S05]  /*9240*/  BSYNC B3 ;  /* 0x0000000000037941 */ /* 0x000fea0003800000 */
.L_x_18755:
        /* <DEDUP_REMOVED lines=73> */
.L_x_18758:
[----:B------:R-:W-:Y:S05]  /*96e0*/  BSYNC B0 ;  /* 0x0000000000007941 */ /* 0x000fea0003800000 */
.L_x_18757:
[----:B------:R-:W-:Y:S02]  /*96f0*/  LOP3.LUT R3, R7, 0x80000000, R13, 0xb8, !PT ;  /* 0x8000000007037812 */ /* 0x000fe400078eb80d */
[----:B------:R-:W-:Y:S02]  /*9700*/  FSEL R6, R4, R6, P1 ;  /* 0x0000000604067208 */ /* 0x000fe40000800000 */
[----:B------:R-:W-:Y:S01]  /*9710*/  FSEL R7, R5, R3, P1 ;  /* 0x0000000305077208 */ /* 0x000fe20000800000 */
[----:B------:R-:W-:Y:S06]  /*9720*/  BRA `(.L_x_18726) ;  /* 0x00000010004c7947 */ /* 0x000fec0003800000 */
.L_x_18745:
        /* <DEDUP_REMOVED lines=22> */
[----:B-----5:R-:W-:Y:S05]  /*9890*/  CALL.REL.NOINC `($__internal_26_$__cuda_sm20_div_rn_f64_full) ;  /* 0x00000a1000687944 */ /* 0x020fea0003c00000 */
.L_x_18760:
[----:B------:R-:W-:Y:S05]  /*98a0*/  BSYNC B3 ;  /* 0x0000000000037941 */ /* 0x000fea0003800000 */
.L_x_18759:
        /* <DEDUP_REMOVED lines=24> */
[----:B------:R-:W-:Y:S02]  /*9a30*/  IMAD.MOV.U32 R4, RZ, RZ, R2 ;  /* 0x000000ffff047224 */ /* 0x000fe400078e0002 */
[----:B------:R-:W-:-:S07]  /*9a40*/  IMAD.MOV.U32 R5, RZ, RZ, R3 ;  /* 0x000000ffff057224 */ /* 0x000fce00078e0003 */
.L_x_18762:
[----:B------:R-:W-:Y:S05]  /*9a50*/  BSYNC B3 ;  /* 0x0000000000037941 */ /* 0x000fea0003800000 */
.L_x_18761:
        /* <DEDUP_REMOVED lines=136> */
.L_x_18764:
[----:B------:R-:W-:Y:S05]  /*a2e0*/  BSYNC B0 ;  /* 0x0000000000007941 */ /* 0x000fea0003800000 */
.L_x_18763:
        /* <DEDUP_REMOVED lines=8> */
.L_x_18766:
[----:B------:R-:W-:Y:S05]  /*a370*/  BSYNC B3 ;  /* 0x0000000000037941 */ /* 0x000fea0003800000 */
.L_x_18765:
        /* <DEDUP_REMOVED lines=74> */
.L_x_18768:
[----:B------:R-:W-:Y:S05]  /*a820*/  BSYNC B0 ;  /* 0x0000000000007941 */ /* 0x000fea0003800000 */
.L_x_18767:
[----:B------:R-:W-:Y:S02]  /*a830*/  LOP3.LUT R3, R7, 0x80000000, R13, 0xb8, !PT ;  /* 0x8000000007037812 */ /* 0x000fe400078eb80d */
[----:B------:R-:W-:Y:S02]  /*a840*/  FSEL R6, R4, R6, P1 ;  /* 0x0000000604067208 */ /* 0x000fe40000800000 */
[----:B------:R-:W-:-:S07]  /*a850*/  FSEL R7, R5, R3, P1 ;  /* 0x0000000305077208 */ /* 0x000fce0000800000 */
.L_x_18726:
[----:B------:R-:W-:Y:S05]  /*a860*/  BSYNC B2 ;  /* 0x0000000000027941 */ /* 0x000fea0003800000 */
.L_x_18715:
        /* <DEDUP_REMOVED lines=8> */
.L_x_18636:
        /* <DEDUP_REMOVED lines=17> */
.L_x_18638:
[----:B------:R-:W-:Y:S05]  /*aa00*/  BSYNC B1 ;  /* 0x0000000000017941 */ /* 0x000fea0003800000 */
.L_x_18635:
        /* <DEDUP_REMOVED lines=132> */
[----:B------:R-:W-:Y:S05]  /*b250*/  CALL.REL.NOINC `($__internal_27_$__cuda_sm20_dsqrt_rn_f64_mediumpath_v1) ;  /* 0x000009fc008c7944 */ /* 0x000fea0003c00000 */
[----:B------:R-:W-:-:S07]  /*b260*/  IMAD.MOV.U32 R2, RZ, RZ, R4 ;  /* 0x000000ffff027224 */ /* 0x000fce00078e0004 */
.L_x_18776:
[----:B------:R-:W-:Y:S05]  /*b270*/  BSYNC B3 ;  /* 0x0000000000037941 */ /* 0x000fea0003800000 */
.L_x_18775:
        /* <DEDUP_REMOVED lines=82> */
.L_x_18774:
        /* <DEDUP_REMOVED lines=35> */
[----:B------:R-:W-:Y:S05]  /*b9d0*/  CALL.REL.NOINC `($__internal_26_$__cuda_sm20_div_rn_f64_full) ;  /* 0x000009f000187944 */ /* 0x000fea0003c00000 */
.L_x_18784:
[----:B------:R-:W-:Y:S05]  /*b9e0*/  BSYNC B4 ;  /* 0x0000000000047941 */ /* 0x000fea0003800000 */
.L_x_18783:
[----:B------:R-:W-:Y:S01]  /*b9f0*/  IMAD.MOV.U32 R52, RZ, RZ, R2 ;  /* 0x000000ffff347224 */ /* 0x000fe200078e0002 */
[----:B------:R-:W-:Y:S01]  /*ba00*/  MOV R53, R3 ;  /* 0x0000000300357202 */ /* 0x000fe20000000f00 */
[----:B------:R-:W-:Y:S06]  /*ba10*/  BRA `(.L_x_18782) ;  /* 0x0000000000047947 */ /* 0x000fec0003800000 */
.L_x_18781:
[----:B------:R-:W-:-:S11]  /*ba20*/  DADD R52, -R62, R50 ;  /* 0x000000003e347229 */ /* 0x000fd60000000132 */
.L_x_18782:
[----:B------:R-:W-:Y:S05]  /*ba30*/  BSYNC B3 ;  /* 0x0000000000037941 */ /* 0x000fea0003800000 */
.L_x_18780:
        /* <DEDUP_REMOVED lines=31> */
.L_x_18789:
[----:B------:R-:W-:Y:S05]  /*bc30*/  BSYNC B4 ;  /* 0x0000000000047941 */ /* 0x000fea0003800000 */
.L_x_18788:
[----:B------:R-:W-:Y:S05]  /*bc40*/  BRA `(.L_x_18787) ;  /* 0x0000000000047947 */ /* 0x000fea0003800000 */
.L_x_18786:
[----:B------:R-:W-:-:S11]  /*bc50*/  DADD R2, R46, -R8 ;  /* 0x000000002e027229 */ /* 0x000fd60000000808 */
.L_x_18787:
[----:B------:R-:W-:Y:S05]  /*bc60*/  BSYNC B3 ;  /* 0x0000000000037941 */ /* 0x000fea0003800000 */
.L_x_18785:
        /* <DEDUP_REMOVED lines=26> */
[----:B------:R-:W-:Y:S05]  /*be10*/  CALL.REL.NOINC `($__internal_27_$__cuda_sm20_dsqrt_rn_f64_mediumpath_v1) ;  /* 0x000009f0009c7944 */ /* 0x000fea0003c00000 */
[----:B------:R-:W-:Y:S02]  /*be20*/  IMAD.MOV.U32 R6, RZ, RZ, R4 ;  /* 0x000000ffff067224 */ /* 0x000fe400078e0004 */
[----:B------:R-:W-:-:S07]  /*be30*/  IMAD.MOV.U32 R7, RZ, RZ, R3 ;  /* 0x000000ffff077224 */ /* 0x000fce00078e0003 */
.L_x_18791:
[----:B------:R-:W-:Y:S05]  /*be40*/  BSYNC B3 ;  /* 0x0000000000037941 */ /* 0x000fea0003800000 */
.L_x_18790:
        /* <DEDUP_REMOVED lines=86> */
.L_x_18792:
        /* <DEDUP_REMOVED lines=21> */
[----:B------:R-:W-:Y:S05]  /*c500*/  CALL.REL.NOINC `($__internal_26_$__cuda_sm20_div_rn_f64_full) ;  /* 0x000009e4004c7944 */ /* 0x000fea0003c00000 */
.L_x_18794:
[----:B------:R-:W-:Y:S05]  /*c510*/  BSYNC B3 ;  /* 0x0000000000037941 */ /* 0x000fea0003800000 */
.L_x_18793:
        /* <DEDUP_REMOVED lines=30> */
.L_x_18779:
        /* <DEDUP_REMOVED lines=24> */
[----:B------:R-:W-:-:S07]  /*c880*/  IMAD.MOV.U32 R2, RZ, RZ, R4 ;  /* 0x000000ffff027224 */ /* 0x000fce00078e0004 */
.L_x_18797:
[----:B------:R-:W-:Y:S05]  /*c890*/  BSYNC B3 ;  /* 0x0000000000037941 */ /* 0x000fea0003800000 */
.L_x_18796:
        /* <DEDUP_REMOVED lines=27> */
.L_x_18800:
[----:B------:R-:W-:Y:S05]  /*ca50*/  BSYNC B3 ;  /* 0x0000000000037941 */ /* 0x000fea0003800000 */
.L_x_18799:
        /* <DEDUP_REMOVED lines=30> */
.L_x_18798:
        /* <DEDUP_REMOVED lines=76> */
.L_x_18801:
[----:B------:R-:W-:Y:S01]  /*d100*/  IMAD.MOV.U32 R2, RZ, RZ, 0x0 ;  /* 0x00000000ff027424 */ /* 0x000fe200078e00ff */
[----:B------:R-:W-:Y:S01]  /*d110*/  FSETP.NEU.FTZ.AND P0, PT, R5, RZ, PT ;  /* 0x000000ff0500720b */ /* 0x000fe20003f1d000 */
[----:B------:R-:W-:-:S06]  /*d120*/  IMAD.MOV.U32 R3, RZ, RZ, 0x7ff00000 ;  /* 0x7ff00000ff037424 */ /* 0x000fcc00078e00ff */
[----:B------:R-:W-:-:S10]  /*d130*/  DFMA R2, R4, R2, +INF ;  /* 0x7ff000000402742b */ /* 0x000fd40000000002 */
[----:B------:R-:W-:Y:S02]  /*d140*/  FSEL R64, R2, RZ, P0 ;  /* 0x000000ff02407208 */ /* 0x000fe40000000000 */
[----:B------:R-:W-:Y:S01]  /*d150*/  FSEL R65, R3, -QNAN , P0 ;  /* 0xfff0000003417808 */ /* 0x000fe20000000000 */
[----:B------:R-:W-:Y:S06]  /*d160*/  BRA `(.L_x_18777) ;  /* 0x00000004003c7947 */ /* 0x000fec0003800000 */
.L_x_18795:
        /* <DEDUP_REMOVED lines=24> */
[----:B------:R-:W-:Y:S05]  /*d2f0*/  CALL.REL.NOINC `($__internal_27_$__cuda_sm20_dsqrt_rn_f64_mediumpath_v1) ;  /* 0x000009dc00647944 */ /* 0x000fea0003c00000 */
[----:B------:R-:W-:-:S07]  /*d300*/  IMAD.MOV.U32 R5, RZ, RZ, R3 ;  /* 0x000000ffff057224 */ /* 0x000fce00078e0003 */
.L_x_18803:
[----:B------:R-:W-:Y:S05]  /*d310*/  BSYNC B3 ;  /* 0x0000000000037941 */ /* 0x000fea0003800000 */
.L_x_18802:
        /* <DEDUP_REMOVED lines=20> */
[----:B------:R-:W-:Y:S05]  /*d460*/  CALL.REL.NOINC `($__internal_26_$__cuda_sm20_div_rn_f64_full) ;  /* 0x000009d400747944 */ /* 0x000fea0003c00000 */
.L_x_18805:
[----:B------:R-:W-:Y:S05]  /*d470*/  BSYNC B3 ;  /* 0x0000000000037941 */ /* 0x000fea0003800000 */
.L_x_18804:
[----:B------:R-:W-:Y:S02]  /*d480*/  IMAD.MOV.U32 R64, RZ, RZ, R2 ;  /* 0x000000ffff407224 */ /* 0x000fe400078e0002 */
[----:B------:R-:W-:Y:S01]  /*d490*/  IMAD.MOV.U32 R65, RZ, RZ, R3 ;  /* 0x000000ffff417224 */ /* 0x000fe200078e0003 */
[----:B------:R-:W-:Y:S06]  /*d4a0*/  BRA `(.L_x_18777) ;  /* 0x00000000006c7947 */ /* 0x000fec0003800000 */
.L_x_18778:
        /* <DEDUP_REMOVED lines=22> */
[----:B------:R-:W-:Y:S05]  /*d610*/  CALL.REL.NOINC `($__internal_27_$__cuda_sm20_dsqrt_rn_f64_mediumpath_v1) ;  /* 0x000009d8009c7944 */ /* 0x000fea0003c00000 */
[----:B------:R-:W-:-:S07]  /*d620*/  IMAD.MOV.U32 R5, RZ, RZ, R3 ;  /* 0x000000ffff057224 */ /* 0x000fce00078e0003 */
.L_x_18807:
[----:B------:R-:W-:Y:S05]  /*d630*/  BSYNC B3 ;  /* 0x0000000000037941 */ /* 0x000fea0003800000 */
.L_x_18806:
[----:B------:R-:W-:Y:S01]  /*d640*/  MOV R64, R4 ;  /* 0x0000000400407202 */ /* 0x000fe20000000f00 */
[----:B------:R-:W-:-:S07]  /*d650*/  IMAD.MOV.U32 R65, RZ, RZ, R5 ;  /* 0x000000ffff417224 */ /* 0x000fce00078e0005 */
.L_x_18777:
[----:B------:R-:W-:Y:S05]  /*d660*/  BSYNC B2 ;  /* 0x0000000000027941 */ /* 0x000fea0003800000 */
.L_x_18773:
        /* <DEDUP_REMOVED lines=25> */
.L_x_18812:
[----:B------:R-:W-:Y:S05]  /*d800*/  BSYNC B4 ;  /* 0x0000000000047941 */ /* 0x000fea0003800000 */
.L_x_18811:
        /* <DEDUP_REMOVED lines=49> */
.L_x_18814:
        /* <DEDUP_REMOVED lines=71> */
.L_x_18813:
        /* <DEDUP_REMOVED lines=37> */
.L_x_18823:
[----:B------:R-:W-:Y:S05]  /*e1e0*/  BSYNC B6 ;  /* 0x0000000000067941 */ /* 0x000fea0003800000 */
.L_x_18822:
[----:B------:R-:W-:Y:S01]  /*e1f0*/  MOV R52, R2 ;  /* 0x0000000200347202 */ /* 0x000fe20000000f00 */
[----:B------:R-:W-:Y:S01]  /*e200*/  IMAD.MOV.U32 R53, RZ, RZ, R3 ;  /* 0x000000ffff357224 */ /* 0x000fe200078e0003 */
[----:B------:R-:W-:Y:S06]  /*e210*/  BRA `(.L_x_18821) ;  /* 0x0000000000047947 */ /* 0x000fec0003800000 */
.L_x_18820:
[----:B------:R-:W-:-:S11]  /*e220*/  DADD R52, -R62, R50 ;  /* 0x000000003e347229 */ /* 0x000fd60000000132 */
.L_x_18821:
[----:B------:R-:W-:Y:S05]  /*e230*/  BSYNC B5 ;  /* 0x0000000000057941 */ /* 0x000fea0003800000 */
.L_x_18819:
        /* <DEDUP_REMOVED lines=28> */
.L_x_18828:
[----:B------:R-:W-:Y:S05]  /*e400*/  BSYNC B6 ;  /* 0x0000000000067941 */ /* 0x000fea0003800000 */
.L_x_18827:
[----:B------:R-:W-:Y:S01]  /*e410*/  IMAD.MOV.U32 R68, RZ, RZ, R2 ;  /* 0x000000ffff447224 */ /* 0x000fe200078e0002 */
[----:B------:R-:W-:Y:S01]  /*e420*/  MOV R69, R3 ;  /* 0x0000000300457202 */ /* 0x000fe20000000f00 */
[----:B------:R-:W-:Y:S06]  /*e430*/  BRA `(.L_x_18826) ;  /* 0x0000000000047947 */ /* 0x000fec0003800000 */
.L_x_18825:
[----:B------:R-:W-:-:S11]  /*e440*/  DADD R68, -R48, R46 ;  /* 0x0000000030447229 */ /* 0x000fd6000000012e */
.L_x_18826:
[----:B------:R-:W-:Y:S05]  /*e450*/  BSYNC B5 ;  /* 0x0000000000057941 */ /* 0x000fea0003800000 */
.L_x_18824:
        /* <DEDUP_REMOVED lines=25> */
[----:B------:R-:W-:Y:S05]  /*e5f0*/  CALL.REL.NOINC `($__internal_27_$__cuda_sm20_dsqrt_rn_f64_mediumpath_v1) ;  /* 0x000009c800a47944 */ /* 0x000fea0003c00000 */
[----:B------:R-:W-:-:S07]  /*e600*/  IMAD.MOV.U32 R5, RZ, RZ, R3 ;  /* 0x000000ffff057224 */ /* 0x000fce00078e0003 */
.L_x_18830:
[----:B------:R-:W-:Y:S05]  /*e610*/  BSYNC B5 ;  /* 0x0000000000057941 */ /* 0x000fea0003800000 */
.L_x_18829:
[----:B------:R-:W-:Y:S02]  /*e620*/  IMAD.MOV.U32 R46, RZ, RZ, R4 ;  /* 0x000000ffff2e7224 */ /* 0x000fe400078e0004 */
[----:B------:R-:W-:Y:S01]  /*e630*/  IMAD.MOV.U32 R47, RZ, RZ, R5 ;  /* 0x000000ffff2f7224 */ /* 0x000fe200078e0005 */
[----:B------:R-:W-:Y:S06]  /*e640*/  BRA `(.L_x_18831) ;  /* 0x0000000800347947 */ /* 0x000fec0003800000 */
.L_x_18818:
        /* <DEDUP_REMOVED lines=25> */
[----:B------:R-:W-:Y:S05]  /*e7e0*/  CALL.REL.NOINC `($__internal_27_$__cuda_sm20_dsqrt_rn_f64_mediumpath_v1) ;  /* 0x000009c800287944 */ /* 0x000fea0003c00000 */
[----:B------:R-:W-:-:S07]  /*e7f0*/  IMAD.MOV.U32 R5, RZ, RZ, R3 ;  /* 0x000000ffff057224 */ /* 0x000fce00078e0003 */
.L_x_18834:
[----:B------:R-:W-:Y:S05]  /*e800*/  BSYNC B5 ;  /* 0x0000000000057941 */ /* 0x000fea0003800000 */
.L_x_18833:
[----:B------:R-:W-:Y:S02]  /*e810*/  IMAD.MOV.U32 R46, RZ, RZ, R4 ;  /* 0x000000ffff2e7224 */ /* 0x000fe400078e0004 */
[----:B------:R-:W-:Y:S01]  /*e820*/  IMAD.MOV.U32 R47, RZ, RZ, R5 ;  /* 0x000000ffff2f7224 */ /* 0x000fe200078e0005 */
[----:B------:R-:W-:Y:S06]  /*e830*/  BRA `(.L_x_18831) ;  /* 0x0000000400b87947 */ /* 0x000fec0003800000 */
.L_x_18832:
        /* <DEDUP_REMOVED lines=26> */
[----:B------:R-:W-:Y:S01]  /*e9e0*/  MOV R8, R4 ;  /* 0x0000000400087202 */ /* 0x000fe20000000f00 */
[----:B------:R-:W-:-:S07]  /*e9f0*/  IMAD.MOV.U32 R9, RZ, RZ, R3 ;  /* 0x000000ffff097224 */ /* 0x000fce00078e0003 */
.L_x_18836:
[----:B------:R-:W-:Y:S05]  /*ea00*/  BSYNC B5 ;  /* 0x0000000000057941 */ /* 0x000fea0003800000 */
.L_x_18835:
        /* <DEDUP_REMOVED lines=21> */
.L_x_18838:
[----:B------:R-:W-:Y:S05]  /*eb60*/  BSYNC B5 ;  /* 0x0000000000057941 */ /* 0x000fea0003800000 */
.L_x_18837:
[----:B------:R-:W-:Y:S01]  /*eb70*/  DMUL R66, R66, 8.11296384146066816958e+31 ;  /* 0x4690000042427828 */ /* 0x000fe20000000000 */
[----:B------:R-:W-:Y:S01]  /*eb80*/  IMAD.MOV.U32 R46, RZ, RZ, R2 ;  /* 0x000000ffff2e7224 */ /* 0x000fe200078e0002 */
[----:B------:R-:W-:Y:S01]  /*eb90*/  MOV R47, R3 ;  /* 0x00000003002f7202 */ /* 0x000fe20000000f00 */
[----:B------:R-:W-:Y:S08]  /*eba0*/  BRA `(.L_x_18831) ;  /* 0x0000000000dc7947 */ /* 0x000ff00003800000 */
.L_x_18817:
        /* <DEDUP_REMOVED lines=22> */
[----:B------:R-:W-:Y:S02]  /*ed10*/  IMAD.MOV.U32 R46, RZ, RZ, R4 ;  /* 0x000000ffff2e7224 */ /* 0x000fe400078e0004 */
[----:B------:R-:W-:-:S07]  /*ed20*/  IMAD.MOV.U32 R47, RZ, RZ, R3 ;  /* 0x000000ffff2f7224 */ /* 0x000fce00078e0003 */
.L_x_18840:
[----:B------:R-:W-:Y:S05]  /*ed30*/  BSYNC B5 ;  /* 0x0000000000057941 */ /* 0x000fea0003800000 */
.L_x_18839:
        /* <DEDUP_REMOVED lines=28> */
.L_x_18842:
[----:B------:R-:W-:Y:S05]  /*ef00*/  BSYNC B5 ;  /* 0x0000000000057941 */ /* 0x000fea0003800000 */
.L_x_18841:
[----:B------:R-:W-:-:S11]  /*ef10*/  DMUL R46, R2, R46 ;  /* 0x0000002e022e7228 */ /* 0x000fd60000000000 */
.L_x_18831:
[----:B------:R-:W-:Y:S05]  /*ef20*/  BSYNC B4 ;  /* 0x0000000000047941 */ /* 0x000fea0003800000 */
.L_x_18816:
[----:B------:R-:W-:Y:S05]  /*ef30*/  BRA `(.L_x_18843) ;  /* 0x0000000000087947 */ /* 0x000fea0003800000 */
.L_x_18810:
[----:B------:R-:W-:Y:S02]  /*ef40*/  DMUL R46, R44, 9.00719925474099200000e+15 ;  /* 0x434000002c2e7828 */ /* 0x000fe40000000000 */
[----:B------:R-:W-:-:S11]  /*ef50*/  DMUL R66, R66, 9.00719925474099200000e+15 ;  /* 0x4340000042427828 */ /* 0x000fd60000000000 */
.L_x_18843:
[----:B------:R-:W-:Y:S05]  /*ef60*/  BSYNC B2 ;  /* 0x0000000000027941 */ /* 0x000fea0003800000 */
.L_x_18809:
        /* <DEDUP_REMOVED lines=28> */
.L_x_18845:
[----:B------:R-:W-:Y:S05]  /*f130*/  BSYNC B2 ;  /* 0x0000000000027941 */ /* 0x000fea0003800000 */
.L_x_18844:
        /* <DEDUP_REMOVED lines=82> */
.L_x_18847:
[----:B------:R-:W-:Y:S02]  /*f660*/  FSEL R2, RZ, 3.37028055040000000000e+12, P1 ;  /* 0x54442d18ff027808 */ /* 0x000fe40000800000 */
[----:B------:R-:W-:-:S07]  /*f670*/  FSEL R3, RZ, 2.1426990032196044922, P1 ;  /* 0x400921fbff037808 */ /* 0x000fce0000800000 */
.L_x_18848:
[----:B------:R-:W-:Y:S05]  /*f680*/  BSYNC B0 ;  /* 0x0000000000007941 */ /* 0x000fea0003800000 */
.L_x_18846:
[----:B------:R-:W-:Y:S01]  /*f690*/  DADD R46, |R46|, |R66| ;  /* 0x000000002e2e7229 */ /* 0x000fe20000000642 */
[----:B------:R-:W-:-:S07]  /*f6a0*/  LOP3.LUT R67, R3, 0x80000000, R67, 0xb8, !PT ;  /* 0x8000000003437812 */ /* 0x000fce00078eb843 */
[----:B------:R-:W-:-:S06]  /*f6b0*/  DSETP.GTU.AND P0, PT, |R46|, +INF , PT ;  /* 0x7ff000002e00742a */ /* 0x000fcc0003f0c200 */
[----:B------:R-:W-:Y:S02]  /*f6c0*/  FSEL R2, R46, R2, P0 ;  /* 0x000000022e027208 */ /* 0x000fe40000000000 */
[----:B------:R-:W-:-:S07]  /*f6d0*/  FSEL R3, R47, R67, P0 ;  /* 0x000000432f037208 */ /* 0x000fce0000000000 */
.L_x_18815:
[----:B------:R-:W-:Y:S05]  /*f6e0*/  BSYNC B3 ;  /* 0x0000000000037941 */ /* 0x000fea0003800000 */
.L_x_18808:
[----:B------:R-:W-:Y:S01]  /*f6f0*/  LOP3.LUT R17, R3, 0x80000000, R17, 0xb8, !PT ;  /* 0x8000000003117812 */ /* 0x000fe200078eb811 */
[----:B------:R-:W-:Y:S01]  /*f700*/  IMAD.MOV.U32 R18, RZ, RZ, R64 ;  /* 0x000000ffff127224 */ /* 0x000fe200078e0040 */
[----:B------:R-:W-:Y:S02]  /*f710*/  LOP3.LUT R19, R65, 0x80000000, R19, 0xb8, !PT ;  /* 0x8000000041137812 */ /* 0x000fe400078eb813 */
[----:B------:R-:W-:Y:S01]  /*f720*/  MOV R16, R2 ;  /* 0x0000000200107202 */ /* 0x000fe20000000f00 */
[----:B------:R-:W-:Y:S06]  /*f730*/  BRA `(.L_x_18772) ;  /* 0x0000005800e07947 */ /* 0x000fec0003800000 */
.L_x_18771:
        /* <DEDUP_REMOVED lines=113> */
.L_x_18854:
[----:B------:R-:W-:Y:S05]  /*fe50*/  BSYNC B0 ;  /* 0x0000000000007941 */ /* 0x000fea0003800000 */
.L_x_18853:
[----:B------:R-:W-:Y:S04]  /*fe60*/  BSSY B3, `(.L_x_18855) ;  /* 0x0000008000037945 */ /* 0x000fe80003800000 */
[----:B------:R-:W-:Y:S05]  /*fe70*/  @P3 BRA P5, `(.L_x_18856) ;  /* 0x0000000000183947 */ /* 0x000fea0002800000 */
[----:B------:R-:W-:Y:S01]  /*fe80*/  IMAD.MOV.U32 R6, RZ, RZ, R48 ;  /* 0x000000ffff067224 */ /* 0x000fe200078e0030 */
[----:B------:R-:W-:Y:S01]  /*fe90*/  MOV R3, R51 ;  /* 0x0000003300037202 */ /* 0x000fe20000000f00 */
[----:B------:R-:W-:Y:S01]  /*fea0*/  IMAD.MOV.U32 R5, RZ, RZ, R49 ;  /* 0x000000ffff057224 */ /* 0x000fe200078e0031 */
[----:B------:R-:W-:Y:S01]  /*feb0*/  MOV R4, 0xfee0 ;  /* 0x0000fee000047802 */ /* 0x000fe20000000f00 */
[----:B------:R-:W-:-:S07]  /*fec0*/  IMAD.MOV.U32 R2, RZ, RZ, R50 ;  /* 0x000000ffff027224 */ /* 0x000fce00078e0032 */
[----:B------:R-:W-:Y:S05]  /*fed0*/  CALL.REL.NOINC `($__internal_26_$__cuda_sm20_div_rn_f64_full) ;  /* 0x000009a800d87944 */ /* 0x000fea0003c00000 */
.L_x_18856:
[----:B------:R-:W-:Y:S05]  /*fee0*/  BSYNC B3 ;  /* 0x0000000000037941 */ /* 0x000fea0003800000 */
.L_x_18855:
        /* <DEDUP_REMOVED lines=82> */
.L_x_18858:
[----:B------:R-:W-:-:S04]  /*10410*/  ISETP.GE.AND P0, PT, R45, RZ, PT ;  /* 0x000000ff2d00720c */ /* 0x000fc80003f06270 */
[----:B------:R-:W-:Y:S02]  /*10420*/  FSEL R6, RZ, 3.37028055040000000000e+12, P0 ;  /* 0x54442d18ff067808 */ /* 0x000fe40000000000 */
[----:B------:R-:W-:-:S07]  /*10430*/  FSEL R7, RZ, 2.1426990032196044922, P0 ;  /* 0x400921fbff077808 */ /* 0x000fce0000000000 */
.L_x_18859:
[----:B------:R-:W-:Y:S05]  /*10440*/  BSYNC B0 ;  /* 0x0000000000007941 */ /* 0x000fea0003800000 */
.L_x_18857:
[----:B------:R-:W-:Y:S01]  /*10450*/  DADD R2, |R16|, |R18| ;  /* 0x0000000010027229 */ /* 0x000fe20000000612 */
[----:B------:R-:W-:Y:S01]  /*10460*/  LOP3.LUT R11, R7, 0x80000000, R11, 0xb8, !PT ;  /* 0x80000000070b7812 */ /* 0x000fe200078eb80b */
[----:B------:R-:W-:-:S06]  /*10470*/  DMUL R46, R46, 0.5 ;  /* 0x3fe000002e2e7828 */ /* 0x000fcc0000000000 */
[----:B------:R-:W-:-:S06]  /*10480*/  DSETP.GTU.AND P0, PT, |R2|, +INF , PT ;  /* 0x7ff000000200742a */ /* 0x000fcc0003f0c200 */
[----:B------:R-:W-:Y:S02]  /*10490*/  FSEL R6, R2, R6, P0 ;  /* 0x0000000602067208 */ /* 0x000fe40000000000 */
[----:B------:R-:W-:Y:S01]  /*104a0*/  FSEL R7, R3, R11, P0 ;  /* 0x0000000b03077208 */ /* 0x000fe20000000000 */
[----:B------:R-:W-:Y:S06]  /*104b0*/  BRA `(.L_x_18860) ;  /* 0x0000004c00187947 */ /* 0x000fec0003800000 */
.L_x_18852:
        /* <DEDUP_REMOVED lines=135> */
.L_x_18862:
[----:B------:R-:W-:Y:S05]  /*10d30*/  BSYNC B0 ;  /* 0x0000000000007941 */ /* 0x000fea0003800000 */
.L_x_18861:
        /* <DEDUP_REMOVED lines=8> */
.L_x_18864:
[----:B------:R-:W-:Y:S05]  /*10dc0*/  BSYNC B3 ;  /* 0x0000000000037941 */ /* 0x000fea0003800000 */
.L_x_18863:
        /* <DEDUP_REMOVED lines=82> */
.L_x_18866:
[----:B------:R-:W-:-:S04]  /*112f0*/  ISETP.GE.AND P0, PT, R45, RZ, PT ;  /* 0x000000ff2d00720c */ /* 0x000fc80003f06270 */
[----:B------:R-:W-:Y:S02]  /*11300*/  FSEL R6, RZ, 3.37028055040000000000e+12, P0 ;  /* 0x54442d18ff067808 */ /* 0x000fe40000000000 */
[----:B------:R-:W-:-:S07]  /*11310*/  FSEL R7, RZ, 2.1426990032196044922, P0 ;  /* 0x400921fbff077808 */ /* 0x000fce0000000000 */
.L_x_18867:
[----:B------:R-:W-:Y:S05]  /*11320*/  BSYNC B0 ;  /* 0x0000000000007941 */ /* 0x000fea0003800000 */
.L_x_18865:
[----:B------:R-:W-:Y:S01]  /*11330*/  DADD R2, |R16|, |R18| ;  /* 0x0000000010027229 */ /* 0x000fe20000000612 */
[----:B------:R-:W-:-:S07]  /*11340*/  LOP3.LUT R11, R7, 0x80000000, R11, 0xb8, !PT ;  /* 0x80000000070b7812 */ /* 0x000fce00078eb80b */
[----:B------:R-:W-:-:S06]  /*11350*/  DSETP.GTU.AND P0, PT, |R2|, +INF , PT ;  /* 0x7ff000000200742a */ /* 0x000fcc0003f0c200 */
[----:B------:R-:W-:Y:S02]  /*11360*/  FSEL R6, R2, R6, P0 ;  /* 0x0000000602067208 */ /* 0x000fe40000000000 */
[----:B------:R-:W-:Y:S01]  /*11370*/  FSEL R7, R3, R11, P0 ;  /* 0x0000000b03077208 */ /* 0x000fe20000000000 */
[----:B------:R-:W-:Y:S06]  /*11380*/  BRA `(.L_x_18860) ;  /* 0x0000003c00647947 */ /* 0x000fec0003800000 */
.L_x_18851:
        /* <DEDUP_REMOVED lines=22> */
[----:B------:R-:W-:Y:S05]  /*114f0*/  CALL.REL.NOINC `($__internal_26_$__cuda_sm20_div_rn_f64_full) ;  /* 0x0000099400507944 */ /* 0x000fea0003c00000 */
.L_x_18869:
[----:B------:R-:W-:Y:S05]  /*11500*/  BSYNC B3 ;  /* 0x0000000000037941 */ /* 0x000fea0003800000 */
.L_x_18868:
        /* <DEDUP_REMOVED lines=24> */
[----:B------:R-:W-:Y:S02]  /*11690*/  IMAD.MOV.U32 R4, RZ, RZ, R2 ;  /* 0x000000ffff047224 */ /* 0x000fe400078e0002 */
[----:B------:R-:W-:-:S07]  /*116a0*/  IMAD.MOV.U32 R5, RZ, RZ, R3 ;  /* 0x000000ffff057224 */ /* 0x000fce00078e0003 */
.L_x_18871:
[----:B------:R-:W-:Y:S05]  /*116b0*/  BSYNC B3 ;  /* 0x0000000000037941 */ /* 0x000fea0003800000 */
.L_x_18870:
        /* <DEDUP_REMOVED lines=136> */
.L_x_18873:
[----:B------:R-:W-:Y:S05]  /*11f40*/  BSYNC B0 ;  /* 0x0000000000007941 */ /* 0x000fea0003800000 */
.L_x_18872:
[----:B------:R-:W-:Y:S04]  /*11f50*/  BSSY B3, `(.L_x_18874) ;  /* 0x0000008000037945 */ /* 0x000fe80003800000 */
[----:B------:R-:W-:Y:S05]  /*11f60*/  @P3 BRA P5, `(.L_x_18875) ;  /* 0x0000000000183947 */ /* 0x000fea0002800000 */
[----:B------:R-:W-:Y:S01]  /*11f70*/  IMAD.MOV.U32 R6, RZ, RZ, R48 ;  /* 0x000000ffff067224 */ /* 0x000fe200078e0030 */
[----:B------:R-:W-:Y:S01]  /*11f80*/  MOV R4, 0x11fd0 ;  /* 0x00011fd000047802 */ /* 0x000fe20000000f00 */
[----:B------:R-:W-:Y:S02]  /*11f90*/  IMAD.MOV.U32 R5, RZ, RZ, R49 ;  /* 0x000000ffff057224 */ /* 0x000fe400078e0031 */
[----:B------:R-:W-:Y:S02]  /*11fa0*/  IMAD.MOV.U32 R2, RZ, RZ, R50 ;  /* 0x000000ffff027224 */ /* 0x000fe400078e0032 */
[----:B------:R-:W-:-:S07]  /*11fb0*/  IMAD.MOV.U32 R3, RZ, RZ, R51 ;  /* 0x000000ffff037224 */ /* 0x000fce00078e0033 */
[----:B------:R-:W-:Y:S05]  /*11fc0*/  CALL.REL.NOINC `($__internal_26_$__cuda_sm20_div_rn_f64_full) ;  /* 0x00000988009c7944 */ /* 0x000fea0003c00000 */
.L_x_18875:
[----:B------:R-:W-:Y:S05]  /*11fd0*/  BSYNC B3 ;  /* 0x0000000000037941 */ /* 0x000fea0003800000 */
.L_x_18874:
        /* <DEDUP_REMOVED lines=82> */
.L_x_18877:
[----:B------:R-:W-:-:S04]  /*12500*/  ISETP.GE.AND P0, PT, R45, RZ, PT ;  /* 0x000000ff2d00720c */ /* 0x000fc80003f06270 */
[----:B------:R-:W-:Y:S02]  /*12510*/  FSEL R6, RZ, 3.37028055040000000000e+12, P0 ;  /* 0x54442d18ff067808 */ /* 0x000fe40000000000 */
[----:B------:R-:W-:-:S07]  /*12520*/  FSEL R7, RZ, 2.1426990032196044922, P0 ;  /* 0x400921fbff077808 */ /* 0x000fce0000000000 */
.L_x_18878:
[----:B------:R-:W-:Y:S05]  /*12530*/  BSYNC B0 ;  /* 0x0000000000007941 */ /* 0x000fea0003800000 */
.L_x_18876:
[----:B------:R-:W-:Y:S01]  /*12540*/  DADD R2, |R16|, |R18| ;  /* 0x0000000010027229 */ /* 0x000fe20000000612 */
[----:B------:R-:W-:Y:S01]  /*12550*/  LOP3.LUT R11, R7, 0x80000000, R11, 0xb8, !PT ;  /* 0x80000000070b7812 */ /* 0x000fe200078eb80b */
[----:B------:R-:W-:-:S06]  /*12560*/  DADD R46, R46, 1 ;  /* 0x3ff000002e2e7429 */ /* 0x000fcc0000000000 */
[----:B------:R-:W-:-:S06]  /*12570*/  DSETP.GTU.AND P0, PT, |R2|, +INF , PT ;  /* 0x7ff000000200742a */ /* 0x000fcc0003f0c200 */
[----:B------:R-:W-:Y:S02]  /*12580*/  FSEL R6, R2, R6, P0 ;  /* 0x0000000602067208 */ /* 0x000fe40000000000 */
[----:B------:R-:W-:Y:S01]  /*12590*/  FSEL R7, R3, R11, P0 ;  /* 0x0000000b03077208 */ /* 0x000fe20000000000 */
[----:B------:R-:W-:Y:S06]  /*125a0*/  BRA `(.L_x_18860) ;  /* 0x0000002800dc7947 */ /* 0x000fec0003800000 */
.L_x_18850:
        /* <DEDUP_REMOVED lines=108> */
.L_x_18882:
[----:B------:R-:W-:Y:S05]  /*12c70*/  BSYNC B0 ;  /* 0x0000000000007941 */ /* 0x000fea0003800000 */
.L_x_18881:
        /* <DEDUP_REMOVED lines=8> */
.L_x_18884:
[----:B------:R-:W-:Y:S05]  /*12d00*/  BSYNC B3 ;  /* 0x0000000000037941 */ /* 0x000fea0003800000 */
.L_x_18883:
        /* <DEDUP_REMOVED lines=73> */
.L_x_18886:
[----:B------:R-:W-:Y:S05]  /*131a0*/  BSYNC B0 ;  /* 0x0000000000007941 */ /* 0x000fea0003800000 */
.L_x_18885:
[----:B------:R-:W-:Y:S01]  /*131b0*/  LOP3.LUT R3, R7, 0x80000000, R17, 0xb8, !PT ;  /* 0x8000000007037812 */ /* 0x000fe200078eb811 */
[----:B------:R-:W-:Y:S01]  /*131c0*/  DMUL R46, R46, 0.5 ;  /* 0x3fe000002e2e7828 */ /* 0x000fe20000000000 */
[----:B------:R-:W-:Y:S02]  /*131d0*/  FSEL R6, R4, R6, P0 ;  /* 0x0000000604067208 */ /* 0x000fe40000000000 */
[----:B------:R-:W-:Y:S01]  /*131e0*/  FSEL R7, R5, R3, P0 ;  /* 0x0000000305077208 */ /* 0x000fe20000000000 */
[----:B------:R-:W-:Y:S07]  /*131f0*/  BRA `(.L_x_18860) ;  /* 0x0000001c00c87947 */ /* 0x000fee0003800000 */
.L_x_18880:
        /* <DEDUP_REMOVED lines=135> */
.L_x_18888:
[----:B------:R-:W-:Y:S05]  /*13a70*/  BSYNC B0 ;  /* 0x0000000000007941 */ /* 0x000fea0003800000 */
.L_x_18887:
        /* <DEDUP_REMOVED lines=8> */
.L_x_18890:
[----:B------:R-:W-:Y:S05]  /*13b00*/  BSYNC B3 ;  /* 0x0000000000037941 */ /* 0x000fea0003800000 */
.L_x_18889:
        /* <DEDUP_REMOVED lines=73> */
.L_x_18892:
[----:B------:R-:W-:Y:S05]  /*13fa0*/  BSYNC B0 ;  /* 0x0000000000007941 */ /* 0x000fea0003800000 */
.L_x_18891:
[----:B------:R-:W-:Y:S02]  /*13fb0*/  LOP3.LUT R3, R7, 0x80000000, R17, 0xb8, !PT ;  /* 0x8000000007037812 */ /* 0x000fe400078eb811 */
[----:B------:R-:W-:Y:S02]  /*13fc0*/  FSEL R6, R4, R6, P1 ;  /* 0x0000000604067208 */ /* 0x000fe40000800000 */
[----:B------:R-:W-:Y:S01]  /*13fd0*/  FSEL R7, R5, R3, P1 ;  /* 0x0000000305077208 */ /* 0x000fe20000800000 */
[----:B------:R-:W-:Y:S06]  /*13fe0*/  BRA `(.L_x_18860) ;  /* 0x00000010004c7947 */ /* 0x000fec0003800000 */
.L_x_18879:
        /* <DEDUP_REMOVED lines=22> */
[----:B------:R-:W-:Y:S05]  /*14150*/  CALL.REL.NOINC `($__internal_26_$__cuda_sm20_div_rn_f64_full) ;  /* 0x0000096800387944 */ /* 0x000fea0003c00000 */
.L_x_18894:
[----:B------:R-:W-:Y:S05]  /*14160*/  BSYNC B3 ;  /* 0x0000000000037941 */ /* 0x000fea0003800000 */
.L_x_18893:
        /* <DEDUP_REMOVED lines=23> */
[----:B------:R-:W-:Y:S05]  /*142e0*/  CALL.REL.NOINC `($__internal_26_$__cuda_sm20_div_rn_f64_full) ;  /* 0x0000096400d47944 */ /* 0x000fea0003c00000 */
[----:B------:R-:W-:Y:S02]  /*142f0*/  IMAD.MOV.U32 R4, RZ, RZ, R2 ;  /* 0x000000ffff047224 */ /* 0x000fe400078e0002 */
[----:B------:R-:W-:-:S07]  /*14300*/  IMAD.MOV.U32 R5, RZ, RZ, R3 ;  /* 0x000000ffff057224 */ /* 0x000fce00078e0003 */
.L_x_18896:
[----:B------:R-:W-:Y:S05]  /*14310*/  BSYNC B3 ;  /* 0x0000000000037941 */ /* 0x000fea0003800000 */
.L_x_18895:
        /* <DEDUP_REMOVED lines=136> */
.L_x_18898:
[----:B------:R-:W-:Y:S05]  /*14ba0*/  BSYNC B0 ;  /* 0x0000000000007941 */ /* 0x000fea0003800000 */
.L_x_18897:
[----:B------:R-:W-:Y:S04]  /*14bb0*/  BSSY B3, `(.L_x_18899) ;  /* 0x0000008000037945 */ /* 0x000fe80003800000 */
[----:B------:R-:W-:Y:S05]  /*14bc0*/  @P3 BRA P5, `(.L_x_18900) ;  /* 0x0000000000183947 */ /* 0x000fea0002800000 */
[----:B------:R-:W-:Y:S01]  /*14bd0*/  MOV R6, R44 ;  /* 0x0000002c00067202 */ /* 0x000fe20000000f00 */
[----:B------:R-:W-:Y:S01]  /*14be0*/  IMAD.MOV.U32 R5, RZ, RZ, R45 ;  /* 0x000000ffff057224 */ /* 0x000fe200078e002d */
[----:B------:R-:W-:Y:S01]  /*14bf0*/  MOV R4, 0x14c30 ;  /* 0x00014c3000047802 */ /* 0x000fe20000000f00 */
[----:B------:R-:W-:Y:S02]  /*14c00*/  IMAD.MOV.U32 R2, RZ, RZ, R48 ;  /* 0x000000ffff027224 */ /* 0x000fe400078e0030 */
[----:B------:R-:W-:-:S07]  /*14c10*/  IMAD.MOV.U32 R3, RZ, RZ, R49 ;  /* 0x000000ffff037224 */ /* 0x000fce00078e0031 */
[----:B------:R-:W-:Y:S05]  /*14c20*/  CALL.REL.NOINC `($__internal_26_$__cuda_sm20_div_rn_f64_full) ;  /* 0x0000095c00847944 */ /* 0x000fea0003c00000 */
.L_x_18900:
[----:B------:R-:W-:Y:S05]  /*14c30*/  BSYNC B3 ;  /* 0x0000000000037941 */ /* 0x000fea0003800000 */
.L_x_18899:
        /* <DEDUP_REMOVED lines=74> */
.L_x_18902:
[----:B------:R-:W-:Y:S05]  /*150e0*/  BSYNC B0 ;  /* 0x0000000000007941 */ /* 0x000fea0003800000 */
.L_x_18901:
[----:B------:R-:W-:Y:S02]  /*150f0*/  LOP3.LUT R3, R7, 0x80000000, R17, 0xb8, !PT ;  /* 0x8000000007037812 */ /* 0x000fe400078eb811 */
[----:B------:R-:W-:Y:S02]  /*15100*/  FSEL R6, R4, R6, P1 ;  /* 0x0000000604067208 */ /* 0x000fe40000800000 */
[----:B------:R-:W-:-:S07]  /*15110*/  FSEL R7, R5, R3, P1 ;  /* 0x0000000305077208 */ /* 0x000fce0000800000 */
.L_x_18860:
[----:B------:R-:W-:Y:S05]  /*15120*/  BSYNC B2 ;  /* 0x0000000000027941 */ /* 0x000fea0003800000 */
.L_x_18849:
        /* <DEDUP_REMOVED lines=8> */
.L_x_18770:
        /* <DEDUP_REMOVED lines=17> */
.L_x_18772:
[----:B------:R-:W-:Y:S05]  /*152c0*/  BSYNC B1 ;  /* 0x0000000000017941 */ /* 0x000fea0003800000 */
.L_x_18769:
        /* <DEDUP_REMOVED lines=132> */
[----:B------:R-:W-:Y:S05]  /*15b10*/  CALL.REL.NOINC `($__internal_27_$__cuda_sm20_dsqrt_rn_f64_mediumpath_v1) ;  /* 0x00000954005c7944 */ /* 0x000fea0003c00000 */
[----:B------:R-:W-:-:S07]  /*15b20*/  IMAD.MOV.U32 R2, RZ, RZ, R4 ;  /* 0x000000ffff027224 */ /* 0x000fce00078e0004 */
.L_x_18910:
[----:B------:R-:W-:Y:S05]  /*15b30*/  BSYNC B3 ;  /* 0x0000000000037941 */ /* 0x000fea0003800000 */
.L_x_18909:
        /* <DEDUP_REMOVED lines=82> */
.L_x_18908:
        /* <DEDUP_REMOVED lines=36> */
.L_x_18918:
[----:B------:R-:W-:Y:S05]  /*162a0*/  BSYNC B4 ;  /* 0x0000000000047941 */ /* 0x000fea0003800000 */
.L_x_18917:
[----:B------:R-:W-:Y:S02]  /*162b0*/  IMAD.MOV.U32 R52, RZ, RZ, R2 ;  /* 0x000000ffff347224 */ /* 0x000fe400078e0002 */
[----:B------:R-:W-:Y:S01]  /*162c0*/  IMAD.MOV.U32 R53, RZ, RZ, R3 ;  /* 0x000000ffff357224 */ /* 0x000fe200078e0003 */
[----:B------:R-:W-:Y:S06]  /*162d0*/  BRA `(.L_x_18916) ;  /* 0x0000000000047947 */ /* 0x000fec0003800000 */
.L_x_18915:
[----:B------:R-:W-:-:S11]  /*162e0*/  DADD R52, -R62, R50 ;  /* 0x000000003e347229 */ /* 0x000fd60000000132 */
.L_x_18916:
[----:B------:R-:W-:Y:S05]  /*162f0*/  BSYNC B3 ;  /* 0x0000000000037941 */ /* 0x000fea0003800000 */
.L_x_18914:
        /* <DEDUP_REMOVED lines=31> */
.L_x_18923:
[----:B------:R-:W-:Y:S05]  /*164f0*/  BSYNC B4 ;  /* 0x0000000000047941 */ /* 0x000fea0003800000 */
.L_x_18922:
[----:B------:R-:W-:Y:S05]  /*16500*/  BRA `(.L_x_18921) ;  /* 0x0000000000047947 */ /* 0x000fea0003800000 */
.L_x_18920:
[----:B------:R-:W-:-:S11]  /*16510*/  DADD R2, R46, -R8 ;  /* 0x000000002e027229 */ /* 0x000fd60000000808 */
.L_x_18921:
[----:B------:R-:W-:Y:S05]  /*16520*/  BSYNC B3 ;  /* 0x0000000000037941 */ /* 0x000fea0003800000 */
.L_x_18919:
        /* <DEDUP_REMOVED lines=26> */
[----:B------:R-:W-:Y:S05]  /*166d0*/  CALL.REL.NOINC `($__internal_27_$__cuda_sm20_dsqrt_rn_f64_mediumpath_v1) ;  /* 0x00000948006c7944 */ /* 0x000fea0003c00000 */
[----:B------:R-:W-:Y:S01]  /*166e0*/  MOV R6, R4 ;  /* 0x0000000400067202 */ /* 0x000fe20000000f00 */
[----:B------:R-:W-:-:S07]  /*166f0*/  IMAD.MOV.U32 R7, RZ, RZ, R3 ;  /* 0x000000ffff077224 */ /* 0x000fce00078e0003 */
.L_x_18925:
[----:B------:R-:W-:Y:S05]  /*16700*/  BSYNC B3 ;  /* 0x0000000000037941 */ /* 0x000fea0003800000 */
.L_x_18924:
        /* <DEDUP_REMOVED lines=86> */
.L_x_18926:
        /* <DEDUP_REMOVED lines=22> */
.L_x_18928:
[----:B------:R-:W-:Y:S05]  /*16dd0*/  BSYNC B3 ;  /* 0x0000000000037941 */ /* 0x000fea0003800000 */
.L_x_18927:
        /* <DEDUP_REMOVED lines=30> */
.L_x_18913:
        /* <DEDUP_REMOVED lines=25> */
.L_x_18931:
[----:B------:R-:W-:Y:S05]  /*17150*/  BSYNC B3 ;  /* 0x0000000000037941 */ /* 0x000fea0003800000 */
.L_x_18930:
        /* <DEDUP_REMOVED lines=27> */
.L_x_18934:
[----:B------:R-:W-:Y:S05]  /*17310*/  BSYNC B3 ;  /* 0x0000000000037941 */ /* 0x000fea0003800000 */
.L_x_18933:
        /* <DEDUP_REMOVED lines=30> */
.L_x_18932:
        /* <DEDUP_REMOVED lines=76> */
.L_x_18935:
[----:B------:R-:W-:Y:S01]  /*179c0*/  IMAD.MOV.U32 R2, RZ, RZ, 0x0 ;  /* 0x00000000ff027424 */ /* 0x000fe200078e00ff */
[----:B------:R-:W-:Y:S01]  /*179d0*/  FSETP.NEU.FTZ.AND P0, PT, R5, RZ, PT ;  /* 0x000000ff0500720b */ /* 0x000fe20003f1d000 */
[----:B------:R-:W-:-:S06]  /*179e0*/  IMAD.MOV.U32 R3, RZ, RZ, 0x7ff00000 ;  /* 0x7ff00000ff037424 */ /* 0x000fcc00078e00ff */
[----:B------:R-:W-:-:S10]  /*179f0*/  DFMA R2, R4, R2, +INF ;  /* 0x7ff000000402742b */ /* 0x000fd40000000002 */
[----:B------:R-:W-:Y:S02]  /*17a00*/  FSEL R64, R2, RZ, P0 ;  /* 0x000000ff02407208 */ /* 0x000fe40000000000 */
[----:B------:R-:W-:Y:S01]  /*17a10*/  FSEL R65, R3, -QNAN , P0 ;  /* 0xfff0000003417808 */ /* 0x000fe20000000000 */
[----:B------:R-:W-:Y:S06]  /*17a20*/  BRA `(.L_x_18911) ;  /* 0x00000004003c7947 */ /* 0x000fec0003800000 */
.L_x_18929:
        /* <DEDUP_REMOVED lines=24> */
[----:B------:R-:W-:Y:S05]  /*17bb0*/  CALL.REL.NOINC `($__internal_27_$__cuda_sm20_dsqrt_rn_f64_mediumpath_v1) ;  /* 0x0000093400347944 */ /* 0x000fea0003c00000 */
[----:B------:R-:W-:-:S07]  /*17bc0*/  IMAD.MOV.U32 R5, RZ, RZ, R3 ;  /* 0x000000ffff057224 */ /* 0x000fce00078e0003 */
.L_x_18937:
[----:B------:R-:W-:Y:S05]  /*17bd0*/  BSYNC B3 ;  /* 0x0000000000037941 */ /* 0x000fea0003800000 */
.L_x_18936:
        /* <DEDUP_REMOVED lines=21> */
.L_x_18939:
[----:B------:R-:W-:Y:S05]  /*17d30*/  BSYNC B3 ;  /* 0x0000000000037941 */ /* 0x000fea0003800000 */
.L_x_18938:
[----:B------:R-:W-:Y:S02]  /*17d40*/  IMAD.MOV.U32 R64, RZ, RZ, R2 ;  /* 0x000000ffff407224 */ /* 0x000fe400078e0002 */
[----:B------:R-:W-:Y:S01]  /*17d50*/  IMAD.MOV.U32 R65, RZ, RZ, R3 ;  /* 0x000000ffff417224 */ /* 0x000fe200078e0003 */
[----:B------:R-:W-:Y:S06]  /*17d60*/  BRA `(.L_x_18911) ;  /* 0x00000000006c7947 */ /* 0x000fec0003800000 */
.L_x_18912:
        /* <DEDUP_REMOVED lines=24> */
.L_x_18941:
[----:B------:R-:W-:Y:S05]  /*17ef0*/  BSYNC B3 ;  /* 0x0000000000037941 */ /* 0x000fea0003800000 */
.L_x_18940:
[----:B------:R-:W-:Y:S01]  /*17f00*/  IMAD.MOV.U32 R64, RZ, RZ, R4 ;  /* 0x000000ffff407224 */ /* 0x000fe200078e0004 */
[----:B------:R-:W-:-:S07]  /*17f10*/  MOV R65, R5 ;  /* 0x0000000500417202 */ /* 0x000fce0000000f00 */
.L_x_18911:
[----:B------:R-:W-:Y:S05]  /*17f20*/  BSYNC B2 ;  /* 0x0000000000027941 */ /* 0x000fea0003800000 */
.L_x_18907:
        /* <DEDUP_REMOVED lines=25> */
.L_x_18946:
[----:B------:R-:W-:Y:S05]  /*180c0*/  BSYNC B4 ;  /* 0x0000000000047941 */ /* 0x000fea0003800000 */
.L_x_18945:
        /* <DEDUP_REMOVED lines=49> */
.L_x_18948:
        /* <DEDUP_REMOVED lines=71> */
.L_x_18947:
        /* <DEDUP_REMOVED lines=37> */
.L_x_18957:
[----:B------:R-:W-:Y:S05]  /*18aa0*/  BSYNC B6 ;  /* 0x0000000000067941 */ /* 0x000fea0003800000 */
.L_x_18956:
[----:B------:R-:W-:Y:S01]  /*18ab0*/  IMAD.MOV.U32 R52, RZ, RZ, R2 ;  /* 0x000000ffff347224 */ /* 0x000fe200078e0002 */
[----:B------:R-:W-:Y:S01]  /*18ac0*/  MOV R53, R3 ;  /* 0x0000000300357202 */ /* 0x000fe20000000f00 */
[----:B------:R-:W-:Y:S06]  /*18ad0*/  BRA `(.L_x_18955) ;  /* 0x0000000000047947 */ /* 0x000fec0003800000 */
.L_x_18954:
[----:B------:R-:W-:-:S11]  /*18ae0*/  DADD R52, -R62, R50 ;  /* 0x000000003e347229 */ /* 0x000fd60000000132 */
.L_x_18955:
[----:B------:R-:W-:Y:S05]  /*18af0*/  BSYNC B5 ;  /* 0x0000000000057941 */ /* 0x000fea0003800000 */
.L_x_18953:
        /* <DEDUP_REMOVED lines=28> */
.L_x_18962:
[----:B------:R-:W-:Y:S05]  /*18cc0*/  BSYNC B6 ;  /* 0x0000000000067941 */ /* 0x000fea0003800000 */
.L_x_18961:
[----:B------:R-:W-:Y:S02]  /*18cd0*/  IMAD.MOV.U32 R68, RZ, RZ, R2 ;  /* 0x000000ffff447224 */ /* 0x000fe400078e0002 */
[----:B------:R-:W-:Y:S01]  /*18ce0*/  IMAD.MOV.U32 R69, RZ, RZ, R3 ;  /* 0x000000ffff457224 */ /* 0x000fe200078e0003 */
[----:B------:R-:W-:Y:S06]  /*18cf0*/  BRA `(.L_x_18960) ;  /* 0x0000000000047947 */ /* 0x000fec0003800000 */
.L_x_18959:
[----:B------:R-:W-:-:S11]  /*18d00*/  DADD R68, -R48, R46 ;  /* 0x0000000030447229 */ /* 0x000fd6000000012e */
.L_x_18960:
[----:B------:R-:W-:Y:S05]  /*18d10*/  BSYNC B5 ;  /* 0x0000000000057941 */ /* 0x000fea0003800000 */
.L_x_18958:
        /* <DEDUP_REMOVED lines=26> */
[----:B------:R-:W-:-:S07]  /*18ec0*/  MOV R5, R3 ;  /* 0x0000000300057202 */ /* 0x000fce0000000f00 */
.L_x_18964:
[----:B------:R-:W-:Y:S05]  /*18ed0*/  BSYNC B5 ;  /* 0x0000000000057941 */ /* 0x000fea0003800000 */
.L_x_18963:
[----:B------:R-:W-:Y:S02]  /*18ee0*/  IMAD.MOV.U32 R46, RZ, RZ, R4 ;  /* 0x000000ffff2e7224 */ /* 0x000fe400078e0004 */
[----:B------:R-:W-:Y:S01]  /*18ef0*/  IMAD.MOV.U32 R47, RZ, RZ, R5 ;  /* 0x000000ffff2f7224 */ /* 0x000fe200078e0005 */
[----:B------:R-:W-:Y:S06]  /*18f00*/  BRA `(.L_x_18965) ;  /* 0x0000000800347947 */ /* 0x000fec0003800000 */
.L_x_18952:
        /* <DEDUP_REMOVED lines=25> */
[----:B------:R-:W-:Y:S05]  /*190a0*/  CALL.REL.NOINC `($__internal_27_$__cuda_sm20_dsqrt_rn_f64_mediumpath_v1) ;  /* 0x0000091c00f87944 */ /* 0x000fea0003c00000 */
[----:B------:R-:W-:-:S07]  /*190b0*/  IMAD.MOV.U32 R5, RZ, RZ, R3 ;  /* 0x000000ffff057224 */ /* 0x000fce00078e0003 */
.L_x_18968:
[----:B------:R-:W-:Y:S05]  /*190c0*/  BSYNC B5 ;  /* 0x0000000000057941 */ /* 0x000fea0003800000 */
.L_x_18967:
[----:B------:R-:W-:Y:S02]  /*190d0*/  IMAD.MOV.U32 R46, RZ, RZ, R4 ;  /* 0x000000ffff2e7224 */ /* 0x000fe400078e0004 */
[----:B------:R-:W-:Y:S01]  /*190e0*/  IMAD.MOV.U32 R47, RZ, RZ, R5 ;  /* 0x000000ffff2f7224 */ /* 0x000fe200078e0005 */
[----:B------:R-:W-:Y:S06]  /*190f0*/  BRA `(.L_x_18965) ;  /* 0x0000000400b87947 */ /* 0x000fec0003800000 */
.L_x_18966:
        /* <DEDUP_REMOVED lines=26> */
[----:B------:R-:W-:Y:S01]  /*192a0*/  IMAD.MOV.U32 R8, RZ, RZ, R4 ;  /* 0x000000ffff087224 */ /* 0x000fe200078e0004 */
[----:B------:R-:W-:-:S07]  /*192b0*/  MOV R9, R3 ;  /* 0x0000000300097202 */ /* 0x000fce0000000f00 */
.L_x_18970:
[----:B------:R-:W-:Y:S05]  /*192c0*/  BSYNC B5 ;  /* 0x0000000000057941 */ /* 0x000fea0003800000 */
.L_x_18969:
        /* <DEDUP_REMOVED lines=21> */
.L_x_18972:
[----:B------:R-:W-:Y:S05]  /*19420*/  BSYNC B5 ;  /* 0x0000000000057941 */ /* 0x000fea0003800000 */
.L_x_18971:
[----:B------:R-:W-:Y:S01]  /*19430*/  DMUL R66, R66, 8.11296384146066816958e+31 ;  /* 0x4690000042427828 */ /* 0x000fe20000000000 */
[----:B------:R-:W-:Y:S02]  /*19440*/  IMAD.MOV.U32 R46, RZ, RZ, R2 ;  /* 0x000000ffff2e7224 */ /* 0x000fe400078e0002 */
[----:B------:R-:W-:Y:S01]  /*19450*/  IMAD.MOV.U32 R47, RZ, RZ, R3 ;  /* 0x000000ffff2f7224 */ /* 0x000fe200078e0003 */
[----:B------:R-:W-:Y:S07]  /*19460*/  BRA `(.L_x_18965) ;  /* 0x0000000000dc7947 */ /* 0x000fee0003800000 */
.L_x_18951:
        /* <DEDUP_REMOVED lines=22> */
[----:B------:R-:W-:Y:S01]  /*195d0*/  MOV R46, R4 ;  /* 0x00000004002e7202 */ /* 0x000fe20000000f00 */
[----:B------:R-:W-:-:S07]  /*195e0*/  IMAD.MOV.U32 R47, RZ, RZ, R3 ;  /* 0x000000ffff2f7224 */ /* 0x000fce00078e0003 */
.L_x_18974:
[----:B------:R-:W-:Y:S05]  /*195f0*/  BSYNC B5 ;  /* 0x0000000000057941 */ /* 0x000fea0003800000 */
.L_x_18973:
        /* <DEDUP_REMOVED lines=28> */
.L_x_18976:
[----:B------:R-:W-:Y:S05]  /*197c0*/  BSYNC B5 ;  /* 0x0000000000057941 */ /* 0x000fea0003800000 */
.L_x_18975:
[----:B------:R-:W-:-:S11]  /*197d0*/  DMUL R46, R2, R46 ;  /* 0x0000002e022e7228 */ /* 0x000fd60000000000 */
.L_x_18965:
[----:B------:R-:W-:Y:S05]  /*197e0*/  BSYNC B4 ;  /* 0x0000000000047941 */ /* 0x000fea0003800000 */
.L_x_18950:
[----:B------:R-:W-:Y:S05]  /*197f0*/  BRA `(.L_x_18977) ;  /* 0x0000000000087947 */ /* 0x000fea0003800000 */
.L_x_18944:
[----:B------:R-:W-:Y:S02]  /*19800*/  DMUL R46, R44, 9.00719925474099200000e+15 ;  /* 0x434000002c2e7828 */ /* 0x000fe40000000000 */
[----:B------:R-:W-:-:S11]  /*19810*/  DMUL R66, R66, 9.00719925474099200000e+15 ;  /* 0x4340000042427828 */ /* 0x000fd60000000000 */
.L_x_18977:
[----:B------:R-:W-:Y:S05]  /*19820*/  BSYNC B2 ;  /* 0x0000000000027941 */ /* 0x000fea0003800000 */
.L_x_18943:
        /* <DEDUP_REMOVED lines=28> */
.L_x_18979:
[----:B------:R-:W-:Y:S05]  /*199f0*/  BSYNC B2 ;  /* 0x0000000000027941 */ /* 0x000fea0003800000 */
.L_x_18978:
        /* <DEDUP_REMOVED lines=82> */
.L_x_18981:
[----:B------:R-:W-:Y:S02]  /*19f20*/  FSEL R2, RZ, 3.37028055040000000000e+12, P1 ;  /* 0x54442d18ff027808 */ /* 0x000fe40000800000 */
[----:B------:R-:W-:-:S07]  /*19f30*/  FSEL R3, RZ, 2.1426990032196044922, P1 ;  /* 0x400921fbff037808 */ /* 0x000fce0000800000 */
.L_x_18982:
[----:B------:R-:W-:Y:S05]  /*19f40*/  BSYNC B0 ;  /* 0x0000000000007941 */ /* 0x000fea0003800000 */
.L_x_18980:
[----:B------:R-:W-:Y:S01]  /*19f50*/  DADD R46, |R46|, |R66| ;  /* 0x000000002e2e7229 */ /* 0x000fe20000000642 */
[----:B------:R-:W-:-:S07]  /*19f60*/  LOP3.LUT R67, R3, 0x80000000, R67, 0xb8, !PT ;  /* 0x8000000003437812 */ /* 0x000fce00078eb843 */
[----:B------:R-:W-:-:S06]  /*19f70*/  DSETP.GTU.AND P0, PT, |R46|, +INF , PT ;  /* 0x7ff000002e00742a */ /* 0x000fcc0003f0c200 */
[----:B------:R-:W-:Y:S02]  /*19f80*/  FSEL R2, R46, R2, P0 ;  /* 0x000000022e027208 */ /* 0x000fe40000000000 */
[----:B------:R-:W-:-:S07]  /*19f90*/  FSEL R3, R47, R67, P0 ;  /* 0x000000432f037208 */ /* 0x000fce0000000000 */
.L_x_18949:
[----:B------:R-:W-:Y:S05]  /*19fa0*/  BSYNC B3 ;  /* 0x0000000000037941 */ /* 0x000fea0003800000 */
.L_x_18942:
[----:B------:R-:W-:Y:S01]  /*19fb0*/  LOP3.LUT R21, R3, 0x80000000, R21, 0xb8, !PT ;  /* 0x8000000003157812 */ /* 0x000fe200078eb815 */
[----:B------:R-:W-:Y:S01]  /*19fc0*/  IMAD.MOV.U32 R20, RZ, RZ, R2 ;  /* 0x000000ffff147224 */ /* 0x000fe200078e0002 */
[----:B------:R-:W-:Y:S02]  /*19fd0*/  LOP3.LUT R23, R65, 0x80000000, R23, 0xb8, !PT ;  /* 0x8000000041177812 */ /* 0x000fe400078eb817 */
[----:B------:R-:W-:Y:S01]  /*19fe0*/  MOV R22, R64 ;  /* 0x0000004000167202 */ /* 0x000fe20000000f00 */
[----:B------:R-:W-:Y:S06]  /*19ff0*/  BRA `(.L_x_18906) ;  /* 0x0000005800e07947 */ /* 0x000fec0003800000 */
.L_x_18905:
        /* <DEDUP_REMOVED lines=113> */
.L_x_18988:
[----:B------:R-:W-:Y:S05]  /*1a710*/  BSYNC B0 ;  /* 0x0000000000007941 */ /* 0x000fea0003800000 */
.L_x_18987:
        /* <DEDUP_REMOVED lines=8> */
.L_x_18990:
[----:B------:R-:W-:Y:S05]  /*1a7a0*/  BSYNC B3 ;  /* 0x0000000000037941 */ /* 0x000fea0003800000 */
.L_x_18989:
        /* <DEDUP_REMOVED lines=82> */
.L_x_18992:
[----:B------:R-:W-:-:S04]  /*1acd0*/  ISETP.GE.AND P0, PT, R45, RZ, PT ;  /* 0x000000ff2d00720c */ /* 0x000fc80003f06270 */
[----:B------:R-:W-:Y:S02]  /*1ace0*/  FSEL R6, RZ, 3.37028055040000000000e+12, P0 ;  /* 0x54442d18ff067808 */ /* 0x000fe40000000000 */
[----:B------:R-:W-:-:S07]  /*1acf0*/  FSEL R7, RZ, 2.1426990032196044922, P0 ;  /* 0x400921fbff077808 */ /* 0x000fce0000000000 */
.L_x_18993:
[----:B------:R-:W-:Y:S05]  /*1ad00*/  BSYNC B0 ;  /* 0x0000000000007941 */ /* 0x000fea0003800000 */
.L_x_18991:
[----:B------:R-:W-:Y:S01]  /*1ad10*/  DADD R2, |R20|, |R22| ;  /* 0x0000000014027229 */ /* 0x000fe20000000616 */
[----:B------:R-:W-:Y:S01]  /*1ad20*/  LOP3.LUT R11, R7, 0x80000000, R11, 0xb8, !PT ;  /* 0x80000000070b7812 */ /* 0x000fe200078eb80b */
[----:B------:R-:W-:-:S06]  /*1ad30*/  DMUL R46, R46, 0.5 ;  /* 0x3fe000002e2e7828 */ /* 0x000fcc0000000000 */
[----:B------:R-:W-:-:S06]  /*1ad40*/  DSETP.GTU.AND P0, PT, |R2|, +INF , PT ;  /* 0x7ff000000200742a */ /* 0x000fcc0003f0c200 */
[----:B------:R-:W-:Y:S02]  /*1ad50*/  FSEL R6, R2, R6, P0 ;  /* 0x0000000602067208 */ /* 0x000fe40000000000 */
[----:B------:R-:W-:Y:S01]  /*1ad60*/  FSEL R7, R3, R11, P0 ;  /* 0x0000000b03077208 */ /* 0x000fe20000000000 */
[----:B------:R-:W-:Y:S06]  /*1ad70*/  BRA `(.L_x_18994) ;  /* 0x0000004c00187947 */ /* 0x000fec0003800000 */
.L_x_18986:
        /* <DEDUP_REMOVED lines=135> */
.L_x_18996:
[----:B------:R-:W-:Y:S05]  /*1b5f0*/  BSYNC B0 ;  /* 0x0000000000007941 */ /* 0x000fea0003800000 */
.L_x_18995:
        /* <DEDUP_REMOVED lines=8> */
.L_x_18998:
[----:B------:R-:W-:Y:S05]  /*1b680*/  BSYNC B3 ;  /* 0x0000000000037941 */ /* 0x000fea0003800000 */
.L_x_18997:
        /* <DEDUP_REMOVED lines=82> */
.L_x_19000:
[----:B------:R-:W-:-:S04]  /*1bbb0*/  ISETP.GE.AND P0, PT, R45, RZ, PT ;  /* 0x000000ff2d00720c */ /* 0x000fc80003f06270 */
[----:B------:R-:W-:Y:S02]  /*1bbc0*/  FSEL R6, RZ, 3.37028055040000000000e+12, P0 ;  /* 0x54442d18ff067808 */ /* 0x000fe40000000000 */
[----:B------:R-:W-:-:S07]  /*1bbd0*/  FSEL R7, RZ, 2.1426990032196044922, P0 ;  /* 0x400921fbff077808 */ /* 0x000fce0000000000 */
.L_x_19001:
[----:B------:R-:W-:Y:S05]  /*1bbe0*/  BSYNC B0 ;  /* 0x0000000000007941 */ /* 0x000fea0003800000 */
.L_x_18999:
[----:B------:R-:W-:Y:S01]  /*1bbf0*/  DADD R2, |R20|, |R22| ;  /* 0x0000000014027229 */ /* 0x000fe20000000616 */
[----:B------:R-:W-:-:S07]  /*1bc00*/  LOP3.LUT R11, R7, 0x80000000, R11, 0xb8, !PT ;  /* 0x80000000070b7812 */ /* 0x000fce00078eb80b */
[----:B------:R-:W-:-:S06]  /*1bc10*/  DSETP.GTU.AND P0, PT, |R2|, +INF , PT ;  /* 0x7ff000000200742a */ /* 0x000fcc0003f0c200 */
[----:B------:R-:W-:Y:S02]  /*1bc20*/  FSEL R6, R2, R6, P0 ;  /* 0x0000000602067208 */ /* 0x000fe40000000000 */
[----:B------:R-:W-:Y:S01]  /*1bc30*/  FSEL R7, R3, R11, P0 ;  /* 0x0000000b03077208 */ /* 0x000fe20000000000 */
[----:B------:R-:W-:Y:S06]  /*1bc40*/  BRA `(.L_x_18994) ;  /* 0x0000003c00647947 */ /* 0x000fec0003800000 */
.L_x_18985:
        /* <DEDUP_REMOVED lines=23> */
.L_x_19003:
[----:B------:R-:W-:Y:S05]  /*1bdc0*/  BSYNC B3 ;  /* 0x0000000000037941 */ /* 0x000fea0003800000 */
.L_x_19002:
        /* <DEDUP_REMOVED lines=23> */
[----:B------:R-:W-:Y:S05]  /*1bf40*/  CALL.REL.NOINC `($__internal_26_$__cuda_sm20_div_rn_f64_full) ;  /* 0x000008e800bc7944 */ /* 0x000fea0003c00000 */
[----:B------:R-:W-:Y:S02]  /*1bf50*/  IMAD.MOV.U32 R4, RZ, RZ, R2 ;  /* 0x000000ffff047224 */ /* 0x000fe400078e0002 */
[----:B------:R-:W-:-:S07]  /*1bf60*/  IMAD.MOV.U32 R5, RZ, RZ, R3 ;  /* 0x000000ffff057224 */ /* 0x000fce00078e0003 */
.L_x_19005:
[----:B------:R-:W-:Y:S05]  /*1bf70*/  BSYNC B3 ;  /* 0x0000000000037941 */ /* 0x000fea0003800000 */
.L_x_19004:
        /* <DEDUP_REMOVED lines=136> */
.L_x_19007:
[----:B------:R-:W-:Y:S05]  /*1c800*/  BSYNC B0 ;  /* 0x0000000000007941 */ /* 0x000fea0003800000 */
.L_x_19006:
        /* <DEDUP_REMOVED lines=8> */
.L_x_19009:
[----:B------:R-:W-:Y:S05]  /*1c890*/  BSYNC B3 ;  /* 0x0000000000037941 */ /* 0x000fea0003800000 */
.L_x_19008:
        /* <DEDUP_REMOVED lines=82> */
.L_x_19011:
[----:B------:R-:W-:-:S04]  /*1cdc0*/  ISETP.GE.AND P0, PT, R45, RZ, PT ;  /* 0x000000ff2d00720c */ /* 0x000fc80003f06270 */
[----:B------:R-:W-:Y:S02]  /*1cdd0*/  FSEL R6, RZ, 3.37028055040000000000e+12, P0 ;  /* 0x54442d18ff067808 */ /* 0x000fe40000000000 */
[----:B------:R-:W-:-:S07]  /*1cde0*/  FSEL R7, RZ, 2.1426990032196044922, P0 ;  /* 0x400921fbff077808 */ /* 0x000fce0000000000 */
.L_x_19012:
[----:B------:R-:W-:Y:S05]  /*1cdf0*/  BSYNC B0 ;  /* 0x0000000000007941 */ /* 0x000fea0003800000 */
.L_x_19010:
[----:B------:R-:W-:Y:S01]  /*1ce00*/  DADD R2, |R20|, |R22| ;  /* 0x0000000014027229 */ /* 0x000fe20000000616 */
[----:B------:R-:W-:Y:S01]  /*1ce10*/  LOP3.LUT R11, R7, 0x80000000, R11, 0xb8, !PT ;  /* 0x80000000070b7812 */ /* 0x000fe200078eb80b */
[----:B------:R-:W-:-:S06]  /*1ce20*/  DADD R46, R46, 1 ;  /* 0x3ff000002e2e7429 */ /* 0x000fcc0000000000 */
[----:B------:R-:W-:-:S06]  /*1ce30*/  DSETP.GTU.AND P0, PT, |R2|, +INF , PT ;  /* 0x7ff000000200742a */ /* 0x000fcc0003f0c200 */
[----:B------:R-:W-:Y:S02]  /*1ce40*/  FSEL R6, R2, R6, P0 ;  /* 0x0000000602067208 */ /* 0x000fe40000000000 */
[----:B------:R-:W-:Y:S01]  /*1ce50*/  FSEL R7, R3, R11, P0 ;  /* 0x0000000b03077208 */ /* 0x000fe20000000000 */
[----:B------:R-:W-:Y:S06]  /*1ce60*/  BRA `(.L_x_18994) ;  /* 0x0000002800dc7947 */ /* 0x000fec0003800000 */
.L_x_18984:
        /* <DEDUP_REMOVED lines=108> */
.L_x_19016:
[----:B------:R-:W-:Y:S05]  /*1d530*/  BSYNC B0 ;  /* 0x0000000000007941 */ /* 0x000fea0003800000 */
.L_x_19015:
        /* <DEDUP_REMOVED lines=8> */
.L_x_19018:
[----:B------:R-:W-:Y:S05]  /*1d5c0*/  BSYNC B3 ;  /* 0x0000000000037941 */ /* 0x000fea0003800000 */
.L_x_19017:
        /* <DEDUP_REMOVED lines=73> */
.L_x_19020:
[----:B------:R-:W-:Y:S05]  /*1da60*/  BSYNC B0 ;  /* 0x0000000000007941 */ /* 0x000fea0003800000 */
.L_x_19019:
[----:B------:R-:W-:Y:S01]  /*1da70*/  LOP3.LUT R3, R7, 0x80000000, R21, 0xb8, !PT ;  /* 0x8000000007037812 */ /* 0x000fe200078eb815 */
[----:B------:R-:W-:Y:S01]  /*1da80*/  DMUL R46, R46, 0.5 ;  /* 0x3fe000002e2e7828 */ /* 0x000fe20000000000 */
[----:B------:R-:W-:Y:S02]  /*1da90*/  FSEL R6, R4, R6, P0 ;  /* 0x0000000604067208 */ /* 0x000fe40000000000 */
[----:B------:R-:W-:Y:S01]  /*1daa0*/  FSEL R7, R5, R3, P0 ;  /* 0x0000000305077208 */ /* 0x000fe20000000000 */
[----:B------:R-:W-:Y:S07]  /*1dab0*/  BRA `(.L_x_18994) ;  /* 0x0000001c00c87947 */ /* 0x000fee0003800000 */
.L_x_19014:
        /* <DEDUP_REMOVED lines=135> */
.L_x_19022:
[----:B------:R-:W-:Y:S05]  /*1e330*/  BSYNC B0 ;  /* 0x0000000000007941 */ /* 0x000fea0003800000 */
.L_x_19021:
        /* <DEDUP_REMOVED lines=8> */
.L_x_19024:
[----:B------:R-:W-:Y:S05]  /*1e3c0*/  BSYNC B3 ;  /* 0x0000000000037941 */ /* 0x000fea0003800000 */
.L_x_19023:
        /* <DEDUP_REMOVED lines=73> */
.L_x_19026:
[----:B------:R-:W-:Y:S05]  /*1e860*/  BSYNC B0 ;  /* 0x0000000000007941 */ /* 0x000fea0003800000 */
.L_x_19025:
[----:B------:R-:W-:Y:S02]  /*1e870*/  LOP3.LUT R3, R7, 0x80000000, R21, 0xb8, !PT ;  /* 0x8000000007037812 */ /* 0x000fe400078eb815 */
[----:B------:R-:W-:Y:S02]  /*1e880*/  FSEL R6, R4, R6, P1 ;  /* 0x0000000604067208 */ /* 0x000fe40000800000 */
[----:B------:R-:W-:Y:S01]  /*1e890*/  FSEL R7, R5, R3, P1 ;  /* 0x0000000305077208 */ /* 0x000fe20000800000 */
[----:B------:R-:W-:Y:S06]  /*1e8a0*/  BRA `(.L_x_18994) ;  /* 0x00000010004c7947 */ /* 0x000fec0003800000 */
.L_x_19013:
        /* <DEDUP_REMOVED lines=23> */
.L_x_19028:
[----:B------:R-:W-:Y:S05]  /*1ea20*/  BSYNC B3 ;  /* 0x0000000000037941 */ /* 0x000fea0003800000 */
.L_x_19027:
        /* <DEDUP_REMOVED lines=23> */
[----:B------:R-:W-:Y:S05]  /*1eba0*/  CALL.REL.NOINC `($__internal_26_$__cuda_sm20_div_rn_f64_full) ;  /* 0x000008bc00a47944 */ /* 0x000fea0003c00000 */
[----:B------:R-:W-:Y:S02]  /*1ebb0*/  IMAD.MOV.U32 R4, RZ, RZ, R2 ;  /* 0x000000ffff047224 */ /* 0x000fe400078e0002 */
[----:B------:R-:W-:-:S07]  /*1ebc0*/  IMAD.MOV.U32 R5, RZ, RZ, R3 ;  /* 0x000000ffff057224 */ /* 0x000fce00078e0003 */
.L_x_19030:
[----:B------:R-:W-:Y:S05]  /*1ebd0*/  BSYNC B3 ;  /* 0x0000000000037941 */ /* 0x000fea0003800000 */
.L_x_19029:
        /* <DEDUP_REMOVED lines=136> */
.L_x_19032:
[----:B------:R-:W-:Y:S05]  /*1f460*/  BSYNC B0 ;  /* 0x0000000000007941 */ /* 0x000fea0003800000 */
.L_x_19031:
        /* <DEDUP_REMOVED lines=8> */
.L_x_19034:
[----:B------:R-:W-:Y:S05]  /*1f4f0*/  BSYNC B3 ;  /* 0x0000000000037941 */ /* 0x000fea0003800000 */
.L_x_19033:
        /* <DEDUP_REMOVED lines=74> */
.L_x_19036:
[----:B------:R-:W-:Y:S05]  /*1f9a0*/  BSYNC B0 ;  /* 0x0000000000007941 */ /* 0x000fea0003800000 */
.L_x_19035:
[----:B------:R-:W-:Y:S02]  /*1f9b0*/  LOP3.LUT R3, R7, 0x80000000, R21, 0xb8, !PT ;  /* 0x8000000007037812 */ /* 0x000fe400078eb815 */
[----:B------:R-:W-:Y:S02]  /*1f9c0*/  FSEL R6, R4, R6, P1 ;  /* 0x0000000604067208 */ /* 0x000fe40000800000 */
[----:B------:R-:W-:-:S07]  /*1f9d0*/  FSEL R7, R5, R3, P1 ;  /* 0x0000000305077208 */ /* 0x000fce0000800000 */
.L_x_18994:
[----:B------:R-:W-:Y:S05]  /*1f9e0*/  BSYNC B2 ;  /* 0x0000000000027941 */ /* 0x000fea0003800000 */
.L_x_18983:
        /* <DEDUP_REMOVED lines=8> */
.L_x_18904:
        /* <DEDUP_REMOVED lines=17> */
.L_x_18906:
[----:B------:R-:W-:Y:S05]  /*1fb80*/  BSYNC B1 ;  /* 0x0000000000017941 */ /* 0x000fea0003800000 */
.L_x_18903:
        /* <DEDUP_REMOVED lines=134> */
.L_x_19044:
[----:B------:R-:W-:Y:S05]  /*203f0*/  BSYNC B3 ;  /* 0x0000000000037941 */ /* 0x000fea0003800000 */
.L_x_19043:
        /* <DEDUP_REMOVED lines=82> */
.L_x_19042:
        /* <DEDUP_REMOVED lines=36> */
.L_x_19052:
[----:B------:R-:W-:Y:S05]  /*20b60*/  BSYNC B4 ;  /* 0x0000000000047941 */ /* 0x000fea0003800000 */
.L_x_19051:
[----:B------:R-:W-:Y:S02]  /*20b70*/  IMAD.MOV.U32 R52, RZ, RZ, R2 ;  /* 0x000000ffff347224 */ /* 0x000fe400078e0002 */
[----:B------:R-:W-:Y:S01]  /*20b80*/  IMAD.MOV.U32 R53, RZ, RZ, R3 ;  /* 0x000000ffff357224 */ /* 0x000fe200078e0003 */
[----:B------:R-:W-:Y:S06]  /*20b90*/  BRA `(.L_x_19050) ;  /* 0x0000000000047947 */ /* 0x000fec0003800000 */
.L_x_19049:
[----:B------:R-:W-:-:S11]  /*20ba0*/  DADD R52, -R62, R50 ;  /* 0x000000003e347229 */ /* 0x000fd60000000132 */
.L_x_19050:
[----:B------:R-:W-:Y:S05]  /*20bb0*/  BSYNC B3 ;  /* 0x0000000000037941 */ /* 0x000fea0003800000 */
.L_x_19048:
        /* <DEDUP_REMOVED lines=31> */
.L_x_19057:
[----:B------:R-:W-:Y:S05]  /*20db0*/  BSYNC B4 ;  /* 0x0000000000047941 */ /* 0x000fea0003800000 */
.L_x_19056:
[----:B------:R-:W-:Y:S05]  /*20dc0*/  BRA `(.L_x_19055) ;  /* 0x0000000000047947 */ /* 0x000fea0003800000 */
.L_x_19054:
[----:B------:R-:W-:-:S11]  /*20dd0*/  DADD R2, R46, -R8 ;  /* 0x000000002e027229 */ /* 0x000fd60000000808 */
.L_x_19055:
[----:B------:R-:W-:Y:S05]  /*20de0*/  BSYNC B3 ;  /* 0x0000000000037941 */ /* 0x000fea0003800000 */
.L_x_19053:
        /* <DEDUP_REMOVED lines=27> */
[----:B------:R-:W-:Y:S01]  /*20fa0*/  IMAD.MOV.U32 R6, RZ, RZ, R4 ;  /* 0x000000ffff067224 */ /* 0x000fe200078e0004 */
[----:B------:R-:W-:-:S07]  /*20fb0*/  MOV R7, R3 ;  /* 0x0000000300077202 */ /* 0x000fce0000000f00 */
.L_x_19059:
[----:B------:R-:W-:Y:S05]  /*20fc0*/  BSYNC B3 ;  /* 0x0000000000037941 */ /* 0x000fea0003800000 */
.L_x_19058:
        /* <DEDUP_REMOVED lines=86> */
.L_x_19060:
        /* <DEDUP_REMOVED lines=22> */
.L_x_19062:
[----:B------:R-:W-:Y:S05]  /*21690*/  BSYNC B3 ;  /* 0x0000000000037941 */ /* 0x000fea0003800000 */
.L_x_19061:
        /* <DEDUP_REMOVED lines=30> */
.L_x_19047:
        /* <DEDUP_REMOVED lines=25> */
.L_x_19065:
[----:B------:R-:W-:Y:S05]  /*21a10*/  BSYNC B3 ;  /* 0x0000000000037941 */ /* 0x000fea0003800000 */
.L_x_19064:
        /* <DEDUP_REMOVED lines=27> */
.L_x_19068:
[----:B------:R-:W-:Y:S05]  /*21bd0*/  BSYNC B3 ;  /* 0x0000000000037941 */ /* 0x000fea0003800000 */
.L_x_19067:
        /* <DEDUP_REMOVED lines=30> */
.L_x_19066:
        /* <DEDUP_REMOVED lines=76> */
.L_x_19069:
[----:B------:R-:W-:Y:S01]  /*22280*/  IMAD.MOV.U32 R2, RZ, RZ, 0x0 ;  /* 0x00000000ff027424 */ /* 0x000fe200078e00ff */
[----:B------:R-:W-:Y:S01]  /*22290*/  FSETP.NEU.FTZ.AND P0, PT, R5, RZ, PT ;  /* 0x000000ff0500720b */ /* 0x000fe20003f1d000 */
[----:B------:R-:W-:-:S06]  /*222a0*/  IMAD.MOV.U32 R3, RZ, RZ, 0x7ff00000 ;  /* 0x7ff00000ff037424 */ /* 0x000fcc00078e00ff */
[----:B------:R-:W-:-:S10]  /*222b0*/  DFMA R2, R4, R2, +INF ;  /* 0x7ff000000402742b */ /* 0x000fd40000000002 */
[----:B------:R-:W-:Y:S02]  /*222c0*/  FSEL R64, R2, RZ, P0 ;  /* 0x000000ff02407208 */ /* 0x000fe40000000000 */
[----:B------:R-:W-:Y:S01]  /*222d0*/  FSEL R65, R3, -QNAN , P0 ;  /* 0xfff0000003417808 */ /* 0x000fe20000000000 */
[----:B------:R-:W-:Y:S06]  /*222e0*/  BRA `(.L_x_19045) ;  /* 0x00000004003c7947 */ /* 0x000fec0003800000 */
.L_x_19063:
        /* <DEDUP_REMOVED lines=26> */
.L_x_19071:
[----:B------:R-:W-:Y:S05]  /*22490*/  BSYNC B3 ;  /* 0x0000000000037941 */ /* 0x000fea0003800000 */
.L_x_19070:
        /* <DEDUP_REMOVED lines=21> */
.L_x_19073:
[----:B------:R-:W-:Y:S05]  /*225f0*/  BSYNC B3 ;  /* 0x0000000000037941 */ /* 0x000fea0003800000 */
.L_x_19072:
[----:B------:R-:W-:Y:S02]  /*22600*/  IMAD.MOV.U32 R64, RZ, RZ, R2 ;  /* 0x000000ffff407224 */ /* 0x000fe400078e0002 */
[----:B------:R-:W-:Y:S01]  /*22610*/  IMAD.MOV.U32 R65, RZ, RZ, R3 ;  /* 0x000000ffff417224 */ /* 0x000fe200078e0003 */
[----:B------:R-:W-:Y:S06]  /*22620*/  BRA `(.L_x_19045) ;  /* 0x00000000006c7947 */ /* 0x000fec0003800000 */
.L_x_19046:
        /* <DEDUP_REMOVED lines=24> */
.L_x_19075:
[----:B------:R-:W-:Y:S05]  /*227b0*/  BSYNC B3 ;  /* 0x0000000000037941 */ /* 0x000fea0003800000 */
.L_x_19074:
[----:B------:R-:W-:Y:S02]  /*227c0*/  IMAD.MOV.U32 R64, RZ, RZ, R4 ;  /* 0x000000ffff407224 */ /* 0x000fe400078e0004 */
[----:B------:R-:W-:-:S07]  /*227d0*/  IMAD.MOV.U32 R65, RZ, RZ, R5 ;  /* 0x000000ffff417224 */ /* 0x000fce00078e0005 */
.L_x_19045:
[----:B------:R-:W-:Y:S05]  /*227e0*/  BSYNC B2 ;  /* 0x0000000000027941 */ /* 0x000fea0003800000 */
.L_x_19041:
        /* <DEDUP_REMOVED lines=25> */
.L_x_19080:
[----:B------:R-:W-:Y:S05]  /*22980*/  BSYNC B4 ;  /* 0x0000000000047941 */ /* 0x000fea0003800000 */
.L_x_19079:
        /* <DEDUP_REMOVED lines=49> */
.L_x_19082:
        /* <DEDUP_REMOVED lines=71> */
.L_x_19081:
        /* <DEDUP_REMOVED lines=37> */
.L_x_19091:
[----:B------:R-:W-:Y:S05]  /*23360*/  BSYNC B6 ;  /* 0x0000000000067941 */ /* 0x000fea0003800000 */
.L_x_19090:
[----:B------:R-:W-:Y:S02]  /*23370*/  IMAD.MOV.U32 R52, RZ, RZ, R2 ;  /* 0x000000ffff347224 */ /* 0x000fe400078e0002 */
[----:B------:R-:W-:Y:S01]  /*23380*/  IMAD.MOV.U32 R53, RZ, RZ, R3 ;  /* 0x000000ffff357224 */ /* 0x000fe200078e0003 */
[----:B------:R-:W-:Y:S06]  /*23390*/  BRA `(.L_x_19089) ;  /* 0x0000000000047947 */ /* 0x000fec0003800000 */
.L_x_19088:
[----:B------:R-:W-:-:S11]  /*233a0*/  DADD R52, -R62, R50 ;  /* 0x000000003e347229 */ /* 0x000fd60000000132 */
.L_x_19089:
[----:B------:R-:W-:Y:S05]  /*233b0*/  BSYNC B5 ;  /* 0x0000000000057941 */ /* 0x000fea0003800000 */
.L_x_19087:
        /* <DEDUP_REMOVED lines=28> */
.L_x_19096:
[----:B------:R-:W-:Y:S05]  /*23580*/  BSYNC B6 ;  /* 0x0000000000067941 */ /* 0x000fea0003800000 */
.L_x_19095:
[----:B------:R-:W-:Y:S02]  /*23590*/  IMAD.MOV.U32 R68, RZ, RZ, R2 ;  /* 0x000000ffff447224 */ /* 0x000fe400078e0002 */
[----:B------:R-:W-:Y:S01]  /*235a0*/  IMAD.MOV.U32 R69, RZ, RZ, R3 ;  /* 0x000000ffff457224 */ /* 0x000fe200078e0003 */
[----:B------:R-:W-:Y:S06]  /*235b0*/  BRA `(.L_x_19094) ;  /* 0x0000000000047947 */ /* 0x000fec0003800000 */
.L_x_19093:
[----:B------:R-:W-:-:S11]  /*235c0*/  DADD R68, -R48, R46 ;  /* 0x0000000030447229 */ /* 0x000fd6000000012e */
.L_x_19094:
[----:B------:R-:W-:Y:S05]  /*235d0*/  BSYNC B5 ;  /* 0x0000000000057941 */ /* 0x000fea0003800000 */
.L_x_19092:
        /* <DEDUP_REMOVED lines=27> */
.L_x_19098:
[----:B------:R-:W-:Y:S05]  /*23790*/  BSYNC B5 ;  /* 0x0000000000057941 */ /* 0x000fea0003800000 */
.L_x_19097:
[----:B------:R-:W-:Y:S01]  /*237a0*/  MOV R46, R4 ;  /* 0x00000004002e7202 */ /* 0x000fe20000000f00 */
[----:B------:R-:W-:Y:S01]  /*237b0*/  IMAD.MOV.U32 R47, RZ, RZ, R5 ;  /* 0x000000ffff2f7224 */ /* 0x000fe200078e0005 */
[----:B------:R-:W-:Y:S06]  /*237c0*/  BRA `(.L_x_19099) ;  /* 0x0000000800347947 */ /* 0x000fec0003800000 */
.L_x_19086:
        /* <DEDUP_REMOVED lines=27> */
.L_x_19102:
[----:B------:R-:W-:Y:S05]  /*23980*/  BSYNC B5 ;  /* 0x0000000000057941 */ /* 0x000fea0003800000 */
.L_x_19101:
[----:B------:R-:W-:Y:S02]  /*23990*/  IMAD.MOV.U32 R46, RZ, RZ, R4 ;  /* 0x000000ffff2e7224 */ /* 0x000fe400078e0004 */
[----:B------:R-:W-:Y:S01]  /*239a0*/  IMAD.MOV.U32 R47, RZ, RZ, R5 ;  /* 0x000000ffff2f7224 */ /* 0x000fe200078e0005 */
[----:B------:R-:W-:Y:S06]  /*239b0*/  BRA `(.L_x_19099) ;  /* 0x0000000400b87947 */ /* 0x000fec0003800000 */
.L_x_19100:
        /* <DEDUP_REMOVED lines=26> */
[----:B------:R-:W-:Y:S02]  /*23b60*/  IMAD.MOV.U32 R8, RZ, RZ, R4 ;  /* 0x000000ffff087224 */ /* 0x000fe400078e0004 */
[----:B------:R-:W-:-:S07]  /*23b70*/  IMAD.MOV.U32 R9, RZ, RZ, R3 ;  /* 0x000000ffff097224 */ /* 0x000fce00078e0003 */
.L_x_19104:
[----:B------:R-:W-:Y:S05]  /*23b80*/  BSYNC B5 ;  /* 0x0000000000057941 */ /* 0x000fea0003800000 */
.L_x_19103:
        /* <DEDUP_REMOVED lines=21> */
.L_x_19106:
[----:B------:R-:W-:Y:S05]  /*23ce0*/  BSYNC B5 ;  /* 0x0000000000057941 */ /* 0x000fea0003800000 */
.L_x_19105:
[----:B------:R-:W-:Y:S01]  /*23cf0*/  DMUL R66, R66, 8.11296384146066816958e+31 ;  /* 0x4690000042427828 */ /* 0x000fe20000000000 */
[----:B------:R-:W-:Y:S02]  /*23d00*/  IMAD.MOV.U32 R46, RZ, RZ, R2 ;  /* 0x000000ffff2e7224 */ /* 0x000fe400078e0002 */
[----:B------:R-:W-:Y:S01]  /*23d10*/  IMAD.MOV.U32 R47, RZ, RZ, R3 ;  /* 0x000000ffff2f7224 */ /* 0x000fe200078e0003 */
[----:B------:R-:W-:Y:S07]  /*23d20*/  BRA `(.L_x_19099) ;  /* 0x0000000000dc7947 */ /* 0x000fee0003800000 */
.L_x_19085:
        /* <DEDUP_REMOVED lines=22> */
[----:B------:R-:W-:Y:S01]  /*23e90*/  IMAD.MOV.U32 R46, RZ, RZ, R4 ;  /* 0x000000ffff2e7224 */ /* 0x000fe200078e0004 */
[----:B------:R-:W-:-:S07]  /*23ea0*/  MOV R47, R3 ;  /* 0x00000003002f7202 */ /* 0x000fce0000000f00 */
.L_x_19108:
[----:B------:R-:W-:Y:S05]  /*23eb0*/  BSYNC B5 ;  /* 0x0000000000057941 */ /* 0x000fea0003800000 */
.L_x_19107:
        /* <DEDUP_REMOVED lines=28> */
.L_x_19110:
[----:B------:R-:W-:Y:S05]  /*24080*/  BSYNC B5 ;  /* 0x0000000000057941 */ /* 0x000fea0003800000 */
.L_x_19109:
[----:B------:R-:W-:-:S11]  /*24090*/  DMUL R46, R2, R46 ;  /* 0x0000002e022e7228 */ /* 0x000fd60000000000 */
.L_x_19099:
[----:B------:R-:W-:Y:S05]  /*240a0*/  BSYNC B4 ;  /* 0x0000000000047941 */ /* 0x000fea0003800000 */
.L_x_19084:
[----:B------:R-:W-:Y:S05]  /*240b0*/  BRA `(.L_x_19111) ;  /* 0x0000000000087947 */ /* 0x000fea0003800000 */
.L_x_19078:
[----:B------:R-:W-:Y:S02]  /*240c0*/  DMUL R46, R44, 9.00719925474099200000e+15 ;  /* 0x434000002c2e7828 */ /* 0x000fe40000000000 */
[----:B------:R-:W-:-:S11]  /*240d0*/  DMUL R66, R66, 9.00719925474099200000e+15 ;  /* 0x4340000042427828 */ /* 0x000fd60000000000 */
.L_x_19111:
[----:B------:R-:W-:Y:S05]  /*240e0*/  BSYNC B2 ;  /* 0x0000000000027941 */ /* 0x000fea0003800000 */
.L_x_19077:
        /* <DEDUP_REMOVED lines=28> */
.L_x_19113:
[----:B------:R-:W-:Y:S05]  /*242b0*/  BSYNC B2 ;  /* 0x0000000000027941 */ /* 0x000fea0003800000 */
.L_x_19112:
        /* <DEDUP_REMOVED lines=82> */
.L_x_19115:
[----:B------:R-:W-:Y:S02]  /*247e0*/  FSEL R2, RZ, 3.37028055040000000000e+12, P1 ;  /* 0x54442d18ff027808 */ /* 0x000fe40000800000 */
[----:B------:R-:W-:-:S07]  /*247f0*/  FSEL R3, RZ, 2.1426990032196044922, P1 ;  /* 0x400921fbff037808 */ /* 0x000fce0000800000 */
.L_x_19116:
[----:B------:R-:W-:Y:S05]  /*24800*/  BSYNC B0 ;  /* 0x0000000000007941 */ /* 0x000fea0003800000 */
.L_x_19114:
[----:B------:R-:W-:Y:S01]  /*24810*/  DADD R46, |R46|, |R66| ;  /* 0x000000002e2e7229 */ /* 0x000fe20000000642 */
[----:B------:R-:W-:-:S07]  /*24820*/  LOP3.LUT R67, R3, 0x80000000, R67, 0xb8, !PT ;  /* 0x8000000003437812 */ /* 0x000fce00078eb843 */
[----:B------:R-:W-:-:S06]  /*24830*/  DSETP.GTU.AND P0, PT, |R46|, +INF , PT ;  /* 0x7ff000002e00742a */ /* 0x000fcc0003f0c200 */
[----:B------:R-:W-:Y:S02]  /*24840*/  FSEL R2, R46, R2, P0 ;  /* 0x000000022e027208 */ /* 0x000fe40000000000 */
[----:B------:R-:W-:-:S07]  /*24850*/  FSEL R3, R47, R67, P0 ;  /* 0x000000432f037208 */ /* 0x000fce0000000000 */
.L_x_19083:
[----:B------:R-:W-:Y:S05]  /*24860*/  BSYNC B3 ;  /* 0x0000000000037941 */ /* 0x000fea0003800000 */
.L_x_19076:
[----:B------:R-:W-:Y:S01]  /*24870*/  LOP3.LUT R25, R3, 0x80000000, R25, 0xb8, !PT ;  /* 0x8000000003197812 */ /* 0x000fe200078eb819 */
[----:B------:R-:W-:Y:S01]  /*24880*/  IMAD.MOV.U32 R24, RZ, RZ, R2 ;  /* 0x000000ffff187224 */ /* 0x000fe200078e0002 */
[----:B------:R-:W-:Y:S01]  /*24890*/  LOP3.LUT R27, R65, 0x80000000, R27, 0xb8, !PT ;  /* 0x80000000411b7812 */ /* 0x000fe200078eb81b */
[----:B------:R-:W-:Y:S01]  /*248a0*/  IMAD.MOV.U32 R26, RZ, RZ, R64 ;  /* 0x000000ffff1a7224 */ /* 0x000fe200078e0040 */
[----:B------:R-:W-:Y:S06]  /*248b0*/  BRA `(.L_x_19040) ;  /* 0x0000005800e07947 */ /* 0x000fec0003800000 */
.L_x_19039:
        /* <DEDUP_REMOVED lines=113> */
.L_x_19122:
[----:B------:R-:W-:Y:S05]  /*24fd0*/  BSYNC B0 ;  /* 0x0000000000007941 */ /* 0x000fea0003800000 */
.L_x_19121:
        /* <DEDUP_REMOVED lines=8> */
.L_x_19124:
[----:B------:R-:W-:Y:S05]  /*25060*/  BSYNC B3 ;  /* 0x0000000000037941 */ /* 0x000fea0003800000 */
.L_x_19123:
        /* <DEDUP_REMOVED lines=82> */
.L_x_19126:
[----:B------:R-:W-:-:S04]  /*25590*/  ISETP.GE.AND P0, PT, R45, RZ, PT ;  /* 0x000000ff2d00720c */ /* 0x000fc80003f06270 */
[----:B------:R-:W-:Y:S02]  /*255a0*/  FSEL R6, RZ, 3.37028055040000000000e+12, P0 ;  /* 0x54442d18ff067808 */ /* 0x000fe40000000000 */
[----:B------:R-:W-:-:S07]  /*255b0*/  FSEL R7, RZ, 2.1426990032196044922, P0 ;  /* 0x400921fbff077808 */ /* 0x000fce0000000000 */
.L_x_19127:
[----:B------:R-:W-:Y:S05]  /*255c0*/  BSYNC B0 ;  /* 0x0000000000007941 */ /* 0x000fea0003800000 */
.L_x_19125:
[----:B------:R-:W-:Y:S01]  /*255d0*/  DADD R2, |R24|, |R26| ;  /* 0x0000000018027229 */ /* 0x000fe2000000061a */
[----:B------:R-:W-:Y:S01]  /*255e0*/  LOP3.LUT R11, R7, 0x80000000, R11, 0xb8, !PT ;  /* 0x80000000070b7812 */ /* 0x000fe200078eb80b */
[----:B------:R-:W-:-:S06]  /*255f0*/  DMUL R46, R46, 0.5 ;  /* 0x3fe000002e2e7828 */ /* 0x000fcc0000000000 */
[----:B------:R-:W-:-:S06]  /*25600*/  DSETP.GTU.AND P0, PT, |R2|, +INF , PT ;  /* 0x7ff000000200742a */ /* 0x000fcc0003f0c200 */
[----:B------:R-:W-:Y:S02]  /*25610*/  FSEL R6, R2, R6, P0 ;  /* 0x0000000602067208 */ /* 0x000fe40000000000 */
[----:B------:R-:W-:Y:S01]  /*25620*/  FSEL R7, R3, R11, P0 ;  /* 0x0000000b03077208 */ /* 0x000fe20000000000 */
[----:B------:R-:W-:Y:S06]  /*25630*/  BRA `(.L_x_19128) ;  /* 0x0000004c00187947 */ /* 0x000fec0003800000 */
.L_x_19120:
        /* <DEDUP_REMOVED lines=135> */
.L_x_19130:
[----:B------:R-:W-:Y:S05]  /*25eb0*/  BSYNC B0 ;  /* 0x0000000000007941 */ /* 0x000fea0003800000 */
.L_x_19129:
        /* <DEDUP_REMOVED lines=8> */
.L_x_19132:
[----:B------:R-:W-:Y:S05]  /*25f40*/  BSYNC B3 ;  /* 0x0000000000037941 */ /* 0x000fea0003800000 */
.L_x_19131:
        /* <DEDUP_REMOVED lines=82> */
.L_x_19134:
[----:B------:R-:W-:-:S04]  /*26470*/  ISETP.GE.AND P0, PT, R45, RZ, PT ;  /* 0x000000ff2d00720c */ /* 0x000fc80003f06270 */
[----:B------:R-:W-:Y:S02]  /*26480*/  FSEL R6, RZ, 3.37028055040000000000e+12, P0 ;  /* 0x54442d18ff067808 */ /* 0x000fe40000000000 */
[----:B------:R-:W-:-:S07]  /*26490*/  FSEL R7, RZ, 2.1426990032196044922, P0 ;  /* 0x400921fbff077808 */ /* 0x000fce0000000000 */
.L_x_19135:
[----:B------:R-:W-:Y:S05]  /*264a0*/  BSYNC B0 ;  /* 0x0000000000007941 */ /* 0x000fea0003800000 */
.L_x_19133:
[----:B------:R-:W-:Y:S01]  /*264b0*/  DADD R2, |R24|, |R26| ;  /* 0x0000000018027229 */ /* 0x000fe2000000061a */
[----:B------:R-:W-:-:S07]  /*264c0*/  LOP3.LUT R11, R7, 0x80000000, R11, 0xb8, !PT ;  /* 0x80000000070b7812 */ /* 0x000fce00078eb80b */
[----:B------:R-:W-:-:S06]  /*264d0*/  DSETP.GTU.AND P0, PT, |R2|, +INF , PT ;  /* 0x7ff000000200742a */ /* 0x000fcc0003f0c200 */
[----:B------:R-:W-:Y:S02]  /*264e0*/  FSEL R6, R2, R6, P0 ;  /* 0x0000000602067208 */ /* 0x000fe40000000000 */
[----:B------:R-:W-:Y:S01]  /*264f0*/  FSEL R7, R3, R11, P0 ;  /* 0x0000000b03077208 */ /* 0x000fe20000000000 */
[----:B------:R-:W-:Y:S06]  /*26500*/  BRA `(.L_x_19128) ;  /* 0x0000003c00647947 */ /* 0x000fec0003800000 */
.L_x_19119:
        /* <DEDUP_REMOVED lines=23> */
.L_x_19137:
[----:B------:R-:W-:Y:S05]  /*26680*/  BSYNC B3 ;  /* 0x0000000000037941 */ /* 0x000fea0003800000 */
.L_x_19136:
        /* <DEDUP_REMOVED lines=23> */
[----:B------:R-:W-:Y:S05]  /*26800*/  CALL.REL.NOINC `($__internal_26_$__cuda_sm20_div_rn_f64_full) ;  /* 0x00000840008c7944 */ /* 0x000fea0003c00000 */
[----:B------:R-:W-:Y:S02]  /*26810*/  IMAD.MOV.U32 R4, RZ, RZ, R2 ;  /* 0x000000ffff047224 */ /* 0x000fe400078e0002 */
[----:B------:R-:W-:-:S07]  /*26820*/  IMAD.MOV.U32 R5, RZ, RZ, R3 ;  /* 0x000000ffff057224 */ /* 0x000fce00078e0003 */
.L_x_19139:
[----:B------:R-:W-:Y:S05]  /*26830*/  BSYNC B3 ;  /* 0x0000000000037941 */ /* 0x000fea0003800000 */
.L_x_19138:
        /* <DEDUP_REMOVED lines=136> */
.L_x_19141:
[----:B------:R-:W-:Y:S05]  /*270c0*/  BSYNC B0 ;  /* 0x0000000000007941 */ /* 0x000fea0003800000 */
.L_x_19140:
        /* <DEDUP_REMOVED lines=8> */
.L_x_19143:
[----:B------:R-:W-:Y:S05]  /*27150*/  BSYNC B3 ;  /* 0x0000000000037941 */ /* 0x000fea0003800000 */
.L_x_19142:
        /* <DEDUP_REMOVED lines=82> */
.L_x_19145:
[----:B------:R-:W-:-:S04]  /*27680*/  ISETP.GE.AND P0, PT, R45, RZ, PT ;  /* 0x000000ff2d00720c */ /* 0x000fc80003f06270 */
[----:B------:R-:W-:Y:S02]  /*27690*/  FSEL R6, RZ, 3.37028055040000000000e+12, P0 ;  /* 0x54442d18ff067808 */ /* 0x000fe40000000000 */
[----:B------:R-:W-:-:S07]  /*276a0*/  FSEL R7, RZ, 2.1426990032196044922, P0 ;  /* 0x400921fbff077808 */ /* 0x000fce0000000000 */
.L_x_19146:
[----:B------:R-:W-:Y:S05]  /*276b0*/  BSYNC B0 ;  /* 0x0000000000007941 */ /* 0x000fea0003800000 */
.L_x_19144:
[----:B------:R-:W-:Y:S01]  /*276c0*/  DADD R2, |R24|, |R26| ;  /* 0x0000000018027229 */ /* 0x000fe2000000061a */
[----:B------:R-:W-:Y:S01]  /*276d0*/  LOP3.LUT R11, R7, 0x80000000, R11, 0xb8, !PT ;  /* 0x80000000070b7812 */ /* 0x000fe200078eb80b */
[----:B------:R-:W-:-:S06]  /*276e0*/  DADD R46, R46, 1 ;  /* 0x3ff000002e2e7429 */ /* 0x000fcc0000000000 */
[----:B------:R-:W-:-:S06]  /*276f0*/  DSETP.GTU.AND P0, PT, |R2|, +INF , PT ;  /* 0x7ff000000200742a */ /* 0x000fcc0003f0c200 */
[----:B------:R-:W-:Y:S02]  /*27700*/  FSEL R6, R2, R6, P0 ;  /* 0x0000000602067208 */ /* 0x000fe40000000000 */
[----:B------:R-:W-:Y:S01]  /*27710*/  FSEL R7, R3, R11, P0 ;  /* 0x0000000b03077208 */ /* 0x000fe20000000000 */
[----:B------:R-:W-:Y:S06]  /*27720*/  BRA `(.L_x_19128) ;  /* 0x0000002800dc7947 */ /* 0x000fec0003800000 */
.L_x_19118:
        /* <DEDUP_REMOVED lines=108> */
.L_x_19150:
[----:B------:R-:W-:Y:S05]  /*27df0*/  BSYNC B0 ;  /* 0x0000000000007941 */ /* 0x000fea0003800000 */
.L_x_19149:
        /* <DEDUP_REMOVED lines=8> */
.L_x_19152:
[----:B------:R-:W-:Y:S05]  /*27e80*/  BSYNC B3 ;  /* 0x0000000000037941 */ /* 0x000fea0003800000 */
.L_x_19151:
        /* <DEDUP_REMOVED lines=73> */
.L_x_19154:
[----:B------:R-:W-:Y:S05]  /*28320*/  BSYNC B0 ;  /* 0x0000000000007941 */ /* 0x000fea0003800000 */
.L_x_19153:
[----:B------:R-:W-:Y:S01]  /*28330*/  LOP3.LUT R3, R7, 0x80000000, R25, 0xb8, !PT ;  /* 0x8000000007037812 */ /* 0x000fe200078eb819 */
[----:B------:R-:W-:Y:S01]  /*28340*/  DMUL R46, R46, 0.5 ;  /* 0x3fe000002e2e7828 */ /* 0x000fe20000000000 */
[----:B------:R-:W-:Y:S02]  /*28350*/  FSEL R6, R4, R6, P0 ;  /* 0x0000000604067208 */ /* 0x000fe40000000000 */
[----:B------:R-:W-:Y:S01]  /*28360*/  FSEL R7, R5, R3, P0 ;  /* 0x0000000305077208 */ /* 0x000fe20000000000 */
[----:B------:R-:W-:Y:S07]  /*28370*/  BRA `(.L_x_19128) ;  /* 0x0000001c00c87947 */ /* 0x000fee0003800000 */
.L_x_19148:
        /* <DEDUP_REMOVED lines=135> */
.L_x_19156:
[----:B------:R-:W-:Y:S05]  /*28bf0*/  BSYNC B0 ;  /* 0x0000000000007941 */ /* 0x000fea0003800000 */
.L_x_19155:
        /* <DEDUP_REMOVED lines=8> */
.L_x_19158:
[----:B------:R-:W-:Y:S05]  /*28c80*/  BSYNC B3 ;  /* 0x0000000000037941 */ /* 0x000fea0003800000 */
.L_x_19157:
        /* <DEDUP_REMOVED lines=73> */
.L_x_19160:
[----:B------:R-:W-:Y:S05]  /*29120*/  BSYNC B0 ;  /* 0x0000000000007941 */ /* 0x000fea0003800000 */
.L_x_19159:
[----:B------:R-:W-:Y:S02]  /*29130*/  LOP3.LUT R3, R7, 0x80000000, R25, 0xb8, !PT ;  /* 0x8000000007037812 */ /* 0x000fe400078eb819 */
[----:B------:R-:W-:Y:S02]  /*29140*/  FSEL R6, R4, R6, P1 ;  /* 0x0000000604067208 */ /* 0x000fe40000800000 */
[----:B------:R-:W-:Y:S01]  /*29150*/  FSEL R7, R5, R3, P1 ;  /* 0x0000000305077208 */ /* 0x000fe20000800000 */
[----:B------:R-:W-:Y:S06]  /*29160*/  BRA `(.L_x_19128) ;  /* 0x00000010004c7947 */ /* 0x000fec0003800000 */
.L_x_19147:
        /* <DEDUP_REMOVED lines=22> */
[----:B------:R-:W-:Y:S05]  /*292d0*/  CALL.REL.NOINC `($__internal_26_$__cuda_sm20_div_rn_f64_full) ;  /* 0x0000081400d87944 */ /* 0x000fea0003c00000 */
.L_x_19162:
[----:B------:R-:W-:Y:S05]  /*292e0*/  BSYNC B3 ;  /* 0x0000000000037941 */ /* 0x000fea0003800000 */
.L_x_19161:
        /* <DEDUP_REMOVED lines=24> */
[----:B------:R-:W-:Y:S02]  /*29470*/  IMAD.MOV.U32 R4, RZ, RZ, R2 ;  /* 0x000000ffff047224 */ /* 0x000fe400078e0002 */
[----:B------:R-:W-:-:S07]  /*29480*/  IMAD.MOV.U32 R5, RZ, RZ, R3 ;  /* 0x000000ffff057224 */ /* 0x000fce00078e0003 */
.L_x_19164:
[----:B------:R-:W-:Y:S05]  /*29490*/  BSYNC B3 ;  /* 0x0000000000037941 */ /* 0x000fea0003800000 */
.L_x_19163:
        /* <DEDUP_REMOVED lines=136> */
.L_x_19166:
[----:B------:R-:W-:Y:S05]  /*29d20*/  BSYNC B0 ;  /* 0x0000000000007941 */ /* 0x000fea0003800000 */
.L_x_19165:
        /* <DEDUP_REMOVED lines=8> */
.L_x_19168:
[----:B------:R-:W-:Y:S05]  /*29db0*/  BSYNC B3 ;  /* 0x0000000000037941 */ /* 0x000fea0003800000 */
.L_x_19167:
        /* <DEDUP_REMOVED lines=74> */
.L_x_19170:
[----:B------:R-:W-:Y:S05]  /*2a260*/  BSYNC B0 ;  /* 0x0000000000007941 */ /* 0x000fea0003800000 */
.L_x_19169:
[----:B------:R-:W-:Y:S02]  /*2a270*/  LOP3.LUT R3, R7, 0x80000000, R25, 0xb8, !PT ;  /* 0x8000000007037812 */ /* 0x000fe400078eb819 */
[----:B------:R-:W-:Y:S02]  /*2a280*/  FSEL R6, R4, R6, P1 ;  /* 0x0000000604067208 */ /* 0x000fe40000800000 */
[----:B------:R-:W-:-:S07]  /*2a290*/  FSEL R7, R5, R3, P1 ;  /* 0x0000000305077208 */ /* 0x000fce0000800000 */
.L_x_19128:
[----:B------:R-:W-:Y:S05]  /*2a2a0*/  BSYNC B2 ;  /* 0x0000000000027941 */ /* 0x000fea0003800000 */
.L_x_19117:
        /* <DEDUP_REMOVED lines=8> */
.L_x_19038:
        /* <DEDUP_REMOVED lines=17> */
.L_x_19040:
[----:B------:R-:W-:Y:S05]  /*2a440*/  BSYNC B1 ;  /* 0x0000000000017941 */ /* 0x000fea0003800000 */
.L_x_19037:
        /* <DEDUP_REMOVED lines=134> */
.L_x_19178:
[----:B------:R-:W-:Y:S05]  /*2acb0*/  BSYNC B3 ;  /* 0x0000000000037941 */ /* 0x000fea0003800000 */
.L_x_19177:
        /* <DEDUP_REMOVED lines=82> */
.L_x_19176:
        /* <DEDUP_REMOVED lines=36> */
.L_x_19186:
[----:B------:R-:W-:Y:S05]  /*2b420*/  BSYNC B4 ;  /* 0x0000000000047941 */ /* 0x000fea0003800000 */
.L_x_19185:
[----:B------:R-:W-:Y:S02]  /*2b430*/  IMAD.MOV.U32 R52, RZ, RZ, R2 ;  /* 0x000000ffff347224 */ /* 0x000fe400078e0002 */
[----:B------:R-:W-:Y:S01]  /*2b440*/  IMAD.MOV.U32 R53, RZ, RZ, R3 ;  /* 0x000000ffff357224 */ /* 0x000fe200078e0003 */
[----:B------:R-:W-:Y:S06]  /*2b450*/  BRA `(.L_x_19184) ;  /* 0x0000000000047947 */ /* 0x000fec0003800000 */
.L_x_19183:
[----:B------:R-:W-:-:S11]  /*2b460*/  DADD R52, -R62, R50 ;  /* 0x000000003e347229 */ /* 0x000fd60000000132 */
.L_x_19184:
[----:B------:R-:W-:Y:S05]  /*2b470*/  BSYNC B3 ;  /* 0x0000000000037941 */ /* 0x000fea0003800000 */
.L_x_19182:
        /* <DEDUP_REMOVED lines=31> */
.L_x_19191:
[----:B------:R-:W-:Y:S05]  /*2b670*/  BSYNC B4 ;  /* 0x0000000000047941 */ /* 0x000fea0003800000 */
.L_x_19190:
[----:B------:R-:W-:Y:S05]  /*2b680*/  BRA `(.L_x_19189) ;  /* 0x0000000000047947 */ /* 0x000fea0003800000 */
.L_x_19188:
[----:B------:R-:W-:-:S11]  /*2b690*/  DADD R2, R46, -R8 ;  /* 0x000000002e027229 */ /* 0x000fd60000000808 */
.L_x_19189:
[----:B------:R-:W-:Y:S05]  /*2b6a0*/  BSYNC B3 ;  /* 0x0000000000037941 */ /* 0x000fea0003800000 */
.L_x_19187:
        /* <DEDUP_REMOVED lines=27> */
[----:B------:R-:W-:Y:S02]  /*2b860*/  IMAD.MOV.U32 R6, RZ, RZ, R4 ;  /* 0x000000ffff067224 */ /* 0x000fe400078e0004 */
[----:B------:R-:W-:-:S07]  /*2b870*/  IMAD.MOV.U32 R7, RZ, RZ, R3 ;  /* 0x000000ffff077224 */ /* 0x000fce00078e0003 */
.L_x_19193:
[----:B------:R-:W-:Y:S05]  /*2b880*/  BSYNC B3 ;  /* 0x0000000000037941 */ /* 0x000fea0003800000 */
.L_x_19192:
        /* <DEDUP_REMOVED lines=86> */
.L_x_19194:
        /* <DEDUP_REMOVED lines=22> */
.L_x_19196:
[----:B------:R-:W-:Y:S05]  /*2bf50*/  BSYNC B3 ;  /* 0x0000000000037941 */ /* 0x000fea0003800000 */
.L_x_19195:
        /* <DEDUP_REMOVED lines=30> */
.L_x_19181:
        /* <DEDUP_REMOVED lines=25> */
.L_x_19199:
[----:B------:R-:W-:Y:S05]  /*2c2d0*/  BSYNC B3 ;  /* 0x0000000000037941 */ /* 0x000fea0003800000 */
.L_x_19198:
        /* <DEDUP_REMOVED lines=27> */
.L_x_19202:
[----:B------:R-:W-:Y:S05]  /*2c490*/  BSYNC B3 ;  /* 0x0000000000037941 */ /* 0x000fea0003800000 */
.L_x_19201:
        /* <DEDUP_REMOVED lines=30> */
.L_x_19200:
        /* <DEDUP_REMOVED lines=76> */
.L_x_19203:
[----:B------:R-:W-:Y:S01]  /*2cb40*/  MOV R2, 0x0 ;  /* 0x0000000000027802 */ /* 0x000fe20000000f00 */
[----:B------:R-:W-:Y:S01]  /*2cb50*/  IMAD.MOV.U32 R3, RZ, RZ, 0x7ff00000 ;  /* 0x7ff00000ff037424 */ /* 0x000fe200078e00ff */
[----:B------:R-:W-:-:S05]  /*2cb60*/  FSETP.NEU.FTZ.AND P0, PT, R5, RZ, PT ;  /* 0x000000ff0500720b */ /* 0x000fca0003f1d000 */
[----:B------:R-:W-:-:S10]  /*2cb70*/  DFMA R2, R4, R2, +INF ;  /* 0x7ff000000402742b */ /* 0x000fd40000000002 */
[----:B------:R-:W-:Y:S02]  /*2cb80*/  FSEL R64, R2, RZ, P0 ;  /* 0x000000ff02407208 */ /* 0x000fe40000000000 */
[----:B------:R-:W-:Y:S01]  /*2cb90*/  FSEL R65, R3, -QNAN , P0 ;  /* 0xfff0000003417808 */ /* 0x000fe20000000000 */
[----:B------:R-:W-:Y:S06]  /*2cba0*/  BRA `(.L_x_19179) ;  /* 0x00000004003c7947 */ /* 0x000fec0003800000 */
.L_x_19197:
        /* <DEDUP_REMOVED lines=26> */
.L_x_19205:
[----:B------:R-:W-:Y:S05]  /*2cd50*/  BSYNC B3 ;  /* 0x0000000000037941 */ /* 0x000fea0003800000 */
.L_x_19204:
        /* <DEDUP_REMOVED lines=21> */
.L_x_19207:
[----:B------:R-:W-:Y:S05]  /*2ceb0*/  BSYNC B3 ;  /* 0x0000000000037941 */ /* 0x000fea0003800000 */
.L_x_19206:
[----:B------:R-:W-:Y:S02]  /*2cec0*/  IMAD.MOV.U32 R64, RZ, RZ, R2 ;  /* 0x000000ffff407224 */ /* 0x000fe400078e0002 */
[----:B------:R-:W-:Y:S01]  /*2ced0*/  IMAD.MOV.U32 R65, RZ, RZ, R3 ;  /* 0x000000ffff417224 */ /* 0x000fe200078e0003 */
[----:B------:R-:W-:Y:S06]  /*2cee0*/  BRA `(.L_x_19179) ;  /* 0x00000000006c7947 */ /* 0x000fec0003800000 */
.L_x_19180:
        /* <DEDUP_REMOVED lines=23> */
[----:B------:R-:W-:-:S07]  /*2d060*/  MOV R5, R3 ;  /* 0x0000000300057202 */ /* 0x000fce0000000f00 */
.L_x_19209:
[----:B------:R-:W-:Y:S05]  /*2d070*/  BSYNC B3 ;  /* 0x0000000000037941 */ /* 0x000fea0003800000 */
.L_x_19208:
[----:B------:R-:W-:Y:S02]  /*2d080*/  IMAD.MOV.U32 R64, RZ, RZ, R4 ;  /* 0x000000ffff407224 */ /* 0x000fe400078e0004 */
[----:B------:R-:W-:-:S07]  /*2d090*/  IMAD.MOV.U32 R65, RZ, RZ, R5 ;  /* 0x000000ffff417224 */ /* 0x000fce00078e0005 */
.L_x_19179:
[----:B------:R-:W-:Y:S05]  /*2d0a0*/  BSYNC B2 ;  /* 0x0000000000027941 */ /* 0x000fea0003800000 */
.L_x_19175:
        /* <DEDUP_REMOVED lines=25> */
.L_x_19214:
[----:B------:R-:W-:Y:S05]  /*2d240*/  BSYNC B4 ;  /* 0x0000000000047941 */ /* 0x000fea0003800000 */
.L_x_19213:
        /* <DEDUP_REMOVED lines=49> */
.L_x_19216:
        /* <DEDUP_REMOVED lines=71> */
.L_x_19215:
        /* <DEDUP_REMOVED lines=37> */
.L_x_19225:
[----:B------:R-:W-:Y:S05]  /*2dc20*/  BSYNC B6 ;  /* 0x0000000000067941 */ /* 0x000fea0003800000 */
.L_x_19224:
[----:B------:R-:W-:Y:S02]  /*2dc30*/  IMAD.MOV.U32 R52, RZ, RZ, R2 ;  /* 0x000000ffff347224 */ /* 0x000fe400078e0002 */
[----:B------:R-:W-:Y:S01]  /*2dc40*/  IMAD.MOV.U32 R53, RZ, RZ, R3 ;  /* 0x000000ffff357224 */ /* 0x000fe200078e0003 */
[----:B------:R-:W-:Y:S06]  /*2dc50*/  BRA `(.L_x_19223) ;  /* 0x0000000000047947 */ /* 0x000fec0003800000 */
.L_x_19222:
[----:B------:R-:W-:-:S11]  /*2dc60*/  DADD R52, -R62, R50 ;  /* 0x000000003e347229 */ /* 0x000fd60000000132 */
.L_x_19223:
[----:B------:R-:W-:Y:S05]  /*2dc70*/  BSYNC B5 ;  /* 0x0000000000057941 */ /* 0x000fea0003800000 */
.L_x_19221:
        /* <DEDUP_REMOVED lines=28> */
.L_x_19230:
[----:B------:R-:W-:Y:S05]  /*2de40*/  BSYNC B6 ;  /* 0x0000000000067941 */ /* 0x000fea0003800000 */
.L_x_19229:
[----:B------:R-:W-:Y:S02]  /*2de50*/  IMAD.MOV.U32 R68, RZ, RZ, R2 ;  /* 0x000000ffff447224 */ /* 0x000fe400078e0002 */
[----:B------:R-:W-:Y:S01]  /*2de60*/  IMAD.MOV.U32 R69, RZ, RZ, R3 ;  /* 0x000000ffff457224 */ /* 0x000fe200078e0003 */
[----:B------:R-:W-:Y:S06]  /*2de70*/  BRA `(.L_x_19228) ;  /* 0x0000000000047947 */ /* 0x000fec0003800000 */
.L_x_19227:
[----:B------:R-:W-:-:S11]  /*2de80*/  DADD R68, -R48, R46 ;  /* 0x0000000030447229 */ /* 0x000fd6000000012e */
.L_x_19228:
[----:B------:R-:W-:Y:S05]  /*2de90*/  BSYNC B5 ;  /* 0x0000000000057941 */ /* 0x000fea0003800000 */
.L_x_19226:
        /* <DEDUP_REMOVED lines=27> */
.L_x_19232:
[----:B------:R-:W-:Y:S05]  /*2e050*/  BSYNC B5 ;  /* 0x0000000000057941 */ /* 0x000fea0003800000 */
.L_x_19231:
[----:B------:R-:W-:Y:S02]  /*2e060*/  IMAD.MOV.U32 R46, RZ, RZ, R4 ;  /* 0x000000ffff2e7224 */ /* 0x000fe400078e0004 */
[----:B------:R-:W-:Y:S01]  /*2e070*/  IMAD.MOV.U32 R47, RZ, RZ, R5 ;  /* 0x000000ffff2f7224 */ /* 0x000fe200078e0005 */
[----:B------:R-:W-:Y:S06]  /*2e080*/  BRA `(.L_x_19233) ;  /* 0x0000000800347947 */ /* 0x000fec0003800000 */
.L_x_19220:
        /* <DEDUP_REMOVED lines=27> */
.L_x_19236:
[----:B------:R-:W-:Y:S05]  /*2e240*/  BSYNC B5 ;  /* 0x0000000000057941 */ /* 0x000fea0003800000 */
.L_x_19235:
[----:B------:R-:W-:Y:S02]  /*2e250*/  IMAD.MOV.U32 R46, RZ, RZ, R4 ;  /* 0x000000ffff2e7224 */ /* 0x000fe400078e0004 */
[----:B------:R-:W-:Y:S01]  /*2e260*/  IMAD.MOV.U32 R47, RZ, RZ, R5 ;  /* 0x000000ffff2f7224 */ /* 0x000fe200078e0005 */
[----:B------:R-:W-:Y:S06]  /*2e270*/  BRA `(.L_x_19233) ;  /* 0x0000000400b87947 */ /* 0x000fec0003800000 */
.L_x_19234:
        /* <DEDUP_REMOVED lines=28> */
.L_x_19238:
[----:B------:R-:W-:Y:S05]  /*2e440*/  BSYNC B5 ;  /* 0x0000000000057941 */ /* 0x000fea0003800000 */
.L_x_19237:
        /* <DEDUP_REMOVED lines=21> */
.L_x_19240:
[----:B------:R-:W-:Y:S05]  /*2e5a0*/  BSYNC B5 ;  /* 0x0000000000057941 */ /* 0x000fea0003800000 */
.L_x_19239:
[----:B------:R-:W-:Y:S01]  /*2e5b0*/  DMUL R66, R66, 8.11296384146066816958e+31 ;  /* 0x4690000042427828 */ /* 0x000fe20000000000 */
[----:B------:R-:W-:Y:S02]  /*2e5c0*/  IMAD.MOV.U32 R46, RZ, RZ, R2 ;  /* 0x000000ffff2e7224 */ /* 0x000fe400078e0002 */
[----:B------:R-:W-:Y:S01]  /*2e5d0*/  IMAD.MOV.U32 R47, RZ, RZ, R3 ;  /* 0x000000ffff2f7224 */ /* 0x000fe200078e0003 */
[----:B------:R-:W-:Y:S07]  /*2e5e0*/  BRA `(.L_x_19233) ;  /* 0x0000000000dc7947 */ /* 0x000fee0003800000 */
.L_x_19219:
        /* <DEDUP_REMOVED lines=22> */
[----:B------:R-:W-:Y:S02]  /*2e750*/  IMAD.MOV.U32 R46, RZ, RZ, R4 ;  /* 0x000000ffff2e7224 */ /* 0x000fe400078e0004 */
[----:B------:R-:W-:-:S07]  /*2e760*/  IMAD.MOV.U32 R47, RZ, RZ, R3 ;  /* 0x000000ffff2f7224 */ /* 0x000fce00078e0003 */
.L_x_19242:
[----:B------:R-:W-:Y:S05]  /*2e770*/  BSYNC B5 ;  /* 0x0000000000057941 */ /* 0x000fea0003800000 */
.L_x_19241:
        /* <DEDUP_REMOVED lines=28> */
.L_x_19244:
[----:B------:R-:W-:Y:S05]  /*2e940*/  BSYNC B5 ;  /* 0x0000000000057941 */ /* 0x000fea0003800000 */
.L_x_19243:
[----:B------:R-:W-:-:S11]  /*2e950*/  DMUL R46, R2, R46 ;  /* 0x0000002e022e7228 */ /* 0x000fd60000000000 */
.L_x_19233:
[----:B------:R-:W-:Y:S05]  /*2e960*/  BSYNC B4 ;  /* 0x0000000000047941 */ /* 0x000fea0003800000 */
.L_x_19218:
[----:B------:R-:W-:Y:S05]  /*2e970*/  BRA `(.L_x_19245) ;  /* 0x0000000000087947 */ /* 0x000fea0003800000 */
.L_x_19212:
[----:B------:R-:W-:Y:S02]  /*2e980*/  DMUL R46, R44, 9.00719925474099200000e+15 ;  /* 0x434000002c2e7828 */ /* 0x000fe40000000000 */
[----:B------:R-:W-:-:S11]  /*2e990*/  DMUL R66, R66, 9.00719925474099200000e+15 ;  /* 0x4340000042427828 */ /* 0x000fd60000000000 */
.L_x_19245:
[----:B------:R-:W-:Y:S05]  /*2e9a0*/  BSYNC B2 ;  /* 0x0000000000027941 */ /* 0x000fea0003800000 */
.L_x_19211:
        /* <DEDUP_REMOVED lines=28> */
.L_x_19247:
[----:B------:R-:W-:Y:S05]  /*2eb70*/  BSYNC B2 ;  /* 0x0000000000027941 */ /* 0x000fea0003800000 */
.L_x_19246:
        /* <DEDUP_REMOVED lines=82> */
.L_x_19249:
[----:B------:R-:W-:Y:S02]  /*2f0a0*/  FSEL R2, RZ, 3.37028055040000000000e+12, P1 ;  /* 0x54442d18ff027808 */ /* 0x000fe40000800000 */
[----:B------:R-:W-:-:S07]  /*2f0b0*/  FSEL R3, RZ, 2.1426990032196044922, P1 ;  /* 0x400921fbff037808 */ /* 0x000fce0000800000 */
.L_x_19250:
[----:B------:R-:W-:Y:S05]  /*2f0c0*/  BSYNC B0 ;  /* 0x0000000000007941 */ /* 0x000fea0003800000 */
.L_x_19248:
[----:B------:R-:W-:Y:S01]  /*2f0d0*/  DADD R46, |R46|, |R66| ;  /* 0x000000002e2e7229 */ /* 0x000fe20000000642 */
[----:B------:R-:W-:-:S07]  /*2f0e0*/  LOP3.LUT R67, R3, 0x80000000, R67, 0xb8, !PT ;  /* 0x8000000003437812 */ /* 0x000fce00078eb843 */
[----:B------:R-:W-:-:S06]  /*2f0f0*/  DSETP.GTU.AND P0, PT, |R46|, +INF , PT ;  /* 0x7ff000002e00742a */ /* 0x000fcc0003f0c200 */
[----:B------:R-:W-:Y:S02]  /*2f100*/  FSEL R2, R46, R2, P0 ;  /* 0x000000022e027208 */ /* 0x000fe40000000000 */
[----:B------:R-:W-:-:S07]  /*2f110*/  FSEL R3, R47, R67, P0 ;  /* 0x000000432f037208 */ /* 0x000fce0000000000 */
.L_x_19217:
[----:B------:R-:W-:Y:S05]  /*2f120*/  BSYNC B3 ;  /* 0x0000000000037941 */ /* 0x000fea0003800000 */
.L_x_19210:
[----:B------:R-:W-:Y:S01]  /*2f130*/  LOP3.LUT R29, R3, 0x80000000, R29, 0xb8, !PT ;  /* 0x80000000031d7812 */ /* 0x000fe200078eb81d */
[----:B------:R-:W-:Y:S01]  /*2f140*/  IMAD.MOV.U32 R30, RZ, RZ, R64 ;  /* 0x000000ffff1e7224 */ /* 0x000fe200078e0040 */
[----:B------:R-:W-:Y:S02]  /*2f150*/  LOP3.LUT R31, R65, 0x80000000, R31, 0xb8, !PT ;  /* 0x80000000411f7812 */ /* 0x000fe400078eb81f */
[----:B------:R-:W-:Y:S01]  /*2f160*/  MOV R28, R2 ;  /* 0x00000002001c7202 */ /* 0x000fe20000000f00 */
[----:B------:R-:W-:Y:S06]  /*2f170*/  BRA `(.L_x_19174) ;  /* 0x0000005800e07947 */ /* 0x000fec0003800000 */
.L_x_19173:
        /* <DEDUP_REMOVED lines=113> */
.L_x_19256:
[----:B------:R-:W-:Y:S05]  /*2f890*/  BSYNC B0 ;  /* 0x0000000000007941 */ /* 0x000fea0003800000 */
.L_x_19255:
        /* <DEDUP_REMOVED lines=8> */
.L_x_19258:
[----:B------:R-:W-:Y:S05]  /*2f920*/  BSYNC B3 ;  /* 0x0000000000037941 */ /* 0x000fea0003800000 */
.L_x_19257:
        /* <DEDUP_REMOVED lines=82> */
.L_x_19260:
[----:B------:R-:W-:-:S04]  /*2fe50*/  ISETP.GE.AND P0, PT, R45, RZ, PT ;  /* 0x000000ff2d00720c */ /* 0x000fc80003f06270 */
[----:B------:R-:W-:Y:S02]  /*2fe60*/  FSEL R6, RZ, 3.37028055040000000000e+12, P0 ;  /* 0x54442d18ff067808 */ /* 0x000fe40000000000 */
[----:B------:R-:W-:-:S07]  /*2fe70*/  FSEL R7, RZ, 2.1426990032196044922, P0 ;  /* 0x400921fbff077808 */ /* 0x000fce0000000000 */
.L_x_19261:
[----:B------:R-:W-:Y:S05]  /*2fe80*/  BSYNC B0 ;  /* 0x0000000000007941 */ /* 0x000fea0003800000 */
.L_x_19259:
[----:B------:R-:W-:Y:S01]  /*2fe90*/  DADD R2, |R28|, |R30| ;  /* 0x000000001c027229 */ /* 0x000fe2000000061e */
[----:B------:R-:W-:Y:S01]  /*2fea0*/  LOP3.LUT R11, R7, 0x80000000, R11, 0xb8, !PT ;  /* 0x80000000070b7812 */ /* 0x000fe200078eb80b */
[----:B------:R-:W-:-:S06]  /*2feb0*/  DMUL R46, R46, 0.5 ;  /* 0x3fe000002e2e7828 */ /* 0x000fcc0000000000 */
[----:B------:R-:W-:-:S06]  /*2fec0*/  DSETP.GTU.AND P0, PT, |R2|, +INF , PT ;  /* 0x7ff000000200742a */ /* 0x000fcc0003f0c200 */
[----:B------:R-:W-:Y:S02]  /*2fed0*/  FSEL R6, R2, R6, P0 ;  /* 0x0000000602067208 */ /* 0x000fe40000000000 */
[----:B------:R-:W-:Y:S01]  /*2fee0*/  FSEL R7, R3, R11, P0 ;  /* 0x0000000b03077208 */ /* 0x000fe20000000000 */
[----:B------:R-:W-:Y:S06]  /*2fef0*/  BRA `(.L_x_19262) ;  /* 0x0000004c00187947 */ /* 0x000fec0003800000 */
.L_x_19254:
        /* <DEDUP_REMOVED lines=135> */
.L_x_19264:
[----:B------:R-:W-:Y:S05]  /*30770*/  BSYNC B0 ;  /* 0x0000000000007941 */ /* 0x000fea0003800000 */
.L_x_19263:
        /* <DEDUP_REMOVED lines=8> */
.L_x_19266:
[----:B------:R-:W-:Y:S05]  /*30800*/  BSYNC B3 ;  /* 0x0000000000037941 */ /* 0x000fea0003800000 */
.L_x_19265:
        /* <DEDUP_REMOVED lines=82> */
.L_x_19268:
[----:B------:R-:W-:-:S04]  /*30d30*/  ISETP.GE.AND P0, PT, R45, RZ, PT ;  /* 0x000000ff2d00720c */ /* 0x000fc80003f06270 */
[----:B------:R-:W-:Y:S02]  /*30d40*/  FSEL R6, RZ, 3.37028055040000000000e+12, P0 ;  /* 0x54442d18ff067808 */ /* 0x000fe40000000000 */
[----:B------:R-:W-:-:S07]  /*30d50*/  FSEL R7, RZ, 2.1426990032196044922, P0 ;  /* 0x400921fbff077808 */ /* 0x000fce0000000000 */
.L_x_19269:
[----:B------:R-:W-:Y:S05]  /*30d60*/  BSYNC B0 ;  /* 0x0000000000007941 */ /* 0x000fea0003800000 */
.L_x_19267:
[----:B------:R-:W-:Y:S01]  /*30d70*/  DADD R2, |R28|, |R30| ;  /* 0x000000001c027229 */ /* 0x000fe2000000061e */
[----:B------:R-:W-:-:S07]  /*30d80*/  LOP3.LUT R11, R7, 0x80000000, R11, 0xb8, !PT ;  /* 0x80000000070b7812 */ /* 0x000fce00078eb80b */
[----:B------:R-:W-:-:S06]  /*30d90*/  DSETP.GTU.AND P0, PT, |R2|, +INF , PT ;  /* 0x7ff000000200742a */ /* 0x000fcc0003f0c200 */
[----:B------:R-:W-:Y:S02]  /*30da0*/  FSEL R6, R2, R6, P0 ;  /* 0x0000000602067208 */ /* 0x000fe40000000000 */
[----:B------:R-:W-:Y:S01]  /*30db0*/  FSEL R7, R3, R11, P0 ;  /* 0x0000000b03077208 */ /* 0x000fe20000000000 */
[----:B------:R-:W-:Y:S06]  /*30dc0*/  BRA `(.L_x_19262) ;  /* 0x0000003c00647947 */ /* 0x000fec0003800000 */
.L_x_19253:
        /* <DEDUP_REMOVED lines=23> */
.L_x_19271:
[----:B------:R-:W-:Y:S05]  /*30f40*/  BSYNC B3 ;  /* 0x0000000000037941 */ /* 0x000fea0003800000 */
.L_x_19270:
        /* <DEDUP_REMOVED lines=24> */
[----:B------:R-:W-:Y:S01]  /*310d0*/  MOV R4, R2 ;  /* 0x0000000200047202 */ /* 0x000fe20000000f00 */
[----:B------:R-:W-:-:S07]  /*310e0*/  IMAD.MOV.U32 R5, RZ, RZ, R3 ;  /* 0x000000ffff057224 */ /* 0x000fce00078e0003 */
.L_x_19273:
[----:B------:R-:W-:Y:S05]  /*310f0*/  BSYNC B3 ;  /* 0x0000000000037941 */ /* 0x000fea0003800000 */
.L_x_19272:
        /* <DEDUP_REMOVED lines=136> */
.L_x_19275:
[----:B------:R-:W-:Y:S05]  /*31980*/  BSYNC B0 ;  /* 0x0000000000007941 */ /* 0x000fea0003800000 */
.L_x_19274:
        /* <DEDUP_REMOVED lines=8> */
.L_x_19277:
[----:B------:R-:W-:Y:S05]  /*31a10*/  BSYNC B3 ;  /* 0x0000000000037941 */ /* 0x000fea0003800000 */
.L_x_19276:
        /* <DEDUP_REMOVED lines=82> */
.L_x_19279:
[----:B------:R-:W-:-:S04]  /*31f40*/  ISETP.GE.AND P0, PT, R45, RZ, PT ;  /* 0x000000ff2d00720c */ /* 0x000fc80003f06270 */
[----:B------:R-:W-:Y:S02]  /*31f50*/  FSEL R6, RZ, 3.37028055040000000000e+12, P0 ;  /* 0x54442d18ff067808 */ /* 0x000fe40000000000 */
[----:B------:R-:W-:-:S07]  /*31f60*/  FSEL R7, RZ, 2.1426990032196044922, P0 ;  /* 0x400921fbff077808 */ /* 0x000fce0000000000 */
.L_x_19280:
[----:B------:R-:W-:Y:S05]  /*31f70*/  BSYNC B0 ;  /* 0x0000000000007941 */ /* 0x000fea0003800000 */
.L_x_19278:
[----:B------:R-:W-:Y:S01]  /*31f80*/  DADD R2, |R28|, |R30| ;  /* 0x000000001c027229 */ /* 0x000fe2000000061e */
[----:B------:R-:W-:Y:S01]  /*31f90*/  LOP3.LUT R11, R7, 0x80000000, R11, 0xb8, !PT ;  /* 0x80000000070b7812 */ /* 0x000fe200078eb80b */
[----:B------:R-:W-:-:S06]  /*31fa0*/  DADD R46, R46, 1 ;  /* 0x3ff000002e2e7429 */ /* 0x000fcc0000000000 */
[----:B------:R-:W-:-:S06]  /*31fb0*/  DSETP.GTU.AND P0, PT, |R2|, +INF , PT ;  /* 0x7ff000000200742a */ /* 0x000fcc0003f0c200 */
[----:B------:R-:W-:Y:S02]  /*31fc0*/  FSEL R6, R2, R6, P0 ;  /* 0x0000000602067208 */ /* 0x000fe40000000000 */
[----:B------:R-:W-:Y:S01]  /*31fd0*/  FSEL R7, R3, R11, P0 ;  /* 0x0000000b03077208 */ /* 0x000fe20000000000 */
[----:B------:R-:W-:Y:S06]  /*31fe0*/  BRA `(.L_x_19262) ;  /* 0x0000002800dc7947 */ /* 0x000fec0003800000 */
.L_x_19252:
        /* <DEDUP_REMOVED lines=108> */
.L_x_19284:
[----:B------:R-:W-:Y:S05]  /*326b0*/  BSYNC B0 ;  /* 0x0000000000007941 */ /* 0x000fea0003800000 */
.L_x_19283:
        /* <DEDUP_REMOVED lines=8> */
.L_x_19286:
[----:B------:R-:W-:Y:S05]  /*32740*/  BSYNC B3 ;  /* 0x0000000000037941 */ /* 0x000fea0003800000 */
.L_x_19285:
        /* <DEDUP_REMOVED lines=73> */
.L_x_19288:
[----:B------:R-:W-:Y:S05]  /*32be0*/  BSYNC B0 ;  /* 0x0000000000007941 */ /* 0x000fea0003800000 */
.L_x_19287:
[----:B------:R-:W-:Y:S01]  /*32bf0*/  LOP3.LUT R3, R7, 0x80000000, R29, 0xb8, !PT ;  /* 0x8000000007037812 */ /* 0x000fe200078eb81d */
[----:B------:R-:W-:Y:S01]  /*32c00*/  DMUL R46, R46, 0.5 ;  /* 0x3fe000002e2e7828 */ /* 0x000fe20000000000 */
[----:B------:R-:W-:Y:S02]  /*32c10*/  FSEL R6, R4, R6, P0 ;  /* 0x0000000604067208 */ /* 0x000fe40000000000 */
[----:B------:R-:W-:Y:S01]  /*32c20*/  FSEL R7, R5, R3, P0 ;  /* 0x0000000305077208 */ /* 0x000fe20000000000 */
[----:B------:R-:W-:Y:S07]  /*32c30*/  BRA `(.L_x_19262) ;  /* 0x0000001c00c87947 */ /* 0x000fee0003800000 */
.L_x_19282:
        /* <DEDUP_REMOVED lines=135> */
.L_x_19290:
[----:B------:R-:W-:Y:S05]  /*334b0*/  BSYNC B0 ;  /* 0x0000000000007941 */ /* 0x000fea0003800000 */
.L_x_19289:
        /* <DEDUP_REMOVED lines=8> */
.L_x_19292:
[----:B------:R-:W-:Y:S05]  /*33540*/  BSYNC B3 ;  /* 0x0000000000037941 */ /* 0x000fea0003800000 */
.L_x_19291:
        /* <DEDUP_REMOVED lines=73> */
.L_x_19294:
[----:B------:R-:W-:Y:S05]  /*339e0*/  BSYNC B0 ;  /* 0x0000000000007941 */ /* 0x000fea0003800000 */
.L_x_19293:
[----:B------:R-:W-:Y:S02]  /*339f0*/  LOP3.LUT R3, R7, 0x80000000, R29, 0xb8, !PT ;  /* 0x8000000007037812 */ /* 0x000fe400078eb81d */
[----:B------:R-:W-:Y:S02]  /*33a00*/  FSEL R6, R4, R6, P1 ;  /* 0x0000000604067208 */ /* 0x000fe40000800000 */
[----:B------:R-:W-:Y:S01]  /*33a10*/  FSEL R7, R5, R3, P1 ;  /* 0x0000000305077208 */ /* 0x000fe20000800000 */
[----:B------:R-:W-:Y:S06]  /*33a20*/  BRA `(.L_x_19262) ;  /* 0x00000010004c7947 */ /* 0x000fec0003800000 */
.L_x_19281:
        /* <DEDUP_REMOVED lines=23> */
.L_x_19296:
[----:B------:R-:W-:Y:S05]  /*33ba0*/  BSYNC B3 ;  /* 0x0000000000037941 */ /* 0x000fea0003800000 */
.L_x_19295:
        /* <DEDUP_REMOVED lines=24> */
[----:B------:R-:W-:Y:S01]  /*33d30*/  IMAD.MOV.U32 R4, RZ, RZ, R2 ;  /* 0x000000ffff047224 */ /* 0x000fe200078e0002 */
[----:B------:R-:W-:-:S07]  /*33d40*/  MOV R5, R3 ;  /* 0x0000000300057202 */ /* 0x000fce0000000f00 */
.L_x_19298:
[----:B------:R-:W-:Y:S05]  /*33d50*/  BSYNC B3 ;  /* 0x0000000000037941 */ /* 0x000fea0003800000 */
.L_x_19297:
        /* <DEDUP_REMOVED lines=136> */
.L_x_19300:
[----:B------:R-:W-:Y:S05]  /*345e0*/  BSYNC B0 ;  /* 0x0000000000007941 */ /* 0x000fea0003800000 */
.L_x_19299:
        /* <DEDUP_REMOVED lines=8> */
.L_x_19302:
[----:B------:R-:W-:Y:S05]  /*34670*/  BSYNC B3 ;  /* 0x0000000000037941 */ /* 0x000fea0003800000 */
.L_x_19301:
        /* <DEDUP_REMOVED lines=74> */
.L_x_19304:
[----:B------:R-:W-:Y:S05]  /*34b20*/  BSYNC B0 ;  /* 0x0000000000007941 */ /* 0x000fea0003800000 */
.L_x_19303:
[----:B------:R-:W-:Y:S02]  /*34b30*/  LOP3.LUT R3, R7, 0x80000000, R29, 0xb8, !PT ;  /* 0x8000000007037812 */ /* 0x000fe400078eb81d */
[----:B------:R-:W-:Y:S02]  /*34b40*/  FSEL R6, R4, R6, P1 ;  /* 0x0000000604067208 */ /* 0x000fe40000800000 */
[----:B------:R-:W-:-:S07]  /*34b50*/  FSEL R7, R5, R3, P1 ;  /* 0x0000000305077208 */ /* 0x000fce0000800000 */
.L_x_19262:
[----:B------:R-:W-:Y:S05]  /*34b60*/  BSYNC B2 ;  /* 0x0000000000027941 */ /* 0x000fea0003800000 */
.L_x_19251:
        /* <DEDUP_REMOVED lines=8> */
.L_x_19172:
        /* <DEDUP_REMOVED lines=17> */
.L_x_19174:
[----:B------:R-:W-:Y:S05]  /*34d00*/  BSYNC B1 ;  /* 0x0000000000017941 */ /* 0x000fea0003800000 */
.L_x_19171:
        /* <DEDUP_REMOVED lines=133> */
[----:B------:R-:W-:-:S07]  /*35560*/  MOV R2, R4 ;  /* 0x0000000400027202 */ /* 0x000fce0000000f00 */
.L_x_19312:
[----:B------:R-:W-:Y:S05]  /*35570*/  BSYNC B3 ;  /* 0x0000000000037941 */ /* 0x000fea0003800000 */
.L_x_19311:
        /* <DEDUP_REMOVED lines=82> */
.L_x_19310:
        /* <DEDUP_REMOVED lines=36> */
.L_x_19320:
[----:B------:R-:W-:Y:S05]  /*35ce0*/  BSYNC B4 ;  /* 0x0000000000047941 */ /* 0x000fea0003800000 */
.L_x_19319:
[----:B------:R-:W-:Y:S02]  /*35cf0*/  IMAD.MOV.U32 R52, RZ, RZ, R2 ;  /* 0x000000ffff347224 */ /* 0x000fe400078e0002 */
[----:B------:R-:W-:Y:S01]  /*35d00*/  IMAD.MOV.U32 R53, RZ, RZ, R3 ;  /* 0x000000ffff357224 */ /* 0x000fe200078e0003 */
[----:B------:R-:W-:Y:S06]  /*35d10*/  BRA `(.L_x_19318) ;  /* 0x0000000000047947 */ /* 0x000fec0003800000 */
.L_x_19317:
[----:B------:R-:W-:-:S11]  /*35d20*/  DADD R52, -R62, R50 ;  /* 0x000000003e347229 */ /* 0x000fd60000000132 */
.L_x_19318:
[----:B------:R-:W-:Y:S05]  /*35d30*/  BSYNC B3 ;  /* 0x0000000000037941 */ /* 0x000fea0003800000 */
.L_x_19316:
        /* <DEDUP_REMOVED lines=31> */
.L_x_19325:
[----:B------:R-:W-:Y:S05]  /*35f30*/  BSYNC B4 ;  /* 0x0000000000047941 */ /* 0x000fea0003800000 */
.L_x_19324:
[----:B------:R-:W-:Y:S05]  /*35f40*/  BRA `(.L_x_19323) ;  /* 0x0000000000047947 */ /* 0x000fea0003800000 */
.L_x_19322:
[----:B------:R-:W-:-:S11]  /*35f50*/  DADD R2, R46, -R8 ;  /* 0x000000002e027229 */ /* 0x000fd60000000808 */
.L_x_19323:
[----:B------:R-:W-:Y:S05]  /*35f60*/  BSYNC B3 ;  /* 0x0000000000037941 */ /* 0x000fea0003800000 */
.L_x_19321:
        /* <DEDUP_REMOVED lines=29> */
.L_x_19327:
[----:B------:R-:W-:Y:S05]  /*36140*/  BSYNC B3 ;  /* 0x0000000000037941 */ /* 0x000fea0003800000 */
.L_x_19326:
        /* <DEDUP_REMOVED lines=86> */
.L_x_19328:
        /* <DEDUP_REMOVED lines=22> */
.L_x_19330:
[----:B------:R-:W-:Y:S05]  /*36810*/  BSYNC B3 ;  /* 0x0000000000037941 */ /* 0x000fea0003800000 */
.L_x_19329:
        /* <DEDUP_REMOVED lines=30> */
.L_x_19315:
        /* <DEDUP_REMOVED lines=25> */
.L_x_19333:
[----:B------:R-:W-:Y:S05]  /*36b90*/  BSYNC B3 ;  /* 0x0000000000037941 */ /* 0x000fea0003800000 */
.L_x_19332:
        /* <DEDUP_REMOVED lines=27> */
.L_x_19336:
[----:B------:R-:W-:Y:S05]  /*36d50*/  BSYNC B3 ;  /* 0x0000000000037941 */ /* 0x000fea0003800000 */
.L_x_19335:
        /* <DEDUP_REMOVED lines=30> */
.L_x_19334:
        /* <DEDUP_REMOVED lines=76> */
.L_x_19337:
[----:B------:R-:W-:Y:S01]  /*37400*/  IMAD.MOV.U32 R2, RZ, RZ, 0x0 ;  /* 0x00000000ff027424 */ /* 0x000fe200078e00ff */
[----:B------:R-:W-:Y:S01]  /*37410*/  FSETP.NEU.FTZ.AND P0, PT, R5, RZ, PT ;  /* 0x000000ff0500720b */ /* 0x000fe20003f1d000 */
[----:B------:R-:W-:-:S06]  /*37420*/  IMAD.MOV.U32 R3, RZ, RZ, 0x7ff00000 ;  /* 0x7ff00000ff037424 */ /* 0x000fcc00078e00ff */
[----:B------:R-:W-:-:S10]  /*37430*/  DFMA R2, R4, R2, +INF ;  /* 0x7ff000000402742b */ /* 0x000fd40000000002 */
[----:B------:R-:W-:Y:S02]  /*37440*/  FSEL R64, R2, RZ, P0 ;  /* 0x000000ff02407208 */ /* 0x000fe40000000000 */
[----:B------:R-:W-:Y:S01]  /*37450*/  FSEL R65, R3, -QNAN , P0 ;  /* 0xfff0000003417808 */ /* 0x000fe20000000000 */
[----:B------:R-:W-:Y:S06]  /*37460*/  BRA `(.L_x_19313) ;  /* 0x00000004003c7947 */ /* 0x000fec0003800000 */
.L_x_19331:
        /* <DEDUP_REMOVED lines=26> */
.L_x_19339:
[----:B------:R-:W-:Y:S05]  /*37610*/  BSYNC B3 ;  /* 0x0000000000037941 */ /* 0x000fea0003800000 */
.L_x_19338:
        /* <DEDUP_REMOVED lines=21> */
.L_x_19341:
[----:B------:R-:W-:Y:S05]  /*37770*/  BSYNC B3 ;  /* 0x0000000000037941 */ /* 0x000fea0003800000 */
.L_x_19340:
[----:B------:R-:W-:Y:S01]  /*37780*/  MOV R64, R2 ;  /* 0x0000000200407202 */ /* 0x000fe20000000f00 */
[----:B------:R-:W-:Y:S01]  /*37790*/  IMAD.MOV.U32 R65, RZ, RZ, R3 ;  /* 0x000000ffff417224 */ /* 0x000fe200078e0003 */
[----:B------:R-:W-:Y:S06]  /*377a0*/  BRA `(.L_x_19313) ;  /* 0x00000000006c7947 */ /* 0x000fec0003800000 */
.L_x_19314:
        /* <DEDUP_REMOVED lines=24> */
.L_x_19343:
[----:B------:R-:W-:Y:S05]  /*37930*/  BSYNC B3 ;  /* 0x0000000000037941 */ /* 0x000fea0003800000 */
.L_x_19342:
[----:B------:R-:W-:Y:S02]  /*37940*/  IMAD.MOV.U32 R64, RZ, RZ, R4 ;  /* 0x000000ffff407224 */ /* 0x000fe400078e0004 */
[----:B------:R-:W-:-:S07]  /*37950*/  IMAD.MOV.U32 R65, RZ, RZ, R5 ;  /* 0x000000ffff417224 */ /* 0x000fce00078e0005 */
.L_x_19313:
[----:B------:R-:W-:Y:S05]  /*37960*/  BSYNC B2 ;  /* 0x0000000000027941 */ /* 0x000fea0003800000 */
.L_x_19309:
        /* <DEDUP_REMOVED lines=25> */
.L_x_19348:
[----:B------:R-:W-:Y:S05]  /*37b00*/  BSYNC B4 ;  /* 0x0000000000047941 */ /* 0x000fea0003800000 */
.L_x_19347:
        /* <DEDUP_REMOVED lines=49> */
.L_x_19350:
        /* <DEDUP_REMOVED lines=71> */
.L_x_19349:
        /* <DEDUP_REMOVED lines=37> */
.L_x_19359:
[----:B------:R-:W-:Y:S05]  /*384e0*/  BSYNC B6 ;  /* 0x0000000000067941 */ /* 0x000fea0003800000 */
.L_x_19358:
[----:B------:R-:W-:Y:S02]  /*384f0*/  IMAD.MOV.U32 R52, RZ, RZ, R2 ;  /* 0x000000ffff347224 */ /* 0x000fe400078e0002 */
[----:B------:R-:W-:Y:S01]  /*38500*/  IMAD.MOV.U32 R53, RZ, RZ, R3 ;  /* 0x000000ffff357224 */ /* 0x000fe200078e0003 */
[----:B------:R-:W-:Y:S06]  /*38510*/  BRA `(.L_x_19357) ;  /* 0x0000000000047947 */ /* 0x000fec0003800000 */
.L_x_19356:
[----:B------:R-:W-:-:S11]  /*38520*/  DADD R52, -R62, R50 ;  /* 0x000000003e347229 */ /* 0x000fd60000000132 */
.L_x_19357:
[----:B------:R-:W-:Y:S05]  /*38530*/  BSYNC B5 ;  /* 0x0000000000057941 */ /* 0x000fea0003800000 */
.L_x_19355:
        /* <DEDUP_REMOVED lines=28> */
.L_x_19364:
[----:B------:R-:W-:Y:S05]  /*38700*/  BSYNC B6 ;  /* 0x0000000000067941 */ /* 0x000fea0003800000 */
.L_x_19363:
[----:B------:R-:W-:Y:S02]  /*38710*/  IMAD.MOV.U32 R68, RZ, RZ, R2 ;  /* 0x000000ffff447224 */ /* 0x000fe400078e0002 */
[----:B------:R-:W-:Y:S01]  /*38720*/  IMAD.MOV.U32 R69, RZ, RZ, R3 ;  /* 0x000000ffff457224 */ /* 0x000fe200078e0003 */
[----:B------:R-:W-:Y:S06]  /*38730*/  BRA `(.L_x_19362) ;  /* 0x0000000000047947 */ /* 0x000fec0003800000 */
.L_x_19361:
[----:B------:R-:W-:-:S11]  /*38740*/  DADD R68, -R48, R46 ;  /* 0x0000000030447229 */ /* 0x000fd6000000012e */
.L_x_19362:
[----:B------:R-:W-:Y:S05]  /*38750*/  BSYNC B5 ;  /* 0x0000000000057941 */ /* 0x000fea0003800000 */
.L_x_19360:
        /* <DEDUP_REMOVED lines=27> */
.L_x_19366:
[----:B------:R-:W-:Y:S05]  /*38910*/  BSYNC B5 ;  /* 0x0000000000057941 */ /* 0x000fea0003800000 */
.L_x_19365:
[----:B------:R-:W-:Y:S02]  /*38920*/  IMAD.MOV.U32 R46, RZ, RZ, R4 ;  /* 0x000000ffff2e7224 */ /* 0x000fe400078e0004 */
[----:B------:R-:W-:Y:S01]  /*38930*/  IMAD.MOV.U32 R47, RZ, RZ, R5 ;  /* 0x000000ffff2f7224 */ /* 0x000fe200078e0005 */
[----:B------:R-:W-:Y:S06]  /*38940*/  BRA `(.L_x_19367) ;  /* 0x0000000800347947 */ /* 0x000fec0003800000 */
.L_x_19354:
        /* <DEDUP_REMOVED lines=27> */
.L_x_19370:
[----:B------:R-:W-:Y:S05]  /*38b00*/  BSYNC B5 ;  /* 0x0000000000057941 */ /* 0x000fea0003800000 */
.L_x_19369:
[----:B------:R-:W-:Y:S02]  /*38b10*/  IMAD.MOV.U32 R46, RZ, RZ, R4 ;  /* 0x000000ffff2e7224 */ /* 0x000fe400078e0004 */
[----:B------:R-:W-:Y:S01]  /*38b20*/  IMAD.MOV.U32 R47, RZ, RZ, R5 ;  /* 0x000000ffff2f7224 */ /* 0x000fe200078e0005 */
[----:B------:R-:W-:Y:S06]  /*38b30*/  BRA `(.L_x_19367) ;  /* 0x0000000400b87947 */ /* 0x000fec0003800000 */
.L_x_19368:
        /* <DEDUP_REMOVED lines=28> */
.L_x_19372:
[----:B------:R-:W-:Y:S05]  /*38d00*/  BSYNC B5 ;  /* 0x0000000000057941 */ /* 0x000fea0003800000 */
.L_x_19371:
        /* <DEDUP_REMOVED lines=21> */
.L_x_19374:
[----:B------:R-:W-:Y:S05]  /*38e60*/  BSYNC B5 ;  /* 0x0000000000057941 */ /* 0x000fea0003800000 */
.L_x_19373:
[----:B------:R-:W-:Y:S01]  /*38e70*/  DMUL R66, R66, 8.11296384146066816958e+31 ;  /* 0x4690000042427828 */ /* 0x000fe20000000000 */
[----:B------:R-:W-:Y:S01]  /*38e80*/  IMAD.MOV.U32 R46, RZ, RZ, R2 ;  /* 0x000000ffff2e7224 */ /* 0x000fe200078e0002 */
[----:B------:R-:W-:Y:S01]  /*38e90*/  MOV R47, R3 ;  /* 0x00000003002f7202 */ /* 0x000fe20000000f00 */
[----:B------:R-:W-:Y:S08]  /*38ea0*/  BRA `(.L_x_19367) ;  /* 0x0000000000dc7947 */ /* 0x000ff00003800000 */
.L_x_19353:
        /* <DEDUP_REMOVED lines=24> */
.L_x_19376:
[----:B------:R-:W-:Y:S05]  /*39030*/  BSYNC B5 ;  /* 0x0000000000057941 */ /* 0x000fea0003800000 */
.L_x_19375:
        /* <DEDUP_REMOVED lines=28> */
.L_x_19378:
[----:B------:R-:W-:Y:S05]  /*39200*/  BSYNC B5 ;  /* 0x0000000000057941 */ /* 0x000fea0003800000 */
.L_x_19377:
[----:B------:R-:W-:-:S11]  /*39210*/  DMUL R46, R2, R46 ;  /* 0x0000002e022e7228 */ /* 0x000fd60000000000 */
.L_x_19367:
[----:B------:R-:W-:Y:S05]  /*39220*/  BSYNC B4 ;  /* 0x0000000000047941 */ /* 0x000fea0003800000 */
.L_x_19352:
[----:B------:R-:W-:Y:S05]  /*39230*/  BRA `(.L_x_19379) ;  /* 0x0000000000087947 */ /* 0x000fea0003800000 */
.L_x_19346:
[----:B------:R-:W-:Y:S02]  /*39240*/  DMUL R46, R44, 9.00719925474099200000e+15 ;  /* 0x434000002c2e7828 */ /* 0x000fe40000000000 */
[----:B------:R-:W-:-:S11]  /*39250*/  DMUL R66, R66, 9.00719925474099200000e+15 ;  /* 0x4340000042427828 */ /* 0x000fd60000000000 */
.L_x_19379:
[----:B------:R-:W-:Y:S05]  /*39260*/  BSYNC B2 ;  /* 0x0000000000027941 */ /* 0x000fea0003800000 */
.L_x_19345:
        /* <DEDUP_REMOVED lines=28> */
.L_x_19381:
[----:B------:R-:W-:Y:S05]  /*39430*/  BSYNC B2 ;  /* 0x0000000000027941 */ /* 0x000fea0003800000 */
.L_x_19380:
        /* <DEDUP_REMOVED lines=82> */
.L_x_19383:
[----:B------:R-:W-:Y:S02]  /*39960*/  FSEL R2, RZ, 3.37028055040000000000e+12, P1 ;  /* 0x54442d18ff027808 */ /* 0x000fe40000800000 */
[----:B------:R-:W-:-:S07]  /*39970*/  FSEL R3, RZ, 2.1426990032196044922, P1 ;  /* 0x400921fbff037808 */ /* 0x000fce0000800000 */
.L_x_19384:
[----:B------:R-:W-:Y:S05]  /*39980*/  BSYNC B0 ;  /* 0x0000000000007941 */ /* 0x000fea0003800000 */
.L_x_19382:
[----:B------:R-:W-:Y:S01]  /*39990*/  DADD R46, |R46|, |R66| ;  /* 0x000000002e2e7229 */ /* 0x000fe20000000642 */
[----:B------:R-:W-:-:S07]  /*399a0*/  LOP3.LUT R67, R3, 0x80000000, R67, 0xb8, !PT ;  /* 0x8000000003437812 */ /* 0x000fce00078eb843 */
[----:B------:R-:W-:-:S06]  /*399b0*/  DSETP.GTU.AND P0, PT, |R46|, +INF , PT ;  /* 0x7ff000002e00742a */ /* 0x000fcc0003f0c200 */
[----:B------:R-:W-:Y:S02]  /*399c0*/  FSEL R2, R46, R2, P0 ;  /* 0x000000022e027208 */ /* 0x000fe40000000000 */
[----:B------:R-:W-:-:S07]  /*399d0*/  FSEL R3, R47, R67, P0 ;  /* 0x000000432f037208 */ /* 0x000fce0000000000 */
.L_x_19351:
[----:B------:R-:W-:Y:S05]  /*399e0*/  BSYNC B3 ;  /* 0x0000000000037941 */ /* 0x000fea0003800000 */
.L_x_19344:
[----:B------:R-:W-:Y:S01]  /*399f0*/  LOP3.LUT R33, R3, 0x80000000, R33, 0xb8, !PT ;  /* 0x8000000003217812 */ /* 0x000fe200078eb821 */
[----:B------:R-:W-:Y:S01]  /*39a00*/  IMAD.MOV.U32 R32, RZ, RZ, R2 ;  /* 0x000000ffff207224 */ /* 0x000fe200078e0002 */
[----:B------:R-:W-:Y:S01]  /*39a10*/  LOP3.LUT R35, R65, 0x80000000, R35, 0xb8, !PT ;  /* 0x8000000041237812 */ /* 0x000fe200078eb823 */
[----:B------:R-:W-:Y:S01]  /*39a20*/  IMAD.MOV.U32 R34, RZ, RZ, R64 ;  /* 0x000000ffff227224 */ /* 0x000fe200078e0040 */
[----:B------:R-:W-:Y:S06]  /*39a30*/  BRA `(.L_x_19308) ;  /* 0x0000005800e07947 */ /* 0x000fec0003800000 */
.L_x_19307:
        /* <DEDUP_REMOVED lines=113> */
.L_x_19390:
[----:B------:R-:W-:Y:S05]  /*3a150*/  BSYNC B0 ;  /* 0x0000000000007941 */ /* 0x000fea0003800000 */
.L_x_19389:
        /* <DEDUP_REMOVED lines=8> */
.L_x_19392:
[----:B------:R-:W-:Y:S05]  /*3a1e0*/  BSYNC B3 ;  /* 0x0000000000037941 */ /* 0x000fea0003800000 */
.L_x_19391:
        /* <DEDUP_REMOVED lines=82> */
.L_x_19394:
[----:B------:R-:W-:-:S04]  /*3a710*/  ISETP.GE.AND P0, PT, R45, RZ, PT ;  /* 0x000000ff2d00720c */ /* 0x000fc80003f06270 */
[----:B------:R-:W-:Y:S02]  /*3a720*/  FSEL R6, RZ, 3.37028055040000000000e+12, P0 ;  /* 0x54442d18ff067808 */ /* 0x000fe40000000000 */
[----:B------:R-:W-:-:S07]  /*3a730*/  FSEL R7, RZ, 2.1426990032196044922, P0 ;  /* 0x400921fbff077808 */ /* 0x000fce0000000000 */
.L_x_19395:
[----:B------:R-:W-:Y:S05]  /*3a740*/  BSYNC B0 ;  /* 0x0000000000007941 */ /* 0x000fea0003800000 */
.L_x_19393:
[----:B------:R-:W-:Y:S01]  /*3a750*/  DADD R2, |R32|, |R34| ;  /* 0x0000000020027229 */ /* 0x000fe20000000622 */
[----:B------:R-:W-:Y:S01]  /*3a760*/  LOP3.LUT R11, R7, 0x80000000, R11, 0xb8, !PT ;  /* 0x80000000070b7812 */ /* 0x000fe200078eb80b */
[----:B------:R-:W-:-:S06]  /*3a770*/  DMUL R46, R46, 0.5 ;  /* 0x3fe000002e2e7828 */ /* 0x000fcc0000000000 */
[----:B------:R-:W-:-:S06]  /*3a780*/  DSETP.GTU.AND P0, PT, |R2|, +INF , PT ;  /* 0x7ff000000200742a */ /* 0x000fcc0003f0c200 */
[----:B------:R-:W-:Y:S02]  /*3a790*/  FSEL R6, R2, R6, P0 ;  /* 0x0000000602067208 */ /* 0x000fe40000000000 */
[----:B------:R-:W-:Y:S01]  /*3a7a0*/  FSEL R7, R3, R11, P0 ;  /* 0x0000000b03077208 */ /* 0x000fe20000000000 */
[----:B------:R-:W-:Y:S06]  /*3a7b0*/  BRA `(.L_x_19396) ;  /* 0x0000004c00187947 */ /* 0x000fec0003800000 */
.L_x_19388:
        /* <DEDUP_REMOVED lines=135> */
.L_x_19398:
[----:B------:R-:W-:Y:S05]  /*3b030*/  BSYNC B0 ;  /* 0x0000000000007941 */ /* 0x000fea0003800000 */
.L_x_19397:
        /* <DEDUP_REMOVED lines=8> */
.L_x_19400:
[----:B------:R-:W-:Y:S05]  /*3b0c0*/  BSYNC B3 ;  /* 0x0000000000037941 */ /* 0x000fea0003800000 */
.L_x_19399:
        /* <DEDUP_REMOVED lines=82> */
.L_x_19402:
[----:B------:R-:W-:-:S04]  /*3b5f0*/  ISETP.GE.AND P0, PT, R45, RZ, PT ;  /* 0x000000ff2d00720c */ /* 0x000fc80003f06270 */
[----:B------:R-:W-:Y:S02]  /*3b600*/  FSEL R6, RZ, 3.37028055040000000000e+12, P0 ;  /* 0x54442d18ff067808 */ /* 0x000fe40000000000 */
[----:B------:R-:W-:-:S07]  /*3b610*/  FSEL R7, RZ, 2.1426990032196044922, P0 ;  /* 0x400921fbff077808 */ /* 0x000fce0000000000 */
.L_x_19403:
[----:B------:R-:W-:Y:S05]  /*3b620*/  BSYNC B0 ;  /* 0x0000000000007941 */ /* 0x000fea0003800000 */
.L_x_19401:
[----:B------:R-:W-:Y:S01]  /*3b630*/  DADD R2, |R32|, |R34| ;  /* 0x0000000020027229 */ /* 0x000fe20000000622 */
[----:B------:R-:W-:-:S07]  /*3b640*/  LOP3.LUT R11, R7, 0x80000000, R11, 0xb8, !PT ;  /* 0x80000000070b7812 */ /* 0x000fce00078eb80b */
[----:B------:R-:W-:-:S06]  /*3b650*/  DSETP.GTU.AND P0, PT, |R2|, +INF , PT ;  /* 0x7ff000000200742a */ /* 0x000fcc0003f0c200 */
[----:B------:R-:W-:Y:S02]  /*3b660*/  FSEL R6, R2, R6, P0 ;  /* 0x0000000602067208 */ /* 0x000fe40000000000 */
[----:B------:R-:W-:Y:S01]  /*3b670*/  FSEL R7, R3, R11, P0 ;  /* 0x0000000b03077208 */ /* 0x000fe20000000000 */
[----:B------:R-:W-:Y:S06]  /*3b680*/  BRA `(.L_x_19396) ;  /* 0x0000003c00647947 */ /* 0x000fec0003800000 */
.L_x_19387:
        /* <DEDUP_REMOVED lines=23> */
.L_x_19405:
[----:B------:R-:W-:Y:S05]  /*3b800*/  BSYNC B3 ;  /* 0x0000000000037941 */ /* 0x000fea0003800000 */
.L_x_19404:
        /* <DEDUP_REMOVED lines=26> */
.L_x_19407:
[----:B------:R-:W-:Y:S05]  /*3b9b0*/  BSYNC B3 ;  /* 0x0000000000037941 */ /* 0x000fea0003800000 */
.L_x_19406:
        /* <DEDUP_REMOVED lines=136> */
.L_x_19409:
[----:B------:R-:W-:Y:S05]  /*3c240*/  BSYNC B0 ;  /* 0x0000000000007941 */ /* 0x000fea0003800000 */
.L_x_19408:
        /* <DEDUP_REMOVED lines=8> */
.L_x_19411:
[----:B------:R-:W-:Y:S05]  /*3c2d0*/  BSYNC B3 ;  /* 0x0000000000037941 */ /* 0x000fea0003800000 */
.L_x_19410:
        /* <DEDUP_REMOVED lines=82> */
.L_x_19413:
[----:B------:R-:W-:-:S04]  /*3c800*/  ISETP.GE.AND P0, PT, R45, RZ, PT ;  /* 0x000000ff2d00720c */ /* 0x000fc80003f06270 */
[----:B------:R-:W-:Y:S02]  /*3c810*/  FSEL R6, RZ, 3.37028055040000000000e+12, P0 ;  /* 0x54442d18ff067808 */ /* 0x000fe40000000000 */
[----:B------:R-:W-:-:S07]  /*3c820*/  FSEL R7, RZ, 2.1426990032196044922, P0 ;  /* 0x400921fbff077808 */ /* 0x000fce0000000000 */
.L_x_19414:
[----:B------:R-:W-:Y:S05]  /*3c830*/  BSYNC B0 ;  /* 0x0000000000007941 */ /* 0x000fea0003800000 */
.L_x_19412:
[----:B------:R-:W-:Y:S01]  /*3c840*/  DADD R2, |R32|, |R34| ;  /* 0x0000000020027229 */ /* 0x000fe20000000622 */
[----:B------:R-:W-:Y:S01]  /*3c850*/  LOP3.LUT R11, R7, 0x80000000, R11, 0xb8, !PT ;  /* 0x80000000070b7812 */ /* 0x000fe200078eb80b */
[----:B------:R-:W-:-:S06]  /*3c860*/  DADD R46, R46, 1 ;  /* 0x3ff000002e2e7429 */ /* 0x000fcc0000000000 */
[----:B------:R-:W-:-:S06]  /*3c870*/  DSETP.GTU.AND P0, PT, |R2|, +INF , PT ;  /* 0x7ff000000200742a */ /* 0x000fcc0003f0c200 */
[----:B------:R-:W-:Y:S02]  /*3c880*/  FSEL R6, R2, R6, P0 ;  /* 0x0000000602067208 */ /* 0x000fe40000000000 */
[----:B------:R-:W-:Y:S01]  /*3c890*/  FSEL R7, R3, R11, P0 ;  /* 0x0000000b03077208 */ /* 0x000fe20000000000 */
[----:B------:R-:W-:Y:S06]  /*3c8a0*/  BRA `(.L_x_19396) ;  /* 0x0000002800dc7947 */ /* 0x000fec0003800000 */
.L_x_19386:
        /* <DEDUP_REMOVED lines=108> */
.L_x_19418:
[----:B------:R-:W-:Y:S05]  /*3cf70*/  BSYNC B0 ;  /* 0x0000000000007941 */ /* 0x000fea0003800000 */
.L_x_19417:
        /* <DEDUP_REMOVED lines=8> */
.L_x_19420:
[----:B------:R-:W-:Y:S05]  /*3d000*/  BSYNC B3 ;  /* 0x0000000000037941 */ /* 0x000fea0003800000 */
.L_x_19419:
        /* <DEDUP_REMOVED lines=73> */
.L_x_19422:
[----:B------:R-:W-:Y:S05]  /*3d4a0*/  BSYNC B0 ;  /* 0x0000000000007941 */ /* 0x000fea0003800000 */
.L_x_19421:
[----:B------:R-:W-:Y:S01]  /*3d4b0*/  LOP3.LUT R3, R7, 0x80000000, R33, 0xb8, !PT ;  /* 0x8000000007037812 */ /* 0x000fe200078eb821 */
[----:B------:R-:W-:Y:S01]  /*3d4c0*/  DMUL R46, R46, 0.5 ;  /* 0x3fe000002e2e7828 */ /* 0x000fe20000000000 */
[----:B------:R-:W-:Y:S02]  /*3d4d0*/  FSEL R6, R4, R6, P0 ;  /* 0x0000000604067208 */ /* 0x000fe40000000000 */
[----:B------:R-:W-:Y:S01]  /*3d4e0*/  FSEL R7, R5, R3, P0 ;  /* 0x0000000305077208 */ /* 0x000fe20000000000 */
[----:B------:R-:W-:Y:S07]  /*3d4f0*/  BRA `(.L_x_19396) ;  /* 0x0000001c00c87947 */ /* 0x000fee0003800000 */
.L_x_19416:
        /* <DEDUP_REMOVED lines=135> */
.L_x_19424:
[----:B------:R-:W-:Y:S05]  /*3dd70*/  BSYNC B0 ;  /* 0x0000000000007941 */ /* 0x000fea0003800000 */
.L_x_19423:
        /* <DEDUP_REMOVED lines=8> */
.L_x_19426:
[----:B------:R-:W-:Y:S05]  /*3de00*/  BSYNC B3 ;  /* 0x0000000000037941 */ /* 0x000fea0003800000 */
.L_x_19425:
        /* <DEDUP_REMOVED lines=73> */
.L_x_19428:
[----:B------:R-:W-:Y:S05]  /*3e2a0*/  BSYNC B0 ;  /* 0x0000000000007941 */ /* 0x000fea0003800000 */
.L_x_19427:
[----:B------:R-:W-:Y:S02]  /*3e2b0*/  LOP3.LUT R3, R7, 0x80000000, R33, 0xb8, !PT ;  /* 0x8000000007037812 */ /* 0x000fe400078eb821 */
[----:B------:R-:W-:Y:S02]  /*3e2c0*/  FSEL R6, R4, R6, P1 ;  /* 0x0000000604067208 */ /* 0x000fe40000800000 */
[----:B------:R-:W-:Y:S01]  /*3e2d0*/  FSEL R7, R5, R3, P1 ;  /* 0x0000000305077208 */ /* 0x000fe20000800000 */
[----:B------:R-:W-:Y:S06]  /*3e2e0*/  BRA `(.L_x_19396) ;  /* 0x00000010004c7947 */ /* 0x000fec0003800000 */
.L_x_19415:
        /* <DEDUP_REMOVED lines=23> */
.L_x_19430:
[----:B------:R-:W-:Y:S05]  /*3e460*/  BSYNC B3 ;  /* 0x0000000000037941 */ /* 0x000fea0003800000 */
.L_x_19429:
        /* <DEDUP_REMOVED lines=26> */
.L_x_19432:
[----:B------:R-:W-:Y:S05]  /*3e610*/  BSYNC B3 ;  /* 0x0000000000037941 */ /* 0x000fea0003800000 */
.L_x_19431:
        /* <DEDUP_REMOVED lines=136> */
.L_x_19434:
[----:B------:R-:W-:Y:S05]  /*3eea0*/  BSYNC B0 ;  /* 0x0000000000007941 */ /* 0x000fea0003800000 */
.L_x_19433:
        /* <DEDUP_REMOVED lines=8> */
.L_x_19436:
[----:B------:R-:W-:Y:S05]  /*3ef30*/  BSYNC B3 ;  /* 0x0000000000037941 */ /* 0x000fea0003800000 */
.L_x_19435:
        /* <DEDUP_REMOVED lines=74> */
.L_x_19438:
[----:B------:R-:W-:Y:S05]  /*3f3e0*/  BSYNC B0 ;  /* 0x0000000000007941 */ /* 0x000fea0003800000 */
.L_x_19437:
[----:B------:R-:W-:Y:S02]  /*3f3f0*/  LOP3.LUT R3, R7, 0x80000000, R33, 0xb8, !PT ;  /* 0x8000000007037812 */ /* 0x000fe400078eb821 */
[----:B------:R-:W-:Y:S02]  /*3f400*/  FSEL R6, R4, R6, P1 ;  /* 0x0000000604067208 */ /* 0x000fe40000800000 */
[----:B------:R-:W-:-:S07]  /*3f410*/  FSEL R7, R5, R3, P1 ;  /* 0x0000000305077208 */ /* 0x000fce0000800000 */
.L_x_19396:
[----:B------:R-:W-:Y:S05]  /*3f420*/  BSYNC B2 ;  /* 0x0000000000027941 */ /* 0x000fea0003800000 */
.L_x_19385:
        /* <DEDUP_REMOVED lines=8> */
.L_x_19306:
        /* <DEDUP_REMOVED lines=17> */
.L_x_19308:
[----:B------:R-:W-:Y:S05]  /*3f5c0*/  BSYNC B1 ;  /* 0x0000000000017941 */ /* 0x000fea0003800000 */
.L_x_19305:
        /* <DEDUP_REMOVED lines=134> */
.L_x_19446:
[----:B------:R-:W-:Y:S05]  /*3fe30*/  BSYNC B3 ;  /* 0x0000000000037941 */ /* 0x000fea0003800000 */
.L_x_19445:
        /* <DEDUP_REMOVED lines=82> */
.L_x_19444:
        /* <DEDUP_REMOVED lines=36> */
.L_x_19454:
[----:B------:R-:W-:Y:S05]  /*405a0*/  BSYNC B4 ;  /* 0x0000000000047941 */ /* 0x000fea0003800000 */
.L_x_19453:
[----:B------:R-:W-:Y:S02]  /*405b0*/  IMAD.MOV.U32 R52, RZ, RZ, R2 ;  /* 0x000000ffff347224 */ /* 0x000fe400078e0002 */
[----:B------:R-:W-:Y:S01]  /*405c0*/  IMAD.MOV.U32 R53, RZ, RZ, R3 ;  /* 0x000000ffff357224 */ /* 0x000fe200078e0003 */
[----:B------:R-:W-:Y:S06]  /*405d0*/  BRA `(.L_x_19452) ;  /* 0x0000000000047947 */ /* 0x000fec0003800000 */
.L_x_19451:
[----:B------:R-:W-:-:S11]  /*405e0*/  DADD R52, -R62, R50 ;  /* 0x000000003e347229 */ /* 0x000fd60000000132 */
.L_x_19452:
[----:B------:R-:W-:Y:S05]  /*405f0*/  BSYNC B3 ;  /* 0x0000000000037941 */ /* 0x000fea0003800000 */
.L_x_19450:
        /* <DEDUP_REMOVED lines=31> */
.L_x_19459:
[----:B------:R-:W-:Y:S05]  /*407f0*/  BSYNC B4 ;  /* 0x0000000000047941 */ /* 0x000fea0003800000 */
.L_x_19458:
[----:B------:R-:W-:Y:S05]  /*40800*/  BRA `(.L_x_19457) ;  /* 0x0000000000047947 */ /* 0x000fea0003800000 */
.L_x_19456:
[----:B------:R-:W-:-:S11]  /*40810*/  DADD R2, R46, -R8 ;  /* 0x000000002e027229 */ /* 0x000fd60000000808 */
.L_x_19457:
[----:B------:R-:W-:Y:S05]  /*40820*/  BSYNC B3 ;  /* 0x0000000000037941 */ /* 0x000fea0003800000 */
.L_x_19455:
        /* <DEDUP_REMOVED lines=29> */
.L_x_19461:
[----:B------:R-:W-:Y:S05]  /*40a00*/  BSYNC B3 ;  /* 0x0000000000037941 */ /* 0x000fea0003800000 */
.L_x_19460:
        /* <DEDUP_REMOVED lines=86> */
.L_x_19462:
        /* <DEDUP_REMOVED lines=22> */
.L_x_19464:
[----:B------:R-:W-:Y:S05]  /*410d0*/  BSYNC B3 ;  /* 0x0000000000037941 */ /* 0x000fea0003800000 */
.L_x_19463:
        /* <DEDUP_REMOVED lines=30> */
.L_x_19449:
        /* <DEDUP_REMOVED lines=25> */
.L_x_19467:
[----:B------:R-:W-:Y:S05]  /*41450*/  BSYNC B3 ;  /* 0x0000000000037941 */ /* 0x000fea0003800000 */
.L_x_19466:
        /* <DEDUP_REMOVED lines=27> */
.L_x_19470:
[----:B------:R-:W-:Y:S05]  /*41610*/  BSYNC B3 ;  /* 0x0000000000037941 */ /* 0x000fea0003800000 */
.L_x_19469:
        /* <DEDUP_REMOVED lines=30> */
.L_x_19468:
        /* <DEDUP_REMOVED lines=76> */
.L_x_19471:
[----:B------:R-:W-:Y:S01]  /*41cc0*/  IMAD.MOV.U32 R2, RZ, RZ, 0x0 ;  /* 0x00000000ff027424 */ /* 0x000fe200078e00ff */
[----:B------:R-:W-:Y:S01]  /*41cd0*/  FSETP.NEU.FTZ.AND P0, PT, R5, RZ, PT ;  /* 0x000000ff0500720b */ /* 0x000fe20003f1d000 */
[----:B------:R-:W-:-:S06]  /*41ce0*/  IMAD.MOV.U32 R3, RZ, RZ, 0x7ff00000 ;  /* 0x7ff00000ff037424 */ /* 0x000fcc00078e00ff */
[----:B------:R-:W-:-:S10]  /*41cf0*/  DFMA R2, R4, R2, +INF ;  /* 0x7ff000000402742b */ /* 0x000fd40000000002 */
[----:B------:R-:W-:Y:S02]  /*41d00*/  FSEL R64, R2, RZ, P0 ;  /* 0x000000ff02407208 */ /* 0x000fe40000000000 */
[----:B------:R-:W-:Y:S01]  /*41d10*/  FSEL R65, R3, -QNAN , P0 ;  /* 0xfff0000003417808 */ /* 0x000fe20000000000 */
[----:B------:R-:W-:Y:S06]  /*41d20*/  BRA `(.L_x_19447) ;  /* 0x00000004003c7947 */ /* 0x000fec0003800000 */
.L_x_19465:
        /* <DEDUP_REMOVED lines=26> */
.L_x_19473:
[----:B------:R-:W-:Y:S05]  /*41ed0*/  BSYNC B3 ;  /* 0x0000000000037941 */ /* 0x000fea0003800000 */
.L_x_19472:
        /* <DEDUP_REMOVED lines=21> */
.L_x_19475:
[----:B------:R-:W-:Y:S05]  /*42030*/  BSYNC B3 ;  /* 0x0000000000037941 */ /* 0x000fea0003800000 */
.L_x_19474:
[----:B------:R-:W-:Y:S02]  /*42040*/  IMAD.MOV.U32 R64, RZ, RZ, R2 ;  /* 0x000000ffff407224 */ /* 0x000fe400078e0002 */
[----:B------:R-:W-:Y:S01]  /*42050*/  IMAD.MOV.U32 R65, RZ, RZ, R3 ;  /* 0x000000ffff417224 */ /* 0x000fe200078e0003 */
[----:B------:R-:W-:Y:S06]  /*42060*/  BRA `(.L_x_19447) ;  /* 0x00000000006c7947 */ /* 0x000fec0003800000 */
.L_x_19448:
        /* <DEDUP_REMOVED lines=22> */
[----:B------:R-:W-:Y:S05]  /*421d0*/  CALL.REL.NOINC `($__internal_27_$__cuda_sm20_dsqrt_rn_f64_mediumpath_v1) ;  /* 0x0000068c00ac7944 */ /* 0x000fea0003c00000 */
[----:B------:R-:W-:-:S07]  /*421e0*/  IMAD.MOV.U32 R5, RZ, RZ, R3 ;  /* 0x000000ffff057224 */ /* 0x000fce00078e0003 */
.L_x_19477:
[----:B------:R-:W-:Y:S05]  /*421f0*/  BSYNC B3 ;  /* 0x0000000000037941 */ /* 0x000fea0003800000 */
.L_x_19476:
[----:B------:R-:W-:Y:S02]  /*42200*/  IMAD.MOV.U32 R64, RZ, RZ, R4 ;  /* 0x000000ffff407224 */ /* 0x000fe400078e0004 */
[----:B------:R-:W-:-:S07]  /*42210*/  IMAD.MOV.U32 R65, RZ, RZ, R5 ;  /* 0x000000ffff417224 */ /* 0x000fce00078e0005 */
.L_x_19447:
[----:B------:R-:W-:Y:S05]  /*42220*/  BSYNC B2 ;  /* 0x0000000000027941 */ /* 0x000fea0003800000 */
.L_x_19443:
        /* <DEDUP_REMOVED lines=25> */
.L_x_19482:
[----:B------:R-:W-:Y:S05]  /*423c0*/  BSYNC B4 ;  /* 0x0000000000047941 */ /* 0x000fea0003800000 */
.L_x_19481:
        /* <DEDUP_REMOVED lines=49> */
.L_x_19484:
        /* <DEDUP_REMOVED lines=71> */
.L_x_19483:
        /* <DEDUP_REMOVED lines=37> */
.L_x_19493:
[----:B------:R-:W-:Y:S05]  /*42da0*/  BSYNC B6 ;  /* 0x0000000000067941 */ /* 0x000fea0003800000 */
.L_x_19492:
[----:B------:R-:W-:Y:S02]  /*42db0*/  IMAD.MOV.U32 R52, RZ, RZ, R2 ;  /* 0x000000ffff347224 */ /* 0x000fe400078e0002 */
[----:B------:R-:W-:Y:S01]  /*42dc0*/  IMAD.MOV.U32 R53, RZ, RZ, R3 ;  /* 0x000000ffff357224 */ /* 0x000fe200078e0003 */
[----:B------:R-:W-:Y:S06]  /*42dd0*/  BRA `(.L_x_19491) ;  /* 0x0000000000047947 */ /* 0x000fec0003800000 */
.L_x_19490:
[----:B------:R-:W-:-:S11]  /*42de0*/  DADD R52, -R62, R50 ;  /* 0x000000003e347229 */ /* 0x000fd60000000132 */
.L_x_19491:
[----:B------:R-:W-:Y:S05]  /*42df0*/  BSYNC B5 ;  /* 0x0000000000057941 */ /* 0x000fea0003800000 */
.L_x_19489:
        /* <DEDUP_REMOVED lines=28> */
.L_x_19498:
[----:B------:R-:W-:Y:S05]  /*42fc0*/  BSYNC B6 ;  /* 0x0000000000067941 */ /* 0x000fea0003800000 */
.L_x_19497:
[----:B------:R-:W-:Y:S02]  /*42fd0*/  IMAD.MOV.U32 R68, RZ, RZ, R2 ;  /* 0x000000ffff447224 */ /* 0x000fe400078e0002 */
[----:B------:R-:W-:Y:S01]  /*42fe0*/  IMAD.MOV.U32 R69, RZ, RZ, R3 ;  /* 0x000000ffff457224 */ /* 0x000fe200078e0003 */
[----:B------:R-:W-:Y:S06]  /*42ff0*/  BRA `(.L_x_19496) ;  /* 0x0000000000047947 */ /* 0x000fec0003800000 */
.L_x_19495:
[----:B------:R-:W-:-:S11]  /*43000*/  DADD R68, -R48, R46 ;  /* 0x0000000030447229 */ /* 0x000fd6000000012e */
.L_x_19496:
[----:B------:R-:W-:Y:S05]  /*43010*/  BSYNC B5 ;  /* 0x0000000000057941 */ /* 0x000fea0003800000 */
.L_x_19494:
        /* <DEDUP_REMOVED lines=27> */
.L_x_19500:
[----:B------:R-:W-:Y:S05]  /*431d0*/  BSYNC B5 ;  /* 0x0000000000057941 */ /* 0x000fea0003800000 */
.L_x_19499:
[----:B------:R-:W-:Y:S02]  /*431e0*/  IMAD.MOV.U32 R46, RZ, RZ, R4 ;  /* 0x000000ffff2e7224 */ /* 0x000fe400078e0004 */
[----:B------:R-:W-:Y:S01]  /*431f0*/  IMAD.MOV.U32 R47, RZ, RZ, R5 ;  /* 0x000000ffff2f7224 */ /* 0x000fe200078e0005 */
[----:B------:R-:W-:Y:S06]  /*43200*/  BRA `(.L_x_19501) ;  /* 0x0000000800347947 */ /* 0x000fec0003800000 */
.L_x_19488:
        /* <DEDUP_REMOVED lines=27> */
.L_x_19504:
[----:B------:R-:W-:Y:S05]  /*433c0*/  BSYNC B5 ;  /* 0x0000000000057941 */ /* 0x000fea0003800000 */
.L_x_19503:
[----:B------:R-:W-:Y:S01]  /*433d0*/  IMAD.MOV.U32 R46, RZ, RZ, R4 ;  /* 0x000000ffff2e7224 */ /* 0x000fe200078e0004 */
[----:B------:R-:W-:Y:S01]  /*433e0*/  MOV R47, R5 ;  /* 0x00000005002f7202 */ /* 0x000fe20000000f00 */
[----:B------:R-:W-:Y:S06]  /*433f0*/  BRA `(.L_x_19501) ;  /* 0x0000000400b87947 */ /* 0x000fec0003800000 */
.L_x_19502:
        /* <DEDUP_REMOVED lines=28> */
.L_x_19506:
[----:B------:R-:W-:Y:S05]  /*435c0*/  BSYNC B5 ;  /* 0x0000000000057941 */ /* 0x000fea0003800000 */
.L_x_19505:
        /* <DEDUP_REMOVED lines=21> */
.L_x_19508:
[----:B------:R-:W-:Y:S05]  /*43720*/  BSYNC B5 ;  /* 0x0000000000057941 */ /* 0x000fea0003800000 */
.L_x_19507:
[----:B------:R-:W-:Y:S01]  /*43730*/  DMUL R66, R66, 8.11296384146066816958e+31 ;  /* 0x4690000042427828 */ /* 0x000fe20000000000 */
[----:B------:R-:W-:Y:S02]  /*43740*/  IMAD.MOV.U32 R46, RZ, RZ, R2 ;  /* 0x000000ffff2e7224 */ /* 0x000fe400078e0002 */
[----:B------:R-:W-:Y:S01]  /*43750*/  IMAD.MOV.U32 R47, RZ, RZ, R3 ;  /* 0x000000ffff2f7224 */ /* 0x000fe200078e0003 */
[----:B------:R-:W-:Y:S07]  /*43760*/  BRA `(.L_x_19501) ;  /* 0x0000000000dc7947 */ /* 0x000fee0003800000 */
.L_x_19487:
        /* <DEDUP_REMOVED lines=24> */
.L_x_19510:
[----:B------:R-:W-:Y:S05]  /*438f0*/  BSYNC B5 ;  /* 0x0000000000057941 */ /* 0x000fea0003800000 */
.L_x_19509:
        /* <DEDUP_REMOVED lines=28> */
.L_x_19512:
[----:B------:R-:W-:Y:S05]  /*43ac0*/  BSYNC B5 ;  /* 0x0000000000057941 */ /* 0x000fea0003800000 */
.L_x_19511:
[----:B------:R-:W-:-:S11]  /*43ad0*/  DMUL R46, R2, R46 ;  /* 0x0000002e022e7228 */ /* 0x000fd60000000000 */
.L_x_19501:
[----:B------:R-:W-:Y:S05]  /*43ae0*/  BSYNC B4 ;  /* 0x0000000000047941 */ /* 0x000fea0003800000 */
.L_x_19486:
[----:B------:R-:W-:Y:S05]  /*43af0*/  BRA `(.L_x_19513) ;  /* 0x0000000000087947 */ /* 0x000fea0003800000 */
.L_x_19480:
[----:B------:R-:W-:Y:S02]  /*43b00*/  DMUL R46, R44, 9.00719925474099200000e+15 ;  /* 0x434000002c2e7828 */ /* 0x000fe40000000000 */
[----:B------:R-:W-:-:S11]  /*43b10*/  DMUL R66, R66, 9.00719925474099200000e+15 ;  /* 0x4340000042427828 */ /* 0x000fd60000000000 */
.L_x_19513:
[----:B------:R-:W-:Y:S05]  /*43b20*/  BSYNC B2 ;  /* 0x0000000000027941 */ /* 0x000fea0003800000 */
.L_x_19479:
        /* <DEDUP_REMOVED lines=28> */
.L_x_19515:
[----:B------:R-:W-:Y:S05]  /*43cf0*/  BSYNC B2 ;  /* 0x0000000000027941 */ /* 0x000fea0003800000 */
.L_x_19514:
        /* <DEDUP_REMOVED lines=82> */
.L_x_19517:
[----:B------:R-:W-:Y:S02]  /*44220*/  FSEL R2, RZ, 3.37028055040000000000e+12, P1 ;  /* 0x54442d18ff027808 */ /* 0x000fe40000800000 */
[----:B------:R-:W-:-:S07]  /*44230*/  FSEL R3, RZ, 2.1426990032196044922, P1 ;  /* 0x400921fbff037808 */ /* 0x000fce0000800000 */
.L_x_19518:
[----:B------:R-:W-:Y:S05]  /*44240*/  BSYNC B0 ;  /* 0x0000000000007941 */ /* 0x000fea0003800000 */
.L_x_19516:
[----:B------:R-:W-:Y:S01]  /*44250*/  DADD R46, |R46|, |R66| ;  /* 0x000000002e2e7229 */ /* 0x000fe20000000642 */
[----:B------:R-:W-:-:S07]  /*44260*/  LOP3.LUT R67, R3, 0x80000000, R67, 0xb8, !PT ;  /* 0x8000000003437812 */ /* 0x000fce00078eb843 */
[----:B------:R-:W-:-:S06]  /*44270*/  DSETP.GTU.AND P0, PT, |R46|, +INF , PT ;  /* 0x7ff000002e00742a */ /* 0x000fcc0003f0c200 */
[----:B------:R-:W-:Y:S02]  /*44280*/  FSEL R2, R46, R2, P0 ;  /* 0x000000022e027208 */ /* 0x000fe40000000000 */
[----:B------:R-:W-:-:S07]  /*44290*/  FSEL R3, R47, R67, P0 ;  /* 0x000000432f037208 */ /* 0x000fce0000000000 */
.L_x_19485:
[----:B------:R-:W-:Y:S05]  /*442a0*/  BSYNC B3 ;  /* 0x0000000000037941 */ /* 0x000fea0003800000 */
.L_x_19478:
[----:B------:R-:W-:Y:S01]  /*442b0*/  LOP3.LUT R37, R3, 0x80000000, R37, 0xb8, !PT ;  /* 0x8000000003257812 */ /* 0x000fe200078eb825 */
[----:B------:R-:W-:Y:S01]  /*442c0*/  IMAD.MOV.U32 R36, RZ, RZ, R2 ;  /* 0x000000ffff247224 */ /* 0x000fe200078e0002 */
[----:B------:R-:W-:Y:S01]  /*442d0*/  LOP3.LUT R39, R65, 0x80000000, R39, 0xb8, !PT ;  /* 0x8000000041277812 */ /* 0x000fe200078eb827 */
[----:B------:R-:W-:Y:S01]  /*442e0*/  IMAD.MOV.U32 R38, RZ, RZ, R64 ;  /* 0x000000ffff267224 */ /* 0x000fe200078e0040 */
[----:B------:R-:W-:Y:S06]  /*442f0*/  BRA `(.L_x_19442) ;  /* 0x0000005800e07947 */ /* 0x000fec0003800000 */
.L_x_19441:
        /* <DEDUP_REMOVED lines=113> */
.L_x_19524:
[----:B------:R-:W-:Y:S05]  /*44a10*/  BSYNC B0 ;  /* 0x0000000000007941 */ /* 0x000fea0003800000 */
.L_x_19523:
        /* <DEDUP_REMOVED lines=8> */
.L_x_19526:
[----:B------:R-:W-:Y:S05]  /*44aa0*/  BSYNC B3 ;  /* 0x0000000000037941 */ /* 0x000fea0003800000 */
.L_x_19525:
        /* <DEDUP_REMOVED lines=82> */
.L_x_19528:
[----:B------:R-:W-:-:S04]  /*44fd0*/  ISETP.GE.AND P0, PT, R45, RZ, PT ;  /* 0x000000ff2d00720c */ /* 0x000fc80003f06270 */
[----:B------:R-:W-:Y:S02]  /*44fe0*/  FSEL R6, RZ, 3.37028055040000000000e+12, P0 ;  /* 0x54442d18ff067808 */ /* 0x000fe40000000000 */
[----:B------:R-:W-:-:S07]  /*44ff0*/  FSEL R7, RZ, 2.1426990032196044922, P0 ;  /* 0x400921fbff077808 */ /* 0x000fce0000000000 */
.L_x_19529:
[----:B------:R-:W-:Y:S05]  /*45000*/  BSYNC B0 ;  /* 0x0000000000007941 */ /* 0x000fea0003800000 */
.L_x_19527:
[----:B------:R-:W-:Y:S01]  /*45010*/  DADD R2, |R36|, |R38| ;  /* 0x0000000024027229 */ /* 0x000fe20000000626 */
[----:B------:R-:W-:Y:S01]  /*45020*/  LOP3.LUT R11, R7, 0x80000000, R11, 0xb8, !PT ;  /* 0x80000000070b7812 */ /* 0x000fe200078eb80b */
[----:B------:R-:W-:-:S06]  /*45030*/  DMUL R46, R46, 0.5 ;  /* 0x3fe000002e2e7828 */ /* 0x000fcc0000000000 */
[----:B------:R-:W-:-:S06]  /*45040*/  DSETP.GTU.AND P0, PT, |R2|, +INF , PT ;  /* 0x7ff000000200742a */ /* 0x000fcc0003f0c200 */
[----:B------:R-:W-:Y:S02]  /*45050*/  FSEL R6, R2, R6, P0 ;  /* 0x0000000602067208 */ /* 0x000fe40000000000 */
[----:B------:R-:W-:Y:S01]  /*45060*/  FSEL R7, R3, R11, P0 ;  /* 0x0000000b03077208 */ /* 0x000fe20000000000 */
[----:B------:R-:W-:Y:S06]  /*45070*/  BRA `(.L_x_19530) ;  /* 0x0000004c00187947 */ /* 0x000fec0003800000 */
.L_x_19522:
        /* <DEDUP_REMOVED lines=135> */
.L_x_19532:
[----:B------:R-:W-:Y:S05]  /*458f0*/  BSYNC B0 ;  /* 0x0000000000007941 */ /* 0x000fea0003800000 */
.L_x_19531:
        /* <DEDUP_REMOVED lines=8> */
.L_x_19534:
[----:B------:R-:W-:Y:S05]  /*45980*/  BSYNC B3 ;  /* 0x0000000000037941 */ /* 0x000fea0003800000 */
.L_x_19533:
        /* <DEDUP_REMOVED lines=82> */
.L_x_19536:
[----:B------:R-:W-:-:S04]  /*45eb0*/  ISETP.GE.AND P0, PT, R45, RZ, PT ;  /* 0x000000ff2d00720c */ /* 0x000fc80003f06270 */
[----:B------:R-:W-:Y:S02]  /*45ec0*/  FSEL R6, RZ, 3.37028055040000000000e+12, P0 ;  /* 0x54442d18ff067808 */ /* 0x000fe40000000000 */
[----:B------:R-:W-:-:S07]  /*45ed0*/  FSEL R7, RZ, 2.1426990032196044922, P0 ;  /* 0x400921fbff077808 */ /* 0x000fce0000000000 */
.L_x_19537:
[----:B------:R-:W-:Y:S05]  /*45ee0*/  BSYNC B0 ;  /* 0x0000000000007941 */ /* 0x000fea0003800000 */
.L_x_19535:
[----:B------:R-:W-:Y:S01]  /*45ef0*/  DADD R2, |R36|, |R38| ;  /* 0x0000000024027229 */ /* 0x000fe20000000626 */
[----:B------:R-:W-:-:S07]  /*45f00*/  LOP3.LUT R11, R7, 0x80000000, R11, 0xb8, !PT ;  /* 0x80000000070b7812 */ /* 0x000fce00078eb80b */
[----:B------:R-:W-:-:S06]  /*45f10*/  DSETP.GTU.AND P0, PT, |R2|, +INF , PT ;  /* 0x7ff000000200742a */ /* 0x000fcc0003f0c200 */
[----:B------:R-:W-:Y:S02]  /*45f20*/  FSEL R6, R2, R6, P0 ;  /* 0x0000000602067208 */ /* 0x000fe40000000000 */
[----:B------:R-:W-:Y:S01]  /*45f30*/  FSEL R7, R3, R11, P0 ;  /* 0x0000000b03077208 */ /* 0x000fe20000000000 */
[----:B------:R-:W-:Y:S06]  /*45f40*/  BRA `(.L_x_19530) ;  /* 0x0000003c00647947 */ /* 0x000fec0003800000 */
.L_x_19521:
        /* <DEDUP_REMOVED lines=22> */
[----:B------:R-:W-:Y:S05]  /*460b0*/  CALL.REL.NOINC `($__internal_26_$__cuda_sm20_div_rn_f64_full) ;  /* 0x0000064800607944 */ /* 0x000fea0003c00000 */
.L_x_19539:
[----:B------:R-:W-:Y:S05]  /*460c0*/  BSYNC B3 ;  /* 0x0000000000037941 */ /* 0x000fea0003800000 */
.L_x_19538:
        /* <DEDUP_REMOVED lines=24> */
[----:B------:R-:W-:Y:S02]  /*46250*/  IMAD.MOV.U32 R4, RZ, RZ, R2 ;  /* 0x000000ffff047224 */ /* 0x000fe400078e0002 */
[----:B------:R-:W-:-:S07]  /*46260*/  IMAD.MOV.U32 R5, RZ, RZ, R3 ;  /* 0x000000ffff057224 */ /* 0x000fce00078e0003 */
.L_x_19541:
[----:B------:R-:W-:Y:S05]  /*46270*/  BSYNC B3 ;  /* 0x0000000000037941 */ /* 0x000fea0003800000 */
.L_x_19540:
        /* <DEDUP_REMOVED lines=136> */
.L_x_19543:
[----:B------:R-:W-:Y:S05]  /*46b00*/  BSYNC B0 ;  /* 0x0000000000007941 */ /* 0x000fea0003800000 */
.L_x_19542:
        /* <DEDUP_REMOVED lines=8> */
.L_x_19545:
[----:B------:R-:W-:Y:S05]  /*46b90*/  BSYNC B3 ;  /* 0x0000000000037941 */ /* 0x000fea0003800000 */
.L_x_19544:
        /* <DEDUP_REMOVED lines=82> */
.L_x_19547:
[----:B------:R-:W-:-:S04]  /*470c0*/  ISETP.GE.AND P0, PT, R45, RZ, PT ;  /* 0x000000ff2d00720c */ /* 0x000fc80003f06270 */
[----:B------:R-:W-:Y:S02]  /*470d0*/  FSEL R6, RZ, 3.37028055040000000000e+12, P0 ;  /* 0x54442d18ff067808 */ /* 0x000fe40000000000 */
[----:B------:R-:W-:-:S07]  /*470e0*/  FSEL R7, RZ, 2.1426990032196044922, P0 ;  /* 0x400921fbff077808 */ /* 0x000fce0000000000 */
.L_x_19548:
[----:B------:R-:W-:Y:S05]  /*470f0*/  BSYNC B0 ;  /* 0x0000000000007941 */ /* 0x000fea0003800000 */
.L_x_19546:
[----:B------:R-:W-:Y:S01]  /*47100*/  DADD R2, |R36|, |R38| ;  /* 0x0000000024027229 */ /* 0x000fe20000000626 */
[----:B------:R-:W-:Y:S01]  /*47110*/  LOP3.LUT R11, R7, 0x80000000, R11, 0xb8, !PT ;  /* 0x80000000070b7812 */ /* 0x000fe200078eb80b */
[----:B------:R-:W-:-:S06]  /*47120*/  DADD R46, R46, 1 ;  /* 0x3ff000002e2e7429 */ /* 0x000fcc0000000000 */
[----:B------:R-:W-:-:S06]  /*47130*/  DSETP.GTU.AND P0, PT, |R2|, +INF , PT ;  /* 0x7ff000000200742a */ /* 0x000fcc0003f0c200 */
[----:B------:R-:W-:Y:S02]  /*47140*/  FSEL R6, R2, R6, P0 ;  /* 0x0000000602067208 */ /* 0x000fe40000000000 */
[----:B------:R-:W-:Y:S01]  /*47150*/  FSEL R7, R3, R11, P0 ;  /* 0x0000000b03077208 */ /* 0x000fe20000000000 */
[----:B------:R-:W-:Y:S06]  /*47160*/  BRA `(.L_x_19530) ;  /* 0x0000002800dc7947 */ /* 0x000fec0003800000 */
.L_x_19520:
        /* <DEDUP_REMOVED lines=108> */
.L_x_19552:
[----:B------:R-:W-:Y:S05]  /*47830*/  BSYNC B0 ;  /* 0x0000000000007941 */ /* 0x000fea0003800000 */
.L_x_19551:
        /* <DEDUP_REMOVED lines=8> */
.L_x_19554:
[----:B------:R-:W-:Y:S05]  /*478c0*/  BSYNC B3 ;  /* 0x0000000000037941 */ /* 0x000fea0003800000 */
.L_x_19553:
        /* <DEDUP_REMOVED lines=73> */
.L_x_19556:
[----:B------:R-:W-:Y:S05]  /*47d60*/  BSYNC B0 ;  /* 0x0000000000007941 */ /* 0x000fea0003800000 */
.L_x_19555:
[----:B------:R-:W-:Y:S01]  /*47d70*/  LOP3.LUT R3, R7, 0x80000000, R37, 0xb8, !PT ;  /* 0x8000000007037812 */ /* 0x000fe200078eb825 */
[----:B------:R-:W-:Y:S01]  /*47d80*/  DMUL R46, R46, 0.5 ;  /* 0x3fe000002e2e7828 */ /* 0x000fe20000000000 */
[----:B------:R-:W-:Y:S02]  /*47d90*/  FSEL R6, R4, R6, P0 ;  /* 0x0000000604067208 */ /* 0x000fe40000000000 */
[----:B------:R-:W-:Y:S01]  /*47da0*/  FSEL R7, R5, R3, P0 ;  /* 0x0000000305077208 */ /* 0x000fe20000000000 */
[----:B------:R-:W-:Y:S07]  /*47db0*/  BRA `(.L_x_19530) ;  /* 0x0000001c00c87947 */ /* 0x000fee0003800000 */
.L_x_19550:
        /* <DEDUP_REMOVED lines=135> */
.L_x_19558:
[----:B------:R-:W-:Y:S05]  /*48630*/  BSYNC B0 ;  /* 0x0000000000007941 */ /* 0x000fea0003800000 */
.L_x_19557:
        /* <DEDUP_REMOVED lines=8> */
.L_x_19560:
[----:B------:R-:W-:Y:S05]  /*486c0*/  BSYNC B3 ;  /* 0x0000000000037941 */ /* 0x000fea0003800000 */
.L_x_19559:
        /* <DEDUP_REMOVED lines=73> */
.L_x_19562:
[----:B------:R-:W-:Y:S05]  /*48b60*/  BSYNC B0 ;  /* 0x0000000000007941 */ /* 0x000fea0003800000 */
.L_x_19561:
[----:B------:R-:W-:Y:S02]  /*48b70*/  LOP3.LUT R3, R7, 0x80000000, R37, 0xb8, !PT ;  /* 0x8000000007037812 */ /* 0x000fe400078eb825 */
[----:B------:R-:W-:Y:S02]  /*48b80*/  FSEL R6, R4, R6, P1 ;  /* 0x0000000604067208 */ /* 0x000fe40000800000 */
[----:B------:R-:W-:Y:S01]  /*48b90*/  FSEL R7, R5, R3, P1 ;  /* 0x0000000305077208 */ /* 0x000fe20000800000 */
[----:B------:R-:W-:Y:S06]  /*48ba0*/  BRA `(.L_x_19530) ;  /* 0x00000010004c7947 */ /* 0x000fec0003800000 */
.L_x_19549:
        /* <DEDUP_REMOVED lines=23> */
.L_x_19564:
[----:B------:R-:W-:Y:S05]  /*48d20*/  BSYNC B3 ;  /* 0x0000000000037941 */ /* 0x000fea0003800000 */
.L_x_19563:
        /* <DEDUP_REMOVED lines=24> */
[----:B------:R-:W-:Y:S01]  /*48eb0*/  MOV R4, R2 ;  /* 0x0000000200047202 */ /* 0x000fe20000000f00 */
[----:B------:R-:W-:-:S07]  /*48ec0*/  IMAD.MOV.U32 R5, RZ, RZ, R3 ;  /* 0x000000ffff057224 */ /* 0x000fce00078e0003 */
.L_x_19566:
[----:B------:R-:W-:Y:S05]  /*48ed0*/  BSYNC B3 ;  /* 0x0000000000037941 */ /* 0x000fea0003800000 */
.L_x_19565:
        /* <DEDUP_REMOVED lines=136> */
.L_x_19568:
[----:B------:R-:W-:Y:S05]  /*49760*/  BSYNC B0 ;  /* 0x0000000000007941 */ /* 0x000fea0003800000 */
.L_x_19567:
        /* <DEDUP_REMOVED lines=8> */
.L_x_19570:
[----:B------:R-:W-:Y:S05]  /*497f0*/  BSYNC B3 ;  /* 0x0000000000037941 */ /* 0x000fea0003800000 */
.L_x_19569:
        /* <DEDUP_REMOVED lines=74> */
.L_x_19572:
[----:B------:R-:W-:Y:S05]  /*49ca0*/  BSYNC B0 ;  /* 0x0000000000007941 */ /* 0x000fea0003800000 */
.L_x_19571:
[----:B------:R-:W-:Y:S02]  /*49cb0*/  LOP3.LUT R3, R7, 0x80000000, R37, 0xb8, !PT ;  /* 0x8000000007037812 */ /* 0x000fe400078eb825 */
[----:B------:R-:W-:Y:S02]  /*49cc0*/  FSEL R6, R4, R6, P1 ;  /* 0x0000000604067208 */ /* 0x000fe40000800000 */
[----:B------:R-:W-:-:S07]  /*49cd0*/  FSEL R7, R5, R3, P1 ;  /* 0x0000000305077208 */ /* 0x000fce0000800000 */
.L_x_19530:
[----:B------:R-:W-:Y:S05]  /*49ce0*/  BSYNC B2 ;  /* 0x0000000000027941 */ /* 0x000fea0003800000 */
.L_x_19519:
        /* <DEDUP_REMOVED lines=8> */
.L_x_19440:
        /* <DEDUP_REMOVED lines=17> */
.L_x_19442:
[----:B------:R-:W-:Y:S05]  /*49e80*/  BSYNC B1 ;  /* 0x0000000000017941 */ /* 0x000fea0003800000 */
.L_x_19439:
        /* <DEDUP_REMOVED lines=134> */
.L_x_19580:
[----:B------:R-:W-:Y:S05]  /*4a6f0*/  BSYNC B3 ;  /* 0x0000000000037941 */ /* 0x000fea0003800000 */
.L_x_19579:
        /* <DEDUP_REMOVED lines=82> */
.L_x_19578:
        /* <DEDUP_REMOVED lines=36> */
.L_x_19588:
[----:B------:R-:W-:Y:S05]  /*4ae60*/  BSYNC B4 ;  /* 0x0000000000047941 */ /* 0x000fea0003800000 */
.L_x_19587:
[----:B------:R-:W-:Y:S01]  /*4ae70*/  IMAD.MOV.U32 R52, RZ, RZ, R2 ;  /* 0x000000ffff347224 */ /* 0x000fe200078e0002 */
[----:B------:R-:W-:Y:S01]  /*4ae80*/  MOV R53, R3 ;  /* 0x0000000300357202 */ /* 0x000fe20000000f00 */
[----:B------:R-:W-:Y:S06]  /*4ae90*/  BRA `(.L_x_19586) ;  /* 0x0000000000047947 */ /* 0x000fec0003800000 */
.L_x_19585:
[----:B------:R-:W-:-:S11]  /*4aea0*/  DADD R52, -R62, R50 ;  /* 0x000000003e347229 */ /* 0x000fd60000000132 */
.L_x_19586:
[----:B------:R-:W-:Y:S05]  /*4aeb0*/  BSYNC B3 ;  /* 0x0000000000037941 */ /* 0x000fea0003800000 */
.L_x_19584:
        /* <DEDUP_REMOVED lines=31> */
.L_x_19593:
[----:B------:R-:W-:Y:S05]  /*4b0b0*/  BSYNC B4 ;  /* 0x0000000000047941 */ /* 0x000fea0003800000 */
.L_x_19592:
[----:B------:R-:W-:Y:S05]  /*4b0c0*/  BRA `(.L_x_19591) ;  /* 0x0000000000047947 */ /* 0x000fea0003800000 */
.L_x_19590:
[----:B------:R-:W-:-:S11]  /*4b0d0*/  DADD R2, R46, -R8 ;  /* 0x000000002e027229 */ /* 0x000fd60000000808 */
.L_x_19591:
[----:B------:R-:W-:Y:S05]  /*4b0e0*/  BSYNC B3 ;  /* 0x0000000000037941 */ /* 0x000fea0003800000 */
.L_x_19589:
        /* <DEDUP_REMOVED lines=29> */
.L_x_19595:
[----:B------:R-:W-:Y:S05]  /*4b2c0*/  BSYNC B3 ;  /* 0x0000000000037941 */ /* 0x000fea0003800000 */
.L_x_19594:
        /* <DEDUP_REMOVED lines=86> */
.L_x_19596:
        /* <DEDUP_REMOVED lines=22> */
.L_x_19598:
[----:B------:R-:W-:Y:S05]  /*4b990*/  BSYNC B3 ;  /* 0x0000000000037941 */ /* 0x000fea0003800000 */
.L_x_19597:
        /* <DEDUP_REMOVED lines=30> */
.L_x_19583:
        /* <DEDUP_REMOVED lines=25> */
.L_x_19601:
[----:B------:R-:W-:Y:S05]  /*4bd10*/  BSYNC B3 ;  /* 0x0000000000037941 */ /* 0x000fea0003800000 */
.L_x_19600:
        /* <DEDUP_REMOVED lines=27> */
.L_x_19604:
[----:B------:R-:W-:Y:S05]  /*4bed0*/  BSYNC B3 ;  /* 0x0000000000037941 */ /* 0x000fea0003800000 */
.L_x_19603:
        /* <DEDUP_REMOVED lines=30> */
.L_x_19602:
        /* <DEDUP_REMOVED lines=76> */
.L_x_19605:
[----:B------:R-:W-:Y:S01]  /*4c580*/  IMAD.MOV.U32 R2, RZ, RZ, 0x0 ;  /* 0x00000000ff027424 */ /* 0x000fe200078e00ff */
[----:B------:R-:W-:Y:S01]  /*4c590*/  FSETP.NEU.FTZ.AND P0, PT, R5, RZ, PT ;  /* 0x000000ff0500720b */ /* 0x000fe20003f1d000 */
[----:B------:R-:W-:-:S06]  /*4c5a0*/  IMAD.MOV.U32 R3, RZ, RZ, 0x7ff00000 ;  /* 0x7ff00000ff037424 */ /* 0x000fcc00078e00ff */
[----:B------:R-:W-:-:S10]  /*4c5b0*/  DFMA R2, R4, R2, +INF ;  /* 0x7ff000000402742b */ /* 0x000fd40000000002 */
[----:B------:R-:W-:Y:S02]  /*4c5c0*/  FSEL R64, R2, RZ, P0 ;  /* 0x000000ff02407208 */ /* 0x000fe40000000000 */
[----:B------:R-:W-:Y:S01]  /*4c5d0*/  FSEL R65, R3, -QNAN , P0 ;  /* 0xfff0000003417808 */ /* 0x000fe20000000000 */
[----:B------:R-:W-:Y:S06]  /*4c5e0*/  BRA `(.L_x_19581) ;  /* 0x00000004003c7947 */ /* 0x000fec0003800000 */
.L_x_19599:
        /* <DEDUP_REMOVED lines=26> */
.L_x_19607:
[----:B------:R-:W-:Y:S05]  /*4c790*/  BSYNC B3 ;  /* 0x0000000000037941 */ /* 0x000fea0003800000 */
.L_x_19606:
        /* <DEDUP_REMOVED lines=20> */
[----:B------:R-:W-:Y:S05]  /*4c8e0*/  CALL.REL.NOINC `($__internal_26_$__cuda_sm20_div_rn_f64_full) ;  /* 0x000005e000547944 */ /* 0x000fea0003c00000 */
.L_x_19609:
[----:B------:R-:W-:Y:S05]  /*4c8f0*/  BSYNC B3 ;  /* 0x0000000000037941 */ /* 0x000fea0003800000 */
.L_x_19608:
[----:B------:R-:W-:Y:S02]  /*4c900*/  IMAD.MOV.U32 R64, RZ, RZ, R2 ;  /* 0x000000ffff407224 */ /* 0x000fe400078e0002 */
[----:B------:R-:W-:Y:S01]  /*4c910*/  IMAD.MOV.U32 R65, RZ, RZ, R3 ;  /* 0x000000ffff417224 */ /* 0x000fe200078e0003 */
[----:B------:R-:W-:Y:S06]  /*4c920*/  BRA `(.L_x_19581) ;  /* 0x00000000006c7947 */ /* 0x000fec0003800000 */
.L_x_19582:
        /* <DEDUP_REMOVED lines=24> */
.L_x_19611:
[----:B------:R-:W-:Y:S05]  /*4cab0*/  BSYNC B3 ;  /* 0x0000000000037941 */ /* 0x000fea0003800000 */
.L_x_19610:
[----:B------:R-:W-:Y:S01]  /*4cac0*/  IMAD.MOV.U32 R64, RZ, RZ, R4 ;  /* 0x000000ffff407224 */ /* 0x000fe200078e0004 */
[----:B------:R-:W-:-:S07]  /*4cad0*/  MOV R65, R5 ;  /* 0x0000000500417202 */ /* 0x000fce0000000f00 */
.L_x_19581:
[----:B------:R-:W-:Y:S05]  /*4cae0*/  BSYNC B2 ;  /* 0x0000000000027941 */ /* 0x000fea0003800000 */
.L_x_19577:
        /* <DEDUP_REMOVED lines=25> */
.L_x_19616:
[----:B------:R-:W-:Y:S05]  /*4cc80*/  BSYNC B4 ;  /* 0x0000000000047941 */ /* 0x000fea0003800000 */
.L_x_19615:
        /* <DEDUP_REMOVED lines=49> */
.L_x_19618:
        /* <DEDUP_REMOVED lines=71> */
.L_x_19617:
        /* <DEDUP_REMOVED lines=37> */
.L_x_19627:
[----:B------:R-:W-:Y:S05]  /*4d660*/  BSYNC B6 ;  /* 0x0000000000067941 */ /* 0x000fea0003800000 */
.L_x_19626:
[----:B------:R-:W-:Y:S02]  /*4d670*/  IMAD.MOV.U32 R52, RZ, RZ, R2 ;  /* 0x000000ffff347224 */ /* 0x000fe400078e0002 */
[----:B------:R-:W-:Y:S01]  /*4d680*/  IMAD.MOV.U32 R53, RZ, RZ, R3 ;  /* 0x000000ffff357224 */ /* 0x000fe200078e0003 */
[----:B------:R-:W-:Y:S06]  /*4d690*/  BRA `(.L_x_19625) ;  /* 0x0000000000047947 */ /* 0x000fec0003800000 */
.L_x_19624:
[----:B------:R-:W-:-:S11]  /*4d6a0*/  DADD R52, -R62, R50 ;  /* 0x000000003e347229 */ /* 0x000fd60000000132 */
.L_x_19625:
[----:B------:R-:W-:Y:S05]  /*4d6b0*/  BSYNC B5 ;  /* 0x0000000000057941 */ /* 0x000fea0003800000 */
.L_x_19623:
        /* <DEDUP_REMOVED lines=28> */
.L_x_19632:
[----:B------:R-:W-:Y:S05]  /*4d880*/  BSYNC B6 ;  /* 0x0000000000067941 */ /* 0x000fea0003800000 */
.L_x_19631:
[----:B------:R-:W-:Y:S02]  /*4d890*/  IMAD.MOV.U32 R68, RZ, RZ, R2 ;  /* 0x000000ffff447224 */ /* 0x000fe400078e0002 */
[----:B------:R-:W-:Y:S01]  /*4d8a0*/  IMAD.MOV.U32 R69, RZ, RZ, R3 ;  /* 0x000000ffff457224 */ /* 0x000fe200078e0003 */
[----:B------:R-:W-:Y:S06]  /*4d8b0*/  BRA `(.L_x_19630) ;  /* 0x0000000000047947 */ /* 0x000fec0003800000 */
.L_x_19629:
[----:B------:R-:W-:-:S11]  /*4d8c0*/  DADD R68, -R48, R46 ;  /* 0x0000000030447229 */ /* 0x000fd6000000012e */
.L_x_19630:
[----:B------:R-:W-:Y:S05]  /*4d8d0*/  BSYNC B5 ;  /* 0x0000000000057941 */ /* 0x000fea0003800000 */
.L_x_19628:
        /* <DEDUP_REMOVED lines=27> */
.L_x_19634:
[----:B------:R-:W-:Y:S05]  /*4da90*/  BSYNC B5 ;  /* 0x0000000000057941 */ /* 0x000fea0003800000 */
.L_x_19633:
[----:B------:R-:W-:Y:S01]  /*4daa0*/  IMAD.MOV.U32 R46, RZ, RZ, R4 ;  /* 0x000000ffff2e7224 */ /* 0x000fe200078e0004 */
[----:B------:R-:W-:Y:S01]  /*4dab0*/  MOV R47, R5 ;  /* 0x00000005002f7202 */ /* 0x000fe20000000f00 */
[----:B------:R-:W-:Y:S06]  /*4dac0*/  BRA `(.L_x_19635) ;  /* 0x0000000800347947 */ /* 0x000fec0003800000 */
.L_x_19622:
        /* <DEDUP_REMOVED lines=27> */
.L_x_19638:
[----:B------:R-:W-:Y:S05]  /*4dc80*/  BSYNC B5 ;  /* 0x0000000000057941 */ /* 0x000fea0003800000 */
.L_x_19637:
[----:B------:R-:W-:Y:S02]  /*4dc90*/  IMAD.MOV.U32 R46, RZ, RZ, R4 ;  /* 0x000000ffff2e7224 */ /* 0x000fe400078e0004 */
[----:B------:R-:W-:Y:S01]  /*4dca0*/  IMAD.MOV.U32 R47, RZ, RZ, R5 ;  /* 0x000000ffff2f7224 */ /* 0x000fe200078e0005 */
[----:B------:R-:W-:Y:S06]  /*4dcb0*/  BRA `(.L_x_19635) ;  /* 0x0000000400b87947 */ /* 0x000fec0003800000 */
.L_x_19636:
        /* <DEDUP_REMOVED lines=28> */
.L_x_19640:
[----:B------:R-:W-:Y:S05]  /*4de80*/  BSYNC B5 ;  /* 0x0000000000057941 */ /* 0x000fea0003800000 */
.L_x_19639:
        /* <DEDUP_REMOVED lines=21> */
.L_x_19642:
[----:B------:R-:W-:Y:S05]  /*4dfe0*/  BSYNC B5 ;  /* 0x0000000000057941 */ /* 0x000fea0003800000 */
.L_x_19641:
[----:B------:R-:W-:Y:S01]  /*4dff0*/  DMUL R66, R66, 8.11296384146066816958e+31 ;  /* 0x4690000042427828 */ /* 0x000fe20000000000 */
[----:B------:R-:W-:Y:S01]  /*4e000*/  MOV R46, R2 ;  /* 0x00000002002e7202 */ /* 0x000fe20000000f00 */
[----:B------:R-:W-:Y:S01]  /*4e010*/  IMAD.MOV.U32 R47, RZ, RZ, R3 ;  /* 0x000000ffff2f7224 */ /* 0x000fe200078e0003 */
[----:B------:R-:W-:Y:S08]  /*4e020*/  BRA `(.L_x_19635) ;  /* 0x0000000000dc7947 */ /* 0x000ff00003800000 */
.L_x_19621:
        /* <DEDUP_REMOVED lines=22> */
[----:B------:R-:W-:Y:S02]  /*4e190*/  IMAD.MOV.U32 R46, RZ, RZ, R4 ;  /* 0x000000ffff2e7224 */ /* 0x000fe400078e0004 */
[----:B------:R-:W-:-:S07]  /*4e1a0*/  IMAD.MOV.U32 R47, RZ, RZ, R3 ;  /* 0x000000ffff2f7224 */ /* 0x000fce00078e0003 */
.L_x_19644:
[----:B------:R-:W-:Y:S05]  /*4e1b0*/  BSYNC B5 ;  /* 0x0000000000057941 */ /* 0x000fea0003800000 */
.L_x_19643:
        /* <DEDUP_REMOVED lines=28> */
.L_x_19646:
[----:B------:R-:W-:Y:S05]  /*4e380*/  BSYNC B5 ;  /* 0x0000000000057941 */ /* 0x000fea0003800000 */
.L_x_19645:
[----:B------:R-:W-:-:S11]  /*4e390*/  DMUL R46, R2, R46 ;  /* 0x0000002e022e7228 */ /* 0x000fd60000000000 */
.L_x_19635:
[----:B------:R-:W-:Y:S05]  /*4e3a0*/  BSYNC B4 ;  /* 0x0000000000047941 */ /* 0x000fea0003800000 */
.L_x_19620:
[----:B------:R-:W-:Y:S05]  /*4e3b0*/  BRA `(.L_x_19647) ;  /* 0x0000000000087947 */ /* 0x000fea0003800000 */
.L_x_19614:
[----:B------:R-:W-:Y:S02]  /*4e3c0*/  DMUL R46, R44, 9.00719925474099200000e+15 ;  /* 0x434000002c2e7828 */ /* 0x000fe40000000000 */
[----:B------:R-:W-:-:S11]  /*4e3d0*/  DMUL R66, R66, 9.00719925474099200000e+15 ;  /* 0x4340000042427828 */ /* 0x000fd60000000000 */
.L_x_19647:
[----:B------:R-:W-:Y:S05]  /*4e3e0*/  BSYNC B2 ;  /* 0x0000000000027941 */ /* 0x000fea0003800000 */
.L_x_19613:
        /* <DEDUP_REMOVED lines=28> */
.L_x_19649:
[----:B------:R-:W-:Y:S05]  /*4e5b0*/  BSYNC B2 ;  /* 0x0000000000027941 */ /* 0x000fea0003800000 */
.L_x_19648:
        /* <DEDUP_REMOVED lines=82> */
.L_x_19651:
[----:B------:R-:W-:Y:S02]  /*4eae0*/  FSEL R2, RZ, 3.37028055040000000000e+12, P1 ;  /* 0x54442d18ff027808 */ /* 0x000fe40000800000 */
[----:B------:R-:W-:-:S07]  /*4eaf0*/  FSEL R3, RZ, 2.1426990032196044922, P1 ;  /* 0x400921fbff037808 */ /* 0x000fce0000800000 */
.L_x_19652:
[----:B------:R-:W-:Y:S05]  /*4eb00*/  BSYNC B0 ;  /* 0x0000000000007941 */ /* 0x000fea0003800000 */
.L_x_19650:
[----:B------:R-:W-:Y:S01]  /*4eb10*/  DADD R46, |R46|, |R66| ;  /* 0x000000002e2e7229 */ /* 0x000fe20000000642 */
[----:B------:R-:W-:-:S07]  /*4eb20*/  LOP3.LUT R67, R3, 0x80000000, R67, 0xb8, !PT ;  /* 0x8000000003437812 */ /* 0x000fce00078eb843 */
[----:B------:R-:W-:-:S06]  /*4eb30*/  DSETP.GTU.AND P0, PT, |R46|, +INF , PT ;  /* 0x7ff000002e00742a */ /* 0x000fcc0003f0c200 */
[----:B------:R-:W-:Y:S02]  /*4eb40*/  FSEL R2, R46, R2, P0 ;  /* 0x000000022e027208 */ /* 0x000fe40000000000 */
[----:B------:R-:W-:-:S07]  /*4eb50*/  FSEL R3, R47, R67, P0 ;  /* 0x000000432f037208 */ /* 0x000fce0000000000 */
.L_x_19619:
[----:B------:R-:W-:Y:S05]  /*4eb60*/  BSYNC B3 ;  /* 0x0000000000037941 */ /* 0x000fea0003800000 */
.L_x_19612:
[----:B------:R-:W-:Y:S01]  /*4eb70*/  LOP3.LUT R41, R3, 0x80000000, R41, 0xb8, !PT ;  /* 0x8000000003297812 */ /* 0x000fe200078eb829 */
[----:B------:R-:W-:Y:S01]  /*4eb80*/  IMAD.MOV.U32 R40, RZ, RZ, R2 ;  /* 0x000000ffff287224 */ /* 0x000fe200078e0002 */
[----:B------:R-:W-:Y:S01]  /*4eb90*/  LOP3.LUT R43, R65, 0x80000000, R43, 0xb8, !PT ;  /* 0x80000000412b7812 */ /* 0x000fe200078eb82b */
[----:B------:R-:W-:Y:S01]  /*4eba0*/  IMAD.MOV.U32 R42, RZ, RZ, R64 ;  /* 0x000000ffff2a7224 */ /* 0x000fe200078e0040 */
[----:B------:R-:W-:Y:S06]  /*4ebb0*/  BRA `(.L_x_19576) ;  /* 0x0000005800e07947 */ /* 0x000fec0003800000 */
.L_x_19575:
        /* <DEDUP_REMOVED lines=113> */
.L_x_19658:
[----:B------:R-:W-:Y:S05]  /*4f2d0*/  BSYNC B0 ;  /* 0x0000000000007941 */ /* 0x000fea0003800000 */
.L_x_19657:
        /* <DEDUP_REMOVED lines=8> */
.L_x_19660:
[----:B------:R-:W-:Y:S05]  /*4f360*/  BSYNC B3 ;  /* 0x0000000000037941 */ /* 0x000fea0003800000 */
.L_x_19659:
        /* <DEDUP_REMOVED lines=82> */
.L_x_19662:
[----:B------:R-:W-:-:S04]  /*4f890*/  ISETP.GE.AND P0, PT, R45, RZ, PT ;  /* 0x000000ff2d00720c */ /* 0x000fc80003f06270 */
[----:B------:R-:W-:Y:S02]  /*4f8a0*/  FSEL R6, RZ, 3.37028055040000000000e+12, P0 ;  /* 0x54442d18ff067808 */ /* 0x000fe40000000000 */
[----:B------:R-:W-:-:S07]  /*4f8b0*/  FSEL R7, RZ, 2.1426990032196044922, P0 ;  /* 0x400921fbff077808 */ /* 0x000fce0000000000 */
.L_x_19663:
[----:B------:R-:W-:Y:S05]  /*4f8c0*/  BSYNC B0 ;  /* 0x0000000000007941 */ /* 0x000fea0003800000 */
.L_x_19661:
[----:B------:R-:W-:Y:S01]  /*4f8d0*/  DADD R2, |R40|, |R42| ;  /* 0x0000000028027229 */ /* 0x000fe2000000062a */
[----:B------:R-:W-:Y:S01]  /*4f8e0*/  LOP3.LUT R11, R7, 0x80000000, R11, 0xb8, !PT ;  /* 0x80000000070b7812 */ /* 0x000fe200078eb80b */
[----:B------:R-:W-:-:S06]  /*4f8f0*/  DMUL R46, R46, 0.5 ;  /* 0x3fe000002e2e7828 */ /* 0x000fcc0000000000 */
[----:B------:R-:W-:-:S06]  /*4f900*/  DSETP.GTU.AND P0, PT, |R2|, +INF , PT ;  /* 0x7ff000000200742a */ /* 0x000fcc0003f0c200 */
[----:B------:R-:W-:Y:S02]  /*4f910*/  FSEL R6, R2, R6, P0 ;  /* 0x0000000602067208 */ /* 0x000fe40000000000 */
[----:B------:R-:W-:Y:S01]  /*4f920*/  FSEL R7, R3, R11, P0 ;  /* 0x0000000b03077208 */ /* 0x000fe20000000000 */
[----:B------:R-:W-:Y:S06]  /*4f930*/  BRA `(.L_x_19664) ;  /* 0x0000004c00187947 */ /* 0x000fec0003800000 */
.L_x_19656:
        /* <DEDUP_REMOVED lines=135> */
.L_x_19666:
[----:B------:R-:W-:Y:S05]  /*501b0*/  BSYNC B0 ;  /* 0x0000000000007941 */ /* 0x000fea0003800000 */
.L_x_19665:
        /* <DEDUP_REMOVED lines=8> */
.L_x_19668:
[----:B------:R-:W-:Y:S05]  /*50240*/  BSYNC B3 ;  /* 0x0000000000037941 */ /* 0x000fea0003800000 */
.L_x_19667:
        /* <DEDUP_REMOVED lines=82> */
.L_x_19670:
[----:B------:R-:W-:-:S04]  /*50770*/  ISETP.GE.AND P0, PT, R45, RZ, PT ;  /* 0x000000ff2d00720c */ /* 0x000fc80003f06270 */
[----:B------:R-:W-:Y:S02]  /*50780*/  FSEL R6, RZ, 3.37028055040000000000e+12, P0 ;  /* 0x54442d18ff067808 */ /* 0x000fe40000000000 */
[----:B------:R-:W-:-:S07]  /*50790*/  FSEL R7, RZ, 2.1426990032196044922, P0 ;  /* 0x400921fbff077808 */ /* 0x000fce0000000000 */
.L_x_19671:
[----:B------:R-:W-:Y:S05]  /*507a0*/  BSYNC B0 ;  /* 0x0000000000007941 */ /* 0x000fea0003800000 */
.L_x_19669:
[----:B------:R-:W-:Y:S01]  /*507b0*/  DADD R2, |R40|, |R42| ;  /* 0x0000000028027229 */ /* 0x000fe2000000062a */
[----:B------:R-:W-:-:S07]  /*507c0*/  LOP3.LUT R11, R7, 0x80000000, R11, 0xb8, !PT ;  /* 0x80000000070b7812 */ /* 0x000fce00078eb80b */
[----:B------:R-:W-:-:S06]  /*507d0*/  DSETP.GTU.AND P0, PT, |R2|, +INF , PT ;  /* 0x7ff000000200742a */ /* 0x000fcc0003f0c200 */
[----:B------:R-:W-:Y:S02]  /*507e0*/  FSEL R6, R2, R6, P0 ;  /* 0x0000000602067208 */ /* 0x000fe40000000000 */
[----:B------:R-:W-:Y:S01]  /*507f0*/  FSEL R7, R3, R11, P0 ;  /* 0x0000000b03077208 */ /* 0x000fe20000000000 */
[----:B------:R-:W-:Y:S06]  /*50800*/  BRA `(.L_x_19664) ;  /* 0x0000003c00647947 */ /* 0x000fec0003800000 */
.L_x_19655:
        /* <DEDUP_REMOVED lines=23> */
.L_x_19673:
[----:B------:R-:W-:Y:S05]  /*50980*/  BSYNC B3 ;  /* 0x0000000000037941 */ /* 0x000fea0003800000 */
.L_x_19672:
        /* <DEDUP_REMOVED lines=26> */
.L_x_19675:
[----:B------:R-:W-:Y:S05]  /*50b30*/  BSYNC B3 ;  /* 0x0000000000037941 */ /* 0x000fea0003800000 */
.L_x_19674:
        /* <DEDUP_REMOVED lines=136> */
.L_x_19677:
[----:B------:R-:W-:Y:S05]  /*513c0*/  BSYNC B0 ;  /* 0x0000000000007941 */ /* 0x000fea0003800000 */
.L_x_19676:
        /* <DEDUP_REMOVED lines=8> */
.L_x_19679:
[----:B------:R-:W-:Y:S05]  /*51450*/  BSYNC B3 ;  /* 0x0000000000037941 */ /* 0x000fea0003800000 */
.L_x_19678:
        /* <DEDUP_REMOVED lines=82> */
.L_x_19681:
[----:B------:R-:W-:-:S04]  /*51980*/  ISETP.GE.AND P0, PT, R45, RZ, PT ;  /* 0x000000ff2d00720c */ /* 0x000fc80003f06270 */
[----:B------:R-:W-:Y:S02]  /*51990*/  FSEL R6, RZ, 3.37028055040000000000e+12, P0 ;  /* 0x54442d18ff067808 */ /* 0x000fe40000000000 */
[----:B------:R-:W-:-:S07]  /*519a0*/  FSEL R7, RZ, 2.1426990032196044922, P0 ;  /* 0x400921fbff077808 */ /* 0x000fce0000000000 */
.L_x_19682:
[----:B------:R-:W-:Y:S05]  /*519b0*/  BSYNC B0 ;  /* 0x0000000000007941 */ /* 0x000fea0003800000 */
.L_x_19680:
[----:B------:R-:W-:Y:S01]  /*519c0*/  DADD R2, |R40|, |R42| ;  /* 0x0000000028027229 */ /* 0x000fe2000000062a */
[----:B------:R-:W-:Y:S01]  /*519d0*/  LOP3.LUT R11, R7, 0x80000000, R11, 0xb8, !PT ;  /* 0x80000000070b7812 */ /* 0x000fe200078eb80b */
[----:B------:R-:W-:-:S06]  /*519e0*/  DADD R46, R46, 1 ;  /* 0x3ff000002e2e7429 */ /* 0x000fcc0000000000 */
[----:B------:R-:W-:-:S06]  /*519f0*/  DSETP.GTU.AND P0, PT, |R2|, +INF , PT ;  /* 0x7ff000000200742a */ /* 0x000fcc0003f0c200 */
[----:B------:R-:W-:Y:S02]  /*51a00*/  FSEL R6, R2, R6, P0 ;  /* 0x0000000602067208 */ /* 0x000fe40000000000 */
[----:B------:R-:W-:Y:S01]  /*51a10*/  FSEL R7, R3, R11, P0 ;  /* 0x0000000b03077208 */ /* 0x000fe20000000000 */
[----:B------:R-:W-:Y:S06]  /*51a20*/  BRA `(.L_x_19664) ;  /* 0x0000002800dc7947 */ /* 0x000fec0003800000 */
.L_x_19654:
        /* <DEDUP_REMOVED lines=108> */
.L_x_19686:
[----:B------:R-:W-:Y:S05]  /*520f0*/  BSYNC B0 ;  /* 0x0000000000007941 */ /* 0x000fea0003800000 */
.L_x_19685:
        /* <DEDUP_REMOVED lines=8> */
.L_x_19688:
[----:B------:R-:W-:Y:S05]  /*52180*/  BSYNC B3 ;  /* 0x0000000000037941 */ /* 0x000fea0003800000 */
.L_x_19687:
        /* <DEDUP_REMOVED lines=73> */
.L_x_19690:
[----:B------:R-:W-:Y:S05]  /*52620*/  BSYNC B0 ;  /* 0x0000000000007941 */ /* 0x000fea0003800000 */
.L_x_19689:
[----:B------:R-:W-:Y:S01]  /*52630*/  LOP3.LUT R3, R7, 0x80000000, R41, 0xb8, !PT ;  /* 0x8000000007037812 */ /* 0x000fe200078eb829 */
[----:B------:R-:W-:Y:S01]  /*52640*/  DMUL R46, R46, 0.5 ;  /* 0x3fe000002e2e7828 */ /* 0x000fe20000000000 */
[----:B------:R-:W-:Y:S02]  /*52650*/  FSEL R6, R4, R6, P0 ;  /* 0x0000000604067208 */ /* 0x000fe40000000000 */
[----:B------:R-:W-:Y:S01]  /*52660*/  FSEL R7, R5, R3, P0 ;  /* 0x0000000305077208 */ /* 0x000fe20000000000 */
[----:B------:R-:W-:Y:S07]  /*52670*/  BRA `(.L_x_19664) ;  /* 0x0000001c00c87947 */ /* 0x000fee0003800000 */
.L_x_19684:
        /* <DEDUP_REMOVED lines=135> */
.L_x_19692:
[----:B------:R-:W-:Y:S05]  /*52ef0*/  BSYNC B0 ;  /* 0x0000000000007941 */ /* 0x000fea0003800000 */
.L_x_19691:
        /* <DEDUP_REMOVED lines=8> */
.L_x_19694:
[----:B------:R-:W-:Y:S05]  /*52f80*/  BSYNC B3 ;  /* 0x0000000000037941 */ /* 0x000fea0003800000 */
.L_x_19693:
        /* <DEDUP_REMOVED lines=73> */
.L_x_19696:
[----:B------:R-:W-:Y:S05]  /*53420*/  BSYNC B0 ;  /* 0x0000000000007941 */ /* 0x000fea0003800000 */
.L_x_19695:
[----:B------:R-:W-:Y:S02]  /*53430*/  LOP3.LUT R3, R7, 0x80000000, R41, 0xb8, !PT ;  /* 0x8000000007037812 */ /* 0x000fe400078eb829 */
[----:B------:R-:W-:Y:S02]  /*53440*/  FSEL R6, R4, R6, P1 ;  /* 0x0000000604067208 */ /* 0x000fe40000800000 */
[----:B------:R-:W-:Y:S01]  /*53450*/  FSEL R7, R5, R3, P1 ;  /* 0x0000000305077208 */ /* 0x000fe20000800000 */
[----:B------:R-:W-:Y:S06]  /*53460*/  BRA `(.L_x_19664) ;  /* 0x00000010004c7947 */ /* 0x000fec0003800000 */
.L_x_19683:
        /* <DEDUP_REMOVED lines=23> */
.L_x_19698:
[----:B------:R-:W-:Y:S05]  /*535e0*/  BSYNC B3 ;  /* 0x0000000000037941 */ /* 0x000fea0003800000 */
.L_x_19697:
        /* <DEDUP_REMOVED lines=26> */
.L_x_19700:
[----:B------:R-:W-:Y:S05]  /*53790*/  BSYNC B3 ;  /* 0x0000000000037941 */ /* 0x000fea0003800000 */
.L_x_19699:
        /* <DEDUP_REMOVED lines=136> */
.L_x_19702:
[----:B------:R-:W-:Y:S05]  /*54020*/  BSYNC B0 ;  /* 0x0000000000007941 */ /* 0x000fea0003800000 */
.L_x_19701:
        /* <DEDUP_REMOVED lines=8> */
.L_x_19704:
[----:B------:R-:W-:Y:S05]  /*540b0*/  BSYNC B3 ;  /* 0x0000000000037941 */ /* 0x000fea0003800000 */
.L_x_19703:
        /* <DEDUP_REMOVED lines=74> */
.L_x_19706:
[----:B------:R-:W-:Y:S05]  /*54560*/  BSYNC B0 ;  /* 0x0000000000007941 */ /* 0x000fea0003800000 */
.L_x_19705:
[----:B------:R-:W-:Y:S02]  /*54570*/  LOP3.LUT R3, R7, 0x80000000, R41, 0xb8, !PT ;  /* 0x8000000007037812 */ /* 0x000fe400078eb829 */
[----:B------:R-:W-:Y:S02]  /*54580*/  FSEL R6, R4, R6, P1 ;  /* 0x0000000604067208 */ /* 0x000fe40000800000 */
[----:B------:R-:W-:-:S07]  /*54590*/  FSEL R7, R5, R3, P1 ;  /* 0x0000000305077208 */ /* 0x000fce0000800000 */
.L_x_19664:
[----:B------:R-:W-:Y:S05]  /*545a0*/  BSYNC B2 ;  /* 0x0000000000027941 */ /* 0x000fea0003800000 */
.L_x_19653:
        /* <DEDUP_REMOVED lines=8> */
.L_x_19574:
        /* <DEDUP_REMOVED lines=17> */
.L_x_19576:
[----:B------:R-:W-:Y:S05]  /*54740*/  BSYNC B1 ;  /* 0x0000000000017941 */ /* 0x000fea0003800000 */
.L_x_19573:
        /* <DEDUP_REMOVED lines=13> */
.L_x_18634:
        /* <DEDUP_REMOVED lines=209> */
[----:B------:R-:W-:Y:S05]  /*55530*/  CALL.REL.NOINC `($__internal_27_$__cuda_sm20_dsqrt_rn_f64_mediumpath_v1) ;  /* 0x0000055800d47944 */ /* 0x000fea0003c00000 */
[----:B------:R-:W-:-:S07]  /*55540*/  IMAD.MOV.U32 R2, RZ, RZ, R4 ;  /* 0x000000ffff027224 */ /* 0x000fce00078e0004 */
.L_x_19714:
[----:B------:R-:W-:Y:S05]  /*55550*/  BSYNC B3 ;  /* 0x0000000000037941 */ /* 0x000fea0003800000 */
.L_x_19713:
        /* <DEDUP_REMOVED lines=82> */
.L_x_19712:
        /* <DEDUP_REMOVED lines=36> */
.L_x_19722:
[----:B------:R-:W-:Y:S05]  /*55cc0*/  BSYNC B4 ;  /* 0x0000000000047941 */ /* 0x000fea0003800000 */
.L_x_19721:
[----:B------:R-:W-:Y:S02]  /*55cd0*/  IMAD.MOV.U32 R38, RZ, RZ, R2 ;  /* 0x000000ffff267224 */ /* 0x000fe400078e0002 */
[----:B------:R-:W-:Y:S01]  /*55ce0*/  IMAD.MOV.U32 R39, RZ, RZ, R3 ;  /* 0x000000ffff277224 */ /* 0x000fe200078e0003 */
[----:B------:R-:W-:Y:S06]  /*55cf0*/  BRA `(.L_x_19720) ;  /* 0x0000000000047947 */ /* 0x000fec0003800000 */
.L_x_19719:
[----:B------:R-:W-:-:S11]  /*55d00*/  DADD R38, -R66, R64 ;  /* 0x0000000042267229 */ /* 0x000fd60000000140 */
.L_x_19720:
[----:B------:R-:W-:Y:S05]  /*55d10*/  BSYNC B3 ;  /* 0x0000000000037941 */ /* 0x000fea0003800000 */
.L_x_19718:
        /* <DEDUP_REMOVED lines=31> */
.L_x_19727:
[----:B------:R-:W-:Y:S05]  /*55f10*/  BSYNC B4 ;  /* 0x0000000000047941 */ /* 0x000fea0003800000 */
.L_x_19726:
[----:B------:R-:W-:Y:S05]  /*55f20*/  BRA `(.L_x_19725) ;  /* 0x0000000000047947 */ /* 0x000fea0003800000 */
.L_x_19724:
[----:B------:R-:W-:-:S11]  /*55f30*/  DADD R2, R36, -R8 ;  /* 0x0000000024027229 */ /* 0x000fd60000000808 */
.L_x_19725:
[----:B------:R-:W-:Y:S05]  /*55f40*/  BSYNC B3 ;  /* 0x0000000000037941 */ /* 0x000fea0003800000 */
.L_x_19723:
        /* <DEDUP_REMOVED lines=27> */
[----:B------:R-:W-:Y:S05]  /*56100*/  CALL.REL.NOINC `($__internal_27_$__cuda_sm20_dsqrt_rn_f64_mediumpath_v1) ;  /* 0x0000054c00e07944 */ /* 0x000fea0003c00000 */
[----:B------:R-:W-:Y:S01]  /*56110*/  IMAD.MOV.U32 R6, RZ, RZ, R4 ;  /* 0x000000ffff067224 */ /* 0x000fe200078e0004 */
[----:B------:R-:W-:-:S07]  /*56120*/  MOV R7, R3 ;  /* 0x0000000300077202 */ /* 0x000fce0000000f00 */
.L_x_19729:
[----:B------:R-:W-:Y:S05]  /*56130*/  BSYNC B3 ;  /* 0x0000000000037941 */ /* 0x000fea0003800000 */
.L_x_19728:
        /* <DEDUP_REMOVED lines=86> */
.L_x_19730:
        /* <DEDUP_REMOVED lines=22> */
.L_x_19732:
[----:B------:R-:W-:Y:S05]  /*56800*/  BSYNC B3 ;  /* 0x0000000000037941 */ /* 0x000fea0003800000 */
.L_x_19731:
        /* <DEDUP_REMOVED lines=30> */
.L_x_19717:
        /* <DEDUP_REMOVED lines=26> */
.L_x_19735:
[----:B------:R-:W-:Y:S05]  /*56b90*/  BSYNC B3 ;  /* 0x0000000000037941 */ /* 0x000fea0003800000 */
.L_x_19734:
        /* <DEDUP_REMOVED lines=27> */
.L_x_19738:
[----:B------:R-:W-:Y:S05]  /*56d50*/  BSYNC B3 ;  /* 0x0000000000037941 */ /* 0x000fea0003800000 */
.L_x_19737:
        /* <DEDUP_REMOVED lines=30> */
.L_x_19736:
        /* <DEDUP_REMOVED lines=76> */
.L_x_19739:
[----:B------:R-:W-:Y:S01]  /*57400*/  IMAD.MOV.U32 R2, RZ, RZ, 0x0 ;  /* 0x00000000ff027424 */ /* 0x000fe200078e00ff */
[----:B------:R-:W-:Y:S01]  /*57410*/  FSETP.NEU.FTZ.AND P0, PT, R5, RZ, PT ;  /* 0x000000ff0500720b */ /* 0x000fe20003f1d000 */
[----:B------:R-:W-:-:S06]  /*57420*/  IMAD.MOV.U32 R3, RZ, RZ, 0x7ff00000 ;  /* 0x7ff00000ff037424 */ /* 0x000fcc00078e00ff */
[----:B------:R-:W-:-:S10]  /*57430*/  DFMA R2, R4, R2, +INF ;  /* 0x7ff000000402742b */ /* 0x000fd40000000002 */
[----:B------:R-:W-:Y:S02]  /*57440*/  FSEL R38, R2, RZ, P0 ;  /* 0x000000ff02267208 */ /* 0x000fe40000000000 */
[----:B------:R-:W-:Y:S01]  /*57450*/  FSEL R39, R3, -QNAN , P0 ;  /* 0xfff0000003277808 */ /* 0x000fe20000000000 */
[----:B------:R-:W-:Y:S06]  /*57460*/  BRA `(.L_x_19715) ;  /* 0x0000000400447947 */ /* 0x000fec0003800000 */
.L_x_19733:
        /* <DEDUP_REMOVED lines=27> */
.L_x_19741:
[----:B------:R-:W-:Y:S05]  /*57620*/  BSYNC B3 ;  /* 0x0000000000037941 */ /* 0x000fea0003800000 */
.L_x_19740:
        /* <DEDUP_REMOVED lines=21> */
.L_x_19743:
[----:B------:R-:W-:Y:S05]  /*57780*/  BSYNC B3 ;  /* 0x0000000000037941 */ /* 0x000fea0003800000 */
.L_x_19742:
[----:B------:R-:W-:Y:S01]  /*57790*/  IMAD.MOV.U32 R38, RZ, RZ, R2 ;  /* 0x000000ffff267224 */ /* 0x000fe200078e0002 */
[----:B------:R-:W-:Y:S01]  /*577a0*/  MOV R39, R3 ;  /* 0x0000000300277202 */ /* 0x000fe20000000f00 */
[----:B------:R-:W-:Y:S06]  /*577b0*/  BRA `(.L_x_19715) ;  /* 0x0000000000707947 */ /* 0x000fec0003800000 */
.L_x_19716:
        /* <DEDUP_REMOVED lines=25> */
.L_x_19745:
[----:B------:R-:W-:Y:S05]  /*57950*/  BSYNC B3 ;  /* 0x0000000000037941 */ /* 0x000fea0003800000 */
.L_x_19744:
[----:B------:R-:W-:Y:S02]  /*57960*/  IMAD.MOV.U32 R38, RZ, RZ, R4 ;  /* 0x000000ffff267224 */ /* 0x000fe400078e0004 */
[----:B------:R-:W-:-:S07]  /*57970*/  IMAD.MOV.U32 R39, RZ, RZ, R5 ;  /* 0x000000ffff277224 */ /* 0x000fce00078e0005 */
.L_x_19715:
[----:B------:R-:W-:Y:S05]  /*57980*/  BSYNC B2 ;  /* 0x0000000000027941 */ /* 0x000fea0003800000 */
.L_x_19711:
        /* <DEDUP_REMOVED lines=25> */
.L_x_19750:
[----:B------:R-:W-:Y:S05]  /*57b20*/  BSYNC B4 ;  /* 0x0000000000047941 */ /* 0x000fea0003800000 */
.L_x_19749:
        /* <DEDUP_REMOVED lines=49> */
.L_x_19752:
        /* <DEDUP_REMOVED lines=71> */
.L_x_19751:
        /* <DEDUP_REMOVED lines=38> */
.L_x_19761:
[----:B------:R-:W-:Y:S05]  /*58510*/  BSYNC B6 ;  /* 0x0000000000067941 */ /* 0x000fea0003800000 */
.L_x_19760:
[----:B------:R-:W-:Y:S02]  /*58520*/  IMAD.MOV.U32 R68, RZ, RZ, R2 ;  /* 0x000000ffff447224 */ /* 0x000fe400078e0002 */
[----:B------:R-:W-:Y:S01]  /*58530*/  IMAD.MOV.U32 R69, RZ, RZ, R3 ;  /* 0x000000ffff457224 */ /* 0x000fe200078e0003 */
[----:B------:R-:W-:Y:S06]  /*58540*/  BRA `(.L_x_19759) ;  /* 0x0000000000047947 */ /* 0x000fec0003800000 */
.L_x_19758:
[----:B------:R-:W-:-:S11]  /*58550*/  DADD R68, -R66, R64 ;  /* 0x0000000042447229 */ /* 0x000fd60000000140 */
.L_x_19759:
[----:B------:R-:W-:Y:S05]  /*58560*/  BSYNC B5 ;  /* 0x0000000000057941 */ /* 0x000fea0003800000 */
.L_x_19757:
        /* <DEDUP_REMOVED lines=28> */
.L_x_19766:
[----:B------:R-:W-:Y:S05]  /*58730*/  BSYNC B6 ;  /* 0x0000000000067941 */ /* 0x000fea0003800000 */
.L_x_19765:
[----:B------:R-:W-:Y:S02]  /*58740*/  IMAD.MOV.U32 R32, RZ, RZ, R2 ;  /* 0x000000ffff207224 */ /* 0x000fe400078e0002 */
[----:B------:R-:W-:Y:S01]  /*58750*/  IMAD.MOV.U32 R33, RZ, RZ, R3 ;  /* 0x000000ffff217224 */ /* 0x000fe200078e0003 */
[----:B------:R-:W-:Y:S06]  /*58760*/  BRA `(.L_x_19764) ;  /* 0x0000000000047947 */ /* 0x000fec0003800000 */
.L_x_19763:
[----:B------:R-:W-:-:S11]  /*58770*/  DADD R32, -R62, R36 ;  /* 0x000000003e207229 */ /* 0x000fd60000000124 */
.L_x_19764:
[----:B------:R-:W-:Y:S05]  /*58780*/  BSYNC B5 ;  /* 0x0000000000057941 */ /* 0x000fea0003800000 */
.L_x_19762:
        /* <DEDUP_REMOVED lines=28> */
[----:B------:R-:W-:Y:S05]  /*58950*/  CALL.REL.NOINC `($__internal_27_$__cuda_sm20_dsqrt_rn_f64_mediumpath_v1) ;  /* 0x0000052400cc7944 */ /* 0x000fea0003c00000 */
[----:B------:R-:W-:-:S07]  /*58960*/  MOV R5, R3 ;  /* 0x0000000300057202 */ /* 0x000fce0000000f00 */
.L_x_19768:
[----:B------:R-:W-:Y:S05]  /*58970*/  BSYNC B5 ;  /* 0x0000000000057941 */ /* 0x000fea0003800000 */
.L_x_19767:
[----:B------:R-:W-:Y:S02]  /*58980*/  IMAD.MOV.U32 R34, RZ, RZ, R4 ;  /* 0x000000ffff227224 */ /* 0x000fe400078e0004 */
[----:B------:R-:W-:Y:S01]  /*58990*/  IMAD.MOV.U32 R35, RZ, RZ, R5 ;  /* 0x000000ffff237224 */ /* 0x000fe200078e0005 */
[----:B------:R-:W-:Y:S06]  /*589a0*/  BRA `(.L_x_19769) ;  /* 0x0000000800607947 */ /* 0x000fec0003800000 */
.L_x_19756:
        /* <DEDUP_REMOVED lines=30> */
.L_x_19772:
[----:B------:R-:W-:Y:S05]  /*58b90*/  BSYNC B5 ;  /* 0x0000000000057941 */ /* 0x000fea0003800000 */
.L_x_19771:
[----:B------:R-:W-:Y:S02]  /*58ba0*/  IMAD.MOV.U32 R34, RZ, RZ, R4 ;  /* 0x000000ffff227224 */ /* 0x000fe400078e0004 */
[----:B------:R-:W-:Y:S01]  /*58bb0*/  IMAD.MOV.U32 R35, RZ, RZ, R5 ;  /* 0x000000ffff237224 */ /* 0x000fe200078e0005 */
[----:B------:R-:W-:Y:S06]  /*58bc0*/  BRA `(.L_x_19769) ;  /* 0x0000000400d87947 */ /* 0x000fec0003800000 */
.L_x_19770:
        /* <DEDUP_REMOVED lines=29> */
[----:B------:R-:W-:Y:S02]  /*58da0*/  IMAD.MOV.U32 R8, RZ, RZ, R4 ;  /* 0x000000ffff087224 */ /* 0x000fe400078e0004 */
[----:B------:R-:W-:-:S07]  /*58db0*/  IMAD.MOV.U32 R9, RZ, RZ, R3 ;  /* 0x000000ffff097224 */ /* 0x000fce00078e0003 */
.L_x_19774:
[----:B------:R-:W-:Y:S05]  /*58dc0*/  BSYNC B5 ;  /* 0x0000000000057941 */ /* 0x000fea0003800000 */
.L_x_19773:
        /* <DEDUP_REMOVED lines=21> */
.L_x_19776:
[----:B------:R-:W-:Y:S05]  /*58f20*/  BSYNC B5 ;  /* 0x0000000000057941 */ /* 0x000fea0003800000 */
.L_x_19775:
[----:B------:R-:W-:Y:S01]  /*58f30*/  DMUL R10, R10, 8.11296384146066816958e+31 ;  /* 0x469000000a0a7828 */ /* 0x000fe20000000000 */
[----:B------:R-:W-:Y:S02]  /*58f40*/  IMAD.MOV.U32 R34, RZ, RZ, R2 ;  /* 0x000000ffff227224 */ /* 0x000fe400078e0002 */
[----:B------:R-:W-:Y:S01]  /*58f50*/  IMAD.MOV.U32 R35, RZ, RZ, R3 ;  /* 0x000000ffff237224 */ /* 0x000fe200078e0003 */
[----:B------:R-:W-:Y:S07]  /*58f60*/  BRA `(.L_x_19769) ;  /* 0x0000000000f07947 */ /* 0x000fee0003800000 */
.L_x_19755:
        /* <DEDUP_REMOVED lines=25> */
[----:B------:R-:W-:Y:S01]  /*59100*/  MOV R36, R4 ;  /* 0x0000000400247202 */ /* 0x000fe20000000f00 */
[----:B------:R-:W-:-:S07]  /*59110*/  IMAD.MOV.U32 R37, RZ, RZ, R3 ;  /* 0x000000ffff257224 */ /* 0x000fce00078e0003 */
.L_x_19778:
[----:B------:R-:W-:Y:S05]  /*59120*/  BSYNC B5 ;  /* 0x0000000000057941 */ /* 0x000fea0003800000 */
.L_x_19777:
        /* <DEDUP_REMOVED lines=30> */
.L_x_19780:
[----:B------:R-:W-:Y:S05]  /*59310*/  BSYNC B5 ;  /* 0x0000000000057941 */ /* 0x000fea0003800000 */
.L_x_19779:
[----:B------:R-:W-:-:S11]  /*59320*/  DMUL R34, R4, R36 ;  /* 0x0000002404227228 */ /* 0x000fd60000000000 */
.L_x_19769:
[----:B------:R-:W-:Y:S05]  /*59330*/  BSYNC B4 ;  /* 0x0000000000047941 */ /* 0x000fea0003800000 */
.L_x_19754:
[----:B------:R-:W-:Y:S05]  /*59340*/  BRA `(.L_x_19781) ;  /* 0x0000000000087947 */ /* 0x000fea0003800000 */
.L_x_19748:
[----:B------:R-:W-:Y:S02]  /*59350*/  DMUL R34, R34, 9.00719925474099200000e+15 ;  /* 0x4340000022227828 */ /* 0x000fe40000000000 */
[----:B------:R-:W-:-:S11]  /*59360*/  DMUL R10, R10, 9.00719925474099200000e+15 ;  /* 0x434000000a0a7828 */ /* 0x000fd60000000000 */
.L_x_19781:
[----:B------:R-:W-:Y:S05]  /*59370*/  BSYNC B2 ;  /* 0x0000000000027941 */ /* 0x000fea0003800000 */
.L_x_19747:
        /* <DEDUP_REMOVED lines=28> */
.L_x_19783:
[----:B------:R-:W-:Y:S05]  /*59540*/  BSYNC B2 ;  /* 0x0000000000027941 */ /* 0x000fea0003800000 */
.L_x_19782:
        /* <DEDUP_REMOVED lines=82> */
.L_x_19785:
[----:B------:R-:W-:Y:S02]  /*59a70*/  FSEL R2, RZ, 3.37028055040000000000e+12, P0 ;  /* 0x54442d18ff027808 */ /* 0x000fe40000000000 */
[----:B------:R-:W-:-:S07]  /*59a80*/  FSEL R3, RZ, 2.1426990032196044922, P0 ;  /* 0x400921fbff037808 */ /* 0x000fce0000000000 */
.L_x_19786:
[----:B------:R-:W-:Y:S05]  /*59a90*/  BSYNC B0 ;  /* 0x0000000000007941 */ /* 0x000fea0003800000 */
.L_x_19784:
[----:B------:R-:W-:Y:S01]  /*59aa0*/  DADD R34, |R34|, |R10| ;  /* 0x0000000022227229 */ /* 0x000fe2000000060a */
[----:B------:R-:W-:-:S07]  /*59ab0*/  LOP3.LUT R11, R3, 0x80000000, R11, 0xb8, !PT ;  /* 0x80000000030b7812 */ /* 0x000fce00078eb80b */
[----:B------:R-:W-:-:S06]  /*59ac0*/  DSETP.GTU.AND P0, PT, |R34|, +INF , PT ;  /* 0x7ff000002200742a */ /* 0x000fcc0003f0c200 */
[----:B------:R-:W-:Y:S02]  /*59ad0*/  FSEL R2, R34, R2, P0 ;  /* 0x0000000222027208 */ /* 0x000fe40000000000 */
[----:B------:R-:W-:-:S07]  /*59ae0*/  FSEL R3, R35, R11, P0 ;  /* 0x0000000b23037208 */ /* 0x000fce0000000000 */
.L_x_19753:
[----:B------:R-:W-:Y:S05]  /*59af0*/  BSYNC B3 ;  /* 0x0000000000037941 */ /* 0x000fea0003800000 */
.L_x_19746:
[----:B------:R-:W-:Y:S01]  /*59b00*/  LOP3.LUT R37, R3, 0x80000000, R29, 0xb8, !PT ;  /* 0x8000000003257812 */ /* 0x000fe200078eb81d */
[----:B------:R-:W-:Y:S01]  /*59b10*/  IMAD.MOV.U32 R36, RZ, RZ, R2 ;  /* 0x000000ffff247224 */ /* 0x000fe200078e0002 */
[----:B------:R-:W-:Y:S01]  /*59b20*/  LOP3.LUT R39, R39, 0x80000000, R31, 0xb8, !PT ;  /* 0x8000000027277812 */ /* 0x000fe200078eb81f */
[----:B------:R-:W-:Y:S06]  /*59b30*/  BRA `(.L_x_19708) ;  /* 0x0000005c00687947 */ /* 0x000fec0003800000 */
.L_x_19710:
        /* <DEDUP_REMOVED lines=114> */
.L_x_19792:
[----:B------:R-:W-:Y:S05]  /*5a260*/  BSYNC B0 ;  /* 0x0000000000007941 */ /* 0x000fea0003800000 */
.L_x_19791:
[----:B------:R-:W-:Y:S04]  /*5a270*/  BSSY B3, `(.L_x_19793) ;  /* 0x0000007000037945 */ /* 0x000fe80003800000 */
[----:B------:R-:W-:Y:S05]  /*5a280*/  @P2 BRA P3, `(.L_x_19794) ;  /* 0x0000000000142947 */ /* 0x000fea0001800000 */
[----:B------:R-:W-:Y:S01]  /*5a290*/  IMAD.MOV.U32 R6, RZ, RZ, R4 ;  /* 0x000000ffff067224 */ /* 0x000fe200078e0004 */
[----:B------:R-:W-:Y:S01]  /*5a2a0*/  MOV R3, R9 ;  /* 0x0000000900037202 */ /* 0x000fe20000000f00 */
[----:B------:R-:W-:Y:S01]  /*5a2b0*/  IMAD.MOV.U32 R2, RZ, RZ, R8 ;  /* 0x000000ffff027224 */ /* 0x000fe200078e0008 */
[----:B------:R-:W-:-:S07]  /*5a2c0*/  MOV R4, 0x5a2e0 ;  /* 0x0005a2e000047802 */ /* 0x000fce0000000f00 */
[----:B------:R-:W-:Y:S05]  /*5a2d0*/  CALL.REL.NOINC `($__internal_26_$__cuda_sm20_div_rn_f64_full) ;  /* 0x0000050400d87944 */ /* 0x000fea0003c00000 */
.L_x_19794:
[----:B------:R-:W-:Y:S05]  /*5a2e0*/  BSYNC B3 ;  /* 0x0000000000037941 */ /* 0x000fea0003800000 */
.L_x_19793:
        /* <DEDUP_REMOVED lines=83> */
.L_x_19796:
[----:B------:R-:W-:-:S04]  /*5a820*/  ISETP.GE.AND P0, PT, R11, RZ, PT ;  /* 0x000000ff0b00720c */ /* 0x000fc80003f06270 */
[----:B------:R-:W-:Y:S02]  /*5a830*/  FSEL R6, RZ, 3.37028055040000000000e+12, P0 ;  /* 0x54442d18ff067808 */ /* 0x000fe40000000000 */
[----:B------:R-:W-:-:S07]  /*5a840*/  FSEL R7, RZ, 2.1426990032196044922, P0 ;  /* 0x400921fbff077808 */ /* 0x000fce0000000000 */
.L_x_19797:
[----:B------:R-:W-:Y:S05]  /*5a850*/  BSYNC B0 ;  /* 0x0000000000007941 */ /* 0x000fea0003800000 */
.L_x_19795:
        /* <DEDUP_REMOVED lines=8> */
.L_x_19790:
        /* <DEDUP_REMOVED lines=139> */
.L_x_19800:
[----:B------:R-:W-:Y:S05]  /*5b190*/  BSYNC B0 ;  /* 0x0000000000007941 */ /* 0x000fea0003800000 */
.L_x_19799:
[----:B------:R-:W-:Y:S04]  /*5b1a0*/  BSSY B3, `(.L_x_19801) ;  /* 0x0000007000037945 */ /* 0x000fe80003800000 */
[----:B------:R-:W-:Y:S05]  /*5b1b0*/  @P3 BRA P1, `(.L_x_19802) ;  /* 0x0000000000143947 */ /* 0x000fea0000800000 */
[----:B------:R-:W-:Y:S01]  /*5b1c0*/  IMAD.MOV.U32 R6, RZ, RZ, R4 ;  /* 0x000000ffff067224 */ /* 0x000fe200078e0004 */
[----:B------:R-:W-:Y:S01]  /*5b1d0*/  MOV R2, R8 ;  /* 0x0000000800027202 */ /* 0x000fe20000000f00 */
[----:B------:R-:W-:Y:S01]  /*5b1e0*/  IMAD.MOV.U32 R3, RZ, RZ, R9 ;  /* 0x000000ffff037224 */ /* 0x000fe200078e0009 */
[----:B------:R-:W-:-:S07]  /*5b1f0*/  MOV R4, 0x5b210 ;  /* 0x0005b21000047802 */ /* 0x000fce0000000f00 */
[----:B------:R-:W-:Y:S05]  /*5b200*/  CALL.REL.NOINC `($__internal_26_$__cuda_sm20_div_rn_f64_full) ;  /* 0x000004f8000c7944 */ /* 0x000fea0003c00000 */
.L_x_19802:
[----:B------:R-:W-:Y:S05]  /*5b210*/  BSYNC B3 ;  /* 0x0000000000037941 */ /* 0x000fea0003800000 */
.L_x_19801:
        /* <DEDUP_REMOVED lines=83> */
.L_x_19804:
[----:B------:R-:W-:-:S04]  /*5b750*/  ISETP.GE.AND P0, PT, R11, RZ, PT ;  /* 0x000000ff0b00720c */ /* 0x000fc80003f06270 */
[----:B------:R-:W-:Y:S02]  /*5b760*/  FSEL R6, RZ, 3.37028055040000000000e+12, P0 ;  /* 0x54442d18ff067808 */ /* 0x000fe40000000000 */
[----:B------:R-:W-:-:S07]  /*5b770*/  FSEL R7, RZ, 2.1426990032196044922, P0 ;  /* 0x400921fbff077808 */ /* 0x000fce0000000000 */
.L_x_19805:
[----:B------:R-:W-:Y:S05]  /*5b780*/  BSYNC B0 ;  /* 0x0000000000007941 */ /* 0x000fea0003800000 */
.L_x_19803:
[----:B------:R-:W-:Y:S02]  /*5b790*/  DADD R2, |R28|, |R30| ;  /* 0x000000001c027229 */ /* 0x000fe4000000061e */
[----:B------:R-:W-:-:S06]  /*5b7a0*/  DADD R4, -RZ, -R28 ;  /* 0x00000000ff047229 */ /* 0x000fcc000000091c */
[----:B------:R-:W-:-:S04]  /*5b7b0*/  DSETP.GTU.AND P0, PT, |R2|, +INF , PT ;  /* 0x7ff000000200742a */ /* 0x000fc80003f0c200 */
[----:B------:R-:W-:Y:S02]  /*5b7c0*/  LOP3.LUT R5, R7, 0x80000000, R5, 0xb8, !PT ;  /* 0x8000000007057812 */ /* 0x000fe400078eb805 */
[----:B------:R-:W-:Y:S02]  /*5b7d0*/  FSEL R6, R2, R6, P0 ;  /* 0x0000000602067208 */ /* 0x000fe40000000000 */
[----:B------:R-:W-:Y:S01]  /*5b7e0*/  FSEL R7, R3, R5, P0 ;  /* 0x0000000503077208 */ /* 0x000fe20000000000 */
[----:B------:R-:W-:Y:S06]  /*5b7f0*/  BRA `(.L_x_19798) ;  /* 0x0000003c00c87947 */ /* 0x000fec0003800000 */
.L_x_19789:
        /* <DEDUP_REMOVED lines=23> */
.L_x_19807:
[----:B------:R-:W-:Y:S05]  /*5b970*/  BSYNC B3 ;  /* 0x0000000000037941 */ /* 0x000fea0003800000 */
.L_x_19806:
        /* <DEDUP_REMOVED lines=24> */
[----:B------:R-:W-:Y:S01]  /*5bb00*/  IMAD.MOV.U32 R4, RZ, RZ, R2 ;  /* 0x000000ffff047224 */ /* 0x000fe200078e0002 */
[----:B------:R-:W-:-:S07]  /*5bb10*/  MOV R5, R3 ;  /* 0x0000000300057202 */ /* 0x000fce0000000f00 */
.L_x_19809:
[----:B------:R-:W-:Y:S05]  /*5bb20*/  BSYNC B3 ;  /* 0x0000000000037941 */ /* 0x000fea0003800000 */
.L_x_19808:
        /* <DEDUP_REMOVED lines=144> */
.L_x_19811:
[----:B------:R-:W-:Y:S05]  /*5c430*/  BSYNC B0 ;  /* 0x0000000000007941 */ /* 0x000fea0003800000 */
.L_x_19810:
[----:B------:R-:W-:Y:S04]  /*5c440*/  BSSY B3, `(.L_x_19812) ;  /* 0x0000007000037945 */ /* 0x000fe80003800000 */
[----:B------:R-:W-:Y:S05]  /*5c450*/  @P3 BRA P2, `(.L_x_19813) ;  /* 0x0000000000143947 */ /* 0x000fea0001000000 */
[----:B------:R-:W-:Y:S01]  /*5c460*/  IMAD.MOV.U32 R5, RZ, RZ, R7 ;  /* 0x000000ffff057224 */ /* 0x000fe200078e0007 */
[----:B------:R-:W-:Y:S01]  /*5c470*/  MOV R2, R32 ;  /* 0x0000002000027202 */ /* 0x000fe20000000f00 */
[----:B------:R-:W-:Y:S01]  /*5c480*/  IMAD.MOV.U32 R3, RZ, RZ, R33 ;  /* 0x000000ffff037224 */ /* 0x000fe200078e0021 */
[----:B------:R-:W-:-:S07]  /*5c490*/  MOV R4, 0x5c4b0 ;  /* 0x0005c4b000047802 */ /* 0x000fce0000000f00 */
[----:B------:R-:W-:Y:S05]  /*5c4a0*/  CALL.REL.NOINC `($__internal_26_$__cuda_sm20_div_rn_f64_full) ;  /* 0x000004e400647944 */ /* 0x000fea0003c00000 */
.L_x_19813:
[----:B------:R-:W-:Y:S05]  /*5c4b0*/  BSYNC B3 ;  /* 0x0000000000037941 */ /* 0x000fea0003800000 */
.L_x_19812:
        /* <DEDUP_REMOVED lines=83> */
.L_x_19815:
[----:B------:R-:W-:-:S04]  /*5c9f0*/  ISETP.GE.AND P0, PT, R11, RZ, PT ;  /* 0x000000ff0b00720c */ /* 0x000fc80003f06270 */
[----:B------:R-:W-:Y:S02]  /*5ca00*/  FSEL R6, RZ, 3.37028055040000000000e+12, P0 ;  /* 0x54442d18ff067808 */ /* 0x000fe40000000000 */
[----:B------:R-:W-:-:S07]  /*5ca10*/  FSEL R7, RZ, 2.1426990032196044922, P0 ;  /* 0x400921fbff077808 */ /* 0x000fce0000000000 */
.L_x_19816:
[----:B------:R-:W-:Y:S05]  /*5ca20*/  BSYNC B0 ;  /* 0x0000000000007941 */ /* 0x000fea0003800000 */
.L_x_19814:
        /* <DEDUP_REMOVED lines=8> */
.L_x_19788:
        /* <DEDUP_REMOVED lines=112> */
.L_x_19820:
[----:B------:R-:W-:Y:S05]  /*5d1b0*/  BSYNC B0 ;  /* 0x0000000000007941 */ /* 0x000fea0003800000 */
.L_x_19819:
[----:B------:R-:W-:Y:S04]  /*5d1c0*/  BSSY B3, `(.L_x_19821) ;  /* 0x0000007000037945 */ /* 0x000fe80003800000 */
[----:B------:R-:W-:Y:S05]  /*5d1d0*/  @P3 BRA P4, `(.L_x_19822) ;  /* 0x0000000000143947 */ /* 0x000fea0002000000 */
[----:B------:R-:W-:Y:S01]  /*5d1e0*/  IMAD.MOV.U32 R6, RZ, RZ, R4 ;  /* 0x000000ffff067224 */ /* 0x000fe200078e0004 */
[----:B------:R-:W-:Y:S01]  /*5d1f0*/  MOV R4, 0x5d230 ;  /* 0x0005d23000047802 */ /* 0x000fe20000000f00 */
[----:B------:R-:W-:Y:S02]  /*5d200*/  IMAD.MOV.U32 R2, RZ, RZ, R10 ;  /* 0x000000ffff027224 */ /* 0x000fe400078e000a */
[----:B------:R-:W-:-:S07]  /*5d210*/  IMAD.MOV.U32 R3, RZ, RZ, R11 ;  /* 0x000000ffff037224 */ /* 0x000fce00078e000b */
[----:B------:R-:W-:Y:S05]  /*5d220*/  CALL.REL.NOINC `($__internal_26_$__cuda_sm20_div_rn_f64_full) ;  /* 0x000004d800047944 */ /* 0x000fea0003c00000 */
.L_x_19822:
[----:B------:R-:W-:Y:S05]  /*5d230*/  BSYNC B3 ;  /* 0x0000000000037941 */ /* 0x000fea0003800000 */
.L_x_19821:
        /* <DEDUP_REMOVED lines=74> */
.L_x_19824:
[----:B------:R-:W-:Y:S05]  /*5d6e0*/  BSYNC B0 ;  /* 0x0000000000007941 */ /* 0x000fea0003800000 */
.L_x_19823:
[----:B------:R-:W-:Y:S01]  /*5d6f0*/  LOP3.LUT R3, R7, 0x80000000, R29, 0xb8, !PT ;  /* 0x8000000007037812 */ /* 0x000fe200078eb81d */
[----:B------:R-:W-:Y:S01]  /*5d700*/  DMUL R34, R34, 0.5 ;  /* 0x3fe0000022227828 */ /* 0x000fe20000000000 */
[----:B------:R-:W-:Y:S02]  /*5d710*/  FSEL R6, R4, R6, P2 ;  /* 0x0000000604067208 */ /* 0x000fe40001000000 */
[----:B------:R-:W-:Y:S01]  /*5d720*/  FSEL R7, R5, R3, P2 ;  /* 0x0000000305077208 */ /* 0x000fe20001000000 */
[----:B------:R-:W-:Y:S07]  /*5d730*/  BRA `(.L_x_19798) ;  /* 0x0000001c00f87947 */ /* 0x000fee0003800000 */
.L_x_19818:
        /* <DEDUP_REMOVED lines=140> */
.L_x_19826:
[----:B------:R-:W-:Y:S05]  /*5e000*/  BSYNC B0 ;  /* 0x0000000000007941 */ /* 0x000fea0003800000 */
.L_x_19825:
[----:B------:R-:W-:Y:S04]  /*5e010*/  BSSY B3, `(.L_x_19827) ;  /* 0x0000007000037945 */ /* 0x000fe80003800000 */
[----:B------:R-:W-:Y:S05]  /*5e020*/  @P3 BRA P4, `(.L_x_19828) ;  /* 0x0000000000143947 */ /* 0x000fea0002000000 */
[----:B------:R-:W-:Y:S01]  /*5e030*/  IMAD.MOV.U32 R5, RZ, RZ, R7 ;  /* 0x000000ffff057224 */ /* 0x000fe200078e0007 */
[----:B------:R-:W-:Y:S01]  /*5e040*/  MOV R4, 0x5e080 ;  /* 0x0005e08000047802 */ /* 0x000fe20000000f00 */
[----:B------:R-:W-:Y:S02]  /*5e050*/  IMAD.MOV.U32 R2, RZ, RZ, R10 ;  /* 0x000000ffff027224 */ /* 0x000fe400078e000a */
[----:B------:R-:W-:-:S07]  /*5e060*/  IMAD.MOV.U32 R3, RZ, RZ, R11 ;  /* 0x000000ffff037224 */ /* 0x000fce00078e000b */
[----:B------:R-:W-:Y:S05]  /*5e070*/  CALL.REL.NOINC `($__internal_26_$__cuda_sm20_div_rn_f64_full) ;  /* 0x000004c800707944 */ /* 0x000fea0003c00000 */
.L_x_19828:
[----:B------:R-:W-:Y:S05]  /*5e080*/  BSYNC B3 ;  /* 0x0000000000037941 */ /* 0x000fea0003800000 */
.L_x_19827:
        /* <DEDUP_REMOVED lines=74> */
.L_x_19830:
[----:B------:R-:W-:Y:S05]  /*5e530*/  BSYNC B0 ;  /* 0x0000000000007941 */ /* 0x000fea0003800000 */
.L_x_19829:
[----:B------:R-:W-:Y:S02]  /*5e540*/  LOP3.LUT R3, R7, 0x80000000, R29, 0xb8, !PT ;  /* 0x8000000007037812 */ /* 0x000fe400078eb81d */
[----:B------:R-:W-:Y:S02]  /*5e550*/  FSEL R6, R4, R6, P2 ;  /* 0x0000000604067208 */ /* 0x000fe40001000000 */
[----:B------:R-:W-:Y:S01]  /*5e560*/  FSEL R7, R5, R3, P2 ;  /* 0x0000000305077208 */ /* 0x000fe20001000000 */
[----:B------:R-:W-:Y:S06]  /*5e570*/  BRA `(.L_x_19798) ;  /* 0x0000001000687947 */ /* 0x000fec0003800000 */
.L_x_19817:
        /* <DEDUP_REMOVED lines=23> */
.L_x_19832:
[----:B------:R-:W-:Y:S05]  /*5e6f0*/  BSYNC B3 ;  /* 0x0000000000037941 */ /* 0x000fea0003800000 */
.L_x_19831:
        /* <DEDUP_REMOVED lines=26> */
.L_x_19834:
[----:B------:R-:W-:Y:S05]  /*5e8a0*/  BSYNC B3 ;  /* 0x0000000000037941 */ /* 0x000fea0003800000 */
.L_x_19833:
        /* <DEDUP_REMOVED lines=143> */
.L_x_19836:
[----:B------:R-:W-:Y:S05]  /*5f1a0*/  BSYNC B0 ;  /* 0x0000000000007941 */ /* 0x000fea0003800000 */
.L_x_19835:
[----:B------:R-:W-:Y:S04]  /*5f1b0*/  BSSY B3, `(.L_x_19837) ;  /* 0x0000007000037945 */ /* 0x000fe80003800000 */
[----:B------:R-:W-:Y:S05]  /*5f1c0*/  @P3 BRA P4, `(.L_x_19838) ;  /* 0x0000000000143947 */ /* 0x000fea0002000000 */
[----:B------:R-:W-:Y:S01]  /*5f1d0*/  IMAD.MOV.U32 R5, RZ, RZ, R7 ;  /* 0x000000ffff057224 */ /* 0x000fe200078e0007 */
[----:B------:R-:W-:Y:S01]  /*5f1e0*/  MOV R4, 0x5f220 ;  /* 0x0005f22000047802 */ /* 0x000fe20000000f00 */
[----:B------:R-:W-:Y:S02]  /*5f1f0*/  IMAD.MOV.U32 R2, RZ, RZ, R10 ;  /* 0x000000ffff027224 */ /* 0x000fe400078e000a */
[----:B------:R-:W-:-:S07]  /*5f200*/  IMAD.MOV.U32 R3, RZ, RZ, R11 ;  /* 0x000000ffff037224 */ /* 0x000fce00078e000b */
[----:B------:R-:W-:Y:S05]  /*5f210*/  CALL.REL.NOINC `($__internal_26_$__cuda_sm20_div_rn_f64_full) ;  /* 0x000004b800087944 */ /* 0x000fea0003c00000 */
.L_x_19838:
[----:B------:R-:W-:Y:S05]  /*5f220*/  BSYNC B3 ;  /* 0x0000000000037941 */ /* 0x000fea0003800000 */
.L_x_19837:
        /* <DEDUP_REMOVED lines=75> */
.L_x_19840:
[----:B------:R-:W-:Y:S05]  /*5f6e0*/  BSYNC B0 ;  /* 0x0000000000007941 */ /* 0x000fea0003800000 */
.L_x_19839:
[----:B------:R-:W-:Y:S02]  /*5f6f0*/  LOP3.LUT R3, R7, 0x80000000, R29, 0xb8, !PT ;  /* 0x8000000007037812 */ /* 0x000fe400078eb81d */
[----:B------:R-:W-:Y:S02]  /*5f700*/  FSEL R6, R4, R6, P2 ;  /* 0x0000000604067208 */ /* 0x000fe40001000000 */
[----:B------:R-:W-:-:S07]  /*5f710*/  FSEL R7, R5, R3, P2 ;  /* 0x0000000305077208 */ /* 0x000fce0001000000 */
.L_x_19798:
[----:B------:R-:W-:Y:S05]  /*5f720*/  BSYNC B2 ;  /* 0x0000000000027941 */ /* 0x000fea0003800000 */
.L_x_19787:
        /* <DEDUP_REMOVED lines=8> */
.L_x_19709:
        /* <DEDUP_REMOVED lines=19> */
.L_x_19708:
[----:B------:R-:W-:Y:S05]  /*5f8e0*/  BSYNC B1 ;  /* 0x0000000000017941 */ /* 0x000fea0003800000 */
.L_x_19707:
        /* <DEDUP_REMOVED lines=153> */
.L_x_19848:
[----:B------:R-:W-:Y:S05]  /*60280*/  BSYNC B3 ;  /* 0x0000000000037941 */ /* 0x000fea0003800000 */
.L_x_19847:
        /* <DEDUP_REMOVED lines=82> */
.L_x_19846:
        /* <DEDUP_REMOVED lines=36> */
.L_x_19856:
[----:B------:R-:W-:Y:S05]  /*609f0*/  BSYNC B4 ;  /* 0x0000000000047941 */ /* 0x000fea0003800000 */
.L_x_19855:
[----:B------:R-:W-:Y:S02]  /*60a00*/  IMAD.MOV.U32 R34, RZ, RZ, R2 ;  /* 0x000000ffff227224 */ /* 0x000fe400078e0002 */
[----:B------:R-:W-:Y:S01]  /*60a10*/  IMAD.MOV.U32 R35, RZ, RZ, R3 ;  /* 0x000000ffff237224 */ /* 0x000fe200078e0003 */
[----:B------:R-:W-:Y:S06]  /*60a20*/  BRA `(.L_x_19854) ;  /* 0x0000000000047947 */ /* 0x000fec0003800000 */
.L_x_19853:
[----:B------:R-:W-:-:S11]  /*60a30*/  DADD R34, -R66, R64 ;  /* 0x0000000042227229 */ /* 0x000fd60000000140 */
.L_x_19854:
[----:B------:R-:W-:Y:S05]  /*60a40*/  BSYNC B3 ;  /* 0x0000000000037941 */ /* 0x000fea0003800000 */
.L_x_19852:
        /* <DEDUP_REMOVED lines=31> */
.L_x_19861:
[----:B------:R-:W-:Y:S05]  /*60c40*/  BSYNC B4 ;  /* 0x0000000000047941 */ /* 0x000fea0003800000 */
.L_x_19860:
[----:B------:R-:W-:Y:S05]  /*60c50*/  BRA `(.L_x_19859) ;  /* 0x0000000000047947 */ /* 0x000fea0003800000 */
.L_x_19858:
[----:B------:R-:W-:-:S11]  /*60c60*/  DADD R2, R32, -R8 ;  /* 0x0000000020027229 */ /* 0x000fd60000000808 */
.L_x_19859:
[----:B------:R-:W-:Y:S05]  /*60c70*/  BSYNC B3 ;  /* 0x0000000000037941 */ /* 0x000fea0003800000 */
.L_x_19857:
        /* <DEDUP_REMOVED lines=30> */
.L_x_19863:
[----:B------:R-:W-:Y:S05]  /*60e60*/  BSYNC B3 ;  /* 0x0000000000037941 */ /* 0x000fea0003800000 */
.L_x_19862:
        /* <DEDUP_REMOVED lines=86> */
.L_x_19864:
        /* <DEDUP_REMOVED lines=22> */
.L_x_19866:
[----:B------:R-:W-:Y:S05]  /*61530*/  BSYNC B3 ;  /* 0x0000000000037941 */ /* 0x000fea0003800000 */
.L_x_19865:
        /* <DEDUP_REMOVED lines=30> */
.L_x_19851:
        /* <DEDUP_REMOVED lines=26> */
.L_x_19869:
[----:B------:R-:W-:Y:S05]  /*618c0*/  BSYNC B3 ;  /* 0x0000000000037941 */ /* 0x000fea0003800000 */
.L_x_19868:
        /* <DEDUP_REMOVED lines=27> */
.L_x_19872:
[----:B------:R-:W-:Y:S05]  /*61a80*/  BSYNC B3 ;  /* 0x0000000000037941 */ /* 0x000fea0003800000 */
.L_x_19871:
        /* <DEDUP_REMOVED lines=30> */
.L_x_19870:
        /* <DEDUP_REMOVED lines=76> */
.L_x_19873:
[----:B------:R-:W-:Y:S01]  /*62130*/  IMAD.MOV.U32 R2, RZ, RZ, 0x0 ;  /* 0x00000000ff027424 */ /* 0x000fe200078e00ff */
[----:B------:R-:W-:Y:S01]  /*62140*/  FSETP.NEU.FTZ.AND P0, PT, R5, RZ, PT ;  /* 0x000000ff0500720b */ /* 0x000fe20003f1d000 */
[----:B------:R-:W-:-:S06]  /*62150*/  IMAD.MOV.U32 R3, RZ, RZ, 0x7ff00000 ;  /* 0x7ff00000ff037424 */ /* 0x000fcc00078e00ff */
[----:B------:R-:W-:-:S10]  /*62160*/  DFMA R2, R4, R2, +INF ;  /* 0x7ff000000402742b */ /* 0x000fd40000000002 */
[----:B------:R-:W-:Y:S02]  /*62170*/  FSEL R34, R2, RZ, P0 ;  /* 0x000000ff02227208 */ /* 0x000fe40000000000 */
[----:B------:R-:W-:Y:S01]  /*62180*/  FSEL R35, R3, -QNAN , P0 ;  /* 0xfff0000003237808 */ /* 0x000fe20000000000 */
[----:B------:R-:W-:Y:S06]  /*62190*/  BRA `(.L_x_19849) ;  /* 0x0000000400447947 */ /* 0x000fec0003800000 */
.L_x_19867:
        /* <DEDUP_REMOVED lines=27> */
.L_x_19875:
[----:B------:R-:W-:Y:S05]  /*62350*/  BSYNC B3 ;  /* 0x0000000000037941 */ /* 0x000fea0003800000 */
.L_x_19874:
        /* <DEDUP_REMOVED lines=21> */
.L_x_19877:
[----:B------:R-:W-:Y:S05]  /*624b0*/  BSYNC B3 ;  /* 0x0000000000037941 */ /* 0x000fea0003800000 */
.L_x_19876:
[----:B------:R-:W-:Y:S01]  /*624c0*/  IMAD.MOV.U32 R34, RZ, RZ, R2 ;  /* 0x000000ffff227224 */ /* 0x000fe200078e0002 */
[----:B------:R-:W-:Y:S01]  /*624d0*/  MOV R35, R3 ;  /* 0x0000000300237202 */ /* 0x000fe20000000f00 */
[----:B------:R-:W-:Y:S06]  /*624e0*/  BRA `(.L_x_19849) ;  /* 0x0000000000707947 */ /* 0x000fec0003800000 */
.L_x_19850:
        /* <DEDUP_REMOVED lines=25> */
.L_x_19879:
[----:B------:R-:W-:Y:S05]  /*62680*/  BSYNC B3 ;  /* 0x0000000000037941 */ /* 0x000fea0003800000 */
.L_x_19878:
[----:B------:R-:W-:Y:S02]  /*62690*/  IMAD.MOV.U32 R34, RZ, RZ, R4 ;  /* 0x000000ffff227224 */ /* 0x000fe400078e0004 */
[----:B------:R-:W-:-:S07]  /*626a0*/  IMAD.MOV.U32 R35, RZ, RZ, R5 ;  /* 0x000000ffff237224 */ /* 0x000fce00078e0005 */
.L_x_19849:
[----:B------:R-:W-:Y:S05]  /*626b0*/  BSYNC B2 ;  /* 0x0000000000027941 */ /* 0x000fea0003800000 */
.L_x_19845:
        /* <DEDUP_REMOVED lines=25> */
.L_x_19884:
[----:B------:R-:W-:Y:S05]  /*62850*/  BSYNC B4 ;  /* 0x0000000000047941 */ /* 0x000fea0003800000 */
.L_x_19883:
        /* <DEDUP_REMOVED lines=49> */
.L_x_19886:
        /* <DEDUP_REMOVED lines=71> */
.L_x_19885:
        /* <DEDUP_REMOVED lines=38> */
.L_x_19895:
[----:B------:R-:W-:Y:S05]  /*63240*/  BSYNC B6 ;  /* 0x0000000000067941 */ /* 0x000fea0003800000 */
.L_x_19894:
[----:B------:R-:W-:Y:S02]  /*63250*/  IMAD.MOV.U32 R68, RZ, RZ, R2 ;  /* 0x000000ffff447224 */ /* 0x000fe400078e0002 */
[----:B------:R-:W-:Y:S01]  /*63260*/  IMAD.MOV.U32 R69, RZ, RZ, R3 ;  /* 0x000000ffff457224 */ /* 0x000fe200078e0003 */
[----:B------:R-:W-:Y:S06]  /*63270*/  BRA `(.L_x_19893) ;  /* 0x0000000000047947 */ /* 0x000fec0003800000 */
.L_x_19892:
[----:B------:R-:W-:-:S11]  /*63280*/  DADD R68, -R66, R64 ;  /* 0x0000000042447229 */ /* 0x000fd60000000140 */
.L_x_19893:
[----:B------:R-:W-:Y:S05]  /*63290*/  BSYNC B5 ;  /* 0x0000000000057941 */ /* 0x000fea0003800000 */
.L_x_19891:
        /* <DEDUP_REMOVED lines=28> */
.L_x_19900:
[----:B------:R-:W-:Y:S05]  /*63460*/  BSYNC B6 ;  /* 0x0000000000067941 */ /* 0x000fea0003800000 */
.L_x_19899:
[----:B------:R-:W-:Y:S02]  /*63470*/  IMAD.MOV.U32 R28, RZ, RZ, R2 ;  /* 0x000000ffff1c7224 */ /* 0x000fe400078e0002 */
[----:B------:R-:W-:Y:S01]  /*63480*/  IMAD.MOV.U32 R29, RZ, RZ, R3 ;  /* 0x000000ffff1d7224 */ /* 0x000fe200078e0003 */
[----:B------:R-:W-:Y:S06]  /*63490*/  BRA `(.L_x_19898) ;  /* 0x0000000000047947 */ /* 0x000fec0003800000 */
.L_x_19897:
[----:B------:R-:W-:-:S11]  /*634a0*/  DADD R28, -R62, R32 ;  /* 0x000000003e1c7229 */ /* 0x000fd60000000120 */
.L_x_19898:
[----:B------:R-:W-:Y:S05]  /*634b0*/  BSYNC B5 ;  /* 0x0000000000057941 */ /* 0x000fea0003800000 */
.L_x_19896:
        /* <DEDUP_REMOVED lines=30> */
.L_x_19902:
[----:B------:R-:W-:Y:S05]  /*636a0*/  BSYNC B5 ;  /* 0x0000000000057941 */ /* 0x000fea0003800000 */
.L_x_19901:
[----:B------:R-:W-:Y:S02]  /*636b0*/  IMAD.MOV.U32 R30, RZ, RZ, R4 ;  /* 0x000000ffff1e7224 */ /* 0x000fe400078e0004 */
[----:B------:R-:W-:Y:S01]  /*636c0*/  IMAD.MOV.U32 R31, RZ, RZ, R5 ;  /* 0x000000ffff1f7224 */ /* 0x000fe200078e0005 */
[----:B------:R-:W-:Y:S06]  /*636d0*/  BRA `(.L_x_19903) ;  /* 0x0000000800607947 */ /* 0x000fec0003800000 */
.L_x_19890:
        /* <DEDUP_REMOVED lines=30> */
.L_x_19906:
[----:B------:R-:W-:Y:S05]  /*638c0*/  BSYNC B5 ;  /* 0x0000000000057941 */ /* 0x000fea0003800000 */
.L_x_19905:
[----:B------:R-:W-:Y:S02]  /*638d0*/  IMAD.MOV.U32 R30, RZ, RZ, R4 ;  /* 0x000000ffff1e7224 */ /* 0x000fe400078e0004 */
[----:B------:R-:W-:Y:S01]  /*638e0*/  IMAD.MOV.U32 R31, RZ, RZ, R5 ;  /* 0x000000ffff1f7224 */ /* 0x000fe200078e0005 */
[----:B------:R-:W-:Y:S06]  /*638f0*/  BRA `(.L_x_19903) ;  /* 0x0000000400d87947 */ /* 0x000fec0003800000 */
.L_x_19904:
        /* <DEDUP_REMOVED lines=31> */
.L_x_19908:
[----:B------:R-:W-:Y:S05]  /*63af0*/  BSYNC B5 ;  /* 0x0000000000057941 */ /* 0x000fea0003800000 */
.L_x_19907:
        /* <DEDUP_REMOVED lines=21> */
.L_x_19910:
[----:B------:R-:W-:Y:S05]  /*63c50*/  BSYNC B5 ;  /* 0x0000000000057941 */ /* 0x000fea0003800000 */
.L_x_19909:
[----:B------:R-:W-:Y:S01]  /*63c60*/  DMUL R10, R10, 8.11296384146066816958e+31 ;  /* 0x469000000a0a7828 */ /* 0x000fe20000000000 */
[----:B------:R-:W-:Y:S02]  /*63c70*/  IMAD.MOV.U32 R30, RZ, RZ, R2 ;  /* 0x000000ffff1e7224 */ /* 0x000fe400078e0002 */
[----:B------:R-:W-:Y:S01]  /*63c80*/  IMAD.MOV.U32 R31, RZ, RZ, R3 ;  /* 0x000000ffff1f7224 */ /* 0x000fe200078e0003 */
[----:B------:R-:W-:Y:S07]  /*63c90*/  BRA `(.L_x_19903) ;  /* 0x0000000000f07947 */ /* 0x000fee0003800000 */
.L_x_19889:
        /* <DEDUP_REMOVED lines=27> */
.L_x_19912:
[----:B------:R-:W-:Y:S05]  /*63e50*/  BSYNC B5 ;  /* 0x0000000000057941 */ /* 0x000fea0003800000 */
.L_x_19911:
        /* <DEDUP_REMOVED lines=30> */
.L_x_19914:
[----:B------:R-:W-:Y:S05]  /*64040*/  BSYNC B5 ;  /* 0x0000000000057941 */ /* 0x000fea0003800000 */
.L_x_19913:
[----:B------:R-:W-:-:S11]  /*64050*/  DMUL R30, R4, R32 ;  /* 0x00000020041e7228 */ /* 0x000fd60000000000 */
.L_x_19903:
[----:B------:R-:W-:Y:S05]  /*64060*/  BSYNC B4 ;  /* 0x0000000000047941 */ /* 0x000fea0003800000 */
.L_x_19888:
[----:B------:R-:W-:Y:S05]  /*64070*/  BRA `(.L_x_19915) ;  /* 0x0000000000087947 */ /* 0x000fea0003800000 */
.L_x_19882:
[----:B------:R-:W-:Y:S02]  /*64080*/  DMUL R30, R30, 9.00719925474099200000e+15 ;  /* 0x434000001e1e7828 */ /* 0x000fe40000000000 */
[----:B------:R-:W-:-:S11]  /*64090*/  DMUL R10, R10, 9.00719925474099200000e+15 ;  /* 0x434000000a0a7828 */ /* 0x000fd60000000000 */
.L_x_19915:
[----:B------:R-:W-:Y:S05]  /*640a0*/  BSYNC B2 ;  /* 0x0000000000027941 */ /* 0x000fea0003800000 */
.L_x_19881:
        /* <DEDUP_REMOVED lines=28> */
.L_x_19917:
[----:B------:R-:W-:Y:S05]  /*64270*/  BSYNC B2 ;  /* 0x0000000000027941 */ /* 0x000fea0003800000 */
.L_x_19916:
        /* <DEDUP_REMOVED lines=82> */
.L_x_19919:
[----:B------:R-:W-:Y:S02]  /*647a0*/  FSEL R2, RZ, 3.37028055040000000000e+12, P0 ;  /* 0x54442d18ff027808 */ /* 0x000fe40000000000 */
[----:B------:R-:W-:-:S07]  /*647b0*/  FSEL R3, RZ, 2.1426990032196044922, P0 ;  /* 0x400921fbff037808 */ /* 0x000fce0000000000 */
.L_x_19920:
[----:B------:R-:W-:Y:S05]  /*647c0*/  BSYNC B0 ;  /* 0x0000000000007941 */ /* 0x000fea0003800000 */
.L_x_19918:
[----:B------:R-:W-:Y:S01]  /*647d0*/  DADD R30, |R30|, |R10| ;  /* 0x000000001e1e7229 */ /* 0x000fe2000000060a */
[----:B------:R-:W-:-:S07]  /*647e0*/  LOP3.LUT R11, R3, 0x80000000, R11, 0xb8, !PT ;  /* 0x80000000030b7812 */ /* 0x000fce00078eb80b */
[----:B------:R-:W-:-:S06]  /*647f0*/  DSETP.GTU.AND P0, PT, |R30|, +INF , PT ;  /* 0x7ff000001e00742a */ /* 0x000fcc0003f0c200 */
[----:B------:R-:W-:Y:S02]  /*64800*/  FSEL R2, R30, R2, P0 ;  /* 0x000000021e027208 */ /* 0x000fe40000000000 */
[----:B------:R-:W-:-:S07]  /*64810*/  FSEL R3, R31, R11, P0 ;  /* 0x0000000b1f037208 */ /* 0x000fce0000000000 */
.L_x_19887:
[----:B------:R-:W-:Y:S05]  /*64820*/  BSYNC B3 ;  /* 0x0000000000037941 */ /* 0x000fea0003800000 */
.L_x_19880:
[----:B------:R-:W-:Y:S01]  /*64830*/  LOP3.LUT R33, R3, 0x80000000, R25, 0xb8, !PT ;  /* 0x8000000003217812 */ /* 0x000fe200078eb819 */
[----:B------:R-:W-:Y:S01]  /*64840*/  IMAD.MOV.U32 R32, RZ, RZ, R2 ;  /* 0x000000ffff207224 */ /* 0x000fe200078e0002 */
[----:B------:R-:W-:Y:S01]  /*64850*/  LOP3.LUT R35, R35, 0x80000000, R27, 0xb8, !PT ;  /* 0x8000000023237812 */ /* 0x000fe200078eb81b */
[----:B------:R-:W-:Y:S06]  /*64860*/  BRA `(.L_x_19842) ;  /* 0x0000005800e47947 */ /* 0x000fec0003800000 */
.L_x_19844:
        /* <DEDUP_REMOVED lines=112> */
.L_x_19926:
[----:B------:R-:W-:Y:S05]  /*64f70*/  BSYNC B0 ;  /* 0x0000000000007941 */ /* 0x000fea0003800000 */
.L_x_19925:
        /* <DEDUP_REMOVED lines=8> */
.L_x_19928:
[----:B------:R-:W-:Y:S05]  /*65000*/  BSYNC B3 ;  /* 0x0000000000037941 */ /* 0x000fea0003800000 */
.L_x_19927:
        /* <DEDUP_REMOVED lines=82> */
.L_x_19930:
[----:B------:R-:W-:-:S04]  /*65530*/  ISETP.GE.AND P0, PT, R29, RZ, PT ;  /* 0x000000ff1d00720c */ /* 0x000fc80003f06270 */
[----:B------:R-:W-:Y:S02]  /*65540*/  FSEL R6, RZ, 3.37028055040000000000e+12, P0 ;  /* 0x54442d18ff067808 */ /* 0x000fe40000000000 */
[----:B------:R-:W-:-:S07]  /*65550*/  FSEL R7, RZ, 2.1426990032196044922, P0 ;  /* 0x400921fbff077808 */ /* 0x000fce0000000000 */
.L_x_19931:
[----:B------:R-:W-:Y:S05]  /*65560*/  BSYNC B0 ;  /* 0x0000000000007941 */ /* 0x000fea0003800000 */
.L_x_19929:
[----:B------:R-:W-:Y:S01]  /*65570*/  DADD R2, |R24|, |R26| ;  /* 0x0000000018027229 */ /* 0x000fe2000000061a */
[----:B------:R-:W-:Y:S01]  /*65580*/  LOP3.LUT R11, R7, 0x80000000, R11, 0xb8, !PT ;  /* 0x80000000070b7812 */ /* 0x000fe200078eb80b */
[----:B------:R-:W-:-:S06]  /*65590*/  DMUL R30, R30, 0.5 ;  /* 0x3fe000001e1e7828 */ /* 0x000fcc0000000000 */
[----:B------:R-:W-:-:S06]  /*655a0*/  DSETP.GTU.AND P0, PT, |R2|, +INF , PT ;  /* 0x7ff000000200742a */ /* 0x000fcc0003f0c200 */
[----:B------:R-:W-:Y:S02]  /*655b0*/  FSEL R6, R2, R6, P0 ;  /* 0x0000000602067208 */ /* 0x000fe40000000000 */
[----:B------:R-:W-:Y:S01]  /*655c0*/  FSEL R7, R3, R11, P0 ;  /* 0x0000000b03077208 */ /* 0x000fe20000000000 */
[----:B------:R-:W-:Y:S06]  /*655d0*/  BRA `(.L_x_19932) ;  /* 0x0000004c00187947 */ /* 0x000fec0003800000 */
.L_x_19924:
        /* <DEDUP_REMOVED lines=135> */
.L_x_19934:
[----:B------:R-:W-:Y:S05]  /*65e50*/  BSYNC B0 ;  /* 0x0000000000007941 */ /* 0x000fea0003800000 */
.L_x_19933:
        /* <DEDUP_REMOVED lines=8> */
.L_x_19936:
[----:B------:R-:W-:Y:S05]  /*65ee0*/  BSYNC B3 ;  /* 0x0000000000037941 */ /* 0x000fea0003800000 */
.L_x_19935:
        /* <DEDUP_REMOVED lines=82> */
.L_x_19938:
[----:B------:R-:W-:-:S04]  /*66410*/  ISETP.GE.AND P0, PT, R29, RZ, PT ;  /* 0x000000ff1d00720c */ /* 0x000fc80003f06270 */
[----:B------:R-:W-:Y:S02]  /*66420*/  FSEL R6, RZ, 3.37028055040000000000e+12, P0 ;  /* 0x54442d18ff067808 */ /* 0x000fe40000000000 */
[----:B------:R-:W-:-:S07]  /*66430*/  FSEL R7, RZ, 2.1426990032196044922, P0 ;  /* 0x400921fbff077808 */ /* 0x000fce0000000000 */
.L_x_19939:
[----:B------:R-:W-:Y:S05]  /*66440*/  BSYNC B0 ;  /* 0x0000000000007941 */ /* 0x000fea0003800000 */
.L_x_19937:
[----:B------:R-:W-:Y:S01]  /*66450*/  DADD R2, |R24|, |R26| ;  /* 0x0000000018027229 */ /* 0x000fe2000000061a */
[----:B------:R-:W-:-:S07]  /*66460*/  LOP3.LUT R11, R7, 0x80000000, R11, 0xb8, !PT ;  /* 0x80000000070b7812 */ /* 0x000fce00078eb80b */
[----:B------:R-:W-:-:S06]  /*66470*/  DSETP.GTU.AND P0, PT, |R2|, +INF , PT ;  /* 0x7ff000000200742a */ /* 0x000fcc0003f0c200 */
[----:B------:R-:W-:Y:S02]  /*66480*/  FSEL R6, R2, R6, P0 ;  /* 0x0000000602067208 */ /* 0x000fe40000000000 */
[----:B------:R-:W-:Y:S01]  /*66490*/  FSEL R7, R3, R11, P0 ;  /* 0x0000000b03077208 */ /* 0x000fe20000000000 */
[----:B------:R-:W-:Y:S06]  /*664a0*/  BRA `(.L_x_19932) ;  /* 0x0000003c00647947 */ /* 0x000fec0003800000 */
.L_x_19923:
        /* <DEDUP_REMOVED lines=23> */
.L_x_19941:
[----:B------:R-:W-:Y:S05]  /*66620*/  BSYNC B3 ;  /* 0x0000000000037941 */ /* 0x000fea0003800000 */
.L_x_19940:
        /* <DEDUP_REMOVED lines=26> */
.L_x_19943:
[----:B------:R-:W-:Y:S05]  /*667d0*/  BSYNC B3 ;  /* 0x0000000000037941 */ /* 0x000fea0003800000 */
.L_x_19942:
        /* <DEDUP_REMOVED lines=136> */
.L_x_19945:
[----:B------:R-:W-:Y:S05]  /*67060*/  BSYNC B0 ;  /* 0x0000000000007941 */ /* 0x000fea0003800000 */
.L_x_19944:
        /* <DEDUP_REMOVED lines=8> */
.L_x_19947:
[----:B------:R-:W-:Y:S05]  /*670f0*/  BSYNC B3 ;  /* 0x0000000000037941 */ /* 0x000fea0003800000 */
.L_x_19946:
        /* <DEDUP_REMOVED lines=82> */
.L_x_19949:
[----:B------:R-:W-:-:S04]  /*67620*/  ISETP.GE.AND P0, PT, R29, RZ, PT ;  /* 0x000000ff1d00720c */ /* 0x000fc80003f06270 */
[----:B------:R-:W-:Y:S02]  /*67630*/  FSEL R6, RZ, 3.37028055040000000000e+12, P0 ;  /* 0x54442d18ff067808 */ /* 0x000fe40000000000 */
[----:B------:R-:W-:-:S07]  /*67640*/  FSEL R7, RZ, 2.1426990032196044922, P0 ;  /* 0x400921fbff077808 */ /* 0x000fce0000000000 */
.L_x_19950:
[----:B------:R-:W-:Y:S05]  /*67650*/  BSYNC B0 ;  /* 0x0000000000007941 */ /* 0x000fea0003800000 */
.L_x_19948:
[----:B------:R-:W-:Y:S01]  /*67660*/  DADD R2, |R24|, |R26| ;  /* 0x0000000018027229 */ /* 0x000fe2000000061a */
[----:B------:R-:W-:Y:S01]  /*67670*/  LOP3.LUT R11, R7, 0x80000000, R11, 0xb8, !PT ;  /* 0x80000000070b7812 */ /* 0x000fe200078eb80b */
[----:B------:R-:W-:-:S06]  /*67680*/  DADD R30, R30, 1 ;  /* 0x3ff000001e1e7429 */ /* 0x000fcc0000000000 */
[----:B------:R-:W-:-:S06]  /*67690*/  DSETP.GTU.AND P0, PT, |R2|, +INF , PT ;  /* 0x7ff000000200742a */ /* 0x000fcc0003f0c200 */
[----:B------:R-:W-:Y:S02]  /*676a0*/  FSEL R6, R2, R6, P0 ;  /* 0x0000000602067208 */ /* 0x000fe40000000000 */
[----:B------:R-:W-:Y:S01]  /*676b0*/  FSEL R7, R3, R11, P0 ;  /* 0x0000000b03077208 */ /* 0x000fe20000000000 */
[----:B------:R-:W-:Y:S06]  /*676c0*/  BRA `(.L_x_19932) ;  /* 0x0000002800dc7947 */ /* 0x000fec0003800000 */
.L_x_19922:
        /* <DEDUP_REMOVED lines=108> */
.L_x_19954:
[----:B------:R-:W-:Y:S05]  /*67d90*/  BSYNC B0 ;  /* 0x0000000000007941 */ /* 0x000fea0003800000 */
.L_x_19953:
        /* <DEDUP_REMOVED lines=8> */
.L_x_19956:
[----:B------:R-:W-:Y:S05]  /*67e20*/  BSYNC B3 ;  /* 0x0000000000037941 */ /* 0x000fea0003800000 */
.L_x_19955:
        /* <DEDUP_REMOVED lines=73> */
.L_x_19958:
[----:B------:R-:W-:Y:S05]  /*682c0*/  BSYNC B0 ;  /* 0x0000000000007941 */ /* 0x000fea0003800000 */
.L_x_19957:
[----:B------:R-:W-:Y:S01]  /*682d0*/  LOP3.LUT R3, R7, 0x80000000, R25, 0xb8, !PT ;  /* 0x8000000007037812 */ /* 0x000fe200078eb819 */
[----:B------:R-:W-:Y:S01]  /*682e0*/  DMUL R30, R30, 0.5 ;  /* 0x3fe000001e1e7828 */ /* 0x000fe20000000000 */
[----:B------:R-:W-:Y:S02]  /*682f0*/  FSEL R6, R4, R6, P0 ;  /* 0x0000000604067208 */ /* 0x000fe40000000000 */
[----:B------:R-:W-:Y:S01]  /*68300*/  FSEL R7, R5, R3, P0 ;  /* 0x0000000305077208 */ /* 0x000fe20000000000 */
[----:B------:R-:W-:Y:S07]  /*68310*/  BRA `(.L_x_19932) ;  /* 0x0000001c00c87947 */ /* 0x000fee0003800000 */
.L_x_19952:
        /* <DEDUP_REMOVED lines=135> */
.L_x_19960:
[----:B------:R-:W-:Y:S05]  /*68b90*/  BSYNC B0 ;  /* 0x0000000000007941 */ /* 0x000fea0003800000 */
.L_x_19959:
        /* <DEDUP_REMOVED lines=8> */
.L_x_19962:
[----:B------:R-:W-:Y:S05]  /*68c20*/  BSYNC B3 ;  /* 0x0000000000037941 */ /* 0x000fea0003800000 */
.L_x_19961:
        /* <DEDUP_REMOVED lines=73> */
.L_x_19964:
[----:B------:R-:W-:Y:S05]  /*690c0*/  BSYNC B0 ;  /* 0x0000000000007941 */ /* 0x000fea0003800000 */
.L_x_19963:
[----:B------:R-:W-:Y:S02]  /*690d0*/  LOP3.LUT R3, R7, 0x80000000, R25, 0xb8, !PT ;  /* 0x8000000007037812 */ /* 0x000fe400078eb819 */
[----:B------:R-:W-:Y:S02]  /*690e0*/  FSEL R6, R4, R6, P1 ;  /* 0x0000000604067208 */ /* 0x000fe40000800000 */
[----:B------:R-:W-:Y:S01]  /*690f0*/  FSEL R7, R5, R3, P1 ;  /* 0x0000000305077208 */ /* 0x000fe20000800000 */
[----:B------:R-:W-:Y:S06]  /*69100*/  BRA `(.L_x_19932) ;  /* 0x00000010004c7947 */ /* 0x000fec0003800000 */
.L_x_19951:
        /* <DEDUP_REMOVED lines=23> */
.L_x_19966:
[----:B------:R-:W-:Y:S05]  /*69280*/  BSYNC B3 ;  /* 0x0000000000037941 */ /* 0x000fea0003800000 */
.L_x_19965:
        /* <DEDUP_REMOVED lines=26> */
.L_x_19968:
[----:B------:R-:W-:Y:S05]  /*69430*/  BSYNC B3 ;  /* 0x0000000000037941 */ /* 0x000fea0003800000 */
.L_x_19967:
        /* <DEDUP_REMOVED lines=136> */
.L_x_19970:
[----:B------:R-:W-:Y:S05]  /*69cc0*/  BSYNC B0 ;  /* 0x0000000000007941 */ /* 0x000fea0003800000 */
.L_x_19969:
        /* <DEDUP_REMOVED lines=8> */
.L_x_19972:
[----:B------:R-:W-:Y:S05]  /*69d50*/  BSYNC B3 ;  /* 0x0000000000037941 */ /* 0x000fea0003800000 */
.L_x_19971:
        /* <DEDUP_REMOVED lines=74> */
.L_x_19974:
[----:B------:R-:W-:Y:S05]  /*6a200*/  BSYNC B0 ;  /* 0x0000000000007941 */ /* 0x000fea0003800000 */
.L_x_19973:
[----:B------:R-:W-:Y:S02]  /*6a210*/  LOP3.LUT R3, R7, 0x80000000, R25, 0xb8, !PT ;  /* 0x8000000007037812 */ /* 0x000fe400078eb819 */
[----:B------:R-:W-:Y:S02]  /*6a220*/  FSEL R6, R4, R6, P1 ;  /* 0x0000000604067208 */ /* 0x000fe40000800000 */
[----:B------:R-:W-:-:S07]  /*6a230*/  FSEL R7, R5, R3, P1 ;  /* 0x0000000305077208 */ /* 0x000fce0000800000 */
.L_x_19932:
[----:B------:R-:W-:Y:S05]  /*6a240*/  BSYNC B2 ;  /* 0x0000000000027941 */ /* 0x000fea0003800000 */
.L_x_19921:
        /* <DEDUP_REMOVED lines=8> */
.L_x_19843:
        /* <DEDUP_REMOVED lines=19> */
.L_x_19842:
[----:B------:R-:W-:Y:S05]  /*6a400*/  BSYNC B1 ;  /* 0x0000000000017941 */ /* 0x000fea0003800000 */
.L_x_19841:
        /* <DEDUP_REMOVED lines=153> */
.L_x_19982:
[----:B------:R-:W-:Y:S05]  /*6ada0*/  BSYNC B3 ;  /* 0x0000000000037941 */ /* 0x000fea0003800000 */
.L_x_19981:
        /* <DEDUP_REMOVED lines=82> */
.L_x_19980:
        /* <DEDUP_REMOVED lines=36> */
.L_x_19990:
[----:B------:R-:W-:Y:S05]  /*6b510*/  BSYNC B4 ;  /* 0x0000000000047941 */ /* 0x000fea0003800000 */
.L_x_19989:
[----:B------:R-:W-:Y:S02]  /*6b520*/  IMAD.MOV.U32 R30, RZ, RZ, R2 ;  /* 0x000000ffff1e7224 */ /* 0x000fe400078e0002 */
[----:B------:R-:W-:Y:S01]  /*6b530*/  IMAD.MOV.U32 R31, RZ, RZ, R3 ;  /* 0x000000ffff1f7224 */ /* 0x000fe200078e0003 */
[----:B------:R-:W-:Y:S06]  /*6b540*/  BRA `(.L_x_19988) ;  /* 0x0000000000047947 */ /* 0x000fec0003800000 */
.L_x_19987:
[----:B------:R-:W-:-:S11]  /*6b550*/  DADD R30, -R66, R64 ;  /* 0x00000000421e7229 */ /* 0x000fd60000000140 */
.L_x_19988:
[----:B------:R-:W-:Y:S05]  /*6b560*/  BSYNC B3 ;  /* 0x0000000000037941 */ /* 0x000fea0003800000 */
.L_x_19986:
        /* <DEDUP_REMOVED lines=31> */
.L_x_19995:
[----:B------:R-:W-:Y:S05]  /*6b760*/  BSYNC B4 ;  /* 0x0000000000047941 */ /* 0x000fea0003800000 */
.L_x_19994:
[----:B------:R-:W-:Y:S05]  /*6b770*/  BRA `(.L_x_19993) ;  /* 0x0000000000047947 */ /* 0x000fea0003800000 */
.L_x_19992:
[----:B------:R-:W-:-:S11]  /*6b780*/  DADD R2, R28, -R8 ;  /* 0x000000001c027229 */ /* 0x000fd60000000808 */
.L_x_19993:
[----:B------:R-:W-:Y:S05]  /*6b790*/  BSYNC B3 ;  /* 0x0000000000037941 */ /* 0x000fea0003800000 */
.L_x_19991:
        /* <DEDUP_REMOVED lines=30> */
.L_x_19997:
[----:B------:R-:W-:Y:S05]  /*6b980*/  BSYNC B3 ;  /* 0x0000000000037941 */ /* 0x000fea0003800000 */
.L_x_19996:
        /* <DEDUP_REMOVED lines=86> */
.L_x_19998:
        /* <DEDUP_REMOVED lines=22> */
.L_x_20000:
[----:B------:R-:W-:Y:S05]  /*6c050*/  BSYNC B3 ;  /* 0x0000000000037941 */ /* 0x000fea0003800000 */
.L_x_19999:
        /* <DEDUP_REMOVED lines=30> */
.L_x_19985:
        /* <DEDUP_REMOVED lines=26> */
.L_x_20003:
[----:B------:R-:W-:Y:S05]  /*6c3e0*/  BSYNC B3 ;  /* 0x0000000000037941 */ /* 0x000fea0003800000 */
.L_x_20002:
        /* <DEDUP_REMOVED lines=27> */
.L_x_20006:
[----:B------:R-:W-:Y:S05]  /*6c5a0*/  BSYNC B3 ;  /* 0x0000000000037941 */ /* 0x000fea0003800000 */
.L_x_20005:
        /* <DEDUP_REMOVED lines=30> */
.L_x_20004:
        /* <DEDUP_REMOVED lines=76> */
.L_x_20007:
[----:B------:R-:W-:Y:S01]  /*6cc50*/  IMAD.MOV.U32 R2, RZ, RZ, 0x0 ;  /* 0x00000000ff027424 */ /* 0x000fe200078e00ff */
[----:B------:R-:W-:Y:S01]  /*6cc60*/  FSETP.NEU.FTZ.AND P0, PT, R5, RZ, PT ;  /* 0x000000ff0500720b */ /* 0x000fe20003f1d000 */
[----:B------:R-:W-:-:S06]  /*6cc70*/  IMAD.MOV.U32 R3, RZ, RZ, 0x7ff00000 ;  /* 0x7ff00000ff037424 */ /* 0x000fcc00078e00ff */
[----:B------:R-:W-:-:S10]  /*6cc80*/  DFMA R2, R4, R2, +INF ;  /* 0x7ff000000402742b */ /* 0x000fd40000000002 */
[----:B------:R-:W-:Y:S02]  /*6cc90*/  FSEL R30, R2, RZ, P0 ;  /* 0x000000ff021e7208 */ /* 0x000fe40000000000 */
[----:B------:R-:W-:Y:S01]  /*6cca0*/  FSEL R31, R3, -QNAN , P0 ;  /* 0xfff00000031f7808 */ /* 0x000fe20000000000 */
[----:B------:R-:W-:Y:S06]  /*6ccb0*/  BRA `(.L_x_19983) ;  /* 0x0000000400447947 */ /* 0x000fec0003800000 */
.L_x_20001:
        /* <DEDUP_REMOVED lines=27> */
.L_x_20009:
[----:B------:R-:W-:Y:S05]  /*6ce70*/  BSYNC B3 ;  /* 0x0000000000037941 */ /* 0x000fea0003800000 */
.L_x_20008:
        /* <DEDUP_REMOVED lines=21> */
.L_x_20011:
[----:B------:R-:W-:Y:S05]  /*6cfd0*/  BSYNC B3 ;  /* 0x0000000000037941 */ /* 0x000fea0003800000 */
.L_x_20010:
[----:B------:R-:W-:Y:S01]  /*6cfe0*/  MOV R30, R2 ;  /* 0x00000002001e7202 */ /* 0x000fe20000000f00 */
[----:B------:R-:W-:Y:S01]  /*6cff0*/  IMAD.MOV.U32 R31, RZ, RZ, R3 ;  /* 0x000000ffff1f7224 */ /* 0x000fe200078e0003 */
[----:B------:R-:W-:Y:S06]  /*6d000*/  BRA `(.L_x_19983) ;  /* 0x0000000000707947 */ /* 0x000fec0003800000 */
.L_x_19984:
        /* <DEDUP_REMOVED lines=25> */
.L_x_20013:
[----:B------:R-:W-:Y:S05]  /*6d1a0*/  BSYNC B3 ;  /* 0x0000000000037941 */ /* 0x000fea0003800000 */
.L_x_20012:
[----:B------:R-:W-:Y:S01]  /*6d1b0*/  IMAD.MOV.U32 R30, RZ, RZ, R4 ;  /* 0x000000ffff1e7224 */ /* 0x000fe200078e0004 */
[----:B------:R-:W-:-:S07]  /*6d1c0*/  MOV R31, R5 ;  /* 0x00000005001f7202 */ /* 0x000fce0000000f00 */
.L_x_19983:
[----:B------:R-:W-:Y:S05]  /*6d1d0*/  BSYNC B2 ;  /* 0x0000000000027941 */ /* 0x000fea0003800000 */
.L_x_19979:
        /* <DEDUP_REMOVED lines=25> */
.L_x_20018:
[----:B------:R-:W-:Y:S05]  /*6d370*/  BSYNC B4 ;  /* 0x0000000000047941 */ /* 0x000fea0003800000 */
.L_x_20017:
        /* <DEDUP_REMOVED lines=49> */
.L_x_20020:
        /* <DEDUP_REMOVED lines=71> */
.L_x_20019:
        /* <DEDUP_REMOVED lines=38> */
.L_x_20029:
[----:B------:R-:W-:Y:S05]  /*6dd60*/  BSYNC B6 ;  /* 0x0000000000067941 */ /* 0x000fea0003800000 */
.L_x_20028:
[----:B------:R-:W-:Y:S02]  /*6dd70*/  IMAD.MOV.U32 R68, RZ, RZ, R2 ;  /* 0x000000ffff447224 */ /* 0x000fe400078e0002 */
[----:B------:R-:W-:Y:S01]  /*6dd80*/  IMAD.MOV.U32 R69, RZ, RZ, R3 ;  /* 0x000000ffff457224 */ /* 0x000fe200078e0003 */
[----:B------:R-:W-:Y:S06]  /*6dd90*/  BRA `(.L_x_20027) ;  /* 0x0000000000047947 */ /* 0x000fec0003800000 */
.L_x_20026:
[----:B------:R-:W-:-:S11]  /*6dda0*/  DADD R68, -R66, R64 ;  /* 0x0000000042447229 */ /* 0x000fd60000000140 */
.L_x_20027:
[----:B------:R-:W-:Y:S05]  /*6ddb0*/  BSYNC B5 ;  /* 0x0000000000057941 */ /* 0x000fea0003800000 */
.L_x_20025:
        /* <DEDUP_REMOVED lines=28> */
.L_x_20034:
[----:B------:R-:W-:Y:S05]  /*6df80*/  BSYNC B6 ;  /* 0x0000000000067941 */ /* 0x000fea0003800000 */
.L_x_20033:
[----:B------:R-:W-:Y:S02]  /*6df90*/  IMAD.MOV.U32 R24, RZ, RZ, R2 ;  /* 0x000000ffff187224 */ /* 0x000fe400078e0002 */
[----:B------:R-:W-:Y:S01]  /*6dfa0*/  IMAD.MOV.U32 R25, RZ, RZ, R3 ;  /* 0x000000ffff197224 */ /* 0x000fe200078e0003 */
[----:B------:R-:W-:Y:S06]  /*6dfb0*/  BRA `(.L_x_20032) ;  /* 0x0000000000047947 */ /* 0x000fec0003800000 */
.L_x_20031:
[----:B------:R-:W-:-:S11]  /*6dfc0*/  DADD R24, -R62, R28 ;  /* 0x000000003e187229 */ /* 0x000fd6000000011c */
.L_x_20032:
[----:B------:R-:W-:Y:S05]  /*6dfd0*/  BSYNC B5 ;  /* 0x0000000000057941 */ /* 0x000fea0003800000 */
.L_x_20030:
        /* <DEDUP_REMOVED lines=30> */
.L_x_20036:
[----:B------:R-:W-:Y:S05]  /*6e1c0*/  BSYNC B5 ;  /* 0x0000000000057941 */ /* 0x000fea0003800000 */
.L_x_20035:
[----:B------:R-:W-:Y:S02]  /*6e1d0*/  IMAD.MOV.U32 R26, RZ, RZ, R4 ;  /* 0x000000ffff1a7224 */ /* 0x000fe400078e0004 */
[----:B------:R-:W-:Y:S01]  /*6e1e0*/  IMAD.MOV.U32 R27, RZ, RZ, R5 ;  /* 0x000000ffff1b7224 */ /* 0x000fe200078e0005 */
[----:B------:R-:W-:Y:S06]  /*6e1f0*/  BRA `(.L_x_20037) ;  /* 0x0000000800607947 */ /* 0x000fec0003800000 */
.L_x_20024:
        /* <DEDUP_REMOVED lines=30> */
.L_x_20040:
[----:B------:R-:W-:Y:S05]  /*6e3e0*/  BSYNC B5 ;  /* 0x0000000000057941 */ /* 0x000fea0003800000 */
.L_x_20039:
[----:B------:R-:W-:Y:S02]  /*6e3f0*/  IMAD.MOV.U32 R26, RZ, RZ, R4 ;  /* 0x000000ffff1a7224 */ /* 0x000fe400078e0004 */
[----:B------:R-:W-:Y:S01]  /*6e400*/  IMAD.MOV.U32 R27, RZ, RZ, R5 ;  /* 0x000000ffff1b7224 */ /* 0x000fe200078e0005 */
[----:B------:R-:W-:Y:S06]  /*6e410*/  BRA `(.L_x_20037) ;  /* 0x0000000400d87947 */ /* 0x000fec0003800000 */
.L_x_20038:
        /* <DEDUP_REMOVED lines=31> */
.L_x_20042:
[----:B------:R-:W-:Y:S05]  /*6e610*/  BSYNC B5 ;  /* 0x0000000000057941 */ /* 0x000fea0003800000 */
.L_x_20041:
        /* <DEDUP_REMOVED lines=21> */
.L_x_20044:
[----:B------:R-:W-:Y:S05]  /*6e770*/  BSYNC B5 ;  /* 0x0000000000057941 */ /* 0x000fea0003800000 */
.L_x_20043:
[----:B------:R-:W-:Y:S01]  /*6e780*/  DMUL R10, R10, 8.11296384146066816958e+31 ;  /* 0x469000000a0a7828 */ /* 0x000fe20000000000 */
[----:B------:R-:W-:Y:S02]  /*6e790*/  IMAD.MOV.U32 R26, RZ, RZ, R2 ;  /* 0x000000ffff1a7224 */ /* 0x000fe400078e0002 */
[----:B------:R-:W-:Y:S01]  /*6e7a0*/  IMAD.MOV.U32 R27, RZ, RZ, R3 ;  /* 0x000000ffff1b7224 */ /* 0x000fe200078e0003 */
[----:B------:R-:W-:Y:S07]  /*6e7b0*/  BRA `(.L_x_20037) ;  /* 0x0000000000f07947 */ /* 0x000fee0003800000 */
.L_x_20023:
        /* <DEDUP_REMOVED lines=27> */
.L_x_20046:
[----:B------:R-:W-:Y:S05]  /*6e970*/  BSYNC B5 ;  /* 0x0000000000057941 */ /* 0x000fea0003800000 */
.L_x_20045:
        /* <DEDUP_REMOVED lines=30> */
.L_x_20048:
[----:B------:R-:W-:Y:S05]  /*6eb60*/  BSYNC B5 ;  /* 0x0000000000057941 */ /* 0x000fea0003800000 */
.L_x_20047:
[----:B------:R-:W-:-:S11]  /*6eb70*/  DMUL R26, R4, R28 ;  /* 0x0000001c041a7228 */ /* 0x000fd60000000000 */
.L_x_20037:
[----:B------:R-:W-:Y:S05]  /*6eb80*/  BSYNC B4 ;  /* 0x0000000000047941 */ /* 0x000fea0003800000 */
.L_x_20022:
[----:B------:R-:W-:Y:S05]  /*6eb90*/  BRA `(.L_x_20049) ;  /* 0x0000000000087947 */ /* 0x000fea0003800000 */
.L_x_20016:
[----:B------:R-:W-:Y:S02]  /*6eba0*/  DMUL R26, R26, 9.00719925474099200000e+15 ;  /* 0x434000001a1a7828 */ /* 0x000fe40000000000 */
[----:B------:R-:W-:-:S11]  /*6ebb0*/  DMUL R10, R10, 9.00719925474099200000e+15 ;  /* 0x434000000a0a7828 */ /* 0x000fd60000000000 */
.L_x_20049:
[----:B------:R-:W-:Y:S05]  /*6ebc0*/  BSYNC B2 ;  /* 0x0000000000027941 */ /* 0x000fea0003800000 */
.L_x_20015:
        /* <DEDUP_REMOVED lines=28> */
.L_x_20051:
[----:B------:R-:W-:Y:S05]  /*6ed90*/  BSYNC B2 ;  /* 0x0000000000027941 */ /* 0x000fea0003800000 */
.L_x_20050:
        /* <DEDUP_REMOVED lines=82> */
.L_x_20053:
[----:B------:R-:W-:Y:S02]  /*6f2c0*/  FSEL R2, RZ, 3.37028055040000000000e+12, P0 ;  /* 0x54442d18ff027808 */ /* 0x000fe40000000000 */
[----:B------:R-:W-:-:S07]  /*6f2d0*/  FSEL R3, RZ, 2.1426990032196044922, P0 ;  /* 0x400921fbff037808 */ /* 0x000fce0000000000 */
.L_x_20054:
[----:B------:R-:W-:Y:S05]  /*6f2e0*/  BSYNC B0 ;  /* 0x0000000000007941 */ /* 0x000fea0003800000 */
.L_x_20052:
[----:B------:R-:W-:Y:S01]  /*6f2f0*/  DADD R26, |R26|, |R10| ;  /* 0x000000001a1a7229 */ /* 0x000fe2000000060a */
[----:B------:R-:W-:-:S07]  /*6f300*/  LOP3.LUT R11, R3, 0x80000000, R11, 0xb8, !PT ;  /* 0x80000000030b7812 */ /* 0x000fce00078eb80b */
[----:B------:R-:W-:-:S06]  /*6f310*/  DSETP.GTU.AND P0, PT, |R26|, +INF , PT ;  /* 0x7ff000001a00742a */ /* 0x000fcc0003f0c200 */
[----:B------:R-:W-:Y:S02]  /*6f320*/  FSEL R2, R26, R2, P0 ;  /* 0x000000021a027208 */ /* 0x000fe40000000000 */
[----:B------:R-:W-:-:S07]  /*6f330*/  FSEL R3, R27, R11, P0 ;  /* 0x0000000b1b037208 */ /* 0x000fce0000000000 */
.L_x_20021:
[----:B------:R-:W-:Y:S05]  /*6f340*/  BSYNC B3 ;  /* 0x0000000000037941 */ /* 0x000fea0003800000 */
.L_x_20014:
[----:B------:R-:W-:Y:S01]  /*6f350*/  LOP3.LUT R29, R3, 0x80000000, R21, 0xb8, !PT ;  /* 0x80000000031d7812 */ /* 0x000fe200078eb815 */
[----:B------:R-:W-:Y:S01]  /*6f360*/  IMAD.MOV.U32 R28, RZ, RZ, R2 ;  /* 0x000000ffff1c7224 */ /* 0x000fe200078e0002 */
[----:B------:R-:W-:Y:S01]  /*6f370*/  LOP3.LUT R31, R31, 0x80000000, R23, 0xb8, !PT ;  /* 0x800000001f1f7812 */ /* 0x000fe200078eb817 */
[----:B------:R-:W-:Y:S06]  /*6f380*/  BRA `(.L_x_19976) ;  /* 0x0000005800e47947 */ /* 0x000fec0003800000 */
.L_x_19978:
        /* <DEDUP_REMOVED lines=112> */
.L_x_20060:
[----:B------:R-:W-:Y:S05]  /*6fa90*/  BSYNC B0 ;  /* 0x0000000000007941 */ /* 0x000fea0003800000 */
.L_x_20059:
        /* <DEDUP_REMOVED lines=8> */
.L_x_20062:
[----:B------:R-:W-:Y:S05]  /*6fb20*/  BSYNC B3 ;  /* 0x0000000000037941 */ /* 0x000fea0003800000 */
.L_x_20061:
        /* <DEDUP_REMOVED lines=82> */
.L_x_20064:
[----:B------:R-:W-:-:S04]  /*70050*/  ISETP.GE.AND P0, PT, R25, RZ, PT ;  /* 0x000000ff1900720c */ /* 0x000fc80003f06270 */
[----:B------:R-:W-:Y:S02]  /*70060*/  FSEL R6, RZ, 3.37028055040000000000e+12, P0 ;  /* 0x54442d18ff067808 */ /* 0x000fe40000000000 */
[----:B------:R-:W-:-:S07]  /*70070*/  FSEL R7, RZ, 2.1426990032196044922, P0 ;  /* 0x400921fbff077808 */ /* 0x000fce0000000000 */
.L_x_20065:
[----:B------:R-:W-:Y:S05]  /*70080*/  BSYNC B0 ;  /* 0x0000000000007941 */ /* 0x000fea0003800000 */
.L_x_20063:
[----:B------:R-:W-:Y:S01]  /*70090*/  DADD R2, |R20|, |R22| ;  /* 0x0000000014027229 */ /* 0x000fe20000000616 */
[----:B------:R-:W-:Y:S01]  /*700a0*/  LOP3.LUT R11, R7, 0x80000000, R11, 0xb8, !PT ;  /* 0x80000000070b7812 */ /* 0x000fe200078eb80b */
[----:B------:R-:W-:-:S06]  /*700b0*/  DMUL R26, R26, 0.5 ;  /* 0x3fe000001a1a7828 */ /* 0x000fcc0000000000 */
[----:B------:R-:W-:-:S06]  /*700c0*/  DSETP.GTU.AND P0, PT, |R2|, +INF , PT ;  /* 0x7ff000000200742a */ /* 0x000fcc0003f0c200 */
[----:B------:R-:W-:Y:S02]  /*700d0*/  FSEL R6, R2, R6, P0 ;  /* 0x0000000602067208 */ /* 0x000fe40000000000 */
[----:B------:R-:W-:Y:S01]  /*700e0*/  FSEL R7, R3, R11, P0 ;  /* 0x0000000b03077208 */ /* 0x000fe20000000000 */
[----:B------:R-:W-:Y:S06]  /*700f0*/  BRA `(.L_x_20066) ;  /* 0x0000004c00187947 */ /* 0x000fec0003800000 */
.L_x_20058:
        /* <DEDUP_REMOVED lines=135> */
.L_x_20068:
[----:B------:R-:W-:Y:S05]  /*70970*/  BSYNC B0 ;  /* 0x0000000000007941 */ /* 0x000fea0003800000 */
.L_x_20067:
        /* <DEDUP_REMOVED lines=8> */
.L_x_20070:
[----:B------:R-:W-:Y:S05]  /*70a00*/  BSYNC B3 ;  /* 0x0000000000037941 */ /* 0x000fea0003800000 */
.L_x_20069:
        /* <DEDUP_REMOVED lines=82> */
.L_x_20072:
[----:B------:R-:W-:-:S04]  /*70f30*/  ISETP.GE.AND P0, PT, R25, RZ, PT ;  /* 0x000000ff1900720c */ /* 0x000fc80003f06270 */
[----:B------:R-:W-:Y:S02]  /*70f40*/  FSEL R6, RZ, 3.37028055040000000000e+12, P0 ;  /* 0x54442d18ff067808 */ /* 0x000fe40000000000 */
[----:B------:R-:W-:-:S07]  /*70f50*/  FSEL R7, RZ, 2.1426990032196044922, P0 ;  /* 0x400921fbff077808 */ /* 0x000fce0000000000 */
.L_x_20073:
[----:B------:R-:W-:Y:S05]  /*70f60*/  BSYNC B0 ;  /* 0x0000000000007941 */ /* 0x000fea0003800000 */
.L_x_20071:
[----:B------:R-:W-:Y:S01]  /*70f70*/  DADD R2, |R20|, |R22| ;  /* 0x0000000014027229 */ /* 0x000fe20000000616 */
[----:B------:R-:W-:-:S07]  /*70f80*/  LOP3.LUT R11, R7, 0x80000000, R11, 0xb8, !PT ;  /* 0x80000000070b7812 */ /* 0x000fce00078eb80b */
[----:B------:R-:W-:-:S06]  /*70f90*/  DSETP.GTU.AND P0, PT, |R2|, +INF , PT ;  /* 0x7ff000000200742a */ /* 0x000fcc0003f0c200 */
[----:B------:R-:W-:Y:S02]  /*70fa0*/  FSEL R6, R2, R6, P0 ;  /* 0x0000000602067208 */ /* 0x000fe40000000000 */
[----:B------:R-:W-:Y:S01]  /*70fb0*/  FSEL R7, R3, R11, P0 ;  /* 0x0000000b03077208 */ /* 0x000fe20000000000 */
[----:B------:R-:W-:Y:S06]  /*70fc0*/  BRA `(.L_x_20066) ;  /* 0x0000003c00647947 */ /* 0x000fec0003800000 */
.L_x_20057:
        /* <DEDUP_REMOVED lines=23> */
.L_x_20075:
[----:B------:R-:W-:Y:S05]  /*71140*/  BSYNC B3 ;  /* 0x0000000000037941 */ /* 0x000fea0003800000 */
.L_x_20074:
        /* <DEDUP_REMOVED lines=26> */
.L_x_20077:
[----:B------:R-:W-:Y:S05]  /*712f0*/  BSYNC B3 ;  /* 0x0000000000037941 */ /* 0x000fea0003800000 */
.L_x_20076:
        /* <DEDUP_REMOVED lines=136> */
.L_x_20079:
[----:B------:R-:W-:Y:S05]  /*71b80*/  BSYNC B0 ;  /* 0x0000000000007941 */ /* 0x000fea0003800000 */
.L_x_20078:
        /* <DEDUP_REMOVED lines=8> */
.L_x_20081:
[----:B------:R-:W-:Y:S05]  /*71c10*/  BSYNC B3 ;  /* 0x0000000000037941 */ /* 0x000fea0003800000 */
.L_x_20080:
        /* <DEDUP_REMOVED lines=82> */
.L_x_20083:
[----:B------:R-:W-:-:S04]  /*72140*/  ISETP.GE.AND P0, PT, R25, RZ, PT ;  /* 0x000000ff1900720c */ /* 0x000fc80003f06270 */
[----:B------:R-:W-:Y:S02]  /*72150*/  FSEL R6, RZ, 3.37028055040000000000e+12, P0 ;  /* 0x54442d18ff067808 */ /* 0x000fe40000000000 */
[----:B------:R-:W-:-:S07]  /*72160*/  FSEL R7, RZ, 2.1426990032196044922, P0 ;  /* 0x400921fbff077808 */ /* 0x000fce0000000000 */
.L_x_20084:
[----:B------:R-:W-:Y:S05]  /*72170*/  BSYNC B0 ;  /* 0x0000000000007941 */ /* 0x000fea0003800000 */
.L_x_20082:
[----:B------:R-:W-:Y:S01]  /*72180*/  DADD R2, |R20|, |R22| ;  /* 0x0000000014027229 */ /* 0x000fe20000000616 */
[----:B------:R-:W-:Y:S01]  /*72190*/  LOP3.LUT R11, R7, 0x80000000, R11, 0xb8, !PT ;  /* 0x80000000070b7812 */ /* 0x000fe200078eb80b */
[----:B------:R-:W-:-:S06]  /*721a0*/  DADD R26, R26, 1 ;  /* 0x3ff000001a1a7429 */ /* 0x000fcc0000000000 */
[----:B------:R-:W-:-:S06]  /*721b0*/  DSETP.GTU.AND P0, PT, |R2|, +INF , PT ;  /* 0x7ff000000200742a */ /* 0x000fcc0003f0c200 */
[----:B------:R-:W-:Y:S02]  /*721c0*/  FSEL R6, R2, R6, P0 ;  /* 0x0000000602067208 */ /* 0x000fe40000000000 */
[----:B------:R-:W-:Y:S01]  /*721d0*/  FSEL R7, R3, R11, P0 ;  /* 0x0000000b03077208 */ /* 0x000fe20000000000 */
[----:B------:R-:W-:Y:S06]  /*721e0*/  BRA `(.L_x_20066) ;  /* 0x0000002800dc7947 */ /* 0x000fec0003800000 */
.L_x_20056:
        /* <DEDUP_REMOVED lines=108> */
.L_x_20088:
[----:B------:R-:W-:Y:S05]  /*728b0*/  BSYNC B0 ;  /* 0x0000000000007941 */ /* 0x000fea0003800000 */
.L_x_20087:
        /* <DEDUP_REMOVED lines=8> */
.L_x_20090:
[----:B------:R-:W-:Y:S05]  /*72940*/  BSYNC B3 ;  /* 0x0000000000037941 */ /* 0x000fea0003800000 */
.L_x_20089:
        /* <DEDUP_REMOVED lines=73> */
.L_x_20092:
[----:B------:R-:W-:Y:S05]  /*72de0*/  BSYNC B0 ;  /* 0x0000000000007941 */ /* 0x000fea0003800000 */
.L_x_20091:
[----:B------:R-:W-:Y:S01]  /*72df0*/  LOP3.LUT R3, R7, 0x80000000, R21, 0xb8, !PT ;  /* 0x8000000007037812 */ /* 0x000fe200078eb815 */
[----:B------:R-:W-:Y:S01]  /*72e00*/  DMUL R26, R26, 0.5 ;  /* 0x3fe000001a1a7828 */ /* 0x000fe20000000000 */
[----:B------:R-:W-:Y:S02]  /*72e10*/  FSEL R6, R4, R6, P0 ;  /* 0x0000000604067208 */ /* 0x000fe40000000000 */
[----:B------:R-:W-:Y:S01]  /*72e20*/  FSEL R7, R5, R3, P0 ;  /* 0x0000000305077208 */ /* 0x000fe20000000000 */
[----:B------:R-:W-:Y:S07]  /*72e30*/  BRA `(.L_x_20066) ;  /* 0x0000001c00c87947 */ /* 0x000fee0003800000 */
.L_x_20086:
        /* <DEDUP_REMOVED lines=135> */
.L_x_20094:
[----:B------:R-:W-:Y:S05]  /*736b0*/  BSYNC B0 ;  /* 0x0000000000007941 */ /* 0x000fea0003800000 */
.L_x_20093:
        /* <DEDUP_REMOVED lines=8> */
.L_x_20096:
[----:B------:R-:W-:Y:S05]  /*73740*/  BSYNC B3 ;  /* 0x0000000000037941 */ /* 0x000fea0003800000 */
.L_x_20095:
        /* <DEDUP_REMOVED lines=73> */
.L_x_20098:
[----:B------:R-:W-:Y:S05]  /*73be0*/  BSYNC B0 ;  /* 0x0000000000007941 */ /* 0x000fea0003800000 */
.L_x_20097:
[----:B------:R-:W-:Y:S02]  /*73bf0*/  LOP3.LUT R3, R7, 0x80000000, R21, 0xb8, !PT ;  /* 0x8000000007037812 */ /* 0x000fe400078eb815 */
[----:B------:R-:W-:Y:S02]  /*73c00*/  FSEL R6, R4, R6, P1 ;  /* 0x0000000604067208 */ /* 0x000fe40000800000 */
[----:B------:R-:W-:Y:S01]  /*73c10*/  FSEL R7, R5, R3, P1 ;  /* 0x0000000305077208 */ /* 0x000fe20000800000 */
[----:B------:R-:W-:Y:S06]  /*73c20*/  BRA `(.L_x_20066) ;  /* 0x00000010004c7947 */ /* 0x000fec0003800000 */
.L_x_20085:
        /* <DEDUP_REMOVED lines=23> */
.L_x_20100:
[----:B------:R-:W-:Y:S05]  /*73da0*/  BSYNC B3 ;  /* 0x0000000000037941 */ /* 0x000fea0003800000 */
.L_x_20099:
        /* <DEDUP_REMOVED lines=26> */
.L_x_20102:
[----:B------:R-:W-:Y:S05]  /*73f50*/  BSYNC B3 ;  /* 0x0000000000037941 */ /* 0x000fea0003800000 */
.L_x_20101:
        /* <DEDUP_REMOVED lines=136> */
.L_x_20104:
[----:B------:R-:W-:Y:S05]  /*747e0*/  BSYNC B0 ;  /* 0x0000000000007941 */ /* 0x000fea0003800000 */
.L_x_20103:
        /* <DEDUP_REMOVED lines=8> */
.L_x_20106:
[----:B------:R-:W-:Y:S05]  /*74870*/  BSYNC B3 ;  /* 0x0000000000037941 */ /* 0x000fea0003800000 */
.L_x_20105:
        /* <DEDUP_REMOVED lines=74> */
.L_x_20108:
[----:B------:R-:W-:Y:S05]  /*74d20*/  BSYNC B0 ;  /* 0x0000000000007941 */ /* 0x000fea0003800000 */
.L_x_20107:
[----:B------:R-:W-:Y:S02]  /*74d30*/  LOP3.LUT R3, R7, 0x80000000, R21, 0xb8, !PT ;  /* 0x8000000007037812 */ /* 0x000fe400078eb815 */
[----:B------:R-:W-:Y:S02]  /*74d40*/  FSEL R6, R4, R6, P1 ;  /* 0x0000000604067208 */ /* 0x000fe40000800000 */
[----:B------:R-:W-:-:S07]  /*74d50*/  FSEL R7, R5, R3, P1 ;  /* 0x0000000305077208 */ /* 0x000fce0000800000 */
.L_x_20066:
[----:B------:R-:W-:Y:S05]  /*74d60*/  BSYNC B2 ;  /* 0x0000000000027941 */ /* 0x000fea0003800000 */
.L_x_20055:
        /* <DEDUP_REMOVED lines=8> */
.L_x_19977:
        /* <DEDUP_REMOVED lines=19> */
.L_x_19976:
[----:B------:R-:W-:Y:S05]  /*74f20*/  BSYNC B1 ;  /* 0x0000000000017941 */ /* 0x000fea0003800000 */
.L_x_19975:
        /* <DEDUP_REMOVED lines=153> */
.L_x_20116:
[----:B------:R-:W-:Y:S05]  /*758c0*/  BSYNC B3 ;  /* 0x0000000000037941 */ /* 0x000fea0003800000 */
.L_x_20115:
        /* <DEDUP_REMOVED lines=82> */
.L_x_20114:
        /* <DEDUP_REMOVED lines=36> */
.L_x_20124:
[----:B------:R-:W-:Y:S05]  /*76030*/  BSYNC B4 ;  /* 0x0000000000047941 */ /* 0x000fea0003800000 */
.L_x_20123:
[----:B------:R-:W-:Y:S02]  /*76040*/  IMAD.MOV.U32 R26, RZ, RZ, R2 ;  /* 0x000000ffff1a7224 */ /* 0x000fe400078e0002 */
[----:B------:R-:W-:Y:S01]  /*76050*/  IMAD.MOV.U32 R27, RZ, RZ, R3 ;  /* 0x000000ffff1b7224 */ /* 0x000fe200078e0003 */
[----:B------:R-:W-:Y:S06]  /*76060*/  BRA `(.L_x_20122) ;  /* 0x0000000000047947 */ /* 0x000fec0003800000 */
.L_x_20121:
[----:B------:R-:W-:-:S11]  /*76070*/  DADD R26, -R66, R64 ;  /* 0x00000000421a7229 */ /* 0x000fd60000000140 */
.L_x_20122:
[----:B------:R-:W-:Y:S05]  /*76080*/  BSYNC B3 ;  /* 0x0000000000037941 */ /* 0x000fea0003800000 */
.L_x_20120:
        /* <DEDUP_REMOVED lines=31> */
.L_x_20129:
[----:B------:R-:W-:Y:S05]  /*76280*/  BSYNC B4 ;  /* 0x0000000000047941 */ /* 0x000fea0003800000 */
.L_x_20128:
[----:B------:R-:W-:Y:S05]  /*76290*/  BRA `(.L_x_20127) ;  /* 0x0000000000047947 */ /* 0x000fea0003800000 */
.L_x_20126:
[----:B------:R-:W-:-:S11]  /*762a0*/  DADD R2, R24, -R8 ;  /* 0x0000000018027229 */ /* 0x000fd60000000808 */
.L_x_20127:
[----:B------:R-:W-:Y:S05]  /*762b0*/  BSYNC B3 ;  /* 0x0000000000037941 */ /* 0x000fea0003800000 */
.L_x_20125:
        /* <DEDUP_REMOVED lines=30> */
.L_x_20131:
[----:B------:R-:W-:Y:S05]  /*764a0*/  BSYNC B3 ;  /* 0x0000000000037941 */ /* 0x000fea0003800000 */
.L_x_20130:
        /* <DEDUP_REMOVED lines=86> */
.L_x_20132:
        /* <DEDUP_REMOVED lines=22> */
.L_x_20134:
[----:B------:R-:W-:Y:S05]  /*76b70*/  BSYNC B3 ;  /* 0x0000000000037941 */ /* 0x000fea0003800000 */
.L_x_20133:
        /* <DEDUP_REMOVED lines=30> */
.L_x_20119:
        /* <DEDUP_REMOVED lines=26> */
.L_x_20137:
[----:B------:R-:W-:Y:S05]  /*76f00*/  BSYNC B3 ;  /* 0x0000000000037941 */ /* 0x000fea0003800000 */
.L_x_20136:
        /* <DEDUP_REMOVED lines=27> */
.L_x_20140:
[----:B------:R-:W-:Y:S05]  /*770c0*/  BSYNC B3 ;  /* 0x0000000000037941 */ /* 0x000fea0003800000 */
.L_x_20139:
        /* <DEDUP_REMOVED lines=30> */
.L_x_20138:
        /* <DEDUP_REMOVED lines=76> */
.L_x_20141:
[----:B------:R-:W-:Y:S01]  /*77770*/  IMAD.MOV.U32 R2, RZ, RZ, 0x0 ;  /* 0x00000000ff027424 */ /* 0x000fe200078e00ff */
[----:B------:R-:W-:Y:S01]  /*77780*/  FSETP.NEU.FTZ.AND P0, PT, R5, RZ, PT ;  /* 0x000000ff0500720b */ /* 0x000fe20003f1d000 */
[----:B------:R-:W-:-:S06]  /*77790*/  IMAD.MOV.U32 R3, RZ, RZ, 0x7ff00000 ;  /* 0x7ff00000ff037424 */ /* 0x000fcc00078e00ff */
[----:B------:R-:W-:-:S10]  /*777a0*/  DFMA R2, R4, R2, +INF ;  /* 0x7ff000000402742b */ /* 0x000fd40000000002 */
[----:B------:R-:W-:Y:S02]  /*777b0*/  FSEL R26, R2, RZ, P0 ;  /* 0x000000ff021a7208 */ /* 0x000fe40000000000 */
[----:B------:R-:W-:Y:S01]  /*777c0*/  FSEL R27, R3, -QNAN , P0 ;  /* 0xfff00000031b7808 */ /* 0x000fe20000000000 */
[----:B------:R-:W-:Y:S06]  /*777d0*/  BRA `(.L_x_20117) ;  /* 0x0000000400447947 */ /* 0x000fec0003800000 */
.L_x_20135:
        /* <DEDUP_REMOVED lines=27> */
.L_x_20143:
[----:B------:R-:W-:Y:S05]  /*77990*/  BSYNC B3 ;  /* 0x0000000000037941 */ /* 0x000fea0003800000 */
.L_x_20142:
        /* <DEDUP_REMOVED lines=21> */
.L_x_20145:
[----:B------:R-:W-:Y:S05]  /*77af0*/  BSYNC B3 ;  /* 0x0000000000037941 */ /* 0x000fea0003800000 */
.L_x_20144:
[----:B------:R-:W-:Y:S02]  /*77b00*/  IMAD.MOV.U32 R26, RZ, RZ, R2 ;  /* 0x000000ffff1a7224 */ /* 0x000fe400078e0002 */
[----:B------:R-:W-:Y:S01]  /*77b10*/  IMAD.MOV.U32 R27, RZ, RZ, R3 ;  /* 0x000000ffff1b7224 */ /* 0x000fe200078e0003 */
[----:B------:R-:W-:Y:S06]  /*77b20*/  BRA `(.L_x_20117) ;  /* 0x0000000000707947 */ /* 0x000fec0003800000 */
.L_x_20118:
        /* <DEDUP_REMOVED lines=25> */
.L_x_20147:
[----:B------:R-:W-:Y:S05]  /*77cc0*/  BSYNC B3 ;  /* 0x0000000000037941 */ /* 0x000fea0003800000 */
.L_x_20146:
[----:B------:R-:W-:Y:S01]  /*77cd0*/  MOV R26, R4 ;  /* 0x00000004001a7202 */ /* 0x000fe20000000f00 */
[----:B------:R-:W-:-:S07]  /*77ce0*/  IMAD.MOV.U32 R27, RZ, RZ, R5 ;  /* 0x000000ffff1b7224 */ /* 0x000fce00078e0005 */
.L_x_20117:
[----:B------:R-:W-:Y:S05]  /*77cf0*/  BSYNC B2 ;  /* 0x0000000000027941 */ /* 0x000fea0003800000 */
.L_x_20113:
        /* <DEDUP_REMOVED lines=25> */
.L_x_20152:
[----:B------:R-:W-:Y:S05]  /*77e90*/  BSYNC B4 ;  /* 0x0000000000047941 */ /* 0x000fea0003800000 */
.L_x_20151:
        /* <DEDUP_REMOVED lines=49> */
.L_x_20154:
        /* <DEDUP_REMOVED lines=71> */
.L_x_20153:
        /* <DEDUP_REMOVED lines=37> */
.L_x_20163:
[----:B------:R-:W-:Y:S05]  /*78870*/  BSYNC B6 ;  /* 0x0000000000067941 */ /* 0x000fea0003800000 */
.L_x_20162:
[----:B------:R-:W-:Y:S02]  /*78880*/  IMAD.MOV.U32 R68, RZ, RZ, R2 ;  /* 0x000000ffff447224 */ /* 0x000fe400078e0002 */
[----:B------:R-:W-:Y:S01]  /*78890*/  IMAD.MOV.U32 R69, RZ, RZ, R3 ;  /* 0x000000ffff457224 */ /* 0x000fe200078e0003 */
[----:B------:R-:W-:Y:S06]  /*788a0*/  BRA `(.L_x_20161) ;  /* 0x0000000000047947 */ /* 0x000fec0003800000 */
.L_x_20160:
[----:B------:R-:W-:-:S11]  /*788b0*/  DADD R68, -R66, R64 ;  /* 0x0000000042447229 */ /* 0x000fd60000000140 */
.L_x_20161:
[----:B------:R-:W-:Y:S05]  /*788c0*/  BSYNC B5 ;  /* 0x0000000000057941 */ /* 0x000fea0003800000 */
.L_x_20159:
        /* <DEDUP_REMOVED lines=28> */
.L_x_20168:
[----:B------:R-:W-:Y:S05]  /*78a90*/  BSYNC B6 ;  /* 0x0000000000067941 */ /* 0x000fea0003800000 */
.L_x_20167:
[----:B------:R-:W-:Y:S02]  /*78aa0*/  IMAD.MOV.U32 R20, RZ, RZ, R2 ;  /* 0x000000ffff147224 */ /* 0x000fe400078e0002 */
[----:B------:R-:W-:Y:S01]  /*78ab0*/  IMAD.MOV.U32 R21, RZ, RZ, R3 ;  /* 0x000000ffff157224 */ /* 0x000fe200078e0003 */
[----:B------:R-:W-:Y:S06]  /*78ac0*/  BRA `(.L_x_20166) ;  /* 0x0000000000047947 */ /* 0x000fec0003800000 */
.L_x_20165:
[----:B------:R-:W-:-:S11]  /*78ad0*/  DADD R20, -R62, R24 ;  /* 0x000000003e147229 */ /* 0x000fd60000000118 */
.L_x_20166:
[----:B------:R-:W-:Y:S05]  /*78ae0*/  BSYNC B5 ;  /* 0x0000000000057941 */ /* 0x000fea0003800000 */
.L_x_20164:
        /* <DEDUP_REMOVED lines=30> */
.L_x_20170:
[----:B------:R-:W-:Y:S05]  /*78cd0*/  BSYNC B5 ;  /* 0x0000000000057941 */ /* 0x000fea0003800000 */
.L_x_20169:
[----:B------:R-:W-:Y:S02]  /*78ce0*/  IMAD.MOV.U32 R22, RZ, RZ, R4 ;  /* 0x000000ffff167224 */ /* 0x000fe400078e0004 */
[----:B------:R-:W-:Y:S01]  /*78cf0*/  IMAD.MOV.U32 R23, RZ, RZ, R5 ;  /* 0x000000ffff177224 */ /* 0x000fe200078e0005 */
[----:B------:R-:W-:Y:S06]  /*78d00*/  BRA `(.L_x_20171) ;  /* 0x0000000800607947 */ /* 0x000fec0003800000 */
.L_x_20158:
        /* <DEDUP_REMOVED lines=30> */
.L_x_20174:
[----:B------:R-:W-:Y:S05]  /*78ef0*/  BSYNC B5 ;  /* 0x0000000000057941 */ /* 0x000fea0003800000 */
.L_x_20173:
[----:B------:R-:W-:Y:S02]  /*78f00*/  IMAD.MOV.U32 R22, RZ, RZ, R4 ;  /* 0x000000ffff167224 */ /* 0x000fe400078e0004 */
[----:B------:R-:W-:Y:S01]  /*78f10*/  IMAD.MOV.U32 R23, RZ, RZ, R5 ;  /* 0x000000ffff177224 */ /* 0x000fe200078e0005 */
[----:B------:R-:W-:Y:S06]  /*78f20*/  BRA `(.L_x_20171) ;  /* 0x0000000400d87947 */ /* 0x000fec0003800000 */
.L_x_20172:
        /* <DEDUP_REMOVED lines=31> */
.L_x_20176:
[----:B------:R-:W-:Y:S05]  /*79120*/  BSYNC B5 ;  /* 0x0000000000057941 */ /* 0x000fea0003800000 */
.L_x_20175:
        /* <DEDUP_REMOVED lines=21> */
.L_x_20178:
[----:B------:R-:W-:Y:S05]  /*79280*/  BSYNC B5 ;  /* 0x0000000000057941 */ /* 0x000fea0003800000 */
.L_x_20177:
[----:B------:R-:W-:Y:S01]  /*79290*/  DMUL R10, R10, 8.11296384146066816958e+31 ;  /* 0x469000000a0a7828 */ /* 0x000fe20000000000 */
[----:B------:R-:W-:Y:S02]  /*792a0*/  IMAD.MOV.U32 R22, RZ, RZ, R2 ;  /* 0x000000ffff167224 */ /* 0x000fe400078e0002 */
[----:B------:R-:W-:Y:S01]  /*792b0*/  IMAD.MOV.U32 R23, RZ, RZ, R3 ;  /* 0x000000ffff177224 */ /* 0x000fe200078e0003 */
[----:B------:R-:W-:Y:S07]  /*792c0*/  BRA `(.L_x_20171) ;  /* 0x0000000000f07947 */ /* 0x000fee0003800000 */
.L_x_20157:
        /* <DEDUP_REMOVED lines=27> */
.L_x_20180:
[----:B------:R-:W-:Y:S05]  /*79480*/  BSYNC B5 ;  /* 0x0000000000057941 */ /* 0x000fea0003800000 */
.L_x_20179:
        /* <DEDUP_REMOVED lines=30> */
.L_x_20182:
[----:B------:R-:W-:Y:S05]  /*79670*/  BSYNC B5 ;  /* 0x0000000000057941 */ /* 0x000fea0003800000 */
.L_x_20181:
[----:B------:R-:W-:-:S11]  /*79680*/  DMUL R22, R4, R24 ;  /* 0x0000001804167228 */ /* 0x000fd60000000000 */
.L_x_20171:
[----:B------:R-:W-:Y:S05]  /*79690*/  BSYNC B4 ;  /* 0x0000000000047941 */ /* 0x000fea0003800000 */
.L_x_20156:
[----:B------:R-:W-:Y:S05]  /*796a0*/  BRA `(.L_x_20183) ;  /* 0x0000000000087947 */ /* 0x000fea0003800000 */
.L_x_20150:
[----:B------:R-:W-:Y:S02]  /*796b0*/  DMUL R22, R22, 9.00719925474099200000e+15 ;  /* 0x4340000016167828 */ /* 0x000fe40000000000 */
[----:B------:R-:W-:-:S11]  /*796c0*/  DMUL R10, R10, 9.00719925474099200000e+15 ;  /* 0x434000000a0a7828 */ /* 0x000fd60000000000 */
.L_x_20183:
[----:B------:R-:W-:Y:S05]  /*796d0*/  BSYNC B2 ;  /* 0x0000000000027941 */ /* 0x000fea0003800000 */
.L_x_20149:
        /* <DEDUP_REMOVED lines=28> */
.L_x_20185:
[----:B------:R-:W-:Y:S05]  /*798a0*/  BSYNC B2 ;  /* 0x0000000000027941 */ /* 0x000fea0003800000 */
.L_x_20184:
        /* <DEDUP_REMOVED lines=82> */
.L_x_20187:
[----:B------:R-:W-:Y:S02]  /*79dd0*/  FSEL R2, RZ, 3.37028055040000000000e+12, P1 ;  /* 0x54442d18ff027808 */ /* 0x000fe40000800000 */
[----:B------:R-:W-:-:S07]  /*79de0*/  FSEL R3, RZ, 2.1426990032196044922, P1 ;  /* 0x400921fbff037808 */ /* 0x000fce0000800000 */
.L_x_20188:
[----:B------:R-:W-:Y:S05]  /*79df0*/  BSYNC B0 ;  /* 0x0000000000007941 */ /* 0x000fea0003800000 */
.L_x_20186:
[----:B------:R-:W-:Y:S01]  /*79e00*/  DADD R22, |R22|, |R10| ;  /* 0x0000000016167229 */ /* 0x000fe2000000060a */
[----:B------:R-:W-:-:S07]  /*79e10*/  LOP3.LUT R11, R3, 0x80000000, R11, 0xb8, !PT ;  /* 0x80000000030b7812 */ /* 0x000fce00078eb80b */
[----:B------:R-:W-:-:S06]  /*79e20*/  DSETP.GTU.AND P0, PT, |R22|, +INF , PT ;  /* 0x7ff000001600742a */ /* 0x000fcc0003f0c200 */
[----:B------:R-:W-:Y:S02]  /*79e30*/  FSEL R2, R22, R2, P0 ;  /* 0x0000000216027208 */ /* 0x000fe40000000000 */
[----:B------:R-:W-:-:S07]  /*79e40*/  FSEL R3, R23, R11, P0 ;  /* 0x0000000b17037208 */ /* 0x000fce0000000000 */
.L_x_20155:
[----:B------:R-:W-:Y:S05]  /*79e50*/  BSYNC B3 ;  /* 0x0000000000037941 */ /* 0x000fea0003800000 */
.L_x_20148:
[----:B------:R-:W-:Y:S01]  /*79e60*/  LOP3.LUT R25, R3, 0x80000000, R17, 0xb8, !PT ;  /* 0x8000000003197812 */ /* 0x000fe200078eb811 */
[----:B------:R-:W-:Y:S01]  /*79e70*/  IMAD.MOV.U32 R24, RZ, RZ, R2 ;  /* 0x000000ffff187224 */ /* 0x000fe200078e0002 */
[----:B------:R-:W-:Y:S01]  /*79e80*/  LOP3.LUT R27, R27, 0x80000000, R19, 0xb8, !PT ;  /* 0x800000001b1b7812 */ /* 0x000fe200078eb813 */
[----:B------:R-:W-:Y:S06]  /*79e90*/  BRA `(.L_x_20110) ;  /* 0x0000005800e47947 */ /* 0x000fec0003800000 */
.L_x_20112:
        /* <DEDUP_REMOVED lines=112> */
.L_x_20194:
[----:B------:R-:W-:Y:S05]  /*7a5a0*/  BSYNC B0 ;  /* 0x0000000000007941 */ /* 0x000fea0003800000 */
.L_x_20193:
        /* <DEDUP_REMOVED lines=8> */
.L_x_20196:
[----:B------:R-:W-:Y:S05]  /*7a630*/  BSYNC B3 ;  /* 0x0000000000037941 */ /* 0x000fea0003800000 */
.L_x_20195:
        /* <DEDUP_REMOVED lines=82> */
.L_x_20198:
[----:B------:R-:W-:-:S04]  /*7ab60*/  ISETP.GE.AND P0, PT, R21, RZ, PT ;  /* 0x000000ff1500720c */ /* 0x000fc80003f06270 */
[----:B------:R-:W-:Y:S02]  /*7ab70*/  FSEL R6, RZ, 3.37028055040000000000e+12, P0 ;  /* 0x54442d18ff067808 */ /* 0x000fe40000000000 */
[----:B------:R-:W-:-:S07]  /*7ab80*/  FSEL R7, RZ, 2.1426990032196044922, P0 ;  /* 0x400921fbff077808 */ /* 0x000fce0000000000 */
.L_x_20199:
[----:B------:R-:W-:Y:S05]  /*7ab90*/  BSYNC B0 ;  /* 0x0000000000007941 */ /* 0x000fea0003800000 */
.L_x_20197:
[----:B------:R-:W-:Y:S01]  /*7aba0*/  DADD R2, |R16|, |R18| ;  /* 0x0000000010027229 */ /* 0x000fe20000000612 */
[----:B------:R-:W-:Y:S01]  /*7abb0*/  LOP3.LUT R11, R7, 0x80000000, R11, 0xb8, !PT ;  /* 0x80000000070b7812 */ /* 0x000fe200078eb80b */
[----:B------:R-:W-:-:S06]  /*7abc0*/  DMUL R22, R22, 0.5 ;  /* 0x3fe0000016167828 */ /* 0x000fcc0000000000 */
[----:B------:R-:W-:-:S06]  /*7abd0*/  DSETP.GTU.AND P0, PT, |R2|, +INF , PT ;  /* 0x7ff000000200742a */ /* 0x000fcc0003f0c200 */
[----:B------:R-:W-:Y:S02]  /*7abe0*/  FSEL R6, R2, R6, P0 ;  /* 0x0000000602067208 */ /* 0x000fe40000000000 */
[----:B------:R-:W-:Y:S01]  /*7abf0*/  FSEL R7, R3, R11, P0 ;  /* 0x0000000b03077208 */ /* 0x000fe20000000000 */
[----:B------:R-:W-:Y:S06]  /*7ac00*/  BRA `(.L_x_20200) ;  /* 0x0000004c00187947 */ /* 0x000fec0003800000 */
.L_x_20192:
        /* <DEDUP_REMOVED lines=135> */
.L_x_20202:
[----:B------:R-:W-:Y:S05]  /*7b480*/  BSYNC B0 ;  /* 0x0000000000007941 */ /* 0x000fea0003800000 */
.L_x_20201:
        /* <DEDUP_REMOVED lines=8> */
.L_x_20204:
[----:B------:R-:W-:Y:S05]  /*7b510*/  BSYNC B3 ;  /* 0x0000000000037941 */ /* 0x000fea0003800000 */
.L_x_20203:
        /* <DEDUP_REMOVED lines=82> */
.L_x_20206:
[----:B------:R-:W-:-:S04]  /*7ba40*/  ISETP.GE.AND P0, PT, R21, RZ, PT ;  /* 0x000000ff1500720c */ /* 0x000fc80003f06270 */
[----:B------:R-:W-:Y:S02]  /*7ba50*/  FSEL R6, RZ, 3.37028055040000000000e+12, P0 ;  /* 0x54442d18ff067808 */ /* 0x000fe40000000000 */
[----:B------:R-:W-:-:S07]  /*7ba60*/  FSEL R7, RZ, 2.1426990032196044922, P0 ;  /* 0x400921fbff077808 */ /* 0x000fce0000000000 */
.L_x_20207:
[----:B------:R-:W-:Y:S05]  /*7ba70*/  BSYNC B0 ;  /* 0x0000000000007941 */ /* 0x000fea0003800000 */
.L_x_20205:
[----:B------:R-:W-:Y:S01]  /*7ba80*/  DADD R2, |R16|, |R18| ;  /* 0x0000000010027229 */ /* 0x000fe20000000612 */
[----:B------:R-:W-:-:S07]  /*7ba90*/  LOP3.LUT R11, R7, 0x80000000, R11, 0xb8, !PT ;  /* 0x80000000070b7812 */ /* 0x000fce00078eb80b */
[----:B------:R-:W-:-:S06]  /*7baa0*/  DSETP.GTU.AND P0, PT, |R2|, +INF , PT ;  /* 0x7ff000000200742a */ /* 0x000fcc0003f0c200 */
[----:B------:R-:W-:Y:S02]  /*7bab0*/  FSEL R6, R2, R6, P0 ;  /* 0x0000000602067208 */ /* 0x000fe40000000000 */
[----:B------:R-:W-:Y:S01]  /*7bac0*/  FSEL R7, R3, R11, P0 ;  /* 0x0000000b03077208 */ /* 0x000fe20000000000 */
[----:B------:R-:W-:Y:S06]  /*7bad0*/  BRA `(.L_x_20200) ;  /* 0x0000003c00647947 */ /* 0x000fec0003800000 */
.L_x_20191:
        /* <DEDUP_REMOVED lines=23> */
.L_x_20209:
[----:B------:R-:W-:Y:S05]  /*7bc50*/  BSYNC B3 ;  /* 0x0000000000037941 */ /* 0x000fea0003800000 */
.L_x_20208:
        /* <DEDUP_REMOVED lines=26> */
.L_x_20211:
[----:B------:R-:W-:Y:S05]  /*7be00*/  BSYNC B3 ;  /* 0x0000000000037941 */ /* 0x000fea0003800000 */
.L_x_20210:
        /* <DEDUP_REMOVED lines=136> */
.L_x_20213:
[----:B------:R-:W-:Y:S05]  /*7c690*/  BSYNC B0 ;  /* 0x0000000000007941 */ /* 0x000fea0003800000 */
.L_x_20212:
        /* <DEDUP_REMOVED lines=8> */
.L_x_20215:
[----:B------:R-:W-:Y:S05]  /*7c720*/  BSYNC B3 ;  /* 0x0000000000037941 */ /* 0x000fea0003800000 */
.L_x_20214:
        /* <DEDUP_REMOVED lines=82> */
.L_x_20217:
[----:B------:R-:W-:-:S04]  /*7cc50*/  ISETP.GE.AND P0, PT, R21, RZ, PT ;  /* 0x000000ff1500720c */ /* 0x000fc80003f06270 */
[----:B------:R-:W-:Y:S02]  /*7cc60*/  FSEL R6, RZ, 3.37028055040000000000e+12, P0 ;  /* 0x54442d18ff067808 */ /* 0x000fe40000000000 */
[----:B------:R-:W-:-:S07]  /*7cc70*/  FSEL R7, RZ, 2.1426990032196044922, P0 ;  /* 0x400921fbff077808 */ /* 0x000fce0000000000 */
.L_x_20218:
[----:B------:R-:W-:Y:S05]  /*7cc80*/  BSYNC B0 ;  /* 0x0000000000007941 */ /* 0x000fea0003800000 */
.L_x_20216:
[----:B------:R-:W-:Y:S01]  /*7cc90*/  DADD R2, |R16|, |R18| ;  /* 0x0000000010027229 */ /* 0x000fe20000000612 */
[----:B------:R-:W-:Y:S01]  /*7cca0*/  LOP3.LUT R11, R7, 0x80000000, R11, 0xb8, !PT ;  /* 0x80000000070b7812 */ /* 0x000fe200078eb80b */
[----:B------:R-:W-:-:S06]  /*7ccb0*/  DADD R22, R22, 1 ;  /* 0x3ff0000016167429 */ /* 0x000fcc0000000000 */
[----:B------:R-:W-:-:S06]  /*7ccc0*/  DSETP.GTU.AND P0, PT, |R2|, +INF , PT ;  /* 0x7ff000000200742a */ /* 0x000fcc0003f0c200 */
[----:B------:R-:W-:Y:S02]  /*7ccd0*/  FSEL R6, R2, R6, P0 ;  /* 0x0000000602067208 */ /* 0x000fe40000000000 */
[----:B------:R-:W-:Y:S01]  /*7cce0*/  FSEL R7, R3, R11, P0 ;  /* 0x0000000b03077208 */ /* 0x000fe20000000000 */
[----:B------:R-:W-:Y:S06]  /*7ccf0*/  BRA `(.L_x_20200) ;  /* 0x0000002800dc7947 */ /* 0x000fec0003800000 */
.L_x_20190:
        /* <DEDUP_REMOVED lines=108> */
.L_x_20222:
[----:B------:R-:W-:Y:S05]  /*7d3c0*/  BSYNC B0 ;  /* 0x0000000000007941 */ /* 0x000fea0003800000 */
.L_x_20221:
        /* <DEDUP_REMOVED lines=8> */
.L_x_20224:
[----:B------:R-:W-:Y:S05]  /*7d450*/  BSYNC B3 ;  /* 0x0000000000037941 */ /* 0x000fea0003800000 */
.L_x_20223:
        /* <DEDUP_REMOVED lines=73> */
.L_x_20226:
[----:B------:R-:W-:Y:S05]  /*7d8f0*/  BSYNC B0 ;  /* 0x0000000000007941 */ /* 0x000fea0003800000 */
.L_x_20225:
[----:B------:R-:W-:Y:S01]  /*7d900*/  LOP3.LUT R3, R7, 0x80000000, R17, 0xb8, !PT ;  /* 0x8000000007037812 */ /* 0x000fe200078eb811 */
[----:B------:R-:W-:Y:S01]  /*7d910*/  DMUL R22, R22, 0.5 ;  /* 0x3fe0000016167828 */ /* 0x000fe20000000000 */
[----:B------:R-:W-:Y:S02]  /*7d920*/  FSEL R6, R4, R6, P0 ;  /* 0x0000000604067208 */ /* 0x000fe40000000000 */
[----:B------:R-:W-:Y:S01]  /*7d930*/  FSEL R7, R5, R3, P0 ;  /* 0x0000000305077208 */ /* 0x000fe20000000000 */
[----:B------:R-:W-:Y:S07]  /*7d940*/  BRA `(.L_x_20200) ;  /* 0x0000001c00c87947 */ /* 0x000fee0003800000 */
.L_x_20220:
        /* <DEDUP_REMOVED lines=135> */
.L_x_20228:
[----:B------:R-:W-:Y:S05]  /*7e1c0*/  BSYNC B0 ;  /* 0x0000000000007941 */ /* 0x000fea0003800000 */
.L_x_20227:
        /* <DEDUP_REMOVED lines=8> */
.L_x_20230:
[----:B------:R-:W-:Y:S05]  /*7e250*/  BSYNC B3 ;  /* 0x0000000000037941 */ /* 0x000fea0003800000 */
.L_x_20229:
        /* <DEDUP_REMOVED lines=73> */
.L_x_20232:
[----:B------:R-:W-:Y:S05]  /*7e6f0*/  BSYNC B0 ;  /* 0x0000000000007941 */ /* 0x000fea0003800000 */
.L_x_20231:
[----:B------:R-:W-:Y:S02]  /*7e700*/  LOP3.LUT R3, R7, 0x80000000, R17, 0xb8, !PT ;  /* 0x8000000007037812 */ /* 0x000fe400078eb811 */
[----:B------:R-:W-:Y:S02]  /*7e710*/  FSEL R6, R4, R6, P1 ;  /* 0x0000000604067208 */ /* 0x000fe40000800000 */
[----:B------:R-:W-:Y:S01]  /*7e720*/  FSEL R7, R5, R3, P1 ;  /* 0x0000000305077208 */ /* 0x000fe20000800000 */
[----:B------:R-:W-:Y:S06]  /*7e730*/  BRA `(.L_x_20200) ;  /* 0x00000010004c7947 */ /* 0x000fec0003800000 */
.L_x_20219:
        /* <DEDUP_REMOVED lines=23> */
.L_x_20234:
[----:B------:R-:W-:Y:S05]  /*7e8b0*/  BSYNC B3 ;  /* 0x0000000000037941 */ /* 0x000fea0003800000 */
.L_x_20233:
        /* <DEDUP_REMOVED lines=26> */
.L_x_20236:
[----:B------:R-:W-:Y:S05]  /*7ea60*/  BSYNC B3 ;  /* 0x0000000000037941 */ /* 0x000fea0003800000 */
.L_x_20235:
        /* <DEDUP_REMOVED lines=136> */
.L_x_20238:
[----:B------:R-:W-:Y:S05]  /*7f2f0*/  BSYNC B0 ;  /* 0x0000000000007941 */ /* 0x000fea0003800000 */
.L_x_20237:
        /* <DEDUP_REMOVED lines=8> */
.L_x_20240:
[----:B------:R-:W-:Y:S05]  /*7f380*/  BSYNC B3 ;  /* 0x0000000000037941 */ /* 0x000fea0003800000 */
.L_x_20239:
        /* <DEDUP_REMOVED lines=74> */
.L_x_20242:
[----:B------:R-:W-:Y:S05]  /*7f830*/  BSYNC B0 ;  /* 0x0000000000007941 */ /* 0x000fea0003800000 */
.L_x_20241:
[----:B------:R-:W-:Y:S02]  /*7f840*/  LOP3.LUT R3, R7, 0x80000000, R17, 0xb8, !PT ;  /* 0x8000000007037812 */ /* 0x000fe400078eb811 */
[----:B------:R-:W-:Y:S02]  /*7f850*/  FSEL R6, R4, R6, P1 ;  /* 0x0000000604067208 */ /* 0x000fe40000800000 */
[----:B------:R-:W-:-:S07]  /*7f860*/  FSEL R7, R5, R3, P1 ;  /* 0x0000000305077208 */ /* 0x000fce0000800000 */
.L_x_20200:
[----:B------:R-:W-:Y:S05]  /*7f870*/  BSYNC B2 ;  /* 0x0000000000027941 */ /* 0x000fea0003800000 */
.L_x_20189:
        /* <DEDUP_REMOVED lines=8> */
.L_x_20111:
        /* <DEDUP_REMOVED lines=19> */
.L_x_20110:
[----:B------:R-:W-:Y:S05]  /*7fa30*/  BSYNC B1 ;  /* 0x0000000000017941 */ /* 0x000fea0003800000 */
.L_x_20109:
        /* <DEDUP_REMOVED lines=154> */
.L_x_20250:
[----:B------:R-:W-:Y:S05]  /*803e0*/  BSYNC B3 ;  /* 0x0000000000037941 */ /* 0x000fea0003800000 */
.L_x_20249:
        /* <DEDUP_REMOVED lines=82> */
.L_x_20248:
        /* <DEDUP_REMOVED lines=36> */
.L_x_20258:
[----:B------:R-:W-:Y:S05]  /*80b50*/  BSYNC B4 ;  /* 0x0000000000047941 */ /* 0x000fea0003800000 */
.L_x_20257:
[----:B------:R-:W-:Y:S02]  /*80b60*/  IMAD.MOV.U32 R22, RZ, RZ, R2 ;  /* 0x000000ffff167224 */ /* 0x000fe400078e0002 */
[----:B------:R-:W-:Y:S01]  /*80b70*/  IMAD.MOV.U32 R23, RZ, RZ, R3 ;  /* 0x000000ffff177224 */ /* 0x000fe200078e0003 */
[----:B------:R-:W-:Y:S06]  /*80b80*/  BRA `(.L_x_20256) ;  /* 0x0000000000047947 */ /* 0x000fec0003800000 */
.L_x_20255:
[----:B------:R-:W-:-:S11]  /*80b90*/  DADD R22, -R68, R66 ;  /* 0x0000000044167229 */ /* 0x000fd60000000142 */
.L_x_20256:
[----:B------:R-:W-:Y:S05]  /*80ba0*/  BSYNC B3 ;  /* 0x0000000000037941 */ /* 0x000fea0003800000 */
.L_x_20254:
        /* <DEDUP_REMOVED lines=31> */
.L_x_20263:
[----:B------:R-:W-:Y:S05]  /*80da0*/  BSYNC B4 ;  /* 0x0000000000047941 */ /* 0x000fea0003800000 */
.L_x_20262:
[----:B------:R-:W-:Y:S05]  /*80db0*/  BRA `(.L_x_20261) ;  /* 0x0000000000047947 */ /* 0x000fea0003800000 */
.L_x_20260:
[----:B------:R-:W-:-:S11]  /*80dc0*/  DADD R2, R62, -R8 ;  /* 0x000000003e027229 */ /* 0x000fd60000000808 */
.L_x_20261:
[----:B------:R-:W-:Y:S05]  /*80dd0*/  BSYNC B3 ;  /* 0x0000000000037941 */ /* 0x000fea0003800000 */
.L_x_20259:
        /* <DEDUP_REMOVED lines=28> */
[----:B------:R-:W-:Y:S02]  /*80fa0*/  IMAD.MOV.U32 R6, RZ, RZ, R4 ;  /* 0x000000ffff067224 */ /* 0x000fe400078e0004 */
[----:B------:R-:W-:-:S07]  /*80fb0*/  IMAD.MOV.U32 R7, RZ, RZ, R3 ;  /* 0x000000ffff077224 */ /* 0x000fce00078e0003 */
.L_x_20265:
[----:B------:R-:W-:Y:S05]  /*80fc0*/  BSYNC B3 ;  /* 0x0000000000037941 */ /* 0x000fea0003800000 */
.L_x_20264:
        /* <DEDUP_REMOVED lines=86> */
.L_x_20266:
        /* <DEDUP_REMOVED lines=22> */
.L_x_20268:
[----:B------:R-:W-:Y:S05]  /*81690*/  BSYNC B3 ;  /* 0x0000000000037941 */ /* 0x000fea0003800000 */
.L_x_20267:
        /* <DEDUP_REMOVED lines=30> */
.L_x_20253:
        /* <DEDUP_REMOVED lines=26> */
.L_x_20271:
[----:B------:R-:W-:Y:S05]  /*81a20*/  BSYNC B3 ;  /* 0x0000000000037941 */ /* 0x000fea0003800000 */
.L_x_20270:
        /* <DEDUP_REMOVED lines=27> */
.L_x_20274:
[----:B------:R-:W-:Y:S05]  /*81be0*/  BSYNC B3 ;  /* 0x0000000000037941 */ /* 0x000fea0003800000 */
.L_x_20273:
        /* <DEDUP_REMOVED lines=30> */
.L_x_20272:
        /* <DEDUP_REMOVED lines=76> */
.L_x_20275:
[----:B------:R-:W-:Y:S01]  /*82290*/  IMAD.MOV.U32 R2, RZ, RZ, 0x0 ;  /* 0x00000000ff027424 */ /* 0x000fe200078e00ff */
[----:B------:R-:W-:Y:S01]  /*822a0*/  FSETP.NEU.FTZ.AND P0, PT, R5, RZ, PT ;  /* 0x000000ff0500720b */ /* 0x000fe20003f1d000 */
[----:B------:R-:W-:-:S06]  /*822b0*/  IMAD.MOV.U32 R3, RZ, RZ, 0x7ff00000 ;  /* 0x7ff00000ff037424 */ /* 0x000fcc00078e00ff */
[----:B------:R-:W-:-:S10]  /*822c0*/  DFMA R2, R4, R2, +INF ;  /* 0x7ff000000402742b */ /* 0x000fd40000000002 */
[----:B------:R-:W-:Y:S02]  /*822d0*/  FSEL R22, R2, RZ, P0 ;  /* 0x000000ff02167208 */ /* 0x000fe40000000000 */
[----:B------:R-:W-:Y:S01]  /*822e0*/  FSEL R23, R3, -QNAN , P0 ;  /* 0xfff0000003177808 */ /* 0x000fe20000000000 */
[----:B------:R-:W-:Y:S06]  /*822f0*/  BRA `(.L_x_20251) ;  /* 0x0000000400407947 */ /* 0x000fec0003800000 */
.L_x_20269:
        /* <DEDUP_REMOVED lines=26> */
.L_x_20277:
[----:B------:R-:W-:Y:S05]  /*824a0*/  BSYNC B3 ;  /* 0x0000000000037941 */ /* 0x000fea0003800000 */
.L_x_20276:
        /* <DEDUP_REMOVED lines=21> */
.L_x_20279:
[----:B------:R-:W-:Y:S05]  /*82600*/  BSYNC B3 ;  /* 0x0000000000037941 */ /* 0x000fea0003800000 */
.L_x_20278:
[----:B------:R-:W-:Y:S02]  /*82610*/  IMAD.MOV.U32 R22, RZ, RZ, R2 ;  /* 0x000000ffff167224 */ /* 0x000fe400078e0002 */
[----:B------:R-:W-:Y:S01]  /*82620*/  IMAD.MOV.U32 R23, RZ, RZ, R3 ;  /* 0x000000ffff177224 */ /* 0x000fe200078e0003 */
[----:B------:R-:W-:Y:S06]  /*82630*/  BRA `(.L_x_20251) ;  /* 0x0000000000707947 */ /* 0x000fec0003800000 */
.L_x_20252:
        /* <DEDUP_REMOVED lines=25> */
.L_x_20281:
[----:B------:R-:W-:Y:S05]  /*827d0*/  BSYNC B3 ;  /* 0x0000000000037941 */ /* 0x000fea0003800000 */
.L_x_20280:
[----:B------:R-:W-:Y:S01]  /*827e0*/  MOV R22, R4 ;  /* 0x0000000400167202 */ /* 0x000fe20000000f00 */
[----:B------:R-:W-:-:S07]  /*827f0*/  IMAD.MOV.U32 R23, RZ, RZ, R5 ;  /* 0x000000ffff177224 */ /* 0x000fce00078e0005 */
.L_x_20251:
[----:B------:R-:W-:Y:S05]  /*82800*/  BSYNC B2 ;  /* 0x0000000000027941 */ /* 0x000fea0003800000 */
.L_x_20247:
        /* <DEDUP_REMOVED lines=25> */
.L_x_20286:
[----:B------:R-:W-:Y:S05]  /*829a0*/  BSYNC B4 ;  /* 0x0000000000047941 */ /* 0x000fea0003800000 */
.L_x_20285:
        /* <DEDUP_REMOVED lines=49> */
.L_x_20288:
        /* <DEDUP_REMOVED lines=71> */
.L_x_20287:
        /* <DEDUP_REMOVED lines=37> */
.L_x_20297:
[----:B------:R-:W-:Y:S05]  /*83380*/  BSYNC B6 ;  /* 0x0000000000067941 */ /* 0x000fea0003800000 */
.L_x_20296:
[----:B------:R-:W-:Y:S02]  /*83390*/  IMAD.MOV.U32 R74, RZ, RZ, R2 ;  /* 0x000000ffff4a7224 */ /* 0x000fe400078e0002 */
[----:B------:R-:W-:Y:S01]  /*833a0*/  IMAD.MOV.U32 R75, RZ, RZ, R3 ;  /* 0x000000ffff4b7224 */ /* 0x000fe200078e0003 */
[----:B------:R-:W-:Y:S06]  /*833b0*/  BRA `(.L_x_20295) ;  /* 0x0000000000047947 */ /* 0x000fec0003800000 */
.L_x_20294:
[----:B------:R-:W-:-:S11]  /*833c0*/  DADD R74, -R68, R66 ;  /* 0x00000000444a7229 */ /* 0x000fd60000000142 */
.L_x_20295:
[----:B------:R-:W-:Y:S05]  /*833d0*/  BSYNC B5 ;  /* 0x0000000000057941 */ /* 0x000fea0003800000 */
.L_x_20293:
        /* <DEDUP_REMOVED lines=28> */
.L_x_20302:
[----:B------:R-:W-:Y:S05]  /*835a0*/  BSYNC B6 ;  /* 0x0000000000067941 */ /* 0x000fea0003800000 */
.L_x_20301:
[----:B------:R-:W-:Y:S02]  /*835b0*/  IMAD.MOV.U32 R16, RZ, RZ, R2 ;  /* 0x000000ffff107224 */ /* 0x000fe400078e0002 */
[----:B------:R-:W-:Y:S01]  /*835c0*/  IMAD.MOV.U32 R17, RZ, RZ, R3 ;  /* 0x000000ffff117224 */ /* 0x000fe200078e0003 */
[----:B------:R-:W-:Y:S06]  /*835d0*/  BRA `(.L_x_20300) ;  /* 0x0000000000047947 */ /* 0x000fec0003800000 */
.L_x_20299:
[----:B------:R-:W-:-:S11]  /*835e0*/  DADD R16, -R64, R62 ;  /* 0x0000000040107229 */ /* 0x000fd6000000013e */
.L_x_20300:
[----:B------:R-:W-:Y:S05]  /*835f0*/  BSYNC B5 ;  /* 0x0000000000057941 */ /* 0x000fea0003800000 */
.L_x_20298:
        /* <DEDUP_REMOVED lines=30> */
.L_x_20304:
[----:B------:R-:W-:Y:S05]  /*837e0*/  BSYNC B5 ;  /* 0x0000000000057941 */ /* 0x000fea0003800000 */
.L_x_20303:
[----:B------:R-:W-:Y:S02]  /*837f0*/  IMAD.MOV.U32 R20, RZ, RZ, R4 ;  /* 0x000000ffff147224 */ /* 0x000fe400078e0004 */
[----:B------:R-:W-:Y:S01]  /*83800*/  IMAD.MOV.U32 R21, RZ, RZ, R5 ;  /* 0x000000ffff157224 */ /* 0x000fe200078e0005 */
[----:B------:R-:W-:Y:S06]  /*83810*/  BRA `(.L_x_20305) ;  /* 0x0000000800607947 */ /* 0x000fec0003800000 */
.L_x_20292:
        /* <DEDUP_REMOVED lines=30> */
.L_x_20308:
[----:B------:R-:W-:Y:S05]  /*83a00*/  BSYNC B5 ;  /* 0x0000000000057941 */ /* 0x000fea0003800000 */
.L_x_20307:
[----:B------:R-:W-:Y:S02]  /*83a10*/  IMAD.MOV.U32 R20, RZ, RZ, R4 ;  /* 0x000000ffff147224 */ /* 0x000fe400078e0004 */
[----:B------:R-:W-:Y:S01]  /*83a20*/  IMAD.MOV.U32 R21, RZ, RZ, R5 ;  /* 0x000000ffff157224 */ /* 0x000fe200078e0005 */
[----:B------:R-:W-:Y:S06]  /*83a30*/  BRA `(.L_x_20305) ;  /* 0x0000000400d87947 */ /* 0x000fec0003800000 */
.L_x_20306:
        /* <DEDUP_REMOVED lines=31> */
.L_x_20310:
[----:B------:R-:W-:Y:S05]  /*83c30*/  BSYNC B5 ;  /* 0x0000000000057941 */ /* 0x000fea0003800000 */
.L_x_20309:
        /* <DEDUP_REMOVED lines=21> */
.L_x_20312:
[----:B------:R-:W-:Y:S05]  /*83d90*/  BSYNC B5 ;  /* 0x0000000000057941 */ /* 0x000fea0003800000 */
.L_x_20311:
[----:B------:R-:W-:Y:S01]  /*83da0*/  DMUL R10, R10, 8.11296384146066816958e+31 ;  /* 0x469000000a0a7828 */ /* 0x000fe20000000000 */
[----:B------:R-:W-:Y:S02]  /*83db0*/  IMAD.MOV.U32 R20, RZ, RZ, R2 ;  /* 0x000000ffff147224 */ /* 0x000fe400078e0002 */
[----:B------:R-:W-:Y:S01]  /*83dc0*/  IMAD.MOV.U32 R21, RZ, RZ, R3 ;  /* 0x000000ffff157224 */ /* 0x000fe200078e0003 */
[----:B------:R-:W-:Y:S07]  /*83dd0*/  BRA `(.L_x_20305) ;  /* 0x0000000000f07947 */ /* 0x000fee0003800000 */
.L_x_20291:
        /* <DEDUP_REMOVED lines=27> */
.L_x_20314:
[----:B------:R-:W-:Y:S05]  /*83f90*/  BSYNC B5 ;  /* 0x0000000000057941 */ /* 0x000fea0003800000 */
.L_x_20313:
        /* <DEDUP_REMOVED lines=30> */
.L_x_20316:
[----:B------:R-:W-:Y:S05]  /*84180*/  BSYNC B5 ;  /* 0x0000000000057941 */ /* 0x000fea0003800000 */
.L_x_20315:
[----:B------:R-:W-:-:S11]  /*84190*/  DMUL R20, R4, R56 ;  /* 0x0000003804147228 */ /* 0x000fd60000000000 */
.L_x_20305:
[----:B------:R-:W-:Y:S05]  /*841a0*/  BSYNC B4 ;  /* 0x0000000000047941 */ /* 0x000fea0003800000 */
.L_x_20290:
[----:B------:R-:W-:Y:S05]  /*841b0*/  BRA `(.L_x_20317) ;  /* 0x0000000000087947 */ /* 0x000fea0003800000 */
.L_x_20284:
[----:B------:R-:W-:Y:S02]  /*841c0*/  DMUL R20, R20, 9.00719925474099200000e+15 ;  /* 0x4340000014147828 */ /* 0x000fe40000000000 */
[----:B------:R-:W-:-:S11]  /*841d0*/  DMUL R10, R10, 9.00719925474099200000e+15 ;  /* 0x434000000a0a7828 */ /* 0x000fd60000000000 */
.L_x_20317:
[----:B------:R-:W-:Y:S05]  /*841e0*/  BSYNC B2 ;  /* 0x0000000000027941 */ /* 0x000fea0003800000 */
.L_x_20283:
        /* <DEDUP_REMOVED lines=28> */
.L_x_20319:
[----:B------:R-:W-:Y:S05]  /*843b0*/  BSYNC B2 ;  /* 0x0000000000027941 */ /* 0x000fea0003800000 */
.L_x_20318:
        /* <DEDUP_REMOVED lines=82> */
.L_x_20321:
[----:B------:R-:W-:Y:S02]  /*848e0*/  FSEL R2, RZ, 3.37028055040000000000e+12, P1 ;  /* 0x54442d18ff027808 */ /* 0x000fe40000800000 */
[----:B------:R-:W-:-:S07]  /*848f0*/  FSEL R3, RZ, 2.1426990032196044922, P1 ;  /* 0x400921fbff037808 */ /* 0x000fce0000800000 */
.L_x_20322:
[----:B------:R-:W-:Y:S05]  /*84900*/  BSYNC B0 ;  /* 0x0000000000007941 */ /* 0x000fea0003800000 */
.L_x_20320:
[----:B------:R-:W-:Y:S01]  /*84910*/  DADD R20, |R20|, |R10| ;  /* 0x0000000014147229 */ /* 0x000fe2000000060a */
[----:B------:R-:W-:-:S07]  /*84920*/  LOP3.LUT R11, R3, 0x80000000, R11, 0xb8, !PT ;  /* 0x80000000030b7812 */ /* 0x000fce00078eb80b */
[----:B------:R-:W-:-:S06]  /*84930*/  DSETP.GTU.AND P0, PT, |R20|, +INF , PT ;  /* 0x7ff000001400742a */ /* 0x000fcc0003f0c200 */
[----:B------:R-:W-:Y:S02]  /*84940*/  FSEL R2, R20, R2, P0 ;  /* 0x0000000214027208 */ /* 0x000fe40000000000 */
[----:B------:R-:W-:-:S07]  /*84950*/  FSEL R3, R21, R11, P0 ;  /* 0x0000000b15037208 */ /* 0x000fce0000000000 */
.L_x_20289:
[----:B------:R-:W-:Y:S05]  /*84960*/  BSYNC B3 ;  /* 0x0000000000037941 */ /* 0x000fea0003800000 */
.L_x_20282:
[----:B------:R-:W-:Y:S01]  /*84970*/  LOP3.LUT R21, R3, 0x80000000, R45, 0xb8, !PT ;  /* 0x8000000003157812 */ /* 0x000fe200078eb82d */
[----:B------:R-:W-:Y:S01]  /*84980*/  IMAD.MOV.U32 R20, RZ, RZ, R2 ;  /* 0x000000ffff147224 */ /* 0x000fe200078e0002 */
[----:B------:R-:W-:Y:S01]  /*84990*/  LOP3.LUT R23, R23, 0x80000000, R47, 0xb8, !PT ;  /* 0x8000000017177812 */ /* 0x000fe200078eb82f */
[----:B------:R-:W-:Y:S06]  /*849a0*/  BRA `(.L_x_20244) ;  /* 0x0000005800e47947 */ /* 0x000fec0003800000 */
.L_x_20246:
        /* <DEDUP_REMOVED lines=113> */
.L_x_20328:
[----:B------:R-:W-:Y:S05]  /*850c0*/  BSYNC B0 ;  /* 0x0000000000007941 */ /* 0x000fea0003800000 */
.L_x_20327:
        /* <DEDUP_REMOVED lines=8> */
.L_x_20330:
[----:B------:R-:W-:Y:S05]  /*85150*/  BSYNC B3 ;  /* 0x0000000000037941 */ /* 0x000fea0003800000 */
.L_x_20329:
        /* <DEDUP_REMOVED lines=82> */
.L_x_20332:
[----:B------:R-:W-:-:S04]  /*85680*/  ISETP.GE.AND P0, PT, R17, RZ, PT ;  /* 0x000000ff1100720c */ /* 0x000fc80003f06270 */
[----:B------:R-:W-:Y:S02]  /*85690*/  FSEL R6, RZ, 3.37028055040000000000e+12, P0 ;  /* 0x54442d18ff067808 */ /* 0x000fe40000000000 */
[----:B------:R-:W-:-:S07]  /*856a0*/  FSEL R7, RZ, 2.1426990032196044922, P0 ;  /* 0x400921fbff077808 */ /* 0x000fce0000000000 */
.L_x_20333:
[----:B------:R-:W-:Y:S05]  /*856b0*/  BSYNC B0 ;  /* 0x0000000000007941 */ /* 0x000fea0003800000 */
.L_x_20331:
[----:B------:R-:W-:Y:S01]  /*856c0*/  DADD R2, |R44|, |R46| ;  /* 0x000000002c027229 */ /* 0x000fe2000000062e */
[----:B------:R-:W-:Y:S01]  /*856d0*/  LOP3.LUT R11, R7, 0x80000000, R11, 0xb8, !PT ;  /* 0x80000000070b7812 */ /* 0x000fe200078eb80b */
[----:B------:R-:W-:-:S06]  /*856e0*/  DMUL R20, R20, 0.5 ;  /* 0x3fe0000014147828 */ /* 0x000fcc0000000000 */
[----:B------:R-:W-:-:S06]  /*856f0*/  DSETP.GTU.AND P0, PT, |R2|, +INF , PT ;  /* 0x7ff000000200742a */ /* 0x000fcc0003f0c200 */
[----:B------:R-:W-:Y:S02]  /*85700*/  FSEL R6, R2, R6, P0 ;  /* 0x0000000602067208 */ /* 0x000fe40000000000 */
[----:B------:R-:W-:Y:S01]  /*85710*/  FSEL R7, R3, R11, P0 ;  /* 0x0000000b03077208 */ /* 0x000fe20000000000 */
[----:B------:R-:W-:Y:S06]  /*85720*/  BRA `(.L_x_20334) ;  /* 0x0000004c00187947 */ /* 0x000fec0003800000 */
.L_x_20326:
        /* <DEDUP_REMOVED lines=135> */
.L_x_20336:
[----:B------:R-:W-:Y:S05]  /*85fa0*/  BSYNC B0 ;  /* 0x0000000000007941 */ /* 0x000fea0003800000 */
.L_x_20335:
        /* <DEDUP_REMOVED lines=8> */
.L_x_20338:
[----:B------:R-:W-:Y:S05]  /*86030*/  BSYNC B3 ;  /* 0x0000000000037941 */ /* 0x000fea0003800000 */
.L_x_20337:
        /* <DEDUP_REMOVED lines=82> */
.L_x_20340:
[----:B------:R-:W-:-:S04]  /*86560*/  ISETP.GE.AND P0, PT, R17, RZ, PT ;  /* 0x000000ff1100720c */ /* 0x000fc80003f06270 */
[----:B------:R-:W-:Y:S02]  /*86570*/  FSEL R6, RZ, 3.37028055040000000000e+12, P0 ;  /* 0x54442d18ff067808 */ /* 0x000fe40000000000 */
[----:B------:R-:W-:-:S07]  /*86580*/  FSEL R7, RZ, 2.1426990032196044922, P0 ;  /* 0x400921fbff077808 */ /* 0x000fce0000000000 */
.L_x_20341:
[----:B------:R-:W-:Y:S05]  /*86590*/  BSYNC B0 ;  /* 0x0000000000007941 */ /* 0x000fea0003800000 */
.L_x_20339:
[----:B------:R-:W-:Y:S01]  /*865a0*/  DADD R2, |R44|, |R46| ;  /* 0x000000002c027229 */ /* 0x000fe2000000062e */
[----:B------:R-:W-:-:S07]  /*865b0*/  LOP3.LUT R11, R7, 0x80000000, R11, 0xb8, !PT ;  /* 0x80000000070b7812 */ /* 0x000fce00078eb80b */
[----:B------:R-:W-:-:S06]  /*865c0*/  DSETP.GTU.AND P0, PT, |R2|, +INF , PT ;  /* 0x7ff000000200742a */ /* 0x000fcc0003f0c200 */
[----:B------:R-:W-:Y:S02]  /*865d0*/  FSEL R6, R2, R6, P0 ;  /* 0x0000000602067208 */ /* 0x000fe40000000000 */
[----:B------:R-:W-:Y:S01]  /*865e0*/  FSEL R7, R3, R11, P0 ;  /* 0x0000000b03077208 */ /* 0x000fe20000000000 */
[----:B------:R-:W-:Y:S06]  /*865f0*/  BRA `(.L_x_20334) ;  /* 0x0000003c00647947 */ /* 0x000fec0003800000 */
.L_x_20325:
        /* <DEDUP_REMOVED lines=23> */
.L_x_20343:
[----:B------:R-:W-:Y:S05]  /*86770*/  BSYNC B3 ;  /* 0x0000000000037941 */ /* 0x000fea0003800000 */
.L_x_20342:
        /* <DEDUP_REMOVED lines=26> */
.L_x_20345:
[----:B------:R-:W-:Y:S05]  /*86920*/  BSYNC B3 ;  /* 0x0000000000037941 */ /* 0x000fea0003800000 */
.L_x_20344:
        /* <DEDUP_REMOVED lines=136> */
.L_x_20347:
[----:B------:R-:W-:Y:S05]  /*871b0*/  BSYNC B0 ;  /* 0x0000000000007941 */ /* 0x000fea0003800000 */
.L_x_20346:
        /* <DEDUP_REMOVED lines=8> */
.L_x_20349:
[----:B------:R-:W-:Y:S05]  /*87240*/  BSYNC B3 ;  /* 0x0000000000037941 */ /* 0x000fea0003800000 */
.L_x_20348:
        /* <DEDUP_REMOVED lines=82> */
.L_x_20351:
[----:B------:R-:W-:-:S04]  /*87770*/  ISETP.GE.AND P0, PT, R17, RZ, PT ;  /* 0x000000ff1100720c */ /* 0x000fc80003f06270 */
[----:B------:R-:W-:Y:S02]  /*87780*/  FSEL R6, RZ, 3.37028055040000000000e+12, P0 ;  /* 0x54442d18ff067808 */ /* 0x000fe40000000000 */
[----:B------:R-:W-:-:S07]  /*87790*/  FSEL R7, RZ, 2.1426990032196044922, P0 ;  /* 0x400921fbff077808 */ /* 0x000fce0000000000 */
.L_x_20352:
[----:B------:R-:W-:Y:S05]  /*877a0*/  BSYNC B0 ;  /* 0x0000000000007941 */ /* 0x000fea0003800000 */
.L_x_20350:
[----:B------:R-:W-:Y:S01]  /*877b0*/  DADD R2, |R44|, |R46| ;  /* 0x000000002c027229 */ /* 0x000fe2000000062e */
[----:B------:R-:W-:Y:S01]  /*877c0*/  LOP3.LUT R11, R7, 0x80000000, R11, 0xb8, !PT ;  /* 0x80000000070b7812 */ /* 0x000fe200078eb80b */
[----:B------:R-:W-:-:S06]  /*877d0*/  DADD R20, R20, 1 ;  /* 0x3ff0000014147429 */ /* 0x000fcc0000000000 */
[----:B------:R-:W-:-:S06]  /*877e0*/  DSETP.GTU.AND P0, PT, |R2|, +INF , PT ;  /* 0x7ff000000200742a */ /* 0x000fcc0003f0c200 */
[----:B------:R-:W-:Y:S02]  /*877f0*/  FSEL R6, R2, R6, P0 ;  /* 0x0000000602067208 */ /* 0x000fe40000000000 */
[----:B------:R-:W-:Y:S01]  /*87800*/  FSEL R7, R3, R11, P0 ;  /* 0x0000000b03077208 */ /* 0x000fe20000000000 */
[----:B------:R-:W-:Y:S06]  /*87810*/  BRA `(.L_x_20334) ;  /* 0x0000002800dc7947 */ /* 0x000fec0003800000 */
.L_x_20324:
        /* <DEDUP_REMOVED lines=108> */
.L_x_20356:
[----:B------:R-:W-:Y:S05]  /*87ee0*/  BSYNC B0 ;  /* 0x0000000000007941 */ /* 0x000fea0003800000 */
.L_x_20355:
        /* <DEDUP_REMOVED lines=8> */
.L_x_20358:
[----:B------:R-:W-:Y:S05]  /*87f70*/  BSYNC B3 ;  /* 0x0000000000037941 */ /* 0x000fea0003800000 */
.L_x_20357:
        /* <DEDUP_REMOVED lines=73> */
.L_x_20360:
[----:B------:R-:W-:Y:S05]  /*88410*/  BSYNC B0 ;  /* 0x0000000000007941 */ /* 0x000fea0003800000 */
.L_x_20359:
[----:B------:R-:W-:Y:S01]  /*88420*/  LOP3.LUT R3, R7, 0x80000000, R45, 0xb8, !PT ;  /* 0x8000000007037812 */ /* 0x000fe200078eb82d */
[----:B------:R-:W-:Y:S01]  /*88430*/  DMUL R20, R20, 0.5 ;  /* 0x3fe0000014147828 */ /* 0x000fe20000000000 */
[----:B------:R-:W-:Y:S02]  /*88440*/  FSEL R6, R4, R6, P0 ;  /* 0x0000000604067208 */ /* 0x000fe40000000000 */
[----:B------:R-:W-:Y:S01]  /*88450*/  FSEL R7, R5, R3, P0 ;  /* 0x0000000305077208 */ /* 0x000fe20000000000 */
[----:B------:R-:W-:Y:S07]  /*88460*/  BRA `(.L_x_20334) ;  /* 0x0000001c00c87947 */ /* 0x000fee0003800000 */
.L_x_20354:
        /* <DEDUP_REMOVED lines=135> */
.L_x_20362:
[----:B------:R-:W-:Y:S05]  /*88ce0*/  BSYNC B0 ;  /* 0x0000000000007941 */ /* 0x000fea0003800000 */
.L_x_20361:
        /* <DEDUP_REMOVED lines=8> */
.L_x_20364:
[----:B------:R-:W-:Y:S05]  /*88d70*/  BSYNC B3 ;  /* 0x0000000000037941 */ /* 0x000fea0003800000 */
.L_x_20363:
        /* <DEDUP_REMOVED lines=73> */
.L_x_20366:
[----:B------:R-:W-:Y:S05]  /*89210*/  BSYNC B0 ;  /* 0x0000000000007941 */ /* 0x000fea0003800000 */
.L_x_20365:
[----:B------:R-:W-:Y:S02]  /*89220*/  LOP3.LUT R3, R7, 0x80000000, R45, 0xb8, !PT ;  /* 0x8000000007037812 */ /* 0x000fe400078eb82d */
[----:B------:R-:W-:Y:S02]  /*89230*/  FSEL R6, R4, R6, P1 ;  /* 0x0000000604067208 */ /* 0x000fe40000800000 */
[----:B------:R-:W-:Y:S01]  /*89240*/  FSEL R7, R5, R3, P1 ;  /* 0x0000000305077208 */ /* 0x000fe20000800000 */
[----:B------:R-:W-:Y:S06]  /*89250*/  BRA `(.L_x_20334) ;  /* 0x00000010004c7947 */ /* 0x000fec0003800000 */
.L_x_20353:
        /* <DEDUP_REMOVED lines=23> */
.L_x_20368:
[----:B------:R-:W-:Y:S05]  /*893d0*/  BSYNC B3 ;  /* 0x0000000000037941 */ /* 0x000fea0003800000 */
.L_x_20367:
        /* <DEDUP_REMOVED lines=26> */
.L_x_20370:
[----:B------:R-:W-:Y:S05]  /*89580*/  BSYNC B3 ;  /* 0x0000000000037941 */ /* 0x000fea0003800000 */
.L_x_20369:
        /* <DEDUP_REMOVED lines=136> */
.L_x_20372:
[----:B------:R-:W-:Y:S05]  /*89e10*/  BSYNC B0 ;  /* 0x0000000000007941 */ /* 0x000fea0003800000 */
.L_x_20371:
        /* <DEDUP_REMOVED lines=8> */
.L_x_20374:
[----:B------:R-:W-:Y:S05]  /*89ea0*/  BSYNC B3 ;  /* 0x0000000000037941 */ /* 0x000fea0003800000 */
.L_x_20373:
        /* <DEDUP_REMOVED lines=74> */
.L_x_20376:
[----:B------:R-:W-:Y:S05]  /*8a350*/  BSYNC B0 ;  /* 0x0000000000007941 */ /* 0x000fea0003800000 */
.L_x_20375:
[----:B------:R-:W-:Y:S02]  /*8a360*/  LOP3.LUT R3, R7, 0x80000000, R45, 0xb8, !PT ;  /* 0x8000000007037812 */ /* 0x000fe400078eb82d */
[----:B------:R-:W-:Y:S02]  /*8a370*/  FSEL R6, R4, R6, P1 ;  /* 0x0000000604067208 */ /* 0x000fe40000800000 */
[----:B------:R-:W-:-:S07]  /*8a380*/  FSEL R7, R5, R3, P1 ;  /* 0x0000000305077208 */ /* 0x000fce0000800000 */
.L_x_20334:
[----:B------:R-:W-:Y:S05]  /*8a390*/  BSYNC B2 ;  /* 0x0000000000027941 */ /* 0x000fea0003800000 */
.L_x_20323:
[----:B------:R-:W-:Y:S01]  /*8a3a0*/  UMOV UR4, 0xfefa39ef ;  /* 0xfefa39ef00047882 */ /* 0x000fe20000000000 */
[----:B------:R-:W-:Y:S02]  /*8a3b0*/  UMOV UR5, 0x3fe62e42 ;  /* 0x3fe62e4200057882 */ /* 0x000fe40000000000 */
[----:B------:R-:W-:Y:S01]  /*8a3c0*/  DADD R22, R20, UR4 ;  /* 0x0000000414167e29 */ /* 0x000fe20008000000 */
[----:B------:R-:W-:Y:S01]  /*8a3d0*/  LOP3.LUT R21, R7, 0x80000000, R45, 0xb8, !PT ;  /* 0x8000000007157812 */ /* 0x000fe200078eb82d */
[----:B------:R-:W-:-:S08]  /*8a3e0*/  IMAD.MOV.U32 R20, RZ, RZ, R6 ;  /* 0x000000ffff147224 */ /* 0x000fd000078e0006 */
[----:B------:R-:W-:Y:S01]  /*8a3f0*/  LOP3.LUT R23, R23, 0x80000000, R47, 0xb8, !PT ;  /* 0x8000000017177812 */ /* 0x000fe200078eb82f */
[----:B------:R-:W-:Y:S06]  /*8a400*/  BRA `(.L_x_20244) ;  /* 0x00000000004c7947 */ /* 0x000fec0003800000 */
.L_x_20245:
        /* <DEDUP_REMOVED lines=19> */
.L_x_20244:
[----:B------:R-:W-:Y:S05]  /*8a540*/  BSYNC B1 ;  /* 0x0000000000017941 */ /* 0x000fea0003800000 */
.L_x_20243:
        /* <DEDUP_REMOVED lines=152> */
.L_x_20384:
[----:B------:R-:W-:Y:S05]  /*8aed0*/  BSYNC B3 ;  /* 0x0000000000037941 */ /* 0x000fea0003800000 */
.L_x_20383:
        /* <DEDUP_REMOVED lines=82> */
.L_x_20382:
        /* <DEDUP_REMOVED lines=36> */
.L_x_20392:
[----:B------:R-:W-:Y:S05]  /*8b640*/  BSYNC B4 ;  /* 0x0000000000047941 */ /* 0x000fea0003800000 */
.L_x_20391:
[----:B------:R-:W-:Y:S02]  /*8b650*/  IMAD.MOV.U32 R18, RZ, RZ, R2 ;  /* 0x000000ffff127224 */ /* 0x000fe400078e0002 */
[----:B------:R-:W-:Y:S01]  /*8b660*/  IMAD.MOV.U32 R19, RZ, RZ, R3 ;  /* 0x000000ffff137224 */ /* 0x000fe200078e0003 */
[----:B------:R-:W-:Y:S06]  /*8b670*/  BRA `(.L_x_20390) ;  /* 0x0000000000047947 */ /* 0x000fec0003800000 */
.L_x_20389:
[----:B------:R-:W-:-:S11]  /*8b680*/  DADD R18, -R66, R64 ;  /* 0x0000000042127229 */ /* 0x000fd60000000140 */
.L_x_20390:
[----:B------:R-:W-:Y:S05]  /*8b690*/  BSYNC B3 ;  /* 0x0000000000037941 */ /* 0x000fea0003800000 */
.L_x_20388:
        /* <DEDUP_REMOVED lines=31> */
.L_x_20397:
[----:B------:R-:W-:Y:S05]  /*8b890*/  BSYNC B4 ;  /* 0x0000000000047941 */ /* 0x000fea0003800000 */
.L_x_20396:
[----:B------:R-:W-:Y:S05]  /*8b8a0*/  BRA `(.L_x_20395) ;  /* 0x0000000000047947 */ /* 0x000fea0003800000 */
.L_x_20394:
[----:B------:R-:W-:-:S11]  /*8b8b0*/  DADD R2, R46, -R8 ;  /* 0x000000002e027229 */ /* 0x000fd60000000808 */
.L_x_20395:
[----:B------:R-:W-:Y:S05]  /*8b8c0*/  BSYNC B3 ;  /* 0x0000000000037941 */ /* 0x000fea0003800000 */
.L_x_20393:
        /* <DEDUP_REMOVED lines=30> */
.L_x_20399:
[----:B------:R-:W-:Y:S05]  /*8bab0*/  BSYNC B3 ;  /* 0x0000000000037941 */ /* 0x000fea0003800000 */
.L_x_20398:
        /* <DEDUP_REMOVED lines=86> */
.L_x_20400:
        /* <DEDUP_REMOVED lines=22> */
.L_x_20402:
[----:B------:R-:W-:Y:S05]  /*8c180*/  BSYNC B3 ;  /* 0x0000000000037941 */ /* 0x000fea0003800000 */
.L_x_20401:
        /* <DEDUP_REMOVED lines=30> */
.L_x_20387:
        /* <DEDUP_REMOVED lines=26> */
.L_x_20405:
[----:B------:R-:W-:Y:S05]  /*8c510*/  BSYNC B3 ;  /* 0x0000000000037941 */ /* 0x000fea0003800000 */
.L_x_20404:
        /* <DEDUP_REMOVED lines=27> */
.L_x_20408:
[----:B------:R-:W-:Y:S05]  /*8c6d0*/  BSYNC B3 ;  /* 0x0000000000037941 */ /* 0x000fea0003800000 */
.L_x_20407:
        /* <DEDUP_REMOVED lines=30> */
.L_x_20406:
        /* <DEDUP_REMOVED lines=76> */
.L_x_20409:
[----:B------:R-:W-:Y:S01]  /*8cd80*/  IMAD.MOV.U32 R2, RZ, RZ, 0x0 ;  /* 0x00000000ff027424 */ /* 0x000fe200078e00ff */
[----:B------:R-:W-:Y:S01]  /*8cd90*/  FSETP.NEU.FTZ.AND P0, PT, R5, RZ, PT ;  /* 0x000000ff0500720b */ /* 0x000fe20003f1d000 */
[----:B------:R-:W-:-:S06]  /*8cda0*/  IMAD.MOV.U32 R3, RZ, RZ, 0x7ff00000 ;  /* 0x7ff00000ff037424 */ /* 0x000fcc00078e00ff */
[----:B------:R-:W-:-:S10]  /*8cdb0*/  DFMA R2, R4, R2, +INF ;  /* 0x7ff000000402742b */ /* 0x000fd40000000002 */
[----:B------:R-:W-:Y:S02]  /*8cdc0*/  FSEL R18, R2, RZ, P0 ;  /* 0x000000ff02127208 */ /* 0x000fe40000000000 */
[----:B------:R-:W-:Y:S01]  /*8cdd0*/  FSEL R19, R3, -QNAN , P0 ;  /* 0xfff0000003137808 */ /* 0x000fe20000000000 */
[----:B------:R-:W-:Y:S06]  /*8cde0*/  BRA `(.L_x_20385) ;  /* 0x0000000400447947 */ /* 0x000fec0003800000 */
.L_x_20403:
        /* <DEDUP_REMOVED lines=25> */
[----:B------:R-:W-:Y:S05]  /*8cf80*/  CALL.REL.NOINC `($__internal_27_$__cuda_sm20_dsqrt_rn_f64_mediumpath_v1) ;  /* 0x000001e000407944 */ /* 0x000fea0003c00000 */
[----:B------:R-:W-:-:S07]  /*8cf90*/  IMAD.MOV.U32 R5, RZ, RZ, R3 ;  /* 0x000000ffff057224 */ /* 0x000fce00078e0003 */
.L_x_20411:
[----:B------:R-:W-:Y:S05]  /*8cfa0*/  BSYNC B3 ;  /* 0x0000000000037941 */ /* 0x000fea0003800000 */
.L_x_20410:
        /* <DEDUP_REMOVED lines=21> */
.L_x_20413:
[----:B------:R-:W-:Y:S05]  /*8d100*/  BSYNC B3 ;  /* 0x0000000000037941 */ /* 0x000fea0003800000 */
.L_x_20412:
[----:B------:R-:W-:Y:S02]  /*8d110*/  IMAD.MOV.U32 R18, RZ, RZ, R2 ;  /* 0x000000ffff127224 */ /* 0x000fe400078e0002 */
[----:B------:R-:W-:Y:S01]  /*8d120*/  IMAD.MOV.U32 R19, RZ, RZ, R3 ;  /* 0x000000ffff137224 */ /* 0x000fe200078e0003 */
[----:B------:R-:W-:Y:S06]  /*8d130*/  BRA `(.L_x_20385) ;  /* 0x0000000000707947 */ /* 0x000fec0003800000 */
.L_x_20386:
        /* <DEDUP_REMOVED lines=25> */
.L_x_20415:
[----:B------:R-:W-:Y:S05]  /*8d2d0*/  BSYNC B3 ;  /* 0x0000000000037941 */ /* 0x000fea0003800000 */
.L_x_20414:
[----:B------:R-:W-:Y:S02]  /*8d2e0*/  IMAD.MOV.U32 R18, RZ, RZ, R4 ;  /* 0x000000ffff127224 */ /* 0x000fe400078e0004 */
[----:B------:R-:W-:-:S07]  /*8d2f0*/  IMAD.MOV.U32 R19, RZ, RZ, R5 ;  /* 0x000000ffff137224 */ /* 0x000fce00078e0005 */
.L_x_20385:
[----:B------:R-:W-:Y:S05]  /*8d300*/  BSYNC B2 ;  /* 0x0000000000027941 */ /* 0x000fea0003800000 */
.L_x_20381:
        /* <DEDUP_REMOVED lines=25> */
.L_x_20420:
[----:B------:R-:W-:Y:S05]  /*8d4a0*/  BSYNC B4 ;  /* 0x0000000000047941 */ /* 0x000fea0003800000 */
.L_x_20419:
        /* <DEDUP_REMOVED lines=49> */
.L_x_20422:
        /* <DEDUP_REMOVED lines=71> */
.L_x_20421:
        /* <DEDUP_REMOVED lines=37> */
.L_x_20431:
[----:B------:R-:W-:Y:S05]  /*8de80*/  BSYNC B6 ;  /* 0x0000000000067941 */ /* 0x000fea0003800000 */
.L_x_20430:
[----:B------:R-:W-:Y:S02]  /*8de90*/  IMAD.MOV.U32 R68, RZ, RZ, R2 ;  /* 0x000000ffff447224 */ /* 0x000fe400078e0002 */
[----:B------:R-:W-:Y:S01]  /*8dea0*/  IMAD.MOV.U32 R69, RZ, RZ, R3 ;  /* 0x000000ffff457224 */ /* 0x000fe200078e0003 */
[----:B------:R-:W-:Y:S06]  /*8deb0*/  BRA `(.L_x_20429) ;  /* 0x0000000000047947 */ /* 0x000fec0003800000 */
.L_x_20428:
[----:B------:R-:W-:-:S11]  /*8dec0*/  DADD R68, -R66, R64 ;  /* 0x0000000042447229 */ /* 0x000fd60000000140 */
.L_x_20429:
[----:B------:R-:W-:Y:S05]  /*8ded0*/  BSYNC B5 ;  /* 0x0000000000057941 */ /* 0x000fea0003800000 */
.L_x_20427:
        /* <DEDUP_REMOVED lines=28> */
.L_x_20436:
[----:B------:R-:W-:Y:S05]  /*8e0a0*/  BSYNC B6 ;  /* 0x0000000000067941 */ /* 0x000fea0003800000 */
.L_x_20435:
[----:B------:R-:W-:Y:S02]  /*8e0b0*/  IMAD.MOV.U32 R44, RZ, RZ, R2 ;  /* 0x000000ffff2c7224 */ /* 0x000fe400078e0002 */
[----:B------:R-:W-:Y:S01]  /*8e0c0*/  IMAD.MOV.U32 R45, RZ, RZ, R3 ;  /* 0x000000ffff2d7224 */ /* 0x000fe200078e0003 */
[----:B------:R-:W-:Y:S06]  /*8e0d0*/  BRA `(.L_x_20434) ;  /* 0x0000000000047947 */ /* 0x000fec0003800000 */
.L_x_20433:
[----:B------:R-:W-:-:S11]  /*8e0e0*/  DADD R44, -R62, R46 ;  /* 0x000000003e2c7229 */ /* 0x000fd6000000012e */
.L_x_20434:
[----:B------:R-:W-:Y:S05]  /*8e0f0*/  BSYNC B5 ;  /* 0x0000000000057941 */ /* 0x000fea0003800000 */
.L_x_20432:
        /* <DEDUP_REMOVED lines=30> */
.L_x_20438:
[----:B------:R-:W-:Y:S05]  /*8e2e0*/  BSYNC B5 ;  /* 0x0000000000057941 */ /* 0x000fea0003800000 */
.L_x_20437:
[----:B------:R-:W-:Y:S02]  /*8e2f0*/  IMAD.MOV.U32 R44, RZ, RZ, R4 ;  /* 0x000000ffff2c7224 */ /* 0x000fe400078e0004 */
[----:B------:R-:W-:Y:S01]  /*8e300*/  IMAD.MOV.U32 R45, RZ, RZ, R5 ;  /* 0x000000ffff2d7224 */ /* 0x000fe200078e0005 */
[----:B------:R-:W-:Y:S06]  /*8e310*/  BRA `(.L_x_20439) ;  /* 0x0000000800607947 */ /* 0x000fec0003800000 */
.L_x_20426:
        /* <DEDUP_REMOVED lines=30> */
.L_x_20442:
[----:B------:R-:W-:Y:S05]  /*8e500*/  BSYNC B5 ;  /* 0x0000000000057941 */ /* 0x000fea0003800000 */
.L_x_20441:
[----:B------:R-:W-:Y:S02]  /*8e510*/  IMAD.MOV.U32 R44, RZ, RZ, R4 ;  /* 0x000000ffff2c7224 */ /* 0x000fe400078e0004 */
[----:B------:R-:W-:Y:S01]  /*8e520*/  IMAD.MOV.U32 R45, RZ, RZ, R5 ;  /* 0x000000ffff2d7224 */ /* 0x000fe200078e0005 */
[----:B------:R-:W-:Y:S06]  /*8e530*/  BRA `(.L_x_20439) ;  /* 0x0000000400d87947 */ /* 0x000fec0003800000 */
.L_x_20440:
        /* <DEDUP_REMOVED lines=31> */
.L_x_20444:
[----:B------:R-:W-:Y:S05]  /*8e730*/  BSYNC B5 ;  /* 0x0000000000057941 */ /* 0x000fea0003800000 */
.L_x_20443:
        /* <DEDUP_REMOVED lines=21> */
.L_x_20446:
[----:B------:R-:W-:Y:S05]  /*8e890*/  BSYNC B5 ;  /* 0x0000000000057941 */ /* 0x000fea0003800000 */
.L_x_20445:
[----:B------:R-:W-:Y:S01]  /*8e8a0*/  DMUL R10, R10, 8.11296384146066816958e+31 ;  /* 0x469000000a0a7828 */ /* 0x000fe20000000000 */
[----:B------:R-:W-:Y:S02]  /*8e8b0*/  IMAD.MOV.U32 R44, RZ, RZ, R2 ;  /* 0x000000ffff2c7224 */ /* 0x000fe400078e0002 */
[----:B------:R-:W-:Y:S01]  /*8e8c0*/  IMAD.MOV.U32 R45, RZ, RZ, R3 ;  /* 0x000000ffff2d7224 */ /* 0x000fe200078e0003 */
[----:B------:R-:W-:Y:S07]  /*8e8d0*/  BRA `(.L_x_20439) ;  /* 0x0000000000f07947 */ /* 0x000fee0003800000 */
.L_x_20425:
        /* <DEDUP_REMOVED lines=27> */
.L_x_20448:
[----:B------:R-:W-:Y:S05]  /*8ea90*/  BSYNC B5 ;  /* 0x0000000000057941 */ /* 0x000fea0003800000 */
.L_x_20447:
        /* <DEDUP_REMOVED lines=30> */
.L_x_20450:
[----:B------:R-:W-:Y:S05]  /*8ec80*/  BSYNC B5 ;  /* 0x0000000000057941 */ /* 0x000fea0003800000 */
.L_x_20449:
[----:B------:R-:W-:-:S11]  /*8ec90*/  DMUL R44, R4, R46 ;  /* 0x0000002e042c7228 */ /* 0x000fd60000000000 */
.L_x_20439:
[----:B------:R-:W-:Y:S05]  /*8eca0*/  BSYNC B4 ;  /* 0x0000000000047941 */ /* 0x000fea0003800000 */
.L_x_20424:
[----:B------:R-:W-:Y:S05]  /*8ecb0*/  BRA `(.L_x_20451) ;  /* 0x0000000000087947 */ /* 0x000fea0003800000 */
.L_x_20418:
[----:B------:R-:W-:Y:S02]  /*8ecc0*/  DMUL R44, R16, 9.00719925474099200000e+15 ;  /* 0x43400000102c7828 */ /* 0x000fe40000000000 */
[----:B------:R-:W-:-:S11]  /*8ecd0*/  DMUL R10, R10, 9.00719925474099200000e+15 ;  /* 0x434000000a0a7828 */ /* 0x000fd60000000000 */
.L_x_20451:
[----:B------:R-:W-:Y:S05]  /*8ece0*/  BSYNC B2 ;  /* 0x0000000000027941 */ /* 0x000fea0003800000 */
.L_x_20417:
        /* <DEDUP_REMOVED lines=28> */
.L_x_20453:
[----:B------:R-:W-:Y:S05]  /*8eeb0*/  BSYNC B2 ;  /* 0x0000000000027941 */ /* 0x000fea0003800000 */
.L_x_20452:
        /* <DEDUP_REMOVED lines=82> */
.L_x_20455:
[----:B------:R-:W-:Y:S02]  /*8f3e0*/  FSEL R2, RZ, 3.37028055040000000000e+12, P1 ;  /* 0x54442d18ff027808 */ /* 0x000fe40000800000 */
[----:B------:R-:W-:-:S07]  /*8f3f0*/  FSEL R3, RZ, 2.1426990032196044922, P1 ;  /* 0x400921fbff037808 */ /* 0x000fce0000800000 */
.L_x_20456:
[----:B------:R-:W-:Y:S05]  /*8f400*/  BSYNC B0 ;  /* 0x0000000000007941 */ /* 0x000fea0003800000 */
.L_x_20454:
[----:B------:R-:W-:Y:S01]  /*8f410*/  DADD R44, |R44|, |R10| ;  /* 0x000000002c2c7229 */ /* 0x000fe2000000060a */
[----:B------:R-:W-:-:S07]  /*8f420*/  LOP3.LUT R11, R3, 0x80000000, R11, 0xb8, !PT ;  /* 0x80000000030b7812 */ /* 0x000fce00078eb80b */
[----:B------:R-:W-:-:S06]  /*8f430*/  DSETP.GTU.AND P0, PT, |R44|, +INF , PT ;  /* 0x7ff000002c00742a */ /* 0x000fcc0003f0c200 */
[----:B------:R-:W-:Y:S02]  /*8f440*/  FSEL R2, R44, R2, P0 ;  /* 0x000000022c027208 */ /* 0x000fe40000000000 */
[----:B------:R-:W-:-:S07]  /*8f450*/  FSEL R3, R45, R11, P0 ;  /* 0x0000000b2d037208 */ /* 0x000fce0000000000 */
.L_x_20423:
[----:B------:R-:W-:Y:S05]  /*8f460*/  BSYNC B3 ;  /* 0x0000000000037941 */ /* 0x000fea0003800000 */
.L_x_20416:
[----:B------:R-:W-:Y:S02]  /*8f470*/  LOP3.LUT R17, R3, 0x80000000, R49, 0xb8, !PT ;  /* 0x8000000003117812 */ /* 0x000fe400078eb831 */
[----:B------:R-:W-:Y:S02]  /*8f480*/  LOP3.LUT R19, R19, 0x80000000, R51, 0xb8, !PT ;  /* 0x8000000013137812 */ /* 0x000fe400078eb833 */
[----:B------:R-:W-:Y:S01]  /*8f490*/  MOV R16, R2 ;  /* 0x0000000200107202 */ /* 0x000fe20000000f00 */
[----:B------:R-:W-:Y:S06]  /*8f4a0*/  BRA `(.L_x_20378) ;  /* 0x0000005800e07947 */ /* 0x000fec0003800000 */
.L_x_20380:
        /* <DEDUP_REMOVED lines=112> */
.L_x_20462:
[----:B------:R-:W-:Y:S05]  /*8fbb0*/  BSYNC B0 ;  /* 0x0000000000007941 */ /* 0x000fea0003800000 */
.L_x_20461:
        /* <DEDUP_REMOVED lines=8> */
.L_x_20464:
[----:B------:R-:W-:Y:S05]  /*8fc40*/  BSYNC B3 ;  /* 0x0000000000037941 */ /* 0x000fea0003800000 */
.L_x_20463:
        /* <DEDUP_REMOVED lines=82> */
.L_x_20466:
[----:B------:R-:W-:-:S04]  /*90170*/  ISETP.GE.AND P0, PT, R17, RZ, PT ;  /* 0x000000ff1100720c */ /* 0x000fc80003f06270 */
[----:B------:R-:W-:Y:S02]  /*90180*/  FSEL R6, RZ, 3.37028055040000000000e+12, P0 ;  /* 0x54442d18ff067808 */ /* 0x000fe40000000000 */
[----:B------:R-:W-:-:S07]  /*90190*/  FSEL R7, RZ, 2.1426990032196044922, P0 ;  /* 0x400921fbff077808 */ /* 0x000fce0000000000 */
.L_x_20467:
[----:B------:R-:W-:Y:S05]  /*901a0*/  BSYNC B0 ;  /* 0x0000000000007941 */ /* 0x000fea0003800000 */
.L_x_20465:
[----:B------:R-:W-:Y:S01]  /*901b0*/  DADD R2, |R48|, |R50| ;  /* 0x0000000030027229 */ /* 0x000fe20000000632 */
[----:B------:R-:W-:Y:S01]  /*901c0*/  LOP3.LUT R11, R7, 0x80000000, R11, 0xb8, !PT ;  /* 0x80000000070b7812 */ /* 0x000fe200078eb80b */
[----:B------:R-:W-:-:S06]  /*901d0*/  DMUL R18, R18, 0.5 ;  /* 0x3fe0000012127828 */ /* 0x000fcc0000000000 */
[----:B------:R-:W-:-:S06]  /*901e0*/  DSETP.GTU.AND P0, PT, |R2|, +INF , PT ;  /* 0x7ff000000200742a */ /* 0x000fcc0003f0c200 */
[----:B------:R-:W-:Y:S02]  /*901f0*/  FSEL R6, R2, R6, P0 ;  /* 0x0000000602067208 */ /* 0x000fe40000000000 */
[----:B------:R-:W-:Y:S01]  /*90200*/  FSEL R7, R3, R11, P0 ;  /* 0x0000000b03077208 */ /* 0x000fe20000000000 */
[----:B------:R-:W-:Y:S06]  /*90210*/  BRA `(.L_x_20468) ;  /* 0x0000004c00187947 */ /* 0x000fec0003800000 */
.L_x_20460:
        /* <DEDUP_REMOVED lines=135> */
.L_x_20470:
[----:B------:R-:W-:Y:S05]  /*90a90*/  BSYNC B0 ;  /* 0x0000000000007941 */ /* 0x000fea0003800000 */
.L_x_20469:
        /* <DEDUP_REMOVED lines=8> */
.L_x_20472:
[----:B------:R-:W-:Y:S05]  /*90b20*/  BSYNC B3 ;  /* 0x0000000000037941 */ /* 0x000fea0003800000 */
.L_x_20471:
        /* <DEDUP_REMOVED lines=82> */
.L_x_20474:
[----:B------:R-:W-:-:S04]  /*91050*/  ISETP.GE.AND P0, PT, R17, RZ, PT ;  /* 0x000000ff1100720c */ /* 0x000fc80003f06270 */
[----:B------:R-:W-:Y:S02]  /*91060*/  FSEL R6, RZ, 3.37028055040000000000e+12, P0 ;  /* 0x54442d18ff067808 */ /* 0x000fe40000000000 */
[----:B------:R-:W-:-:S07]  /*91070*/  FSEL R7, RZ, 2.1426990032196044922, P0 ;  /* 0x400921fbff077808 */ /* 0x000fce0000000000 */
.L_x_20475:
[----:B------:R-:W-:Y:S05]  /*91080*/  BSYNC B0 ;  /* 0x0000000000007941 */ /* 0x000fea0003800000 */
.L_x_20473:
[----:B------:R-:W-:Y:S01]  /*91090*/  DADD R2, |R48|, |R50| ;  /* 0x0000000030027229 */ /* 0x000fe20000000632 */
[----:B------:R-:W-:-:S07]  /*910a0*/  LOP3.LUT R11, R7, 0x80000000, R11, 0xb8, !PT ;  /* 0x80000000070b7812 */ /* 0x000fce00078eb80b */
[----:B------:R-:W-:-:S06]  /*910b0*/  DSETP.GTU.AND P0, PT, |R2|, +INF , PT ;  /* 0x7ff000000200742a */ /* 0x000fcc0003f0c200 */
[----:B------:R-:W-:Y:S02]  /*910c0*/  FSEL R6, R2, R6, P0 ;  /* 0x0000000602067208 */ /* 0x000fe40000000000 */
[----:B------:R-:W-:Y:S01]  /*910d0*/  FSEL R7, R3, R11, P0 ;  /* 0x0000000b03077208 */ /* 0x000fe20000000000 */
[----:B------:R-:W-:Y:S06]  /*910e0*/  BRA `(.L_x_20468) ;  /* 0x0000003c00647947 */ /* 0x000fec0003800000 */
.L_x_20459:
        /* <DEDUP_REMOVED lines=23> */
.L_x_20477:
[----:B------:R-:W-:Y:S05]  /*91260*/  BSYNC B3 ;  /* 0x0000000000037941 */ /* 0x000fea0003800000 */
.L_x_20476:
        /* <DEDUP_REMOVED lines=26> */
.L_x_20479:
[----:B------:R-:W-:Y:S05]  /*91410*/  BSYNC B3 ;  /* 0x0000000000037941 */ /* 0x000fea0003800000 */
.L_x_20478:
        /* <DEDUP_REMOVED lines=136> */
.L_x_20481:
[----:B------:R-:W-:Y:S05]  /*91ca0*/  BSYNC B0 ;  /* 0x0000000000007941 */ /* 0x000fea0003800000 */
.L_x_20480:
        /* <DEDUP_REMOVED lines=8> */
.L_x_20483:
[----:B------:R-:W-:Y:S05]  /*91d30*/  BSYNC B3 ;  /* 0x0000000000037941 */ /* 0x000fea0003800000 */
.L_x_20482:
        /* <DEDUP_REMOVED lines=82> */
.L_x_20485:
[----:B------:R-:W-:-:S04]  /*92260*/  ISETP.GE.AND P0, PT, R17, RZ, PT ;  /* 0x000000ff1100720c */ /* 0x000fc80003f06270 */
[----:B------:R-:W-:Y:S02]  /*92270*/  FSEL R6, RZ, 3.37028055040000000000e+12, P0 ;  /* 0x54442d18ff067808 */ /* 0x000fe40000000000 */
[----:B------:R-:W-:-:S07]  /*92280*/  FSEL R7, RZ, 2.1426990032196044922, P0 ;  /* 0x400921fbff077808 */ /* 0x000fce0000000000 */
.L_x_20486:
[----:B------:R-:W-:Y:S05]  /*92290*/  BSYNC B0 ;  /* 0x0000000000007941 */ /* 0x000fea0003800000 */
.L_x_20484:
[----:B------:R-:W-:Y:S01]  /*922a0*/  DADD R2, |R48|, |R50| ;  /* 0x0000000030027229 */ /* 0x000fe20000000632 */
[----:B------:R-:W-:Y:S01]  /*922b0*/  LOP3.LUT R11, R7, 0x80000000, R11, 0xb8, !PT ;  /* 0x80000000070b7812 */ /* 0x000fe200078eb80b */
[----:B------:R-:W-:-:S06]  /*922c0*/  DADD R18, R18, 1 ;  /* 0x3ff0000012127429 */ /* 0x000fcc0000000000 */
[----:B------:R-:W-:-:S06]  /*922d0*/  DSETP.GTU.AND P0, PT, |R2|, +INF , PT ;  /* 0x7ff000000200742a */ /* 0x000fcc0003f0c200 */
[----:B------:R-:W-:Y:S02]  /*922e0*/  FSEL R6, R2, R6, P0 ;  /* 0x0000000602067208 */ /* 0x000fe40000000000 */
[----:B------:R-:W-:Y:S01]  /*922f0*/  FSEL R7, R3, R11, P0 ;  /* 0x0000000b03077208 */ /* 0x000fe20000000000 */
[----:B------:R-:W-:Y:S06]  /*92300*/  BRA `(.L_x_20468) ;  /* 0x0000002800dc7947 */ /* 0x000fec0003800000 */
.L_x_20458:
        /* <DEDUP_REMOVED lines=108> */
.L_x_20490:
[----:B------:R-:W-:Y:S05]  /*929d0*/  BSYNC B0 ;  /* 0x0000000000007941 */ /* 0x000fea0003800000 */
.L_x_20489:
        /* <DEDUP_REMOVED lines=8> */
.L_x_20492:
[----:B------:R-:W-:Y:S05]  /*92a60*/  BSYNC B3 ;  /* 0x0000000000037941 */ /* 0x000fea0003800000 */
.L_x_20491:
        /* <DEDUP_REMOVED lines=73> */
.L_x_20494:
[----:B------:R-:W-:Y:S05]  /*92f00*/  BSYNC B0 ;  /* 0x0000000000007941 */ /* 0x000fea0003800000 */
.L_x_20493:
[----:B------:R-:W-:Y:S01]  /*92f10*/  LOP3.LUT R3, R7, 0x80000000, R49, 0xb8, !PT ;  /* 0x8000000007037812 */ /* 0x000fe200078eb831 */
[----:B------:R-:W-:Y:S01]  /*92f20*/  DMUL R18, R18, 0.5 ;  /* 0x3fe0000012127828 */ /* 0x000fe20000000000 */
[----:B------:R-:W-:Y:S02]  /*92f30*/  FSEL R6, R4, R6, P0 ;  /* 0x0000000604067208 */ /* 0x000fe40000000000 */
[----:B------:R-:W-:Y:S01]  /*92f40*/  FSEL R7, R5, R3, P0 ;  /* 0x0000000305077208 */ /* 0x000fe20000000000 */
[----:B------:R-:W-:Y:S07]  /*92f50*/  BRA `(.L_x_20468) ;  /* 0x0000001c00c87947 */ /* 0x000fee0003800000 */
.L_x_20488:
        /* <DEDUP_REMOVED lines=135> */
.L_x_20496:
[----:B------:R-:W-:Y:S05]  /*937d0*/  BSYNC B0 ;  /* 0x0000000000007941 */ /* 0x000fea0003800000 */
.L_x_20495:
        /* <DEDUP_REMOVED lines=8> */
.L_x_20498:
[----:B------:R-:W-:Y:S05]  /*93860*/  BSYNC B3 ;  /* 0x0000000000037941 */ /* 0x000fea0003800000 */
.L_x_20497:
        /* <DEDUP_REMOVED lines=73> */
.L_x_20500:
[----:B------:R-:W-:Y:S05]  /*93d00*/  BSYNC B0 ;  /* 0x0000000000007941 */ /* 0x000fea0003800000 */
.L_x_20499:
[----:B------:R-:W-:Y:S02]  /*93d10*/  LOP3.LUT R3, R7, 0x80000000, R49, 0xb8, !PT ;  /* 0x8000000007037812 */ /* 0x000fe400078eb831 */
[----:B------:R-:W-:Y:S02]  /*93d20*/  FSEL R6, R4, R6, P1 ;  /* 0x0000000604067208 */ /* 0x000fe40000800000 */
[----:B------:R-:W-:Y:S01]  /*93d30*/  FSEL R7, R5, R3, P1 ;  /* 0x0000000305077208 */ /* 0x000fe20000800000 */
[----:B------:R-:W-:Y:S06]  /*93d40*/  BRA `(.L_x_20468) ;  /* 0x00000010004c7947 */ /* 0x000fec0003800000 */
.L_x_20487:
        /* <DEDUP_REMOVED lines=23> */
.L_x_20502:
[----:B------:R-:W-:Y:S05]  /*93ec0*/  BSYNC B3 ;  /* 0x0000000000037941 */ /* 0x000fea0003800000 */
.L_x_20501:
        /* <DEDUP_REMOVED lines=26> */
.L_x_20504:
[----:B------:R-:W-:Y:S05]  /*94070*/  BSYNC B3 ;  /* 0x0000000000037941 */ /* 0x000fea0003800000 */
.L_x_20503:
        /* <DEDUP_REMOVED lines=136> */
.L_x_20506:
[----:B------:R-:W-:Y:S05]  /*94900*/  BSYNC B0 ;  /* 0x0000000000007941 */ /* 0x000fea0003800000 */
.L_x_20505:
        /* <DEDUP_REMOVED lines=8> */
.L_x_20508:
[----:B------:R-:W-:Y:S05]  /*94990*/  BSYNC B3 ;  /* 0x0000000000037941 */ /* 0x000fea0003800000 */
.L_x_20507:
        /* <DEDUP_REMOVED lines=74> */
.L_x_20510:
[----:B------:R-:W-:Y:S05]  /*94e40*/  BSYNC B0 ;  /* 0x0000000000007941 */ /* 0x000fea0003800000 */
.L_x_20509:
[----:B------:R-:W-:Y:S02]  /*94e50*/  LOP3.LUT R3, R7, 0x80000000, R49, 0xb8, !PT ;  /* 0x8000000007037812 */ /* 0x000fe400078eb831 */
[----:B------:R-:W-:Y:S02]  /*94e60*/  FSEL R6, R4, R6, P1 ;  /* 0x0000000604067208 */ /* 0x000fe40000800000 */
[----:B------:R-:W-:-:S07]  /*94e70*/  FSEL R7, R5, R3, P1 ;  /* 0x0000000305077208 */ /* 0x000fce0000800000 */
.L_x_20468:
[----:B------:R-:W-:Y:S05]  /*94e80*/  BSYNC B2 ;  /* 0x0000000000027941 */ /* 0x000fea0003800000 */
.L_x_20457:
[----:B------:R-:W-:Y:S01]  /*94e90*/  UMOV UR4, 0xfefa39ef ;  /* 0xfefa39ef00047882 */ /* 0x000fe20000000000 */
[----:B------:R-:W-:Y:S01]  /*94ea0*/  UMOV UR5, 0x3fe62e42 ;  /* 0x3fe62e4200057882 */ /* 0x000fe20000000000 */
[----:B------:R-:W-:Y:S01]  /*94eb0*/  LOP3.LUT R17, R7, 0x80000000, R49, 0xb8, !PT ;  /* 0x8000000007117812 */ /* 0x000fe200078eb831 */
[----:B------:R-:W-:Y:S01]  /*94ec0*/  DADD R18, R18, UR4 ;  /* 0x0000000412127e29 */ /* 0x000fe20008000000 */
[----:B------:R-:W-:-:S09]  /*94ed0*/  IMAD.MOV.U32 R16, RZ, RZ, R6 ;  /* 0x000000ffff107224 */ /* 0x000fd200078e0006 */
[----:B------:R-:W-:Y:S01]  /*94ee0*/  LOP3.LUT R19, R19, 0x80000000, R51, 0xb8, !PT ;  /* 0x8000000013137812 */ /* 0x000fe200078eb833 */
[----:B------:R-:W-:Y:S06]  /*94ef0*/  BRA `(.L_x_20378) ;  /* 0x00000000004c7947 */ /* 0x000fec0003800000 */
.L_x_20379:
        /* <DEDUP_REMOVED lines=19> */
.L_x_20378:
[----:B------:R-:W-:Y:S05]  /*95030*/  BSYNC B1 ;  /* 0x0000000000017941 */ /* 0x000fea0003800000 */
.L_x_20377:
        /* <DEDUP_REMOVED lines=154> */
.L_x_20518:
[----:B------:R-:W-:Y:S05]  /*959e0*/  BSYNC B3 ;  /* 0x0000000000037941 */ /* 0x000fea0003800000 */
.L_x_20517:
        /* <DEDUP_REMOVED lines=82> */
.L_x_20516:
        /* <DEDUP_REMOVED lines=36> */
.L_x_20526:
[----:B------:R-:W-:Y:S05]  /*96150*/  BSYNC B4 ;  /* 0x0000000000047941 */ /* 0x000fea0003800000 */
.L_x_20525:
[----:B------:R-:W-:Y:S02]  /*96160*/  IMAD.MOV.U32 R46, RZ, RZ, R2 ;  /* 0x000000ffff2e7224 */ /* 0x000fe400078e0002 */
[----:B------:R-:W-:Y:S01]  /*96170*/  IMAD.MOV.U32 R47, RZ, RZ, R3 ;  /* 0x000000ffff2f7224 */ /* 0x000fe200078e0003 */
[----:B------:R-:W-:Y:S06]  /*96180*/  BRA `(.L_x_20524) ;  /* 0x0000000000047947 */ /* 0x000fec0003800000 */
.L_x_20523:
[----:B------:R-:W-:-:S11]  /*96190*/  DADD R46, -R68, R66 ;  /* 0x00000000442e7229 */ /* 0x000fd60000000142 */
.L_x_20524:
[----:B------:R-:W-:Y:S05]  /*961a0*/  BSYNC B3 ;  /* 0x0000000000037941 */ /* 0x000fea0003800000 */
.L_x_20522:
        /* <DEDUP_REMOVED lines=31> */
.L_x_20531:
[----:B------:R-:W-:Y:S05]  /*963a0*/  BSYNC B4 ;  /* 0x0000000000047941 */ /* 0x000fea0003800000 */
.L_x_20530:
[----:B------:R-:W-:Y:S05]  /*963b0*/  BRA `(.L_x_20529) ;  /* 0x0000000000047947 */ /* 0x000fea0003800000 */
.L_x_20528:
[----:B------:R-:W-:-:S11]  /*963c0*/  DADD R2, R62, -R8 ;  /* 0x000000003e027229 */ /* 0x000fd60000000808 */
.L_x_20529:
[----:B------:R-:W-:Y:S05]  /*963d0*/  BSYNC B3 ;  /* 0x0000000000037941 */ /* 0x000fea0003800000 */
.L_x_20527:
        /* <DEDUP_REMOVED lines=30> */
.L_x_20533:
[----:B------:R-:W-:Y:S05]  /*965c0*/  BSYNC B3 ;  /* 0x0000000000037941 */ /* 0x000fea0003800000 */
.L_x_20532:
        /* <DEDUP_REMOVED lines=86> */
.L_x_20534:
        /* <DEDUP_REMOVED lines=22> */
.L_x_20536:
[----:B------:R-:W-:Y:S05]  /*96c90*/  BSYNC B3 ;  /* 0x0000000000037941 */ /* 0x000fea0003800000 */
.L_x_20535:
        /* <DEDUP_REMOVED lines=30> */
.L_x_20521:
        /* <DEDUP_REMOVED lines=26> */
.L_x_20539:
[----:B------:R-:W-:Y:S05]  /*97020*/  BSYNC B3 ;  /* 0x0000000000037941 */ /* 0x000fea0003800000 */
.L_x_20538:
        /* <DEDUP_REMOVED lines=27> */
.L_x_20542:
[----:B------:R-:W-:Y:S05]  /*971e0*/  BSYNC B3 ;  /* 0x0000000000037941 */ /* 0x000fea0003800000 */
.L_x_20541:
        /* <DEDUP_REMOVED lines=30> */
.L_x_20540:
        /* <DEDUP_REMOVED lines=76> */
.L_x_20543:
[----:B------:R-:W-:Y:S01]  /*97890*/  IMAD.MOV.U32 R2, RZ, RZ, 0x0 ;  /* 0x00000000ff027424 */ /* 0x000fe200078e00ff */
[----:B------:R-:W-:Y:S01]  /*978a0*/  FSETP.NEU.FTZ.AND P0, PT, R5, RZ, PT ;  /* 0x000000ff0500720b */ /* 0x000fe20003f1d000 */
[----:B------:R-:W-:-:S06]  /*978b0*/  IMAD.MOV.U32 R3, RZ, RZ, 0x7ff00000 ;  /* 0x7ff00000ff037424 */ /* 0x000fcc00078e00ff */
[----:B------:R-:W-:-:S10]  /*978c0*/  DFMA R2, R4, R2, +INF ;  /* 0x7ff000000402742b */ /* 0x000fd40000000002 */
[----:B------:R-:W-:Y:S02]  /*978d0*/  FSEL R46, R2, RZ, P0 ;  /* 0x000000ff022e7208 */ /* 0x000fe40000000000 */
[----:B------:R-:W-:Y:S01]  /*978e0*/  FSEL R47, R3, -QNAN , P0 ;  /* 0xfff00000032f7808 */ /* 0x000fe20000000000 */
[----:B------:R-:W-:Y:S06]  /*978f0*/  BRA `(.L_x_20519) ;  /* 0x0000000400407947 */ /* 0x000fec0003800000 */
.L_x_20537:
        /* <DEDUP_REMOVED lines=26> */
.L_x_20545:
[----:B------:R-:W-:Y:S05]  /*97aa0*/  BSYNC B3 ;  /* 0x0000000000037941 */ /* 0x000fea0003800000 */
.L_x_20544:
        /* <DEDUP_REMOVED lines=21> */
.L_x_20547:
[----:B------:R-:W-:Y:S05]  /*97c00*/  BSYNC B3 ;  /* 0x0000000000037941 */ /* 0x000fea0003800000 */
.L_x_20546:
[----:B------:R-:W-:Y:S02]  /*97c10*/  IMAD.MOV.U32 R46, RZ, RZ, R2 ;  /* 0x000000ffff2e7224 */ /* 0x000fe400078e0002 */
[----:B------:R-:W-:Y:S01]  /*97c20*/  IMAD.MOV.U32 R47, RZ, RZ, R3 ;  /* 0x000000ffff2f7224 */ /* 0x000fe200078e0003 */
[----:B------:R-:W-:Y:S06]  /*97c30*/  BRA `(.L_x_20519) ;  /* 0x0000000000707947 */ /* 0x000fec0003800000 */
.L_x_20520:
        /* <DEDUP_REMOVED lines=25> */
.L_x_20549:
[----:B------:R-:W-:Y:S05]  /*97dd0*/  BSYNC B3 ;  /* 0x0000000000037941 */ /* 0x000fea0003800000 */
.L_x_20548:
[----:B------:R-:W-:Y:S01]  /*97de0*/  MOV R46, R4 ;  /* 0x00000004002e7202 */ /* 0x000fe20000000f00 */
[----:B------:R-:W-:-:S07]  /*97df0*/  IMAD.MOV.U32 R47, RZ, RZ, R5 ;  /* 0x000000ffff2f7224 */ /* 0x000fce00078e0005 */
.L_x_20519:
[----:B------:R-:W-:Y:S05]  /*97e00*/  BSYNC B2 ;  /* 0x0000000000027941 */ /* 0x000fea0003800000 */
.L_x_20515:
        /* <DEDUP_REMOVED lines=25> */
.L_x_20554:
[----:B------:R-:W-:Y:S05]  /*97fa0*/  BSYNC B4 ;  /* 0x0000000000047941 */ /* 0x000fea0003800000 */
.L_x_20553:
        /* <DEDUP_REMOVED lines=49> */
.L_x_20556:
        /* <DEDUP_REMOVED lines=71> */
.L_x_20555:
        /* <DEDUP_REMOVED lines=37> */
.L_x_20565:
[----:B------:R-:W-:Y:S05]  /*98980*/  BSYNC B6 ;  /* 0x0000000000067941 */ /* 0x000fea0003800000 */
.L_x_20564:
[----:B------:R-:W-:Y:S02]  /*98990*/  IMAD.MOV.U32 R74, RZ, RZ, R2 ;  /* 0x000000ffff4a7224 */ /* 0x000fe400078e0002 */
[----:B------:R-:W-:Y:S01]  /*989a0*/  IMAD.MOV.U32 R75, RZ, RZ, R3 ;  /* 0x000000ffff4b7224 */ /* 0x000fe200078e0003 */
[----:B------:R-:W-:Y:S06]  /*989b0*/  BRA `(.L_x_20563) ;  /* 0x0000000000047947 */ /* 0x000fec0003800000 */
.L_x_20562:
[----:B------:R-:W-:-:S11]  /*989c0*/  DADD R74, -R68, R66 ;  /* 0x00000000444a7229 */ /* 0x000fd60000000142 */
.L_x_20563:
[----:B------:R-:W-:Y:S05]  /*989d0*/  BSYNC B5 ;  /* 0x0000000000057941 */ /* 0x000fea0003800000 */
.L_x_20561:
        /* <DEDUP_REMOVED lines=28> */
.L_x_20570:
[----:B------:R-:W-:Y:S05]  /*98ba0*/  BSYNC B6 ;  /* 0x0000000000067941 */ /* 0x000fea0003800000 */
.L_x_20569:
[----:B------:R-:W-:Y:S02]  /*98bb0*/  IMAD.MOV.U32 R50, RZ, RZ, R2 ;  /* 0x000000ffff327224 */ /* 0x000fe400078e0002 */
[----:B------:R-:W-:Y:S01]  /*98bc0*/  IMAD.MOV.U32 R51, RZ, RZ, R3 ;  /* 0x000000ffff337224 */ /* 0x000fe200078e0003 */
[----:B------:R-:W-:Y:S06]  /*98bd0*/  BRA `(.L_x_20568) ;  /* 0x0000000000047947 */ /* 0x000fec0003800000 */
.L_x_20567:
[----:B------:R-:W-:-:S11]  /*98be0*/  DADD R50, -R64, R62 ;  /* 0x0000000040327229 */ /* 0x000fd6000000013e */
.L_x_20568:
[----:B------:R-:W-:Y:S05]  /*98bf0*/  BSYNC B5 ;  /* 0x0000000000057941 */ /* 0x000fea0003800000 */
.L_x_20566:
        /* <DEDUP_REMOVED lines=30> */
.L_x_20572:
[----:B------:R-:W-:Y:S05]  /*98de0*/  BSYNC B5 ;  /* 0x0000000000057941 */ /* 0x000fea0003800000 */
.L_x_20571:
[----:B------:R-:W-:Y:S02]  /*98df0*/  IMAD.MOV.U32 R50, RZ, RZ, R4 ;  /* 0x000000ffff327224 */ /* 0x000fe400078e0004 */
[----:B------:R-:W-:Y:S01]  /*98e00*/  IMAD.MOV.U32 R51, RZ, RZ, R5 ;  /* 0x000000ffff337224 */ /* 0x000fe200078e0005 */
[----:B------:R-:W-:Y:S06]  /*98e10*/  BRA `(.L_x_20573) ;  /* 0x0000000800607947 */ /* 0x000fec0003800000 */
.L_x_20560:
        /* <DEDUP_REMOVED lines=30> */
.L_x_20576:
[----:B------:R-:W-:Y:S05]  /*99000*/  BSYNC B5 ;  /* 0x0000000000057941 */ /* 0x000fea0003800000 */
.L_x_20575:
[----:B------:R-:W-:Y:S02]  /*99010*/  IMAD.MOV.U32 R50, RZ, RZ, R4 ;  /* 0x000000ffff327224 */ /* 0x000fe400078e0004 */
[----:B------:R-:W-:Y:S01]  /*99020*/  IMAD.MOV.U32 R51, RZ, RZ, R5 ;  /* 0x000000ffff337224 */ /* 0x000fe200078e0005 */
[----:B------:R-:W-:Y:S06]  /*99030*/  BRA `(.L_x_20573) ;  /* 0x0000000400d87947 */ /* 0x000fec0003800000 */
.L_x_20574:
        /* <DEDUP_REMOVED lines=31> */
.L_x_20578:
[----:B------:R-:W-:Y:S05]  /*99230*/  BSYNC B5 ;  /* 0x0000000000057941 */ /* 0x000fea0003800000 */
.L_x_20577:
        /* <DEDUP_REMOVED lines=21> */
.L_x_20580:
[----:B------:R-:W-:Y:S05]  /*99390*/  BSYNC B5 ;  /* 0x0000000000057941 */ /* 0x000fea0003800000 */
.L_x_20579:
[----:B------:R-:W-:Y:S01]  /*993a0*/  DMUL R48, R48, 8.11296384146066816958e+31 ;  /* 0x4690000030307828 */ /* 0x000fe20000000000 */
[----:B------:R-:W-:Y:S02]  /*993b0*/  IMAD.MOV.U32 R50, RZ, RZ, R2 ;  /* 0x000000ffff327224 */ /* 0x000fe400078e0002 */
[----:B------:R-:W-:Y:S01]  /*993c0*/  IMAD.MOV.U32 R51, RZ, RZ, R3 ;  /* 0x000000ffff337224 */ /* 0x000fe200078e0003 */
[----:B------:R-:W-:Y:S07]  /*993d0*/  BRA `(.L_x_20573) ;  /* 0x0000000000f07947 */ /* 0x000fee0003800000 */
.L_x_20559:
        /* <DEDUP_REMOVED lines=27> */
.L_x_20582:
[----:B------:R-:W-:Y:S05]  /*99590*/  BSYNC B5 ;  /* 0x0000000000057941 */ /* 0x000fea0003800000 */
.L_x_20581:
        /* <DEDUP_REMOVED lines=30> */
.L_x_20584:
[----:B------:R-:W-:Y:S05]  /*99780*/  BSYNC B5 ;  /* 0x0000000000057941 */ /* 0x000fea0003800000 */
.L_x_20583:
[----:B------:R-:W-:-:S11]  /*99790*/  DMUL R50, R4, R56 ;  /* 0x0000003804327228 */ /* 0x000fd60000000000 */
.L_x_20573:
[----:B------:R-:W-:Y:S05]  /*997a0*/  BSYNC B4 ;  /* 0x0000000000047941 */ /* 0x000fea0003800000 */
.L_x_20558:
[----:B------:R-:W-:Y:S05]  /*997b0*/  BRA `(.L_x_20585) ;  /* 0x0000000000087947 */ /* 0x000fea0003800000 */
.L_x_20552:
[----:B------:R-:W-:Y:S02]  /*997c0*/  DMUL R50, R44, 9.00719925474099200000e+15 ;  /* 0x434000002c327828 */ /* 0x000fe40000000000 */
[----:B------:R-:W-:-:S11]  /*997d0*/  DMUL R48, R48, 9.00719925474099200000e+15 ;  /* 0x4340000030307828 */ /* 0x000fd60000000000 */
.L_x_20585:
[----:B------:R-:W-:Y:S05]  /*997e0*/  BSYNC B2 ;  /* 0x0000000000027941 */ /* 0x000fea0003800000 */
.L_x_20551:
        /* <DEDUP_REMOVED lines=28> */
.L_x_20587:
[----:B------:R-:W-:Y:S05]  /*999b0*/  BSYNC B2 ;  /* 0x0000000000027941 */ /* 0x000fea0003800000 */
.L_x_20586:
        /* <DEDUP_REMOVED lines=82> */
.L_x_20589:
[----:B------:R-:W-:Y:S02]  /*99ee0*/  FSEL R2, RZ, 3.37028055040000000000e+12, P1 ;  /* 0x54442d18ff027808 */ /* 0x000fe40000800000 */
[----:B------:R-:W-:-:S07]  /*99ef0*/  FSEL R3, RZ, 2.1426990032196044922, P1 ;  /* 0x400921fbff037808 */ /* 0x000fce0000800000 */
.L_x_20590:
[----:B------:R-:W-:Y:S05]  /*99f00*/  BSYNC B0 ;  /* 0x0000000000007941 */ /* 0x000fea0003800000 */
.L_x_20588:
[----:B------:R-:W-:Y:S01]  /*99f10*/  DADD R50, |R50|, |R48| ;  /* 0x0000000032327229 */ /* 0x000fe20000000630 */
[----:B------:R-:W-:-:S07]  /*99f20*/  LOP3.LUT R49, R3, 0x80000000, R49, 0xb8, !PT ;  /* 0x8000000003317812 */ /* 0x000fce00078eb831 */
[----:B------:R-:W-:-:S06]  /*99f30*/  DSETP.GTU.AND P0, PT, |R50|, +INF , PT ;  /* 0x7ff000003200742a */ /* 0x000fcc0003f0c200 */
[----:B------:R-:W-:Y:S02]  /*99f40*/  FSEL R2, R50, R2, P0 ;  /* 0x0000000232027208 */ /* 0x000fe40000000000 */
[----:B------:R-:W-:-:S07]  /*99f50*/  FSEL R3, R51, R49, P0 ;  /* 0x0000003133037208 */ /* 0x000fce0000000000 */
.L_x_20557:
[----:B------:R-:W-:Y:S05]  /*99f60*/  BSYNC B3 ;  /* 0x0000000000037941 */ /* 0x000fea0003800000 */
.L_x_20550:
[----:B------:R-:W-:Y:S01]  /*99f70*/  LOP3.LUT R45, R3, 0x80000000, R13, 0xb8, !PT ;  /* 0x80000000032d7812 */ /* 0x000fe200078eb80d */
[----:B------:R-:W-:Y:S01]  /*99f80*/  IMAD.MOV.U32 R44, RZ, RZ, R2 ;  /* 0x000000ffff2c7224 */ /* 0x000fe200078e0002 */
[----:B------:R-:W-:Y:S01]  /*99f90*/  LOP3.LUT R47, R47, 0x80000000, R15, 0xb8, !PT ;  /* 0x800000002f2f7812 */ /* 0x000fe200078eb80f */
[----:B------:R-:W-:Y:S06]  /*99fa0*/  BRA `(.L_x_20512) ;  /* 0x0000005800e87947 */ /* 0x000fec0003800000 */
.L_x_20514:
        /* <DEDUP_REMOVED lines=113> */
.L_x_20596:
[----:B------:R-:W-:Y:S05]  /*9a6c0*/  BSYNC B0 ;  /* 0x0000000000007941 */ /* 0x000fea0003800000 */
.L_x_20595:
        /* <DEDUP_REMOVED lines=8> */
.L_x_20598:
[----:B------:R-:W-:Y:S05]  /*9a750*/  BSYNC B3 ;  /* 0x0000000000037941 */ /* 0x000fea0003800000 */
.L_x_20597:
        /* <DEDUP_REMOVED lines=82> */
.L_x_20600:
[----:B------:R-:W-:-:S04]  /*9ac80*/  ISETP.GE.AND P0, PT, R47, RZ, PT ;  /* 0x000000ff2f00720c */ /* 0x000fc80003f06270 */
[----:B------:R-:W-:Y:S02]  /*9ac90*/  FSEL R6, RZ, 3.37028055040000000000e+12, P0 ;  /* 0x54442d18ff067808 */ /* 0x000fe40000000000 */
[----:B------:R-:W-:-:S07]  /*9aca0*/  FSEL R7, RZ, 2.1426990032196044922, P0 ;  /* 0x400921fbff077808 */ /* 0x000fce0000000000 */
.L_x_20601:
[----:B------:R-:W-:Y:S05]  /*9acb0*/  BSYNC B0 ;  /* 0x0000000000007941 */ /* 0x000fea0003800000 */
.L_x_20599:
[----:B------:R-:W-:Y:S01]  /*9acc0*/  DADD R2, |R12|, |R14| ;  /* 0x000000000c027229 */ /* 0x000fe2000000060e */
[----:B------:R-:W-:Y:S01]  /*9acd0*/  LOP3.LUT R45, R7, 0x80000000, R45, 0xb8, !PT ;  /* 0x80000000072d7812 */ /* 0x000fe200078eb82d */
[----:B------:R-:W-:-:S06]  /*9ace0*/  DMUL R62, R62, 0.5 ;  /* 0x3fe000003e3e7828 */ /* 0x000fcc0000000000 */
[----:B------:R-:W-:-:S06]  /*9acf0*/  DSETP.GTU.AND P0, PT, |R2|, +INF , PT ;  /* 0x7ff000000200742a */ /* 0x000fcc0003f0c200 */
[----:B------:R-:W-:Y:S02]  /*9ad00*/  FSEL R6, R2, R6, P0 ;  /* 0x0000000602067208 */ /* 0x000fe40000000000 */
[----:B------:R-:W-:Y:S01]  /*9ad10*/  FSEL R7, R3, R45, P0 ;  /* 0x0000002d03077208 */ /* 0x000fe20000000000 */
[----:B------:R-:W-:Y:S06]  /*9ad20*/  BRA `(.L_x_20602) ;  /* 0x0000004c00187947 */ /* 0x000fec0003800000 */
.L_x_20594:
        /* <DEDUP_REMOVED lines=135> */
.L_x_20604:
[----:B------:R-:W-:Y:S05]  /*9b5a0*/  BSYNC B0 ;  /* 0x0000000000007941 */ /* 0x000fea0003800000 */
.L_x_20603:
        /* <DEDUP_REMOVED lines=8> */
.L_x_20606:
[----:B------:R-:W-:Y:S05]  /*9b630*/  BSYNC B3 ;  /* 0x0000000000037941 */ /* 0x000fea0003800000 */
.L_x_20605:
        /* <DEDUP_REMOVED lines=82> */
.L_x_20608:
[----:B------:R-:W-:-:S04]  /*9bb60*/  ISETP.GE.AND P0, PT, R47, RZ, PT ;  /* 0x000000ff2f00720c */ /* 0x000fc80003f06270 */
[----:B------:R-:W-:Y:S02]  /*9bb70*/  FSEL R6, RZ, 3.37028055040000000000e+12, P0 ;  /* 0x54442d18ff067808 */ /* 0x000fe40000000000 */
[----:B------:R-:W-:-:S07]  /*9bb80*/  FSEL R7, RZ, 2.1426990032196044922, P0 ;  /* 0x400921fbff077808 */ /* 0x000fce0000000000 */
.L_x_20609:
[----:B------:R-:W-:Y:S05]  /*9bb90*/  BSYNC B0 ;  /* 0x0000000000007941 */ /* 0x000fea0003800000 */
.L_x_20607:
[----:B------:R-:W-:Y:S01]  /*9bba0*/  DADD R2, |R12|, |R14| ;  /* 0x000000000c027229 */ /* 0x000fe2000000060e */
[----:B------:R-:W-:-:S07]  /*9bbb0*/  LOP3.LUT R45, R7, 0x80000000, R45, 0xb8, !PT ;  /* 0x80000000072d7812 */ /* 0x000fce00078eb82d */
[----:B------:R-:W-:-:S06]  /*9bbc0*/  DSETP.GTU.AND P0, PT, |R2|, +INF , PT ;  /* 0x7ff000000200742a */ /* 0x000fcc0003f0c200 */
[----:B------:R-:W-:Y:S02]  /*9bbd0*/  FSEL R6, R2, R6, P0 ;  /* 0x0000000602067208 */ /* 0x000fe40000000000 */
[----:B------:R-:W-:Y:S01]  /*9bbe0*/  FSEL R7, R3, R45, P0 ;  /* 0x0000002d03077208 */ /* 0x000fe20000000000 */
[----:B------:R-:W-:Y:S06]  /*9bbf0*/  BRA `(.L_x_20602) ;  /* 0x0000003c00647947 */ /* 0x000fec0003800000 */
.L_x_20593:
        /* <DEDUP_REMOVED lines=23> */
.L_x_20611:
[----:B------:R-:W-:Y:S05]  /*9bd70*/  BSYNC B3 ;  /* 0x0000000000037941 */ /* 0x000fea0003800000 */
.L_x_20610:
        /* <DEDUP_REMOVED lines=26> */
.L_x_20613:
[----:B------:R-:W-:Y:S05]  /*9bf20*/  BSYNC B3 ;  /* 0x0000000000037941 */ /* 0x000fea0003800000 */
.L_x_20612:
        /* <DEDUP_REMOVED lines=136> */
.L_x_20615:
[----:B------:R-:W-:Y:S05]  /*9c7b0*/  BSYNC B0 ;  /* 0x0000000000007941 */ /* 0x000fea0003800000 */
.L_x_20614:
        /* <DEDUP_REMOVED lines=8> */
.L_x_20617:
[----:B------:R-:W-:Y:S05]  /*9c840*/  BSYNC B3 ;  /* 0x0000000000037941 */ /* 0x000fea0003800000 */
.L_x_20616:
        /* <DEDUP_REMOVED lines=82> */
.L_x_20619:
[----:B------:R-:W-:-:S04]  /*9cd70*/  ISETP.GE.AND P0, PT, R47, RZ, PT ;  /* 0x000000ff2f00720c */ /* 0x000fc80003f06270 */
[----:B------:R-:W-:Y:S02]  /*9cd80*/  FSEL R6, RZ, 3.37028055040000000000e+12, P0 ;  /* 0x54442d18ff067808 */ /* 0x000fe40000000000 */
[----:B------:R-:W-:-:S07]  /*9cd90*/  FSEL R7, RZ, 2.1426990032196044922, P0 ;  /* 0x400921fbff077808 */ /* 0x000fce0000000000 */
.L_x_20620:
[----:B------:R-:W-:Y:S05]  /*9cda0*/  BSYNC B0 ;  /* 0x0000000000007941 */ /* 0x000fea0003800000 */
.L_x_20618:
[----:B------:R-:W-:Y:S01]  /*9cdb0*/  DADD R2, |R12|, |R14| ;  /* 0x000000000c027229 */ /* 0x000fe2000000060e */
[----:B------:R-:W-:Y:S01]  /*9cdc0*/  LOP3.LUT R45, R7, 0x80000000, R45, 0xb8, !PT ;  /* 0x80000000072d7812 */ /* 0x000fe200078eb82d */
[----:B------:R-:W-:-:S06]  /*9cdd0*/  DADD R62, R62, 1 ;  /* 0x3ff000003e3e7429 */ /* 0x000fcc0000000000 */
[----:B------:R-:W-:-:S06]  /*9cde0*/  DSETP.GTU.AND P0, PT, |R2|, +INF , PT ;  /* 0x7ff000000200742a */ /* 0x000fcc0003f0c200 */
[----:B------:R-:W-:Y:S02]  /*9cdf0*/  FSEL R6, R2, R6, P0 ;  /* 0x0000000602067208 */ /* 0x000fe40000000000 */
[----:B------:R-:W-:Y:S01]  /*9ce00*/  FSEL R7, R3, R45, P0 ;  /* 0x0000002d03077208 */ /* 0x000fe20000000000 */
[----:B------:R-:W-:Y:S06]  /*9ce10*/  BRA `(.L_x_20602) ;  /* 0x0000002800dc7947 */ /* 0x000fec0003800000 */
.L_x_20592:
        /* <DEDUP_REMOVED lines=108> */
.L_x_20624:
[----:B------:R-:W-:Y:S05]  /*9d4e0*/  BSYNC B0 ;  /* 0x0000000000007941 */ /* 0x000fea0003800000 */
.L_x_20623:
        /* <DEDUP_REMOVED lines=8> */
.L_x_20626:
[----:B------:R-:W-:Y:S05]  /*9d570*/  BSYNC B3 ;  /* 0x0000000000037941 */ /* 0x000fea0003800000 */
.L_x_20625:
        /* <DEDUP_REMOVED lines=73> */
.L_x_20628:
[----:B------:R-:W-:Y:S05]  /*9da10*/  BSYNC B0 ;  /* 0x0000000000007941 */ /* 0x000fea0003800000 */
.L_x_20627:
[----:B------:R-:W-:Y:S01]  /*9da20*/  LOP3.LUT R3, R7, 0x80000000, R13, 0xb8, !PT ;  /* 0x8000000007037812 */ /* 0x000fe200078eb80d */
[----:B------:R-:W-:Y:S01]  /*9da30*/  DMUL R62, R62, 0.5 ;  /* 0x3fe000003e3e7828 */ /* 0x000fe20000000000 */
[----:B------:R-:W-:Y:S02]  /*9da40*/  FSEL R6, R4, R6, P0 ;  /* 0x0000000604067208 */ /* 0x000fe40000000000 */
[----:B------:R-:W-:Y:S01]  /*9da50*/  FSEL R7, R5, R3, P0 ;  /* 0x0000000305077208 */ /* 0x000fe20000000000 */
[----:B------:R-:W-:Y:S07]  /*9da60*/  BRA `(.L_x_20602) ;  /* 0x0000001c00c87947 */ /* 0x000fee0003800000 */
.L_x_20622:
        /* <DEDUP_REMOVED lines=135> */
.L_x_20630:
[----:B------:R-:W-:Y:S05]  /*9e2e0*/  BSYNC B0 ;  /* 0x0000000000007941 */ /* 0x000fea0003800000 */
.L_x_20629:
        /* <DEDUP_REMOVED lines=8> */
.L_x_20632:
[----:B------:R-:W-:Y:S05]  /*9e370*/  BSYNC B3 ;  /* 0x0000000000037941 */ /* 0x000fea0003800000 */
.L_x_20631:
        /* <DEDUP_REMOVED lines=73> */
.L_x_20634:
[----:B------:R-:W-:Y:S05]  /*9e810*/  BSYNC B0 ;  /* 0x0000000000007941 */ /* 0x000fea0003800000 */
.L_x_20633:
[----:B------:R-:W-:Y:S02]  /*9e820*/  LOP3.LUT R3, R7, 0x80000000, R13, 0xb8, !PT ;  /* 0x8000000007037812 */ /* 0x000fe400078eb80d */
[----:B------:R-:W-:Y:S02]  /*9e830*/  FSEL R6, R4, R6, P1 ;  /* 0x0000000604067208 */ /* 0x000fe40000800000 */
[----:B------:R-:W-:Y:S01]  /*9e840*/  FSEL R7, R5, R3, P1 ;  /* 0x0000000305077208 */ /* 0x000fe20000800000 */
[----:B------:R-:W-:Y:S06]  /*9e850*/  BRA `(.L_x_20602) ;  /* 0x00000010004c7947 */ /* 0x000fec0003800000 */
.L_x_20621:
        /* <DEDUP_REMOVED lines=23> */
.L_x_20636:
[----:B------:R-:W-:Y:S05]  /*9e9d0*/  BSYNC B3 ;  /* 0x0000000000037941 */ /* 0x000fea0003800000 */
.L_x_20635:
        /* <DEDUP_REMOVED lines=26> */
.L_x_20638:
[----:B------:R-:W-:Y:S05]  /*9eb80*/  BSYNC B3 ;  /* 0x0000000000037941 */ /* 0x000fea0003800000 */
.L_x_20637:
        /* <DEDUP_REMOVED lines=136> */
.L_x_20640:
[----:B------:R-:W-:Y:S05]  /*9f410*/  BSYNC B0 ;  /* 0x0000000000007941 */ /* 0x000fea0003800000 */
.L_x_20639:
        /* <DEDUP_REMOVED lines=8> */
.L_x_20642:
[----:B------:R-:W-:Y:S05]  /*9f4a0*/  BSYNC B3 ;  /* 0x0000000000037941 */ /* 0x000fea0003800000 */
.L_x_20641:
        /* <DEDUP_REMOVED lines=74> */
.L_x_20644:
[----:B------:R-:W-:Y:S05]  /*9f950*/  BSYNC B0 ;  /* 0x0000000000007941 */ /* 0x000fea0003800000 */
.L_x_20643:
[----:B------:R-:W-:Y:S02]  /*9f960*/  LOP3.LUT R3, R7, 0x80000000, R13, 0xb8, !PT ;  /* 0x8000000007037812 */ /* 0x000fe400078eb80d */
[----:B------:R-:W-:Y:S02]  /*9f970*/  FSEL R6, R4, R6, P1 ;  /* 0x0000000604067208 */ /* 0x000fe40000800000 */
[----:B------:R-:W-:-:S07]  /*9f980*/  FSEL R7, R5, R3, P1 ;  /* 0x0000000305077208 */ /* 0x000fce0000800000 */
.L_x_20602:
[----:B------:R-:W-:Y:S05]  /*9f990*/  BSYNC B2 ;  /* 0x0000000000027941 */ /* 0x000fea0003800000 */
.L_x_20591:
        /* <DEDUP_REMOVED lines=8> */
.L_x_20513:
        /* <DEDUP_REMOVED lines=19> */
.L_x_20512:
[----:B------:R-:W-:Y:S05]  /*9fb50*/  BSYNC B1 ;  /* 0x0000000000017941 */ /* 0x000fea0003800000 */
.L_x_20511:
        /* <DEDUP_REMOVED lines=152> */
.L_x_20652:
[----:B------:R-:W-:Y:S05]  /*a04e0*/  BSYNC B3 ;  /* 0x0000000000037941 */ /* 0x000fea0003800000 */
.L_x_20651:
        /* <DEDUP_REMOVED lines=82> */
.L_x_20650:
        /* <DEDUP_REMOVED lines=36> */
.L_x_20660:
[----:B------:R-:W-:Y:S05]  /*a0c50*/  BSYNC B4 ;  /* 0x0000000000047941 */ /* 0x000fea0003800000 */
.L_x_20659:
[----:B------:R-:W-:Y:S02]  /*a0c60*/  IMAD.MOV.U32 R10, RZ, RZ, R2 ;  /* 0x000000ffff0a7224 */ /* 0x000fe400078e0002 */
[----:B------:R-:W-:Y:S01]  /*a0c70*/  IMAD.MOV.U32 R11, RZ, RZ, R3 ;  /* 0x000000ffff0b7224 */ /* 0x000fe200078e0003 */
[----:B------:R-:W-:Y:S06]  /*a0c80*/  BRA `(.L_x_20658) ;  /* 0x0000000000047947 */ /* 0x000fec0003800000 */
.L_x_20657:
[----:B------:R-:W-:-:S11]  /*a0c90*/  DADD R10, -R66, R64 ;  /* 0x00000000420a7229 */ /* 0x000fd60000000140 */
.L_x_20658:
[----:B------:R-:W-:Y:S05]  /*a0ca0*/  BSYNC B3 ;  /* 0x0000000000037941 */ /* 0x000fea0003800000 */
.L_x_20656:
        /* <DEDUP_REMOVED lines=31> */
.L_x_20665:
[----:B------:R-:W-:Y:S05]  /*a0ea0*/  BSYNC B4 ;  /* 0x0000000000047941 */ /* 0x000fea0003800000 */
.L_x_20664:
[----:B------:R-:W-:Y:S05]  /*a0eb0*/  BRA `(.L_x_20663) ;  /* 0x0000000000047947 */ /* 0x000fea0003800000 */
.L_x_20662:
[----:B------:R-:W-:-:S11]  /*a0ec0*/  DADD R2, R50, -R8 ;  /* 0x0000000032027229 */ /* 0x000fd60000000808 */
.L_x_20663:
[----:B------:R-:W-:Y:S05]  /*a0ed0*/  BSYNC B3 ;  /* 0x0000000000037941 */ /* 0x000fea0003800000 */
.L_x_20661:
        /* <DEDUP_REMOVED lines=30> */
.L_x_20667:
[----:B------:R-:W-:Y:S05]  /*a10c0*/  BSYNC B3 ;  /* 0x0000000000037941 */ /* 0x000fea0003800000 */
.L_x_20666:
        /* <DEDUP_REMOVED lines=86> */
.L_x_20668:
        /* <DEDUP_REMOVED lines=22> */
.L_x_20670:
[----:B------:R-:W-:Y:S05]  /*a1790*/  BSYNC B3 ;  /* 0x0000000000037941 */ /* 0x000fea0003800000 */
.L_x_20669:
        /* <DEDUP_REMOVED lines=30> */
.L_x_20655:
        /* <DEDUP_REMOVED lines=26> */
.L_x_20673:
[----:B------:R-:W-:Y:S05]  /*a1b20*/  BSYNC B3 ;  /* 0x0000000000037941 */ /* 0x000fea0003800000 */
.L_x_20672:
        /* <DEDUP_REMOVED lines=27> */
.L_x_20676:
[----:B------:R-:W-:Y:S05]  /*a1ce0*/  BSYNC B3 ;  /* 0x0000000000037941 */ /* 0x000fea0003800000 */
.L_x_20675:
        /* <DEDUP_REMOVED lines=30> */
.L_x_20674:
        /* <DEDUP_REMOVED lines=76> */
.L_x_20677:
[----:B------:R-:W-:Y:S01]  /*a2390*/  IMAD.MOV.U32 R2, RZ, RZ, 0x0 ;  /* 0x00000000ff027424 */ /* 0x000fe200078e00ff */
[----:B------:R-:W-:Y:S02]  /*a23a0*/  MOV R3, 0x7ff00000 ;  /* 0x7ff0000000037802 */ /* 0x000fe40000000f00 */
[----:B------:R-:W-:-:S04]  /*a23b0*/  FSETP.NEU.FTZ.AND P0, PT, R5, RZ, PT ;  /* 0x000000ff0500720b */ /* 0x000fc80003f1d000 */
[----:B------:R-:W-:-:S10]  /*a23c0*/  DFMA R2, R4, R2, +INF ;  /* 0x7ff000000402742b */ /* 0x000fd40000000002 */
[----:B------:R-:W-:Y:S02]  /*a23d0*/  FSEL R10, R2, RZ, P0 ;  /* 0x000000ff020a7208 */ /* 0x000fe40000000000 */
[----:B------:R-:W-:Y:S01]  /*a23e0*/  FSEL R11, R3, -QNAN , P0 ;  /* 0xfff00000030b7808 */ /* 0x000fe20000000000 */
[----:B------:R-:W-:Y:S06]  /*a23f0*/  BRA `(.L_x_20653) ;  /* 0x0000000400447947 */ /* 0x000fec0003800000 */
.L_x_20671:
        /* <DEDUP_REMOVED lines=25> */
[----:B------:R-:W-:Y:S05]  /*a2590*/  CALL.REL.NOINC `($__internal_27_$__cuda_sm20_dsqrt_rn_f64_mediumpath_v1) ;  /* 0x0000008800bc7944 */ /* 0x000fea0003c00000 */
[----:B------:R-:W-:-:S07]  /*a25a0*/  IMAD.MOV.U32 R5, RZ, RZ, R3 ;  /* 0x000000ffff057224 */ /* 0x000fce00078e0003 */
.L_x_20679:
[----:B------:R-:W-:Y:S05]  /*a25b0*/  BSYNC B3 ;  /* 0x0000000000037941 */ /* 0x000fea0003800000 */
.L_x_20678:
        /* <DEDUP_REMOVED lines=21> */
.L_x_20681:
[----:B------:R-:W-:Y:S05]  /*a2710*/  BSYNC B3 ;  /* 0x0000000000037941 */ /* 0x000fea0003800000 */
.L_x_20680:
[----:B------:R-:W-:Y:S02]  /*a2720*/  IMAD.MOV.U32 R10, RZ, RZ, R2 ;  /* 0x000000ffff0a7224 */ /* 0x000fe400078e0002 */
[----:B------:R-:W-:Y:S01]  /*a2730*/  IMAD.MOV.U32 R11, RZ, RZ, R3 ;  /* 0x000000ffff0b7224 */ /* 0x000fe200078e0003 */
[----:B------:R-:W-:Y:S06]  /*a2740*/  BRA `(.L_x_20653) ;  /* 0x0000000000707947 */ /* 0x000fec0003800000 */
.L_x_20654:
        /* <DEDUP_REMOVED lines=25> */
.L_x_20683:
[----:B------:R-:W-:Y:S05]  /*a28e0*/  BSYNC B3 ;  /* 0x0000000000037941 */ /* 0x000fea0003800000 */
.L_x_20682:
[----:B------:R-:W-:Y:S02]  /*a28f0*/  IMAD.MOV.U32 R10, RZ, RZ, R4 ;  /* 0x000000ffff0a7224 */ /* 0x000fe400078e0004 */
[----:B------:R-:W-:-:S07]  /*a2900*/  IMAD.MOV.U32 R11, RZ, RZ, R5 ;  /* 0x000000ffff0b7224 */ /* 0x000fce00078e0005 */
.L_x_20653:
[----:B------:R-:W-:Y:S05]  /*a2910*/  BSYNC B2 ;  /* 0x0000000000027941 */ /* 0x000fea0003800000 */
.L_x_20649:
        /* <DEDUP_REMOVED lines=25> */
.L_x_20688:
[----:B------:R-:W-:Y:S05]  /*a2ab0*/  BSYNC B4 ;  /* 0x0000000000047941 */ /* 0x000fea0003800000 */
.L_x_20687:
        /* <DEDUP_REMOVED lines=49> */
.L_x_20690:
        /* <DEDUP_REMOVED lines=71> */
.L_x_20689:
        /* <DEDUP_REMOVED lines=37> */
.L_x_20699:
[----:B------:R-:W-:Y:S05]  /*a3490*/  BSYNC B6 ;  /* 0x0000000000067941 */ /* 0x000fea0003800000 */
.L_x_20698:
[----:B------:R-:W-:Y:S02]  /*a34a0*/  IMAD.MOV.U32 R68, RZ, RZ, R2 ;  /* 0x000000ffff447224 */ /* 0x000fe400078e0002 */
[----:B------:R-:W-:Y:S01]  /*a34b0*/  IMAD.MOV.U32 R69, RZ, RZ, R3 ;  /* 0x000000ffff457224 */ /* 0x000fe200078e0003 */
[----:B------:R-:W-:Y:S06]  /*a34c0*/  BRA `(.L_x_20697) ;  /* 0x0000000000047947 */ /* 0x000fec0003800000 */
.L_x_20696:
[----:B------:R-:W-:-:S11]  /*a34d0*/  DADD R68, -R66, R64 ;  /* 0x0000000042447229 */ /* 0x000fd60000000140 */
.L_x_20697:
[----:B------:R-:W-:Y:S05]  /*a34e0*/  BSYNC B5 ;  /* 0x0000000000057941 */ /* 0x000fea0003800000 */
.L_x_20695:
        /* <DEDUP_REMOVED lines=28> */
.L_x_20704:
[----:B------:R-:W-:Y:S05]  /*a36b0*/  BSYNC B6 ;  /* 0x0000000000067941 */ /* 0x000fea0003800000 */
.L_x_20703:
[----:B------:R-:W-:Y:S02]  /*a36c0*/  IMAD.MOV.U32 R14, RZ, RZ, R2 ;  /* 0x000000ffff0e7224 */ /* 0x000fe400078e0002 */
[----:B------:R-:W-:Y:S01]  /*a36d0*/  IMAD.MOV.U32 R15, RZ, RZ, R3 ;  /* 0x000000ffff0f7224 */ /* 0x000fe200078e0003 */
[----:B------:R-:W-:Y:S06]  /*a36e0*/  BRA `(.L_x_20702) ;  /* 0x0000000000047947 */ /* 0x000fec0003800000 */
.L_x_20701:
[----:B------:R-:W-:-:S11]  /*a36f0*/  DADD R14, -R62, R50 ;  /* 0x000000003e0e7229 */ /* 0x000fd60000000132 */
.L_x_20702:
[----:B------:R-:W-:Y:S05]  /*a3700*/  BSYNC B5 ;  /* 0x0000000000057941 */ /* 0x000fea0003800000 */
.L_x_20700:
        /* <DEDUP_REMOVED lines=30> */
.L_x_20706:
[----:B------:R-:W-:Y:S05]  /*a38f0*/  BSYNC B5 ;  /* 0x0000000000057941 */ /* 0x000fea0003800000 */
.L_x_20705:
[----:B------:R-:W-:Y:S02]  /*a3900*/  IMAD.MOV.U32 R48, RZ, RZ, R4 ;  /* 0x000000ffff307224 */ /* 0x000fe400078e0004 */
[----:B------:R-:W-:Y:S01]  /*a3910*/  IMAD.MOV.U32 R49, RZ, RZ, R5 ;  /* 0x000000ffff317224 */ /* 0x000fe200078e0005 */
[----:B------:R-:W-:Y:S06]  /*a3920*/  BRA `(.L_x_20707) ;  /* 0x0000000800607947 */ /* 0x000fec0003800000 */
.L_x_20694:
        /* <DEDUP_REMOVED lines=30> */
.L_x_20710:
[----:B------:R-:W-:Y:S05]  /*a3b10*/  BSYNC B5 ;  /* 0x0000000000057941 */ /* 0x000fea0003800000 */
.L_x_20709:
[----:B------:R-:W-:Y:S02]  /*a3b20*/  IMAD.MOV.U32 R48, RZ, RZ, R4 ;  /* 0x000000ffff307224 */ /* 0x000fe400078e0004 */
[----:B------:R-:W-:Y:S01]  /*a3b30*/  IMAD.MOV.U32 R49, RZ, RZ, R5 ;  /* 0x000000ffff317224 */ /* 0x000fe200078e0005 */
[----:B------:R-:W-:Y:S06]  /*a3b40*/  BRA `(.L_x_20707) ;  /* 0x0000000400d87947 */ /* 0x000fec0003800000 */
.L_x_20708:
        /* <DEDUP_REMOVED lines=31> */
.L_x_20712:
[----:B------:R-:W-:Y:S05]  /*a3d40*/  BSYNC B5 ;  /* 0x0000000000057941 */ /* 0x000fea0003800000 */
.L_x_20711:
        /* <DEDUP_REMOVED lines=21> */
.L_x_20714:
[----:B------:R-:W-:Y:S05]  /*a3ea0*/  BSYNC B5 ;  /* 0x0000000000057941 */ /* 0x000fea0003800000 */
.L_x_20713:
[----:B------:R-:W-:Y:S01]  /*a3eb0*/  DMUL R12, R12, 8.11296384146066816958e+31 ;  /* 0x469000000c0c7828 */ /* 0x000fe20000000000 */
[----:B------:R-:W-:Y:S02]  /*a3ec0*/  IMAD.MOV.U32 R48, RZ, RZ, R2 ;  /* 0x000000ffff307224 */ /* 0x000fe400078e0002 */
[----:B------:R-:W-:Y:S01]  /*a3ed0*/  IMAD.MOV.U32 R49, RZ, RZ, R3 ;  /* 0x000000ffff317224 */ /* 0x000fe200078e0003 */
[----:B------:R-:W-:Y:S07]  /*a3ee0*/  BRA `(.L_x_20707) ;  /* 0x0000000000f07947 */ /* 0x000fee0003800000 */
.L_x_20693:
        /* <DEDUP_REMOVED lines=27> */
.L_x_20716:
[----:B------:R-:W-:Y:S05]  /*a40a0*/  BSYNC B5 ;  /* 0x0000000000057941 */ /* 0x000fea0003800000 */
.L_x_20715:
        /* <DEDUP_REMOVED lines=30> */
.L_x_20718:
[----:B------:R-:W-:Y:S05]  /*a4290*/  BSYNC B5 ;  /* 0x0000000000057941 */ /* 0x000fea0003800000 */
.L_x_20717:
[----:B------:R-:W-:-:S11]  /*a42a0*/  DMUL R48, R4, R50 ;  /* 0x0000003204307228 */ /* 0x000fd60000000000 */
.L_x_20707:
[----:B------:R-:W-:Y:S05]  /*a42b0*/  BSYNC B4 ;  /* 0x0000000000047941 */ /* 0x000fea0003800000 */
.L_x_20692:
[----:B------:R-:W-:Y:S05]  /*a42c0*/  BRA `(.L_x_20719) ;  /* 0x0000000000087947 */ /* 0x000fea0003800000 */
.L_x_20686:
[----:B------:R-:W-:Y:S02]  /*a42d0*/  DMUL R48, R48, 9.00719925474099200000e+15 ;  /* 0x4340000030307828 */ /* 0x000fe40000000000 */
[----:B------:R-:W-:-:S11]  /*a42e0*/  DMUL R12, R12, 9.00719925474099200000e+15 ;  /* 0x434000000c0c7828 */ /* 0x000fd60000000000 */
.L_x_20719:
[----:B------:R-:W-:Y:S05]  /*a42f0*/  BSYNC B2 ;  /* 0x0000000000027941 */ /* 0x000fea0003800000 */
.L_x_20685:
        /* <DEDUP_REMOVED lines=28> */
.L_x_20721:
[----:B------:R-:W-:Y:S05]  /*a44c0*/  BSYNC B2 ;  /* 0x0000000000027941 */ /* 0x000fea0003800000 */
.L_x_20720:
        /* <DEDUP_REMOVED lines=82> */
.L_x_20723:
[----:B------:R-:W-:Y:S02]  /*a49f0*/  FSEL R2, RZ, 3.37028055040000000000e+12, P1 ;  /* 0x54442d18ff027808 */ /* 0x000fe40000800000 */
[----:B------:R-:W-:-:S07]  /*a4a00*/  FSEL R3, RZ, 2.1426990032196044922, P1 ;  /* 0x400921fbff037808 */ /* 0x000fce0000800000 */
.L_x_20724:
[----:B------:R-:W-:Y:S05]  /*a4a10*/  BSYNC B0 ;  /* 0x0000000000007941 */ /* 0x000fea0003800000 */
.L_x_20722:
[----:B------:R-:W-:Y:S01]  /*a4a20*/  DADD R48, |R48|, |R12| ;  /* 0x0000000030307229 */ /* 0x000fe2000000060c */
[----:B------:R-:W-:-:S07]  /*a4a30*/  LOP3.LUT R13, R3, 0x80000000, R13, 0xb8, !PT ;  /* 0x80000000030d7812 */ /* 0x000fce00078eb80d */
[----:B------:R-:W-:-:S06]  /*a4a40*/  DSETP.GTU.AND P0, PT, |R48|, +INF , PT ;  /* 0x7ff000003000742a */ /* 0x000fcc0003f0c200 */
[----:B------:R-:W-:Y:S02]  /*a4a50*/  FSEL R2, R48, R2, P0 ;  /* 0x0000000230027208 */ /* 0x000fe40000000000 */
[----:B------:R-:W-:-:S07]  /*a4a60*/  FSEL R3, R49, R13, P0 ;  /* 0x0000000d31037208 */ /* 0x000fce0000000000 */
.L_x_20691:
[----:B------:R-:W-:Y:S05]  /*a4a70*/  BSYNC B3 ;  /* 0x0000000000037941 */ /* 0x000fea0003800000 */
.L_x_20684:
[----:B------:R-:W-:Y:S01]  /*a4a80*/  LOP3.LUT R9, R3, 0x80000000, R41, 0xb8, !PT ;  /* 0x8000000003097812 */ /* 0x000fe200078eb829 */
[----:B------:R-:W-:Y:S01]  /*a4a90*/  IMAD.MOV.U32 R8, RZ, RZ, R2 ;  /* 0x000000ffff087224 */ /* 0x000fe200078e0002 */
[----:B------:R-:W-:Y:S01]  /*a4aa0*/  LOP3.LUT R11, R11, 0x80000000, R43, 0xb8, !PT ;  /* 0x800000000b0b7812 */ /* 0x000fe200078eb82b */
[----:B------:R-:W-:Y:S06]  /*a4ab0*/  BRA `(.L_x_20646) ;  /* 0x0000005800e47947 */ /* 0x000fec0003800000 */
.L_x_20648:
        /* <DEDUP_REMOVED lines=112> */
.L_x_20730:
[----:B------:R-:W-:Y:S05]  /*a51c0*/  BSYNC B0 ;  /* 0x0000000000007941 */ /* 0x000fea0003800000 */
.L_x_20729:
        /* <DEDUP_REMOVED lines=8> */
.L_x_20732:
[----:B------:R-:W-:Y:S05]  /*a5250*/  BSYNC B3 ;  /* 0x0000000000037941 */ /* 0x000fea0003800000 */
.L_x_20731:
        /* <DEDUP_REMOVED lines=82> */
.L_x_20734:
[----:B------:R-:W-:-:S04]  /*a5780*/  ISETP.GE.AND P0, PT, R13, RZ, PT ;  /* 0x000000ff0d00720c */ /* 0x000fc80003f06270 */
[----:B------:R-:W-:Y:S02]  /*a5790*/  FSEL R6, RZ, 3.37028055040000000000e+12, P0 ;  /* 0x54442d18ff067808 */ /* 0x000fe40000000000 */
[----:B------:R-:W-:-:S07]  /*a57a0*/  FSEL R7, RZ, 2.1426990032196044922, P0 ;  /* 0x400921fbff077808 */ /* 0x000fce0000000000 */
.L_x_20735:
[----:B------:R-:W-:Y:S05]  /*a57b0*/  BSYNC B0 ;  /* 0x0000000000007941 */ /* 0x000fea0003800000 */
.L_x_20733:
[----:B------:R-:W-:Y:S01]  /*a57c0*/  DADD R2, |R40|, |R42| ;  /* 0x0000000028027229 */ /* 0x000fe2000000062a */
[----:B------:R-:W-:Y:S01]  /*a57d0*/  LOP3.LUT R11, R7, 0x80000000, R11, 0xb8, !PT ;  /* 0x80000000070b7812 */ /* 0x000fe200078eb80b */
[----:B------:R-:W-:-:S06]  /*a57e0*/  DMUL R48, R48, 0.5 ;  /* 0x3fe0000030307828 */ /* 0x000fcc0000000000 */
[----:B------:R-:W-:-:S06]  /*a57f0*/  DSETP.GTU.AND P0, PT, |R2|, +INF , PT ;  /* 0x7ff000000200742a */ /* 0x000fcc0003f0c200 */
[----:B------:R-:W-:Y:S02]  /*a5800*/  FSEL R6, R2, R6, P0 ;  /* 0x0000000602067208 */ /* 0x000fe40000000000 */
[----:B------:R-:W-:Y:S01]  /*a5810*/  FSEL R7, R3, R11, P0 ;  /* 0x0000000b03077208 */ /* 0x000fe20000000000 */
[----:B------:R-:W-:Y:S06]  /*a5820*/  BRA `(.L_x_20736) ;  /* 0x0000004c00187947 */ /* 0x000fec0003800000 */
.L_x_20728:
        /* <DEDUP_REMOVED lines=135> */
.L_x_20738:
[----:B------:R-:W-:Y:S05]  /*a60a0*/  BSYNC B0 ;  /* 0x0000000000007941 */ /* 0x000fea0003800000 */
.L_x_20737:
        /* <DEDUP_REMOVED lines=8> */
.L_x_20740:
[----:B------:R-:W-:Y:S05]  /*a6130*/  BSYNC B3 ;  /* 0x0000000000037941 */ /* 0x000fea0003800000 */
.L_x_20739:
        /* <DEDUP_REMOVED lines=82> */
.L_x_20742:
[----:B------:R-:W-:-:S04]  /*a6660*/  ISETP.GE.AND P0, PT, R13, RZ, PT ;  /* 0x000000ff0d00720c */ /* 0x000fc80003f06270 */
[----:B------:R-:W-:Y:S02]  /*a6670*/  FSEL R6, RZ, 3.37028055040000000000e+12, P0 ;  /* 0x54442d18ff067808 */ /* 0x000fe40000000000 */
[----:B------:R-:W-:-:S07]  /*a6680*/  FSEL R7, RZ, 2.1426990032196044922, P0 ;  /* 0x400921fbff077808 */ /* 0x000fce0000000000 */
.L_x_20743:
[----:B------:R-:W-:Y:S05]  /*a6690*/  BSYNC B0 ;  /* 0x0000000000007941 */ /* 0x000fea0003800000 */
.L_x_20741:
[----:B------:R-:W-:Y:S01]  /*a66a0*/  DADD R2, |R40|, |R42| ;  /* 0x0000000028027229 */ /* 0x000fe2000000062a */
[----:B------:R-:W-:-:S07]  /*a66b0*/  LOP3.LUT R11, R7, 0x80000000, R11, 0xb8, !PT ;  /* 0x80000000070b7812 */ /* 0x000fce00078eb80b */
[----:B------:R-:W-:-:S06]  /*a66c0*/  DSETP.GTU.AND P0, PT, |R2|, +INF , PT ;  /* 0x7ff000000200742a */ /* 0x000fcc0003f0c200 */
[----:B------:R-:W-:Y:S02]  /*a66d0*/  FSEL R6, R2, R6, P0 ;  /* 0x0000000602067208 */ /* 0x000fe40000000000 */
[----:B------:R-:W-:Y:S01]  /*a66e0*/  FSEL R7, R3, R11, P0 ;  /* 0x0000000b03077208 */ /* 0x000fe20000000000 */
[----:B------:R-:W-:Y:S06]  /*a66f0*/  BRA `(.L_x_20736) ;  /* 0x0000003c00647947 */ /* 0x000fec0003800000 */
.L_x_20727:
        /* <DEDUP_REMOVED lines=23> */
.L_x_20745:
[----:B------:R-:W-:Y:S05]  /*a6870*/  BSYNC B3 ;  /* 0x0000000000037941 */ /* 0x000fea0003800000 */
.L_x_20744:
        /* <DEDUP_REMOVED lines=26> */
.L_x_20747:
[----:B------:R-:W-:Y:S05]  /*a6a20*/  BSYNC B3 ;  /* 0x0000000000037941 */ /* 0x000fea0003800000 */
.L_x_20746:
        /* <DEDUP_REMOVED lines=136> */
.L_x_20749:
[----:B------:R-:W-:Y:S05]  /*a72b0*/  BSYNC B0 ;  /* 0x0000000000007941 */ /* 0x000fea0003800000 */
.L_x_20748:
        /* <DEDUP_REMOVED lines=8> */
.L_x_20751:
[----:B------:R-:W-:Y:S05]  /*a7340*/  BSYNC B3 ;  /* 0x0000000000037941 */ /* 0x000fea0003800000 */
.L_x_20750:
        /* <DEDUP_REMOVED lines=82> */
.L_x_20753:
[----:B------:R-:W-:-:S04]  /*a7870*/  ISETP.GE.AND P0, PT, R13, RZ, PT ;  /* 0x000000ff0d00720c */ /* 0x000fc80003f06270 */
[----:B------:R-:W-:Y:S02]  /*a7880*/  FSEL R6, RZ, 3.37028055040000000000e+12, P0 ;  /* 0x54442d18ff067808 */ /* 0x000fe40000000000 */
[----:B------:R-:W-:-:S07]  /*a7890*/  FSEL R7, RZ, 2.1426990032196044922, P0 ;  /* 0x400921fbff077808 */ /* 0x000fce0000000000 */
.L_x_20754:
[----:B------:R-:W-:Y:S05]  /*a78a0*/  BSYNC B0 ;  /* 0x0000000000007941 */ /* 0x000fea0003800000 */
.L_x_20752:
[----:B------:R-:W-:Y:S01]  /*a78b0*/  DADD R2, |R40|, |R42| ;  /* 0x0000000028027229 */ /* 0x000fe2000000062a */
[----:B------:R-:W-:Y:S01]  /*a78c0*/  LOP3.LUT R11, R7, 0x80000000, R11, 0xb8, !PT ;  /* 0x80000000070b7812 */ /* 0x000fe200078eb80b */
[----:B------:R-:W-:-:S06]  /*a78d0*/  DADD R48, R48, 1 ;  /* 0x3ff0000030307429 */ /* 0x000fcc0000000000 */
[----:B------:R-:W-:-:S06]  /*a78e0*/  DSETP.GTU.AND P0, PT, |R2|, +INF , PT ;  /* 0x7ff000000200742a */ /* 0x000fcc0003f0c200 */
[----:B------:R-:W-:Y:S02]  /*a78f0*/  FSEL R6, R2, R6, P0 ;  /* 0x0000000602067208 */ /* 0x000fe40000000000 */
[----:B------:R-:W-:Y:S01]  /*a7900*/  FSEL R7, R3, R11, P0 ;  /* 0x0000000b03077208 */ /* 0x000fe20000000000 */
[----:B------:R-:W-:Y:S06]  /*a7910*/  BRA `(.L_x_20736) ;  /* 0x0000002800dc7947 */ /* 0x000fec0003800000 */
.L_x_20726:
        /* <DEDUP_REMOVED lines=108> */
.L_x_20758:
[----:B------:R-:W-:Y:S05]  /*a7fe0*/  BSYNC B0 ;  /* 0x0000000000007941 */ /* 0x000fea0003800000 */
.L_x_20757:
        /* <DEDUP_REMOVED lines=8> */
.L_x_20760:
[----:B------:R-:W-:Y:S05]  /*a8070*/  BSYNC B3 ;  /* 0x0000000000037941 */ /* 0x000fea0003800000 */
.L_x_20759:
        /* <DEDUP_REMOVED lines=73> */
.L_x_20762:
[----:B------:R-:W-:Y:S05]  /*a8510*/  BSYNC B0 ;  /* 0x0000000000007941 */ /* 0x000fea0003800000 */
.L_x_20761:
[----:B------:R-:W-:Y:S01]  /*a8520*/  LOP3.LUT R3, R7, 0x80000000, R41, 0xb8, !PT ;  /* 0x8000000007037812 */ /* 0x000fe200078eb829 */
[----:B------:R-:W-:Y:S01]  /*a8530*/  DMUL R48, R48, 0.5 ;  /* 0x3fe0000030307828 */ /* 0x000fe20000000000 */
[----:B------:R-:W-:Y:S02]  /*a8540*/  FSEL R6, R4, R6, P0 ;  /* 0x0000000604067208 */ /* 0x000fe40000000000 */
[----:B------:R-:W-:Y:S01]  /*a8550*/  FSEL R7, R5, R3, P0 ;  /* 0x0000000305077208 */ /* 0x000fe20000000000 */
[----:B------:R-:W-:Y:S07]  /*a8560*/  BRA `(.L_x_20736) ;  /* 0x0000001c00c87947 */ /* 0x000fee0003800000 */
.L_x_20756:
        /* <DEDUP_REMOVED lines=135> */
.L_x_20764:
[----:B------:R-:W-:Y:S05]  /*a8de0*/  BSYNC B0 ;  /* 0x0000000000007941 */ /* 0x000fea0003800000 */
.L_x_20763:
        /* <DEDUP_REMOVED lines=8> */
.L_x_20766:
[----:B------:R-:W-:Y:S05]  /*a8e70*/  BSYNC B3 ;  /* 0x0000000000037941 */ /* 0x000fea0003800000 */
.L_x_20765:
        /* <DEDUP_REMOVED lines=73> */
.L_x_20768:
[----:B------:R-:W-:Y:S05]  /*a9310*/  BSYNC B0 ;  /* 0x0000000000007941 */ /* 0x000fea0003800000 */
.L_x_20767:
[----:B------:R-:W-:Y:S02]  /*a9320*/  LOP3.LUT R3, R7, 0x80000000, R41, 0xb8, !PT ;  /* 0x8000000007037812 */ /* 0x000fe400078eb829 */
[----:B------:R-:W-:Y:S02]  /*a9330*/  FSEL R6, R4, R6, P1 ;  /* 0x0000000604067208 */ /* 0x000fe40000800000 */
[----:B------:R-:W-:Y:S01]  /*a9340*/  FSEL R7, R5, R3, P1 ;  /* 0x0000000305077208 */ /* 0x000fe20000800000 */
[----:B------:R-:W-:Y:S06]  /*a9350*/  BRA `(.L_x_20736) ;  /* 0x00000010004c7947 */ /* 0x000fec0003800000 */
.L_x_20755:
        /* <DEDUP_REMOVED lines=23> */
.L_x_20770:
[----:B------:R-:W-:Y:S05]  /*a94d0*/  BSYNC B3 ;  /* 0x0000000000037941 */ /* 0x000fea0003800000 */
.L_x_20769:
        /* <DEDUP_REMOVED lines=24> */
[----:B------:R-:W-:Y:S02]  /*a9660*/  IMAD.MOV.U32 R4, RZ, RZ, R2 ;  /* 0x000000ffff047224 */ /* 0x000fe400078e0002 */
[----:B------:R-:W-:-:S07]  /*a9670*/  IMAD.MOV.U32 R5, RZ, RZ, R3 ;  /* 0x000000ffff057224 */ /* 0x000fce00078e0003 */
.L_x_20772:
[----:B------:R-:W-:Y:S05]  /*a9680*/  BSYNC B3 ;  /* 0x0000000000037941 */ /* 0x000fea0003800000 */
.L_x_20771:
        /* <DEDUP_REMOVED lines=136> */
.L_x_20774:
[----:B------:R-:W-:Y:S05]  /*a9f10*/  BSYNC B0 ;  /* 0x0000000000007941 */ /* 0x000fea0003800000 */
.L_x_20773:
        /* <DEDUP_REMOVED lines=8> */
.L_x_20776:
[----:B------:R-:W-:Y:S05]  /*a9fa0*/  BSYNC B3 ;  /* 0x0000000000037941 */ /* 0x000fea0003800000 */
.L_x_20775:
        /* <DEDUP_REMOVED lines=74> */
.L_x_20778:
[----:B------:R-:W-:Y:S05]  /*aa450*/  BSYNC B0 ;  /* 0x0000000000007941 */ /* 0x000fea0003800000 */
.L_x_20777:
[----:B------:R-:W-:Y:S02]  /*aa460*/  LOP3.LUT R3, R7, 0x80000000, R41, 0xb8, !PT ;  /* 0x8000000007037812 */ /* 0x000fe400078eb829 */
[----:B------:R-:W-:Y:S02]  /*aa470*/  FSEL R6, R4, R6, P1 ;  /* 0x0000000604067208 */ /* 0x000fe40000800000 */
[----:B------:R-:W-:-:S07]  /*aa480*/  FSEL R7, R5, R3, P1 ;  /* 0x0000000305077208 */ /* 0x000fce0000800000 */
.L_x_20736:
[----:B------:R-:W-:Y:S05]  /*aa490*/  BSYNC B2 ;  /* 0x0000000000027941 */ /* 0x000fea0003800000 */
.L_x_20725:
        /* <DEDUP_REMOVED lines=8> */
.L_x_20647:
        /* <DEDUP_REMOVED lines=19> */
.L_x_20646:
[----:B------:R-:W-:Y:S05]  /*aa650*/  BSYNC B1 ;  /* 0x0000000000017941 */ /* 0x000fea0003800000 */
.L_x_20645:
        /* <DEDUP_REMOVED lines=24> */
.L_x_20781:
[----:B------:R-:W-:-:S13]  /*aa7e0*/  ISETP.GE.AND P0, PT, R4, R53, PT ;  /* 0x000000350400720c */ /* 0x000fda0003f06270 */
[----:B------:R-:W-:Y:S05]  /*aa7f0*/  @P0 BRA `(.L_x_20783) ;  /* 0x0000000000300947 */ /* 0x000fea0003800000 */
[----:B01----:R-:W0:Y:S01]  /*aa800*/  LDC.64 R2, c[0x0][0x218] ;  /* 0x00008600ff027b82 */ /* 0x003e220000000a00 */
[----:B------:R-:W-:Y:S02]  /*aa810*/  IMAD.IADD R5, R0, 0x1, R4 ;  /* 0x0000000100057824 */ /* 0x000fe400078e0204 */
[----:B------:R-:W-:Y:S02]  /*aa820*/  VIADD R4, R4, 0x80 ;  /* 0x0000008004047836 */ /* 0x000fe40000000000 */
[----:B0-----:R-:W-:-:S05]  /*aa830*/  IMAD.WIDE.U32 R2, R5, 0x10, R2 ;  /* 0x0000001005027825 */ /* 0x001fca00078e0002 */
[----:B------:R1:W-:Y:S02]  /*aa840*/  STG.E.128 desc[UR6][R2.64], R24 ;  /* 0x0000001802007986 */ /* 0x0003e4000c101d06 */
.L_x_20782:
[----:B------:R-:W-:-:S13]  /*aa850*/  ISETP.GE.AND P0, PT, R4, R53, PT ;  /* 0x000000350400720c */ /* 0x000fda0003f06270 */
[----:B------:R-:W-:Y:S05]  /*aa860*/  @P0 BRA `(.L_x_20784) ;  /* 0x0000000000340947 */ /* 0x000fea0003800000 */
[----:B01----:R-:W0:Y:S01]  /*aa870*/  LDC.64 R2, c[0x0][0x218] ;  /* 0x00008600ff027b82 */ /* 0x003e220000000a00 */
[----:B------:R-:W-:Y:S02]  /*aa880*/  IMAD.IADD R5, R0, 0x1, R4 ;  /* 0x0000000100057824 */ /* 0x000fe400078e0204 */
[----:B------:R-:W-:Y:S02]  /*aa890*/  VIADD R4, R4, 0x80 ;  /* 0x0000008004047836 */ /* 0x000fe40000000000 */
[----:B0-----:R-:W-:-:S05]  /*aa8a0*/  IMAD.WIDE.U32 R2, R5, 0x10, R2 ;  /* 0x0000001005027825 */ /* 0x001fca00078e0002 */
[----:B------:R2:W-:Y:S02]  /*aa8b0*/  STG.E.128 desc[UR6][R2.64], R20 ;  /* 0x0000001402007986 */ /* 0x0005e4000c101d06 */
.L_x_20783:
        /* <DEDUP_REMOVED lines=8> */
.L_x_20784:
[----:B------:R-:W-:Y:S05]  /*aa940*/  BSYNC B1 ;  /* 0x0000000000017941 */ /* 0x000fea0003800000 */
.L_x_20780:
[----:B------:R-:W-:-:S13]  /*aa950*/  ISETP.GE.AND P0, PT, R4, R53, PT ;  /* 0x000000350400720c */ /* 0x000fda0003f06270 */
[----:B012---:R-:W0:Y:S01]  /*aa960*/  @!P0 LDC.64 R2, c[0x0][0x218] ;  /* 0x00008600ff028b82 */ /* 0x007e220000000a00 */
[----:B------:R-:W-:Y:S01]  /*aa970*/  @!P0 IADD3 R5, R0, R4, RZ ;  /* 0x0000000400058210 */ /* 0x000fe20007ffe0ff */
[----:B------:R-:W-:-:S04]  /*aa980*/  @!P0 VIADD R4, R4, 0x80 ;  /* 0x0000008004048836 */ /* 0x000fc80000000000 */
[----:B0-----:R-:W-:-:S05]  /*aa990*/  @!P0 IMAD.WIDE.U32 R2, R5, 0x10, R2 ;  /* 0x0000001005028825 */ /* 0x001fca00078e0002 */
[----:B------:R3:W-:Y:S02]  /*aa9a0*/  @!P0 STG.E.128 desc[UR6][R2.64], R44 ;  /* 0x0000002c02008986 */ /* 0x0007e4000c101d06 */
.L_x_20785:
[----:B------:R-:W-:Y:S05]  /*aa9b0*/  BSYNC B0 ;  /* 0x0000000000007941 */ /* 0x000fea0003800000 */
.L_x_20779:
        /* <DEDUP_REMOVED lines=8> */
        .weak           $__internal_26_$__cuda_sm20_div_rn_f64_full
        .type           $__internal_26_$__cuda_sm20_div_rn_f64_full,@function
        .size           $__internal_26_$__cuda_sm20_div_rn_f64_full,($__internal_27_$__cuda_sm20_dsqrt_rn_f64_mediumpath_v1 - $__internal_26_$__cuda_sm20_div_rn_f64_full)
$__internal_26_$__cuda_sm20_div_rn_f64_full:
        /* <DEDUP_REMOVED lines=72> */
.L_x_20787:
        /* <DEDUP_REMOVED lines=17> */
.L_x_20790:
[----:B------:R-:W-:Y:S01]  /*aafd0*/  LOP3.LUT R3, R9, 0x80000, RZ, 0xfc, !PT ;  /* 0x0008000009037812 */ /* 0x000fe200078efcff */
[----:B------:R-:W-:-:S04]  /*aafe0*/  IMAD.MOV.U32 R70, RZ, RZ, R8 ;  /* 0x000000ffff467224 */ /* 0x000fc800078e0008 */
[----:B------:R-:W-:Y:S01]  /*aaff0*/  IMAD.MOV.U32 R71, RZ, RZ, R3 ;  /* 0x000000ffff477224 */ /* 0x000fe200078e0003 */
[----:B------:R-:W-:Y:S06]  /*ab000*/  BRA `(.L_x_20788) ;  /* 0x00000000000c7947 */ /* 0x000fec0003800000 */
.L_x_20789:
[----:B------:R-:W-:Y:S01]  /*ab010*/  LOP3.LUT R3, R59, 0x80000, RZ, 0xfc, !PT ;  /* 0x000800003b037812 */ /* 0x000fe200078efcff */
[----:B------:R-:W-:-:S04]  /*ab020*/  IMAD.MOV.U32 R70, RZ, RZ, R58 ;  /* 0x000000ffff467224 */ /* 0x000fc800078e003a */
[----:B------:R-:W-:-:S07]  /*ab030*/  IMAD.MOV.U32 R71, RZ, RZ, R3 ;  /* 0x000000ffff477224 */ /* 0x000fce00078e0003 */
.L_x_20788:
[----:B------:R-:W-:Y:S05]  /*ab040*/  BSYNC B0 ;  /* 0x0000000000007941 */ /* 0x000fea0003800000 */
.L_x_20786:
[----:B------:R-:W-:Y:S01]  /*ab050*/  HFMA2.MMA R5, -RZ, RZ, 0, 0 ;  /* 0x00000000ff057435 */ /* 0x000fe200000001ff */
[----:B------:R-:W-:Y:S02]  /*ab060*/  IMAD.MOV.U32 R2, RZ, RZ, R70 ;  /* 0x000000ffff027224 */ /* 0x000fe400078e0046 */
[----:B------:R-:W-:-:S03]  /*ab070*/  IMAD.MOV.U32 R3, RZ, RZ, R71 ;  /* 0x000000ffff037224 */ /* 0x000fc600078e0047 */
[----:B------:R-:W-:Y:S05]  /*ab080*/  RET.REL.NODEC R4 `(_ZN2at6native29vectorized_elementwise_kernelILi8EZZZNS0_16asin_kernel_cudaERNS_18TensorIteratorBaseEENKUlvE_clEvENKUlvE_clEvEUlN3c107complexIdEEE_St5arrayIPcLm2EEEEviT0_T1_) ;  /* 0xfffff54c04dc7950 */ /* 0x000fea0003c3ffff */
        .weak           $__internal_27_$__cuda_sm20_dsqrt_rn_f64_mediumpath_v1
        .type           $__internal_27_$__cuda_sm20_dsqrt_rn_f64_mediumpath_v1,@function
        .size           $__internal_27_$__cuda_sm20_dsqrt_rn_f64_mediumpath_v1,(.L_x_20823 - $__internal_27_$__cuda_sm20_dsqrt_rn_f64_mediumpath_v1)
$__internal_27_$__cuda_sm20_dsqrt_rn_f64_mediumpath_v1:
        /* <DEDUP_REMOVED lines=12> */
.L_x_20792:
        /* <DEDUP_REMOVED lines=24> */
.L_x_20794:
[----:B------:R-:W-:-:S11]  /*ab2d0*/  DADD R4, R54, R54 ;  /* 0x0000000036047229 */ /* 0x000fd60000000036 */
.L_x_20793:
[----:B------:R-:W-:Y:S05]  /*ab2e0*/  BSYNC B0 ;  /* 0x0000000000007941 */ /* 0x000fea0003800000 */
.L_x_20791:
[----:B------:R-:W-:Y:S02]  /*ab2f0*/  IMAD.MOV.U32 R6, RZ, RZ, R2 ;  /* 0x000000ffff067224 */ /* 0x000fe400078e0002 */
[----:B------:R-:W-:Y:S02]  /*ab300*/  IMAD.MOV.U32 R7, RZ, RZ, 0x0 ;  /* 0x00000000ff077424 */ /* 0x000fe400078e00ff */
[----:B------:R-:W-:Y:S02]  /*ab310*/  IMAD.MOV.U32 R3, RZ, RZ, R5 ;  /* 0x000000ffff037224 */ /* 0x000fe400078e0005 */
[----:B------:R-:W-:Y:S05]  /*ab320*/  RET.REL.NODEC R6 `(_ZN2at6native29vectorized_elementwise_kernelILi8EZZZNS0_16asin_kernel_cudaERNS_18TensorIteratorBaseEENKUlvE_clEvENKUlvE_clEvEUlN3c107complexIdEEE_St5arrayIPcLm2EEEEviT0_T1_) ;  /* 0xfffff54c06347950 */ /* 0x000fea0003c3ffff */
.L_x_20795:
        /* <DEDUP_REMOVED lines=13> */
.L_x_20823:


//--------------------- .nv.global.init           --------------------------
	.section	.nv.global.init,"aw",@progbits
.nv.global.init:
	.type		$str$6,@object
	.size		$str$6,(__unnamed_11 - $str$6)
$str$6:
        /*0000*/ 	.byte	0x66, 0x61, 0x6c, 0x73, 0x65, 0x00
	.type		__unnamed_11,@object
	.size		__unnamed_11,(__unnamed_3 - __unnamed_11)
__unnamed_11:
        /*0006*/ 	.byte	0x66, 0x65, 0x74, 0x63, 0x68, 0x5f, 0x61, 0x6e, 0x64, 0x5f, 0x63, 0x61, 0x73, 0x74, 0x00
	.type		__unnamed_3,@object
	.size		__unnamed_3,(__unnamed_7 - __unnamed_3)
__unnamed_3:
        /*0015*/ 	.byte	0x66, 0x65, 0x74, 0x63, 0x68, 0x5f, 0x61, 0x6e, 0x64, 0x5f, 0x63, 0x61, 0x73, 0x74, 0x00
	.type		__unnamed_7,@object
	.size		__unnamed_7,(__unnamed_9 - __unnamed_7)
__unnamed_7:
        /*0024*/ 	.byte	0x66, 0x65, 0x74, 0x63, 0x68, 0x5f, 0x61, 0x6e, 0x64, 0x5f, 0x63, 0x61, 0x73, 0x74, 0x00
	.type		__unnamed_9,@object
	.size		__unnamed_9,(__unnamed_1 - __unnamed_9)
__unnamed_9:
        /*0033*/ 	.byte	0x66, 0x65, 0x74, 0x63, 0x68, 0x5f, 0x61, 0x6e, 0x64, 0x5f, 0x63, 0x61, 0x73, 0x74, 0x00
	.type		__unnamed_1,@object
	.size		__unnamed_1,(__unnamed_13 - __unnamed_1)
__unnamed_1:
        /*0042*/ 	.byte	0x66, 0x65, 0x74, 0x63, 0x68, 0x5f, 0x61, 0x6e, 0x64, 0x5f, 0x63, 0x61, 0x73, 0x74, 0x00
	.type		__unnamed_13,@object
	.size		__unnamed_13,(__unnamed_5 - __unnamed_13)
__unnamed_13:
        /*0051*/ 	.byte	0x66, 0x65, 0x74, 0x63, 0x68, 0x5f, 0x61, 0x6e, 0x64, 0x5f, 0x63, 0x61, 0x73, 0x74, 0x00
	.type		__unnamed_5,@object
	.size		__unnamed_5,(__unnamed_12 - __unnamed_5)
__unnamed_5:
        /*0060*/ 	.byte	0x66, 0x65, 0x74, 0x63, 0x68, 0x5f, 0x61, 0x6e, 0x64, 0x5f, 0x63, 0x61, 0x73, 0x74, 0x00
	.type		__unnamed_12,@object
	.size		__unnamed_12,(__unnamed_4 - __unnamed_12)
__unnamed_12:
        /*006f*/ 	.byte	0x63, 0x61, 0x73, 0x74, 0x5f, 0x61, 0x6e, 0x64, 0x5f, 0x73, 0x74, 0x6f, 0x72, 0x65, 0x00
	.type		__unnamed_4,@object
	.size		__unnamed_4,(__unnamed_8 - __unnamed_4)
__unnamed_4:
        /*007e*/ 	.byte	0x63, 0x61, 0x73, 0x74, 0x5f, 0x61, 0x6e, 0x64, 0x5f, 0x73, 0x74, 0x6f, 0x72, 0x65, 0x00
	.type		__unnamed_8,@object
	.size		__unnamed_8,(__unnamed_10 - __unnamed_8)
__unnamed_8:
        /*008d*/ 	.byte	0x63, 0x61, 0x73, 0x74, 0x5f, 0x61, 0x6e, 0x64, 0x5f, 0x73, 0x74, 0x6f, 0x72, 0x65, 0x00
	.type		__unnamed_10,@object
	.size		__unnamed_10,(__unnamed_2 - __unnamed_10)
__unnamed_10:
        /*009c*/ 	.byte	0x63, 0x61, 0x73, 0x74, 0x5f, 0x61, 0x6e, 0x64, 0x5f, 0x73, 0x74, 0x6f, 0x72, 0x65, 0x00
	.type		__unnamed_2,@object
	.size		__unnamed_2,(__unnamed_14 - __unnamed_2)
__unnamed_2:
        /*00ab*/ 	.byte	0x63, 0x61, 0x73, 0x74, 0x5f, 0x61, 0x6e, 0x64, 0x5f, 0x73, 0x74, 0x6f, 0x72, 0x65, 0x00
	.type		__unnamed_14,@object
	.size		__unnamed_14,(__unnamed_6 - __unnamed_14)
__unnamed_14:
        /*00ba*/ 	.byte	0x63, 0x61, 0x73, 0x74, 0x5f, 0x61, 0x6e, 0x64, 0x5f, 0x73, 0x74, 0x6f, 0x72, 0x65, 0x00
	.type		__unnamed_6,@object
	.size		__unnamed_6,($str$7 - __unnamed_6)
__unnamed_6:
        /*00c9*/ 	.byte	0x63, 0x61, 0x73, 0x74, 0x5f, 0x61, 0x6e, 0x64, 0x5f, 0x73, 0x74, 0x6f, 0x72, 0x65, 0x00
	.type		$str$7,@object
	.size		$str$7,(.L_43 - $str$7)
$str$7:
        /*00d8*/ 	.byte	0x2f, 0x72, 0x6f, 0x6f, 0x74, 0x2f, 0x2e, 0x70, 0x79, 0x65, 0x6e, 0x76, 0x2f, 0x76, 0x65, 0x72
        /*00e8*/ 	.byte	0x73, 0x69, 0x6f, 0x6e, 0x73, 0x2f, 0x33, 0x2e, 0x31, 0x33, 0x2e, 0x31, 0x32, 0x2f, 0x6c, 0x69
        /*00f8*/ 	.byte	0x62, 0x2f, 0x70, 0x79, 0x74, 0x68, 0x6f, 0x6e, 0x33, 0x2e, 0x31, 0x33, 0x2f, 0x73, 0x69, 0x74
        /*0108*/ 	.byte	0x65, 0x2d, 0x70, 0x61, 0x63, 0x6b, 0x61, 0x67, 0x65, 0x73, 0x2f, 0x74, 0x6f, 0x72, 0x63, 0x68
        /*0118*/ 	.byte	0x2f, 0x69, 0x6e, 0x63, 0x6c, 0x75, 0x64, 0x65, 0x2f, 0x63, 0x31, 0x30, 0x2f, 0x63, 0x6f, 0x72
        /*0128*/ 	.byte	0x65, 0x2f, 0x44, 0x79, 0x6e, 0x61, 0x6d, 0x69, 0x63, 0x43, 0x61, 0x73, 0x74, 0x2e, 0x68, 0x00
.L_43:


//--------------------- .nv.shared.reserved.0     --------------------------
	.section	.nv.shared.reserved.0,"aw",@nobits
	.weak		__nv_reservedSMEM_offset_0_alias
	.size		__nv_reservedSMEM_offset_0_alias, 0, 0
	.other		__nv_reservedSMEM_offset_0_alias,@"STO_CUDA_RESERVED_SHARED STV_DEFAULT"
__nv_reservedSMEM_offset_0_alias:
	.zero		0


//--------------------- .nv.global                --------------------------
	.section	.nv.global,"aw",@nobits
.nv.global:
	.type		_ZN58_INTERNAL_a8e12393_27_UnaryGeometricAsinKernel_cu_d74378124cuda3std3__48in_placeE,@object
	.size		_ZN58_INTERNAL_a8e12393_27_UnaryGeometricAsinKernel_cu_d74378124cuda3std3__48in_placeE,(_ZN58_INTERNAL_a8e12393_27_UnaryGeometricAsinKernel_cu_d74378124cuda3std6ranges3__45__cpo8distanceE - _ZN58_INTERNAL_a8e12393_27_UnaryGeometricAsinKernel_cu_d74378124cuda3std3__48in_placeE)
_ZN58_INTERNAL_a8e12393_27_UnaryGeometricAsinKernel_cu_d74378124cuda3std3__48in_placeE:
	.zero		1
	.type		_ZN58_INTERNAL_a8e12393_27_UnaryGeometricAsinKernel_cu_d74378124cuda3std6ranges3__45__cpo8distanceE,@object
	.size		_ZN58_INTERNAL_a8e12393_27_UnaryGeometricAsinKernel_cu_d74378124cuda3std6ranges3__45__cpo8distanceE,(_ZN58_INTERNAL_a8e12393_27_UnaryGeometricAsinKernel_cu_d74378124cuda3std3__45__cpo6cbeginE - _ZN58_INTERNAL_a8e12393_27_UnaryGeometricAsinKernel_cu_d74378124cuda3std6ranges3__45__cpo8distanceE)
_ZN58_INTERNAL_a8e12393_27_UnaryGeometricAsinKernel_cu_d74378124cuda3std6ranges3__45__cpo8distanceE:
	.zero		1
	.type		_ZN58_INTERNAL_a8e12393_27_UnaryGeometricAsinKernel_cu_d74378124cuda3std3__45__cpo6cbeginE,@object
	.size		_ZN58_INTERNAL_a8e12393_27_UnaryGeometricAsinKernel_cu_d74378124cuda3std3__45__cpo6cbeginE,(_ZN58_INTERNAL_a8e12393_27_UnaryGeometricAsinKernel_cu_d74378124cuda3std6ranges3__45__cpo7advanceE - _ZN58_INTERNAL_a8e12393_27_UnaryGeometricAsinKernel_cu_d74378124cuda3std3__45__cpo6cbeginE)
_ZN58_INTERNAL_a8e12393_27_UnaryGeometricAsinKernel_cu_d74378124cuda3std3__45__cpo6cbeginE:
	.zero		1
	.type		_ZN58_INTERNAL_a8e12393_27_UnaryGeometricAsinKernel_cu_d74378124cuda3std6ranges3__45__cpo7advanceE,@object
	.size		_ZN58_INTERNAL_a8e12393_27_UnaryGeometricAsinKernel_cu_d74378124cuda3std6ranges3__45__cpo7advanceE,(_ZN58_INTERNAL_a8e12393_27_UnaryGeometricAsinKernel_cu_d74378124cuda3std3__45__cpo7crbeginE - _ZN58_INTERNAL_a8e12393_27_UnaryGeometricAsinKernel_cu_d74378124cuda3std6ranges3__45__cpo7advanceE)
_ZN58_INTERNAL_a8e12393_27_UnaryGeometricAsinKernel_cu_d74378124cuda3std6ranges3__45__cpo7advanceE:
	.zero		1
	.type		_ZN58_INTERNAL_a8e12393_27_UnaryGeometricAsinKernel_cu_d74378124cuda3std3__45__cpo7crbeginE,@object
	.size		_ZN58_INTERNAL_a8e12393_27_UnaryGeometricAsinKernel_cu_d74378124cuda3std3__45__cpo7crbeginE,(_ZN58_INTERNAL_a8e12393_27_UnaryGeometricAsinKernel_cu_d74378124cuda3std6ranges3__45__cpo4dataE - _ZN58_INTERNAL_a8e12393_27_UnaryGeometricAsinKernel_cu_d74378124cuda3std3__45__cpo7crbeginE)
_ZN58_INTERNAL_a8e12393_27_UnaryGeometricAsinKernel_cu_d74378124cuda3std3__45__cpo7crbeginE:
	.zero		1
	.type		_ZN58_INTERNAL_a8e12393_27_UnaryGeometricAsinKernel_cu_d74378124cuda3std6ranges3__45__cpo4dataE,@object
	.size		_ZN58_INTERNAL_a8e12393_27_UnaryGeometricAsinKernel_cu_d74378124cuda3std6ranges3__45__cpo4dataE,(_ZN58_INTERNAL_a8e12393_27_UnaryGeometricAsinKernel_cu_d74378124cuda3std6ranges3__45__cpo5beginE - _ZN58_INTERNAL_a8e12393_27_UnaryGeometricAsinKernel_cu_d74378124cuda3std6ranges3__45__cpo4dataE)
_ZN58_INTERNAL_a8e12393_27_UnaryGeometricAsinKernel_cu_d74378124cuda3std6ranges3__45__cpo4dataE:
	.zero		1
	.type		_ZN58_INTERNAL_a8e12393_27_UnaryGeometricAsinKernel_cu_d74378124cuda3std6ranges3__45__cpo5beginE,@object
	.size		_ZN58_INTERNAL_a8e12393_27_UnaryGeometricAsinKernel_cu_d74378124cuda3std6ranges3__45__cpo5beginE,(_ZN58_INTERNAL_a8e12393_27_UnaryGeometricAsinKernel_cu_d74378124cuda3std3__460_GLOBAL__N__a8e12393_27_UnaryGeometricAsinKernel_cu_d74378126ignoreE - _ZN58_INTERNAL_a8e12393_27_UnaryGeometricAsinKernel_cu_d74378124cuda3std6ranges3__45__cpo5beginE)
_ZN58_INTERNAL_a8e12393_27_UnaryGeometricAsinKernel_cu_d74378124cuda3std6ranges3__45__cpo5beginE:
	.zero		1
	.type		_ZN58_INTERNAL_a8e12393_27_UnaryGeometricAsinKernel_cu_d74378124cuda3std3__460_GLOBAL__N__a8e12393_27_UnaryGeometricAsinKernel_cu_d74378126ignoreE,@object
	.size		_ZN58_INTERNAL_a8e12393_27_UnaryGeometricAsinKernel_cu_d74378124cuda3std3__460_GLOBAL__N__a8e12393_27_UnaryGeometricAsinKernel_cu_d74378126ignoreE,(_ZN58_INTERNAL_a8e12393_27_UnaryGeometricAsinKernel_cu_d74378124cuda3std6ranges3__45__cpo4sizeE - _ZN58_INTERNAL_a8e12393_27_UnaryGeometricAsinKernel_cu_d74378124cuda3std3__460_GLOBAL__N__a8e12393_27_UnaryGeometricAsinKernel_cu_d74378126ignoreE)
_ZN58_INTERNAL_a8e12393_27_UnaryGeometricAsinKernel_cu_d74378124cuda3std3__460_GLOBAL__N__a8e12393_27_UnaryGeometricAsinKernel_cu_d74378126ignoreE:
	.zero		1
	.type		_ZN58_INTERNAL_a8e12393_27_UnaryGeometricAsinKernel_cu_d74378124cuda3std6ranges3__45__cpo4sizeE,@object
	.size		_ZN58_INTERNAL_a8e12393_27_UnaryGeometricAsinKernel_cu_d74378124cuda3std6ranges3__45__cpo4sizeE,(_ZN58_INTERNAL_a8e12393_27_UnaryGeometricAsinKernel_cu_d74378124cuda3std3__45__cpo5beginE - _ZN58_INTERNAL_a8e12393_27_UnaryGeometricAsinKernel_cu_d74378124cuda3std6ranges3__45__cpo4sizeE)
_ZN58_INTERNAL_a8e12393_27_UnaryGeometricAsinKernel_cu_d74378124cuda3std6ranges3__45__cpo4sizeE:
	.zero		1
	.type		_ZN58_INTERNAL_a8e12393_27_UnaryGeometricAsinKernel_cu_d74378124cuda3std3__45__cpo5beginE,@object
	.size		_ZN58_INTERNAL_a8e12393_27_UnaryGeometricAsinKernel_cu_d74378124cuda3std3__45__cpo5beginE,(_ZN58_INTERNAL_a8e12393_27_UnaryGeometricAsinKernel_cu_d74378124cuda3std6ranges3__45__cpo6cbeginE - _ZN58_INTERNAL_a8e12393_27_UnaryGeometricAsinKernel_cu_d74378124cuda3std3__45__cpo5beginE)
_ZN58_INTERNAL_a8e12393_27_UnaryGeometricAsinKernel_cu_d74378124cuda3std3__45__cpo5beginE:
	.zero		1
	.type		_ZN58_INTERNAL_a8e12393_27_UnaryGeometricAsinKernel_cu_d74378124cuda3std6ranges3__45__cpo6cbeginE,@object
	.size		_ZN58_INTERNAL_a8e12393_27_UnaryGeometricAsinKernel_cu_d74378124cuda3std6ranges3__45__cpo6cbeginE,(_ZN58_INTERNAL_a8e12393_27_UnaryGeometricAsinKernel_cu_d74378124cuda3std3__45__cpo6rbeginE - _ZN58_INTERNAL_a8e12393_27_UnaryGeometricAsinKernel_cu_d74378124cuda3std6ranges3__45__cpo6cbeginE)
_ZN58_INTERNAL_a8e12393_27_UnaryGeometricAsinKernel_cu_d74378124cuda3std6ranges3__45__cpo6cbeginE:
	.zero		1
	.type		_ZN58_INTERNAL_a8e12393_27_UnaryGeometricAsinKernel_cu_d74378124cuda3std3__45__cpo6rbeginE,@object
	.size		_ZN58_INTERNAL_a8e12393_27_UnaryGeometricAsinKernel_cu_d74378124cuda3std3__45__cpo6rbeginE,(_ZN58_INTERNAL_a8e12393_27_UnaryGeometricAsinKernel_cu_d74378124cuda3std6ranges3__45__cpo4nextE - _ZN58_INTERNAL_a8e12393_27_UnaryGeometricAsinKernel_cu_d74378124cuda3std3__45__cpo6rbeginE)
_ZN58_INTERNAL_a8e12393_27_UnaryGeometricAsinKernel_cu_d74378124cuda3std3__45__cpo6rbeginE:
	.zero		1
	.type		_ZN58_INTERNAL_a8e12393_27_UnaryGeometricAsinKernel_cu_d74378124cuda3std6ranges3__45__cpo4nextE,@object
	.size		_ZN58_INTERNAL_a8e12393_27_UnaryGeometricAsinKernel_cu_d74378124cuda3std6ranges3__45__cpo4nextE,(_ZN58_INTERNAL_a8e12393_27_UnaryGeometricAsinKernel_cu_d74378124cuda3std6ranges3__45__cpo4swapE - _ZN58_INTERNAL_a8e12393_27_UnaryGeometricAsinKernel_cu_d74378124cuda3std6ranges3__45__cpo4nextE)
_ZN58_INTERNAL_a8e12393_27_UnaryGeometricAsinKernel_cu_d74378124cuda3std6ranges3__45__cpo4nextE:
	.zero		1
	.type		_ZN58_INTERNAL_a8e12393_27_UnaryGeometricAsinKernel_cu_d74378124cuda3std6ranges3__45__cpo4swapE,@object
	.size		_ZN58_INTERNAL_a8e12393_27_UnaryGeometricAsinKernel_cu_d74378124cuda3std6ranges3__45__cpo4swapE,(_ZN58_INTERNAL_a8e12393_27_UnaryGeometricAsinKernel_cu_d74378124cuda3std3__420unreachable_sentinelE - _ZN58_INTERNAL_a8e12393_27_UnaryGeometricAsinKernel_cu_d74378124cuda3std6ranges3__45__cpo4swapE)
_ZN58_INTERNAL_a8e12393_27_UnaryGeometricAsinKernel_cu_d74378124cuda3std6ranges3__45__cpo4swapE:
	.zero		1
	.type		_ZN58_INTERNAL_a8e12393_27_UnaryGeometricAsinKernel_cu_d74378124cuda3std3__420unreachable_sentinelE,@object
	.size		_ZN58_INTERNAL_a8e12393_27_UnaryGeometricAsinKernel_cu_d74378124cuda3std3__420unreachable_sentinelE,(_ZN58_INTERNAL_a8e12393_27_UnaryGeometricAsinKernel_cu_d74378126thrust23THRUST_300001_SM_900_NS6system6detail10sequential3seqE - _ZN58_INTERNAL_a8e12393_27_UnaryGeometricAsinKernel_cu_d74378124cuda3std3__420unreachable_sentinelE)
_ZN58_INTERNAL_a8e12393_27_UnaryGeometricAsinKernel_cu_d74378124cuda3std3__420unreachable_sentinelE:
	.zero		1
	.type		_ZN58_INTERNAL_a8e12393_27_UnaryGeometricAsinKernel_cu_d74378126thrust23THRUST_300001_SM_900_NS6system6detail10sequential3seqE,@object
	.size		_ZN58_INTERNAL_a8e12393_27_UnaryGeometricAsinKernel_cu_d74378126thrust23THRUST_300001_SM_900_NS6system6detail10sequential3seqE,(_ZN58_INTERNAL_a8e12393_27_UnaryGeometricAsinKernel_cu_d74378124cuda3std3__45__cpo4cendE - _ZN58_INTERNAL_a8e12393_27_UnaryGeometricAsinKernel_cu_d74378126thrust23THRUST_300001_SM_900_NS6system6detail10sequential3seqE)
_ZN58_INTERNAL_a8e12393_27_UnaryGeometricAsinKernel_cu_d74378126thrust23THRUST_300001_SM_900_NS6system6detail10sequential3seqE:
	.zero		1
	.type		_ZN58_INTERNAL_a8e12393_27_UnaryGeometricAsinKernel_cu_d74378124cuda3std3__45__cpo4cendE,@object
	.size		_ZN58_INTERNAL_a8e12393_27_UnaryGeometricAsinKernel_cu_d74378124cuda3std3__45__cpo4cendE,(_ZN58_INTERNAL_a8e12393_27_UnaryGeometricAsinKernel_cu_d74378124cuda3std6ranges3__45__cpo9iter_swapE - _ZN58_INTERNAL_a8e12393_27_UnaryGeometricAsinKernel_cu_d74378124cuda3std3__45__cpo4cendE)
_ZN58_INTERNAL_a8e12393_27_UnaryGeometricAsinKernel_cu_d74378124cuda3std3__45__cpo4cendE:
	.zero		1
	.type		_ZN58_INTERNAL_a8e12393_27_UnaryGeometricAsinKernel_cu_d74378124cuda3std6ranges3__45__cpo9iter_swapE,@object
	.size		_ZN58_INTERNAL_a8e12393_27_UnaryGeometricAsinKernel_cu_d74378124cuda3std6ranges3__45__cpo9iter_swapE,(_ZN58_INTERNAL_a8e12393_27_UnaryGeometricAsinKernel_cu_d74378124cuda3std3__45__cpo5crendE - _ZN58_INTERNAL_a8e12393_27_UnaryGeometricAsinKernel_cu_d74378124cuda3std6ranges3__45__cpo9iter_swapE)
_ZN58_INTERNAL_a8e12393_27_UnaryGeometricAsinKernel_cu_d74378124cuda3std6ranges3__45__cpo9iter_swapE:
	.zero		1
	.type		_ZN58_INTERNAL_a8e12393_27_UnaryGeometricAsinKernel_cu_d74378124cuda3std3__45__cpo5crendE,@object
	.size		_ZN58_INTERNAL_a8e12393_27_UnaryGeometricAsinKernel_cu_d74378124cuda3std3__45__cpo5crendE,(_ZN58_INTERNAL_a8e12393_27_UnaryGeometricAsinKernel_cu_d74378124cuda3std6ranges3__45__cpo5cdataE - _ZN58_INTERNAL_a8e12393_27_UnaryGeometricAsinKernel_cu_d74378124cuda3std3__45__cpo5crendE)
_ZN58_INTERNAL_a8e12393_27_UnaryGeometricAsinKernel_cu_d74378124cuda3std3__45__cpo5crendE:
	.zero		1
	.type		_ZN58_INTERNAL_a8e12393_27_UnaryGeometricAsinKernel_cu_d74378124cuda3std6ranges3__45__cpo5cdataE,@object
	.size		_ZN58_INTERNAL_a8e12393_27_UnaryGeometricAsinKernel_cu_d74378124cuda3std6ranges3__45__cpo5cdataE,(_ZN58_INTERNAL_a8e12393_27_UnaryGeometricAsinKernel_cu_d74378124cuda3std6ranges3__45__cpo3endE - _ZN58_INTERNAL_a8e12393_27_UnaryGeometricAsinKernel_cu_d74378124cuda3std6ranges3__45__cpo5cdataE)
_ZN58_INTERNAL_a8e12393_27_UnaryGeometricAsinKernel_cu_d74378124cuda3std6ranges3__45__cpo5cdataE:
	.zero		1
	.type		_ZN58_INTERNAL_a8e12393_27_UnaryGeometricAsinKernel_cu_d74378124cuda3std6ranges3__45__cpo3endE,@object
	.size		_ZN58_INTERNAL_a8e12393_27_UnaryGeometricAsinKernel_cu_d74378124cuda3std6ranges3__45__cpo3endE,(_ZN58_INTERNAL_a8e12393_27_UnaryGeometricAsinKernel_cu_d74378124cuda3std3__419piecewise_constructE - _ZN58_INTERNAL_a8e12393_27_UnaryGeometricAsinKernel_cu_d74378124cuda3std6ranges3__45__cpo3endE)
_ZN58_INTERNAL_a8e12393_27_UnaryGeometricAsinKernel_cu_d74378124cuda3std6ranges3__45__cpo3endE:
	.zero		1
	.type		_ZN58_INTERNAL_a8e12393_27_UnaryGeometricAsinKernel_cu_d74378124cuda3std3__419piecewise_constructE,@object
	.size		_ZN58_INTERNAL_a8e12393_27_UnaryGeometricAsinKernel_cu_d74378124cuda3std3__419piecewise_constructE,(_ZN58_INTERNAL_a8e12393_27_UnaryGeometricAsinKernel_cu_d74378124cuda3std6ranges3__45__cpo5ssizeE - _ZN58_INTERNAL_a8e12393_27_UnaryGeometricAsinKernel_cu_d74378124cuda3std3__419piecewise_constructE)
_ZN58_INTERNAL_a8e12393_27_UnaryGeometricAsinKernel_cu_d74378124cuda3std3__419piecewise_constructE:
	.zero		1
	.type		_ZN58_INTERNAL_a8e12393_27_UnaryGeometricAsinKernel_cu_d74378124cuda3std6ranges3__45__cpo5ssizeE,@object
	.size		_ZN58_INTERNAL_a8e12393_27_UnaryGeometricAsinKernel_cu_d74378124cuda3std6ranges3__45__cpo5ssizeE,(_ZN58_INTERNAL_a8e12393_27_UnaryGeometricAsinKernel_cu_d74378124cuda3std3__45__cpo3endE - _ZN58_INTERNAL_a8e12393_27_UnaryGeometricAsinKernel_cu_d74378124cuda3std6ranges3__45__cpo5ssizeE)
_ZN58_INTERNAL_a8e12393_27_UnaryGeometricAsinKernel_cu_d74378124cuda3std6ranges3__45__cpo5ssizeE:
	.zero		1
	.type		_ZN58_INTERNAL_a8e12393_27_UnaryGeometricAsinKernel_cu_d74378124cuda3std3__45__cpo3endE,@object
	.size		_ZN58_INTERNAL_a8e12393_27_UnaryGeometricAsinKernel_cu_d74378124cuda3std3__45__cpo3endE,(_ZN58_INTERNAL_a8e12393_27_UnaryGeometricAsinKernel_cu_d74378124cuda3std6ranges3__45__cpo4cendE - _ZN58_INTERNAL_a8e12393_27_UnaryGeometricAsinKernel_cu_d74378124cuda3std3__45__cpo3endE)
_ZN58_INTERNAL_a8e12393_27_UnaryGeometricAsinKernel_cu_d74378124cuda3std3__45__cpo3endE:
	.zero		1
	.type		_ZN58_INTERNAL_a8e12393_27_UnaryGeometricAsinKernel_cu_d74378124cuda3std6ranges3__45__cpo4cendE,@object
	.size		_ZN58_INTERNAL_a8e12393_27_UnaryGeometricAsinKernel_cu_d74378124cuda3std6ranges3__45__cpo4cendE,(_ZN58_INTERNAL_a8e12393_27_UnaryGeometricAsinKernel_cu_d74378124cuda3std3__45__cpo4rendE - _ZN58_INTERNAL_a8e12393_27_UnaryGeometricAsinKernel_cu_d74378124cuda3std6ranges3__45__cpo4cendE)
_ZN58_INTERNAL_a8e12393_27_UnaryGeometricAsinKernel_cu_d74378124cuda3std6ranges3__45__cpo4cendE:
	.zero		1
	.type		_ZN58_INTERNAL_a8e12393_27_UnaryGeometricAsinKernel_cu_d74378124cuda3std3__45__cpo4rendE,@object
	.size		_ZN58_INTERNAL_a8e12393_27_UnaryGeometricAsinKernel_cu_d74378124cuda3std3__45__cpo4rendE,(_ZN58_INTERNAL_a8e12393_27_UnaryGeometricAsinKernel_cu_d74378124cuda3std6ranges3__45__cpo4prevE - _ZN58_INTERNAL_a8e12393_27_UnaryGeometricAsinKernel_cu_d74378124cuda3std3__45__cpo4rendE)
_ZN58_INTERNAL_a8e12393_27_UnaryGeometricAsinKernel_cu_d74378124cuda3std3__45__cpo4rendE:
	.zero		1
	.type		_ZN58_INTERNAL_a8e12393_27_UnaryGeometricAsinKernel_cu_d74378124cuda3std6ranges3__45__cpo4prevE,@object
	.size		_ZN58_INTERNAL_a8e12393_27_UnaryGeometricAsinKernel_cu_d74378124cuda3std6ranges3__45__cpo4prevE,(_ZN58_INTERNAL_a8e12393_27_UnaryGeometricAsinKernel_cu_d74378124cuda3std6ranges3__45__cpo9iter_moveE - _ZN58_INTERNAL_a8e12393_27_UnaryGeometricAsinKernel_cu_d74378124cuda3std6ranges3__45__cpo4prevE)
_ZN58_INTERNAL_a8e12393_27_UnaryGeometricAsinKernel_cu_d74378124cuda3std6ranges3__45__cpo4prevE:
	.zero		1
	.type		_ZN58_INTERNAL_a8e12393_27_UnaryGeometricAsinKernel_cu_d74378124cuda3std6ranges3__45__cpo9iter_moveE,@object
	.size		_ZN58_INTERNAL_a8e12393_27_UnaryGeometricAsinKernel_cu_d74378124cuda3std6ranges3__45__cpo9iter_moveE,(.L_27 - _ZN58_INTERNAL_a8e12393_27_UnaryGeometricAsinKernel_cu_d74378124cuda3std6ranges3__45__cpo9iter_moveE)
_ZN58_INTERNAL_a8e12393_27_UnaryGeometricAsinKernel_cu_d74378124cuda3std6ranges3__45__cpo9iter_moveE:
	.zero		1
.L_27:


//--------------------- .nv.constant0._ZN2at6native18elementwise_kernelILi128ELi4EZNS0_15gpu_kernel_implIZZZNS0_16asin_kernel_cudaERNS_18TensorIteratorBaseEENKUlvE0_clEvENKUlvE2_clEvEUlN3c108BFloat16EE_EEvS4_RKT_EUliE_EEviT1_ --------------------------
	.section	.nv.constant0._ZN2at6native18elementwise_kernelILi128ELi4EZNS0_15gpu_kernel_implIZZZNS0_16asin_kernel_cudaERNS_18TensorIteratorBaseEENKUlvE0_clEvENKUlvE2_clEvEUlN3c108BFloat16EE_EEvS4_RKT_EUliE_EEviT1_,"a",@progbits
	.sectionflags	@""
	.align	4
.nv.constant0._ZN2at6native18elementwise_kernelILi128ELi4EZNS0_15gpu_kernel_implIZZZNS0_16asin_kernel_cudaERNS_18TensorIteratorBaseEENKUlvE0_clEvENKUlvE2_clEvEUlN3c108BFloat16EE_EEvS4_RKT_EUliE_EEviT1_:
	.zero		1072


//--------------------- .nv.constant0._ZN2at6native27unrolled_elementwise_kernelIZZZNS0_16asin_kernel_cudaERNS_18TensorIteratorBaseEENKUlvE0_clEvENKUlvE2_clEvEUlN3c108BFloat16EE_St5arrayIPcLm2EELi4E23TrivialOffsetCalculatorILi1EjESD_NS0_6memory12LoadWithCastILi1EEENSE_13StoreWithCastILi1EEEEEviT_T0_T2_T3_T4_T5_ --------------------------
	.section	.nv.constant0._ZN2at6native27unrolled_elementwise_kernelIZZZNS0_16asin_kernel_cudaERNS_18TensorIteratorBaseEENKUlvE0_clEvENKUlvE2_clEvEUlN3c108BFloat16EE_St5arrayIPcLm2EELi4E23TrivialOffsetCalculatorILi1EjESD_NS0_6memory12LoadWithCastILi1EEENSE_13StoreWithCastILi1EEEEEviT_T0_T2_T3_T4_T5_,"a",@progbits
	.sectionflags	@""
	.align	4
.nv.constant0._ZN2at6native27unrolled_elementwise_kernelIZZZNS0_16asin_kernel_cudaERNS_18TensorIteratorBaseEENKUlvE0_clEvENKUlvE2_clEvEUlN3c108BFloat16EE_St5arrayIPcLm2EELi4E23TrivialOffsetCalculatorILi1EjESD_NS0_6memory12LoadWithCastILi1EEENSE_13StoreWithCastILi1EEEEEviT_T0_T2_T3_T4_T5_:
	.zero		572


//--------------------- .nv.constant0._ZN2at6native18elementwise_kernelILi128ELi4EZNS0_22gpu_kernel_impl_nocastIZZZNS0_16asin_kernel_cudaERNS_18TensorIteratorBaseEENKUlvE0_clEvENKUlvE2_clEvEUlN3c108BFloat16EE_EEvS4_RKT_EUliE_EEviT1_ --------------------------
	.section	.nv.constant0._ZN2at6native18elementwise_kernelILi128ELi4EZNS0_22gpu_kernel_impl_nocastIZZZNS0_16asin_kernel_cudaERNS_18TensorIteratorBaseEENKUlvE0_clEvENKUlvE2_clEvEUlN3c108BFloat16EE_EEvS4_RKT_EUliE_EEviT1_,"a",@progbits
	.sectionflags	@""
	.align	4
.nv.constant0._ZN2at6native18elementwise_kernelILi128ELi4EZNS0_22gpu_kernel_impl_nocastIZZZNS0_16asin_kernel_cudaERNS_18TensorIteratorBaseEENKUlvE0_clEvENKUlvE2_clEvEUlN3c108BFloat16EE_EEvS4_RKT_EUliE_EEviT1_:
	.zero		1072


//--------------------- .nv.constant0._ZN2at6native27unrolled_elementwise_kernelIZZZNS0_16asin_kernel_cudaERNS_18TensorIteratorBaseEENKUlvE0_clEvENKUlvE2_clEvEUlN3c108BFloat16EE_St5arrayIPcLm2EELi4E23TrivialOffsetCalculatorILi1EjESD_NS0_6memory15LoadWithoutCastENSE_16StoreWithoutCastEEEviT_T0_T2_T3_T4_T5_ --------------------------
	.section	.nv.constant0._ZN2at6native27unrolled_elementwise_kernelIZZZNS0_16asin_kernel_cudaERNS_18TensorIteratorBaseEENKUlvE0_clEvENKUlvE2_clEvEUlN3c108BFloat16EE_St5arrayIPcLm2EELi4E23TrivialOffsetCalculatorILi1EjESD_NS0_6memory15LoadWithoutCastENSE_16StoreWithoutCastEEEviT_T0_T2_T3_T4_T5_,"a",@progbits
	.sectionflags	@""
	.align	4
.nv.constant0._ZN2at6native27unrolled_elementwise_kernelIZZZNS0_16asin_kernel_cudaERNS_18TensorIteratorBaseEENKUlvE0_clEvENKUlvE2_clEvEUlN3c108BFloat16EE_St5arrayIPcLm2EELi4E23TrivialOffsetCalculatorILi1EjESD_NS0_6memory15LoadWithoutCastENSE_16StoreWithoutCastEEEviT_T0_T2_T3_T4_T5_:
	.zero		556


//--------------------- .nv.constant0._ZN2at6native29vectorized_elementwise_kernelILi2EZZZNS0_16asin_kernel_cudaERNS_18TensorIteratorBaseEENKUlvE0_clEvENKUlvE2_clEvEUlN3c108BFloat16EE_St5arrayIPcLm2EEEEviT0_T1_ --------------------------
	.section	.nv.constant0._ZN2at6native29vectorized_elementwise_kernelILi2EZZZNS0_16asin_kernel_cudaERNS_18TensorIteratorBaseEENKUlvE0_clEvENKUlvE2_clEvEUlN3c108BFloat16EE_St5arrayIPcLm2EEEEviT0_T1_,"a",@progbits
	.sectionflags	@""
	.align	4
.nv.constant0._ZN2at6native29vectorized_elementwise_kernelILi2EZZZNS0_16asin_kernel_cudaERNS_18TensorIteratorBaseEENKUlvE0_clEvENKUlvE2_clEvEUlN3c108BFloat16EE_St5arrayIPcLm2EEEEviT0_T1_:
	.zero		552


//--------------------- .nv.constant0._ZN2at6native29vectorized_elementwise_kernelILi4EZZZNS0_16asin_kernel_cudaERNS_18TensorIteratorBaseEENKUlvE0_clEvENKUlvE2_clEvEUlN3c108BFloat16EE_St5arrayIPcLm2EEEEviT0_T1_ --------------------------
	.section	.nv.constant0._ZN2at6native29vectorized_elementwise_kernelILi4EZZZNS0_16asin_kernel_cudaERNS_18TensorIteratorBaseEENKUlvE0_clEvENKUlvE2_clEvEUlN3c108BFloat16EE_St5arrayIPcLm2EEEEviT0_T1_,"a",@progbits
	.sectionflags	@""
	.align	4
.nv.constant0._ZN2at6native29vectorized_elementwise_kernelILi4EZZZNS0_16asin_kernel_cudaERNS_18TensorIteratorBaseEENKUlvE0_clEvENKUlvE2_clEvEUlN3c108BFloat16EE_St5arrayIPcLm2EEEEviT0_T1_:
	.zero		552


//--------------------- .nv.constant0._ZN2at6native29vectorized_elementwise_kernelILi8EZZZNS0_16asin_kernel_cudaERNS_18TensorIteratorBaseEENKUlvE0_clEvENKUlvE2_clEvEUlN3c108BFloat16EE_St5arrayIPcLm2EEEEviT0_T1_ --------------------------
	.section	.nv.constant0._ZN2at6native29vectorized_elementwise_kernelILi8EZZZNS0_16asin_kernel_cudaERNS_18TensorIteratorBaseEENKUlvE0_clEvENKUlvE2_clEvEUlN3c108BFloat16EE_St5arrayIPcLm2EEEEviT0_T1_,"a",@progbits
	.sectionflags	@""
	.align	4
.nv.constant0._ZN2at6native29vectorized_elementwise_kernelILi8EZZZNS0_16asin_kernel_cudaERNS_18TensorIteratorBaseEENKUlvE0_clEvENKUlvE2_clEvEUlN3c108BFloat16EE_St5arrayIPcLm2EEEEviT0_T1_:
	.zero		552


//--------------------- .nv.constant0._ZN2at6native18elementwise_kernelILi128ELi4EZNS0_15gpu_kernel_implIZZZNS0_16asin_kernel_cudaERNS_18TensorIteratorBaseEENKUlvE0_clEvENKUlvE1_clEvEUlN3c104HalfEE_EEvS4_RKT_EUliE_EEviT1_ --------------------------
	.section	.nv.constant0._ZN2at6native18elementwise_kernelILi128ELi4EZNS0_15gpu_kernel_implIZZZNS0_16asin_kernel_cudaERNS_18TensorIteratorBaseEENKUlvE0_clEvENKUlvE1_clEvEUlN3c104HalfEE_EEvS4_RKT_EUliE_EEviT1_,"a",@progbits
	.sectionflags	@""
	.align	4
.nv.constant0._ZN2at6native18elementwise_kernelILi128ELi4EZNS0_15gpu_kernel_implIZZZNS0_16asin_kernel_cudaERNS_18TensorIteratorBaseEENKUlvE0_clEvENKUlvE1_clEvEUlN3c104HalfEE_EEvS4_RKT_EUliE_EEviT1_:
	.zero		1072


//--------------------- .nv.constant0._ZN2at6native27unrolled_elementwise_kernelIZZZNS0_16asin_kernel_cudaERNS_18TensorIteratorBaseEENKUlvE0_clEvENKUlvE1_clEvEUlN3c104HalfEE_St5arrayIPcLm2EELi4E23TrivialOffsetCalculatorILi1EjESD_NS0_6memory12LoadWithCastILi1EEENSE_13StoreWithCastILi1EEEEEviT_T0_T2_T3_T4_T5_ --------------------------
	.section	.nv.constant0._ZN2at6native27unrolled_elementwise_kernelIZZZNS0_16asin_kernel_cudaERNS_18TensorIteratorBaseEENKUlvE0_clEvENKUlvE1_clEvEUlN3c104HalfEE_St5arrayIPcLm2EELi4E23TrivialOffsetCalculatorILi1EjESD_NS0_6memory12LoadWithCastILi1EEENSE_13StoreWithCastILi1EEEEEviT_T0_T2_T3_T4_T5_,"a",@progbits
	.sectionflags	@""
	.align	4
.nv.constant0._ZN2at6native27unrolled_elementwise_kernelIZZZNS0_16asin_kernel_cudaERNS_18TensorIteratorBaseEENKUlvE0_clEvENKUlvE1_clEvEUlN3c104HalfEE_St5arrayIPcLm2EELi4E23TrivialOffsetCalculatorILi1EjESD_NS0_6memory12LoadWithCastILi1EEENSE_13StoreWithCastILi1EEEEEviT_T0_T2_T3_T4_T5_:
	.zero		572


//--------------------- .nv.constant0._ZN2at6native18elementwise_kernelILi128ELi4EZNS0_22gpu_kernel_impl_nocastIZZZNS0_16asin_kernel_cudaERNS_18TensorIteratorBaseEENKUlvE0_clEvENKUlvE1_clEvEUlN3c104HalfEE_EEvS4_RKT_EUliE_EEviT1_ --------------------------
	.section	.nv.constant0._ZN2at6native18elementwise_kernelILi128ELi4EZNS0_22gpu_kernel_impl_nocastIZZZNS0_16asin_kernel_cudaERNS_18TensorIteratorBaseEENKUlvE0_clEvENKUlvE1_clEvEUlN3c104HalfEE_EEvS4_RKT_EUliE_EEviT1_,"a",@progbits
	.sectionflags	@""
	.align	4
.nv.constant0._ZN2at6native18elementwise_kernelILi128ELi4EZNS0_22gpu_kernel_impl_nocastIZZZNS0_16asin_kernel_cudaERNS_18TensorIteratorBaseEENKUlvE0_clEvENKUlvE1_clEvEUlN3c104HalfEE_EEvS4_RKT_EUliE_EEviT1_:
	.zero		1072


//--------------------- .nv.constant0._ZN2at6native27unrolled_elementwise_kernelIZZZNS0_16asin_kernel_cudaERNS_18TensorIteratorBaseEENKUlvE0_clEvENKUlvE1_clEvEUlN3c104HalfEE_St5arrayIPcLm2EELi4E23TrivialOffsetCalculatorILi1EjESD_NS0_6memory15LoadWithoutCastENSE_16StoreWithoutCastEEEviT_T0_T2_T3_T4_T5_ --------------------------
	.section	.nv.constant0._ZN2at6native27unrolled_elementwise_kernelIZZZNS0_16asin_kernel_cudaERNS_18TensorIteratorBaseEENKUlvE0_clEvENKUlvE1_clEvEUlN3c104HalfEE_St5arrayIPcLm2EELi4E23TrivialOffsetCalculatorILi1EjESD_NS0_6memory15LoadWithoutCastENSE_16StoreWithoutCastEEEviT_T0_T2_T3_T4_T5_,"a",@progbits
	.sectionflags	@""
	.align	4
.nv.constant0._ZN2at6native27unrolled_elementwise_kernelIZZZNS0_16asin_kernel_cudaERNS_18TensorIteratorBaseEENKUlvE0_clEvENKUlvE1_clEvEUlN3c104HalfEE_St5arrayIPcLm2EELi4E23TrivialOffsetCalculatorILi1EjESD_NS0_6memory15LoadWithoutCastENSE_16StoreWithoutCastEEEviT_T0_T2_T3_T4_T5_:
	.zero		556


//--------------------- .nv.constant0._ZN2at6native29vectorized_elementwise_kernelILi2EZZZNS0_16asin_kernel_cudaERNS_18TensorIteratorBaseEENKUlvE0_clEvENKUlvE1_clEvEUlN3c104HalfEE_St5arrayIPcLm2EEEEviT0_T1_ --------------------------
	.section	.nv.constant0._ZN2at6native29vectorized_elementwise_kernelILi2EZZZNS0_16asin_kernel_cudaERNS_18TensorIteratorBaseEENKUlvE0_clEvENKUlvE1_clEvEUlN3c104HalfEE_St5arrayIPcLm2EEEEviT0_T1_,"a",@progbits
	.sectionflags	@""
	.align	4
.nv.constant0._ZN2at6native29vectorized_elementwise_kernelILi2EZZZNS0_16asin_kernel_cudaERNS_18TensorIteratorBaseEENKUlvE0_clEvENKUlvE1_clEvEUlN3c104HalfEE_St5arrayIPcLm2EEEEviT0_T1_:
	.zero		552


//--------------------- .nv.constant0._ZN2at6native29vectorized_elementwise_kernelILi4EZZZNS0_16asin_kernel_cudaERNS_18TensorIteratorBaseEENKUlvE0_clEvENKUlvE1_clEvEUlN3c104HalfEE_St5arrayIPcLm2EEEEviT0_T1_ --------------------------
	.section	.nv.constant0._ZN2at6native29vectorized_elementwise_kernelILi4EZZZNS0_16asin_kernel_cudaERNS_18TensorIteratorBaseEENKUlvE0_clEvENKUlvE1_clEvEUlN3c104HalfEE_St5arrayIPcLm2EEEEviT0_T1_,"a",@progbits
	.sectionflags	@""
	.align	4
.nv.constant0._ZN2at6native29vectorized_elementwise_kernelILi4EZZZNS0_16asin_kernel_cudaERNS_18TensorIteratorBaseEENKUlvE0_clEvENKUlvE1_clEvEUlN3c104HalfEE_St5arrayIPcLm2EEEEviT0_T1_:
	.zero		552


//--------------------- .nv.constant0._ZN2at6native29vectorized_elementwise_kernelILi8EZZZNS0_16asin_kernel_cudaERNS_18TensorIteratorBaseEENKUlvE0_clEvENKUlvE1_clEvEUlN3c104HalfEE_St5arrayIPcLm2EEEEviT0_T1_ --------------------------
	.section	.nv.constant0._ZN2at6native29vectorized_elementwise_kernelILi8EZZZNS0_16asin_kernel_cudaERNS_18TensorIteratorBaseEENKUlvE0_clEvENKUlvE1_clEvEUlN3c104HalfEE_St5arrayIPcLm2EEEEviT0_T1_,"a",@progbits
	.sectionflags	@""
	.align	4
.nv.constant0._ZN2at6native29vectorized_elementwise_kernelILi8EZZZNS0_16asin_kernel_cudaERNS_18TensorIteratorBaseEENKUlvE0_clEvENKUlvE1_clEvEUlN3c104HalfEE_St5arrayIPcLm2EEEEviT0_T1_:
	.zero		552


//--------------------- .nv.constant0._ZN2at6native18elementwise_kernelILi128ELi4EZNS0_15gpu_kernel_implIZZZNS0_16asin_kernel_cudaERNS_18TensorIteratorBaseEENKUlvE0_clEvENKUlvE0_clEvEUlfE_EEvS4_RKT_EUliE_EEviT1_ --------------------------
	.section	.nv.constant0._ZN2at6native18elementwise_kernelILi128ELi4EZNS0_15gpu_kernel_implIZZZNS0_16asin_kernel_cudaERNS_18TensorIteratorBaseEENKUlvE0_clEvENKUlvE0_clEvEUlfE_EEvS4_RKT_EUliE_EEviT1_,"a",@progbits
	.sectionflags	@""
	.align	4
.nv.constant0._ZN2at6native18elementwise_kernelILi128ELi4EZNS0_15gpu_kernel_implIZZZNS0_16asin_kernel_cudaERNS_18TensorIteratorBaseEENKUlvE0_clEvENKUlvE0_clEvEUlfE_EEvS4_RKT_EUliE_EEviT1_:
	.zero		1072


//--------------------- .nv.constant0._ZN2at6native27unrolled_elementwise_kernelIZZZNS0_16asin_kernel_cudaERNS_18TensorIteratorBaseEENKUlvE0_clEvENKUlvE0_clEvEUlfE_St5arrayIPcLm2EELi4E23TrivialOffsetCalculatorILi1EjESB_NS0_6memory12LoadWithCastILi1EEENSC_13StoreWithCastILi1EEEEEviT_T0_T2_T3_T4_T5_ --------------------------
	.section	.nv.constant0._ZN2at6native27unrolled_elementwise_kernelIZZZNS0_16asin_kernel_cudaERNS_18TensorIteratorBaseEENKUlvE0_clEvENKUlvE0_clEvEUlfE_St5arrayIPcLm2EELi4E23TrivialOffsetCalculatorILi1EjESB_NS0_6memory12LoadWithCastILi1EEENSC_13StoreWithCastILi1EEEEEviT_T0_T2_T3_T4_T5_,"a",@progbits
	.sectionflags	@""
	.align	4
.nv.constant0._ZN2at6native27unrolled_elementwise_kernelIZZZNS0_16asin_kernel_cudaERNS_18TensorIteratorBaseEENKUlvE0_clEvENKUlvE0_clEvEUlfE_St5arrayIPcLm2EELi4E23TrivialOffsetCalculatorILi1EjESB_NS0_6memory12LoadWithCastILi1EEENSC_13StoreWithCastILi1EEEEEviT_T0_T2_T3_T4_T5_:
	.zero		572


//--------------------- .nv.constant0._ZN2at6native18elementwise_kernelILi128ELi2EZNS0_22gpu_kernel_impl_nocastIZZZNS0_16asin_kernel_cudaERNS_18TensorIteratorBaseEENKUlvE0_clEvENKUlvE0_clEvEUlfE_EEvS4_RKT_EUliE_EEviT1_ --------------------------
	.section	.nv.constant0._ZN2at6native18elementwise_kernelILi128ELi2EZNS0_22gpu_kernel_impl_nocastIZZZNS0_16asin_kernel_cudaERNS_18TensorIteratorBaseEENKUlvE0_clEvENKUlvE0_clEvEUlfE_EEvS4_RKT_EUliE_EEviT1_,"a",@progbits
	.sectionflags	@""
	.align	4
.nv.constant0._ZN2at6native18elementwise_kernelILi128ELi2EZNS0_22gpu_kernel_impl_nocastIZZZNS0_16asin_kernel_cudaERNS_18TensorIteratorBaseEENKUlvE0_clEvENKUlvE0_clEvEUlfE_EEvS4_RKT_EUliE_EEviT1_:
	.zero		1072


//--------------------- .nv.constant0._ZN2at6native27unrolled_elementwise_kernelIZZZNS0_16asin_kernel_cudaERNS_18TensorIteratorBaseEENKUlvE0_clEvENKUlvE0_clEvEUlfE_St5arrayIPcLm2EELi4E23TrivialOffsetCalculatorILi1EjESB_NS0_6memory15LoadWithoutCastENSC_16StoreWithoutCastEEEviT_T0_T2_T3_T4_T5_ --------------------------
	.section	.nv.constant0._ZN2at6native27unrolled_elementwise_kernelIZZZNS0_16asin_kernel_cudaERNS_18TensorIteratorBaseEENKUlvE0_clEvENKUlvE0_clEvEUlfE_St5arrayIPcLm2EELi4E23TrivialOffsetCalculatorILi1EjESB_NS0_6memory15LoadWithoutCastENSC_16StoreWithoutCastEEEviT_T0_T2_T3_T4_T5_,"a",@progbits
	.sectionflags	@""
	.align	4
.nv.constant0._ZN2at6native27unrolled_elementwise_kernelIZZZNS0_16asin_kernel_cudaERNS_18TensorIteratorBaseEENKUlvE0_clEvENKUlvE0_clEvEUlfE_St5arrayIPcLm2EELi4E23TrivialOffsetCalculatorILi1EjESB_NS0_6memory15LoadWithoutCastENSC_16StoreWithoutCastEEEviT_T0_T2_T3_T4_T5_:
	.zero		556


//--------------------- .nv.constant0._ZN2at6native29vectorized_elementwise_kernelILi2EZZZNS0_16asin_kernel_cudaERNS_18TensorIteratorBaseEENKUlvE0_clEvENKUlvE0_clEvEUlfE_St5arrayIPcLm2EEEEviT0_T1_ --------------------------
	.section	.nv.constant0._ZN2at6native29vectorized_elementwise_kernelILi2EZZZNS0_16asin_kernel_cudaERNS_18TensorIteratorBaseEENKUlvE0_clEvENKUlvE0_clEvEUlfE_St5arrayIPcLm2EEEEviT0_T1_,"a",@progbits
	.sectionflags	@""
	.align	4
.nv.constant0._ZN2at6native29vectorized_elementwise_kernelILi2EZZZNS0_16asin_kernel_cudaERNS_18TensorIteratorBaseEENKUlvE0_clEvENKUlvE0_clEvEUlfE_St5arrayIPcLm2EEEEviT0_T1_:
	.zero		552


//--------------------- .nv.constant0._ZN2at6native29vectorized_elementwise_kernelILi4EZZZNS0_16asin_kernel_cudaERNS_18TensorIteratorBaseEENKUlvE0_clEvENKUlvE0_clEvEUlfE_St5arrayIPcLm2EEEEviT0_T1_ --------------------------
	.section	.nv.constant0._ZN2at6native29vectorized_elementwise_kernelILi4EZZZNS0_16asin_kernel_cudaERNS_18TensorIteratorBaseEENKUlvE0_clEvENKUlvE0_clEvEUlfE_St5arrayIPcLm2EEEEviT0_T1_,"a",@progbits
	.sectionflags	@""
	.align	4
.nv.constant0._ZN2at6native29vectorized_elementwise_kernelILi4EZZZNS0_16asin_kernel_cudaERNS_18TensorIteratorBaseEENKUlvE0_clEvENKUlvE0_clEvEUlfE_St5arrayIPcLm2EEEEviT0_T1_:
	.zero		552


//--------------------- .nv.constant0._ZN2at6native29vectorized_elementwise_kernelILi8EZZZNS0_16asin_kernel_cudaERNS_18TensorIteratorBaseEENKUlvE0_clEvENKUlvE0_clEvEUlfE_St5arrayIPcLm2EEEEviT0_T1_ --------------------------
	.section	.nv.constant0._ZN2at6native29vectorized_elementwise_kernelILi8EZZZNS0_16asin_kernel_cudaERNS_18TensorIteratorBaseEENKUlvE0_clEvENKUlvE0_clEvEUlfE_St5arrayIPcLm2EEEEviT0_T1_,"a",@progbits
	.sectionflags	@""
	.align	4
.nv.constant0._ZN2at6native29vectorized_elementwise_kernelILi8EZZZNS0_16asin_kernel_cudaERNS_18TensorIteratorBaseEENKUlvE0_clEvENKUlvE0_clEvEUlfE_St5arrayIPcLm2EEEEviT0_T1_:
	.zero		552


//--------------------- .nv.constant0._ZN2at6native18elementwise_kernelILi128ELi4EZNS0_15gpu_kernel_implIZZZNS0_16asin_kernel_cudaERNS_18TensorIteratorBaseEENKUlvE0_clEvENKUlvE_clEvEUldE_EEvS4_RKT_EUliE_EEviT1_ --------------------------
	.section	.nv.constant0._ZN2at6native18elementwise_kernelILi128ELi4EZNS0_15gpu_kernel_implIZZZNS0_16asin_kernel_cudaERNS_18TensorIteratorBaseEENKUlvE0_clEvENKUlvE_clEvEUldE_EEvS4_RKT_EUliE_EEviT1_,"a",@progbits
	.sectionflags	@""
	.align	4
.nv.constant0._ZN2at6native18elementwise_kernelILi128ELi4EZNS0_15gpu_kernel_implIZZZNS0_16asin_kernel_cudaERNS_18TensorIteratorBaseEENKUlvE0_clEvENKUlvE_clEvEUldE_EEvS4_RKT_EUliE_EEviT1_:
	.zero		1072


//--------------------- .nv.constant0._ZN2at6native27unrolled_elementwise_kernelIZZZNS0_16asin_kernel_cudaERNS_18TensorIteratorBaseEENKUlvE0_clEvENKUlvE_clEvEUldE_St5arrayIPcLm2EELi4E23TrivialOffsetCalculatorILi1EjESB_NS0_6memory12LoadWithCastILi1EEENSC_13StoreWithCastILi1EEEEEviT_T0_T2_T3_T4_T5_ --------------------------
	.section	.nv.constant0._ZN2at6native27unrolled_elementwise_kernelIZZZNS0_16asin_kernel_cudaERNS_18TensorIteratorBaseEENKUlvE0_clEvENKUlvE_clEvEUldE_St5arrayIPcLm2EELi4E23TrivialOffsetCalculatorILi1EjESB_NS0_6memory12LoadWithCastILi1EEENSC_13StoreWithCastILi1EEEEEviT_T0_T2_T3_T4_T5_,"a",@progbits
	.sectionflags	@""
	.align	4
.nv.constant0._ZN2at6native27unrolled_elementwise_kernelIZZZNS0_16asin_kernel_cudaERNS_18TensorIteratorBaseEENKUlvE0_clEvENKUlvE_clEvEUldE_St5arrayIPcLm2EELi4E23TrivialOffsetCalculatorILi1EjESB_NS0_6memory12LoadWithCastILi1EEENSC_13StoreWithCastILi1EEEEEviT_T0_T2_T3_T4_T5_:
	.zero		572


//--------------------- .nv.constant0._ZN2at6native18elementwise_kernelILi128ELi2EZNS0_22gpu_kernel_impl_nocastIZZZNS0_16asin_kernel_cudaERNS_18TensorIteratorBaseEENKUlvE0_clEvENKUlvE_clEvEUldE_EEvS4_RKT_EUliE_EEviT1_ --------------------------
	.section	.nv.constant0._ZN2at6native18elementwise_kernelILi128ELi2EZNS0_22gpu_kernel_impl_nocastIZZZNS0_16asin_kernel_cudaERNS_18TensorIteratorBaseEENKUlvE0_clEvENKUlvE_clEvEUldE_EEvS4_RKT_EUliE_EEviT1_,"a",@progbits
	.sectionflags	@""
	.align	4
.nv.constant0._ZN2at6native18elementwise_kernelILi128ELi2EZNS0_22gpu_kernel_impl_nocastIZZZNS0_16asin_kernel_cudaERNS_18TensorIteratorBaseEENKUlvE0_clEvENKUlvE_clEvEUldE_EEvS4_RKT_EUliE_EEviT1_:
	.zero		1072


//--------------------- .nv.constant0._ZN2at6native27unrolled_elementwise_kernelIZZZNS0_16asin_kernel_cudaERNS_18TensorIteratorBaseEENKUlvE0_clEvENKUlvE_clEvEUldE_St5arrayIPcLm2EELi4E23TrivialOffsetCalculatorILi1EjESB_NS0_6memory15LoadWithoutCastENSC_16StoreWithoutCastEEEviT_T0_T2_T3_T4_T5_ --------------------------
	.section	.nv.constant0._ZN2at6native27unrolled_elementwise_kernelIZZZNS0_16asin_kernel_cudaERNS_18TensorIteratorBaseEENKUlvE0_clEvENKUlvE_clEvEUldE_St5arrayIPcLm2EELi4E23TrivialOffsetCalculatorILi1EjESB_NS0_6memory15LoadWithoutCastENSC_16StoreWithoutCastEEEviT_T0_T2_T3_T4_T5_,"a",@progbits
	.sectionflags	@""
	.align	4
.nv.constant0._ZN2at6native27unrolled_elementwise_kernelIZZZNS0_16asin_kernel_cudaERNS_18TensorIteratorBaseEENKUlvE0_clEvENKUlvE_clEvEUldE_St5arrayIPcLm2EELi4E23TrivialOffsetCalculatorILi1EjESB_NS0_6memory15LoadWithoutCastENSC_16StoreWithoutCastEEEviT_T0_T2_T3_T4_T5_:
	.zero		556


//--------------------- .nv.constant0._ZN2at6native29vectorized_elementwise_kernelILi2EZZZNS0_16asin_kernel_cudaERNS_18TensorIteratorBaseEENKUlvE0_clEvENKUlvE_clEvEUldE_St5arrayIPcLm2EEEEviT0_T1_ --------------------------
	.section	.nv.constant0._ZN2at6native29vectorized_elementwise_kernelILi2EZZZNS0_16asin_kernel_cudaERNS_18TensorIteratorBaseEENKUlvE0_clEvENKUlvE_clEvEUldE_St5arrayIPcLm2EEEEviT0_T1_,"a",@progbits
	.sectionflags	@""
	.align	4
.nv.constant0._ZN2at6native29vectorized_elementwise_kernelILi2EZZZNS0_16asin_kernel_cudaERNS_18TensorIteratorBaseEENKUlvE0_clEvENKUlvE_clEvEUldE_St5arrayIPcLm2EEEEviT0_T1_:
	.zero		552


//--------------------- .nv.constant0._ZN2at6native29vectorized_elementwise_kernelILi4EZZZNS0_16asin_kernel_cudaERNS_18TensorIteratorBaseEENKUlvE0_clEvENKUlvE_clEvEUldE_St5arrayIPcLm2EEEEviT0_T1_ --------------------------
	.section	.nv.constant0._ZN2at6native29vectorized_elementwise_kernelILi4EZZZNS0_16asin_kernel_cudaERNS_18TensorIteratorBaseEENKUlvE0_clEvENKUlvE_clEvEUldE_St5arrayIPcLm2EEEEviT0_T1_,"a",@progbits
	.sectionflags	@""
	.align	4
.nv.constant0._ZN2at6native29vectorized_elementwise_kernelILi4EZZZNS0_16asin_kernel_cudaERNS_18TensorIteratorBaseEENKUlvE0_clEvENKUlvE_clEvEUldE_St5arrayIPcLm2EEEEviT0_T1_:
	.zero		552


//--------------------- .nv.constant0._ZN2at6native29vectorized_elementwise_kernelILi8EZZZNS0_16asin_kernel_cudaERNS_18TensorIteratorBaseEENKUlvE0_clEvENKUlvE_clEvEUldE_St5arrayIPcLm2EEEEviT0_T1_ --------------------------
	.section	.nv.constant0._ZN2at6native29vectorized_elementwise_kernelILi8EZZZNS0_16asin_kernel_cudaERNS_18TensorIteratorBaseEENKUlvE0_clEvENKUlvE_clEvEUldE_St5arrayIPcLm2EEEEviT0_T1_,"a",@progbits
	.sectionflags	@""
	.align	4
.nv.constant0._ZN2at6native29vectorized_elementwise_kernelILi8EZZZNS0_16asin_kernel_cudaERNS_18TensorIteratorBaseEENKUlvE0_clEvENKUlvE_clEvEUldE_St5arrayIPcLm2EEEEviT0_T1_:
	.zero		552


//--------------------- .nv.constant0._ZN2at6native18elementwise_kernelILi128ELi4EZNS0_15gpu_kernel_implIZZZNS0_16asin_kernel_cudaERNS_18TensorIteratorBaseEENKUlvE_clEvENKUlvE1_clEvEUlN3c107complexINS7_4HalfEEEE_EEvS4_RKT_EUliE_EEviT1_ --------------------------
	.section	.nv.constant0._ZN2at6native18elementwise_kernelILi128ELi4EZNS0_15gpu_kernel_implIZZZNS0_16asin_kernel_cudaERNS_18TensorIteratorBaseEENKUlvE_clEvENKUlvE1_clEvEUlN3c107complexINS7_4HalfEEEE_EEvS4_RKT_EUliE_EEviT1_,"a",@progbits
	.sectionflags	@""
	.align	4
.nv.constant0._ZN2at6native18elementwise_kernelILi128ELi4EZNS0_15gpu_kernel_implIZZZNS0_16asin_kernel_cudaERNS_18TensorIteratorBaseEENKUlvE_clEvENKUlvE1_clEvEUlN3c107complexINS7_4HalfEEEE_EEvS4_RKT_EUliE_EEviT1_:
	.zero		1072


//--------------------- .nv.constant0._ZN2at6native27unrolled_elementwise_kernelIZZZNS0_16asin_kernel_cudaERNS_18TensorIteratorBaseEENKUlvE_clEvENKUlvE1_clEvEUlN3c107complexINS6_4HalfEEEE_St5arrayIPcLm2EELi4E23TrivialOffsetCalculatorILi1EjESF_NS0_6memory12LoadWithCastILi1EEENSG_13StoreWithCastILi1EEEEEviT_T0_T2_T3_T4_T5_ --------------------------
	.section	.nv.constant0._ZN2at6native27unrolled_elementwise_kernelIZZZNS0_16asin_kernel_cudaERNS_18TensorIteratorBaseEENKUlvE_clEvENKUlvE1_clEvEUlN3c107complexINS6_4HalfEEEE_St5arrayIPcLm2EELi4E23TrivialOffsetCalculatorILi1EjESF_NS0_6memory12LoadWithCastILi1EEENSG_13StoreWithCastILi1EEEEEviT_T0_T2_T3_T4_T5_,"a",@progbits
	.sectionflags	@""
	.align	4
.nv.constant0._ZN2at6native27unrolled_elementwise_kernelIZZZNS0_16asin_kernel_cudaERNS_18TensorIteratorBaseEENKUlvE_clEvENKUlvE1_clEvEUlN3c107complexINS6_4HalfEEEE_St5arrayIPcLm2EELi4E23TrivialOffsetCalculatorILi1EjESF_NS0_6memory12LoadWithCastILi1EEENSG_13StoreWithCastILi1EEEEEviT_T0_T2_T3_T4_T5_:
	.zero		572


//--------------------- .nv.constant0._ZN2at6native18elementwise_kernelILi128ELi2EZNS0_22gpu_kernel_impl_nocastIZZZNS0_16asin_kernel_cudaERNS_18TensorIteratorBaseEENKUlvE_clEvENKUlvE1_clEvEUlN3c107complexINS7_4HalfEEEE_EEvS4_RKT_EUliE_EEviT1_ --------------------------
	.section	.nv.constant0._ZN2at6native18elementwise_kernelILi128ELi2EZNS0_22gpu_kernel_impl_nocastIZZZNS0_16asin_kernel_cudaERNS_18TensorIteratorBaseEENKUlvE_clEvENKUlvE1_clEvEUlN3c107complexINS7_4HalfEEEE_EEvS4_RKT_EUliE_EEviT1_,"a",@progbits
	.sectionflags	@""
	.align	4
.nv.constant0._ZN2at6native18elementwise_kernelILi128ELi2EZNS0_22gpu_kernel_impl_nocastIZZZNS0_16asin_kernel_cudaERNS_18TensorIteratorBaseEENKUlvE_clEvENKUlvE1_clEvEUlN3c107complexINS7_4HalfEEEE_EEvS4_RKT_EUliE_EEviT1_:
	.zero		1072


//--------------------- .nv.constant0._ZN2at6native27unrolled_elementwise_kernelIZZZNS0_16asin_kernel_cudaERNS_18TensorIteratorBaseEENKUlvE_clEvENKUlvE1_clEvEUlN3c107complexINS6_4HalfEEEE_St5arrayIPcLm2EELi4E23TrivialOffsetCalculatorILi1EjESF_NS0_6memory15LoadWithoutCastENSG_16StoreWithoutCastEEEviT_T0_T2_T3_T4_T5_ --------------------------
	.section	.nv.constant0._ZN2at6native27unrolled_elementwise_kernelIZZZNS0_16asin_kernel_cudaERNS_18TensorIteratorBaseEENKUlvE_clEvENKUlvE1_clEvEUlN3c107complexINS6_4HalfEEEE_St5arrayIPcLm2EELi4E23TrivialOffsetCalculatorILi1EjESF_NS0_6memory15LoadWithoutCastENSG_16StoreWithoutCastEEEviT_T0_T2_T3_T4_T5_,"a",@progbits
	.sectionflags	@""
	.align	4
.nv.constant0._ZN2at6native27unrolled_elementwise_kernelIZZZNS0_16asin_kernel_cudaERNS_18TensorIteratorBaseEENKUlvE_clEvENKUlvE1_clEvEUlN3c107complexINS6_4HalfEEEE_St5arrayIPcLm2EELi4E23TrivialOffsetCalculatorILi1EjESF_NS0_6memory15LoadWithoutCastENSG_16StoreWithoutCastEEEviT_T0_T2_T3_T4_T5_:
	.zero		556


//--------------------- .nv.constant0._ZN2at6native29vectorized_elementwise_kernelILi2EZZZNS0_16asin_kernel_cudaERNS_18TensorIteratorBaseEENKUlvE_clEvENKUlvE1_clEvEUlN3c107complexINS6_4HalfEEEE_St5arrayIPcLm2EEEEviT0_T1_ --------------------------
	.section	.nv.constant0._ZN2at6native29vectorized_elementwise_kernelILi2EZZZNS0_16asin_kernel_cudaERNS_18TensorIteratorBaseEENKUlvE_clEvENKUlvE1_clEvEUlN3c107complexINS6_4HalfEEEE_St5arrayIPcLm2EEEEviT0_T1_,"a",@progbits
	.sectionflags	@""
	.align	4
.nv.constant0._ZN2at6native29vectorized_elementwise_kernelILi2EZZZNS0_16asin_kernel_cudaERNS_18TensorIteratorBaseEENKUlvE_clEvENKUlvE1_clEvEUlN3c107complexINS6_4HalfEEEE_St5arrayIPcLm2EEEEviT0_T1_:
	.zero		552


//--------------------- .nv.constant0._ZN2at6native29vectorized_elementwise_kernelILi4EZZZNS0_16asin_kernel_cudaERNS_18TensorIteratorBaseEENKUlvE_clEvENKUlvE1_clEvEUlN3c107complexINS6_4HalfEEEE_St5arrayIPcLm2EEEEviT0_T1_ --------------------------
	.section	.nv.constant0._ZN2at6native29vectorized_elementwise_kernelILi4EZZZNS0_16asin_kernel_cudaERNS_18TensorIteratorBaseEENKUlvE_clEvENKUlvE1_clEvEUlN3c107complexINS6_4HalfEEEE_St5arrayIPcLm2EEEEviT0_T1_,"a",@progbits
	.sectionflags	@""
	.align	4
.nv.constant0._ZN2at6native29vectorized_elementwise_kernelILi4EZZZNS0_16asin_kernel_cudaERNS_18TensorIteratorBaseEENKUlvE_clEvENKUlvE1_clEvEUlN3c107complexINS6_4HalfEEEE_St5arrayIPcLm2EEEEviT0_T1_:
	.zero		552


//--------------------- .nv.constant0._ZN2at6native29vectorized_elementwise_kernelILi8EZZZNS0_16asin_kernel_cudaERNS_18TensorIteratorBaseEENKUlvE_clEvENKUlvE1_clEvEUlN3c107complexINS6_4HalfEEEE_St5arrayIPcLm2EEEEviT0_T1_ --------------------------
	.section	.nv.constant0._ZN2at6native29vectorized_elementwise_kernelILi8EZZZNS0_16asin_kernel_cudaERNS_18TensorIteratorBaseEENKUlvE_clEvENKUlvE1_clEvEUlN3c107complexINS6_4HalfEEEE_St5arrayIPcLm2EEEEviT0_T1_,"a",@progbits
	.sectionflags	@""
	.align	4
.nv.constant0._ZN2at6native29vectorized_elementwise_kernelILi8EZZZNS0_16asin_kernel_cudaERNS_18TensorIteratorBaseEENKUlvE_clEvENKUlvE1_clEvEUlN3c107complexINS6_4HalfEEEE_St5arrayIPcLm2EEEEviT0_T1_:
	.zero		552


//--------------------- .nv.constant0._ZN2at6native18elementwise_kernelILi128ELi4EZNS0_15gpu_kernel_implIZZZNS0_16asin_kernel_cudaERNS_18TensorIteratorBaseEENKUlvE_clEvENKUlvE0_clEvEUlN3c107complexIfEEE_EEvS4_RKT_EUliE_EEviT1_ --------------------------
	.section	.nv.constant0._ZN2at6native18elementwise_kernelILi128ELi4EZNS0_15gpu_kernel_implIZZZNS0_16asin_kernel_cudaERNS_18TensorIteratorBaseEENKUlvE_clEvENKUlvE0_clEvEUlN3c107complexIfEEE_EEvS4_RKT_EUliE_EEviT1_,"a",@progbits
	.sectionflags	@""
	.align	4
.nv.constant0._ZN2at6native18elementwise_kernelILi128ELi4EZNS0_15gpu_kernel_implIZZZNS0_16asin_kernel_cudaERNS_18TensorIteratorBaseEENKUlvE_clEvENKUlvE0_clEvEUlN3c107complexIfEEE_EEvS4_RKT_EUliE_EEviT1_:
	.zero		1072


//--------------------- .nv.constant0._ZN2at6native27unrolled_elementwise_kernelIZZZNS0_16asin_kernel_cudaERNS_18TensorIteratorBaseEENKUlvE_clEvENKUlvE0_clEvEUlN3c107complexIfEEE_St5arrayIPcLm2EELi4E23TrivialOffsetCalculatorILi1EjESE_NS0_6memory12LoadWithCastILi1EEENSF_13StoreWithCastILi1EEEEEviT_T0_T2_T3_T4_T5_ --------------------------
	.section	.nv.constant0._ZN2at6native27unrolled_elementwise_kernelIZZZNS0_16asin_kernel_cudaERNS_18TensorIteratorBaseEENKUlvE_clEvENKUlvE0_clEvEUlN3c107complexIfEEE_St5arrayIPcLm2EELi4E23TrivialOffsetCalculatorILi1EjESE_NS0_6memory12LoadWithCastILi1EEENSF_13StoreWithCastILi1EEEEEviT_T0_T2_T3_T4_T5_,"a",@progbits
	.sectionflags	@""
	.align	4
.nv.constant0._ZN2at6native27unrolled_elementwise_kernelIZZZNS0_16asin_kernel_cudaERNS_18TensorIteratorBaseEENKUlvE_clEvENKUlvE0_clEvEUlN3c107complexIfEEE_St5arrayIPcLm2EELi4E23TrivialOffsetCalculatorILi1EjESE_NS0_6memory12LoadWithCastILi1EEENSF_13StoreWithCastILi1EEEEEviT_T0_T2_T3_T4_T5_:
	.zero		572


//--------------------- .nv.constant0._ZN2at6native18elementwise_kernelILi128ELi2EZNS0_22gpu_kernel_impl_nocastIZZZNS0_16asin_kernel_cudaERNS_18TensorIteratorBaseEENKUlvE_clEvENKUlvE0_clEvEUlN3c107complexIfEEE_EEvS4_RKT_EUliE_EEviT1_ --------------------------
	.section	.nv.constant0._ZN2at6native18elementwise_kernelILi128ELi2EZNS0_22gpu_kernel_impl_nocastIZZZNS0_16asin_kernel_cudaERNS_18TensorIteratorBaseEENKUlvE_clEvENKUlvE0_clEvEUlN3c107complexIfEEE_EEvS4_RKT_EUliE_EEviT1_,"a",@progbits
	.sectionflags	@""
	.align	4
.nv.constant0._ZN2at6native18elementwise_kernelILi128ELi2EZNS0_22gpu_kernel_impl_nocastIZZZNS0_16asin_kernel_cudaERNS_18TensorIteratorBaseEENKUlvE_clEvENKUlvE0_clEvEUlN3c107complexIfEEE_EEvS4_RKT_EUliE_EEviT1_:
	.zero		1072


//--------------------- .nv.constant0._ZN2at6native27unrolled_elementwise_kernelIZZZNS0_16asin_kernel_cudaERNS_18TensorIteratorBaseEENKUlvE_clEvENKUlvE0_clEvEUlN3c107complexIfEEE_St5arrayIPcLm2EELi4E23TrivialOffsetCalculatorILi1EjESE_NS0_6memory15LoadWithoutCastENSF_16StoreWithoutCastEEEviT_T0_T2_T3_T4_T5_ --------------------------
	.section	.nv.constant0._ZN2at6native27unrolled_elementwise_kernelIZZZNS0_16asin_kernel_cudaERNS_18TensorIteratorBaseEENKUlvE_clEvENKUlvE0_clEvEUlN3c107complexIfEEE_St5arrayIPcLm2EELi4E23TrivialOffsetCalculatorILi1EjESE_NS0_6memory15LoadWithoutCastENSF_16StoreWithoutCastEEEviT_T0_T2_T3_T4_T5_,"a",@progbits
	.sectionflags	@""
	.align	4
.nv.constant0._ZN2at6native27unrolled_elementwise_kernelIZZZNS0_16asin_kernel_cudaERNS_18TensorIteratorBaseEENKUlvE_clEvENKUlvE0_clEvEUlN3c107complexIfEEE_St5arrayIPcLm2EELi4E23TrivialOffsetCalculatorILi1EjESE_NS0_6memory15LoadWithoutCastENSF_16StoreWithoutCastEEEviT_T0_T2_T3_T4_T5_:
	.zero		556


//--------------------- .nv.constant0._ZN2at6native29vectorized_elementwise_kernelILi2EZZZNS0_16asin_kernel_cudaERNS_18TensorIteratorBaseEENKUlvE_clEvENKUlvE0_clEvEUlN3c107complexIfEEE_St5arrayIPcLm2EEEEviT0_T1_ --------------------------
	.section	.nv.constant0._ZN2at6native29vectorized_elementwise_kernelILi2EZZZNS0_16asin_kernel_cudaERNS_18TensorIteratorBaseEENKUlvE_clEvENKUlvE0_clEvEUlN3c107complexIfEEE_St5arrayIPcLm2EEEEviT0_T1_,"a",@progbits
	.sectionflags	@""
	.align	4
.nv.constant0._ZN2at6native29vectorized_elementwise_kernelILi2EZZZNS0_16asin_kernel_cudaERNS_18TensorIteratorBaseEENKUlvE_clEvENKUlvE0_clEvEUlN3c107complexIfEEE_St5arrayIPcLm2EEEEviT0_T1_:
	.zero		552


//--------------------- .nv.constant0._ZN2at6native29vectorized_elementwise_kernelILi4EZZZNS0_16asin_kernel_cudaERNS_18TensorIteratorBaseEENKUlvE_clEvENKUlvE0_clEvEUlN3c107complexIfEEE_St5arrayIPcLm2EEEEviT0_T1_ --------------------------
	.section	.nv.constant0._ZN2at6native29vectorized_elementwise_kernelILi4EZZZNS0_16asin_kernel_cudaERNS_18TensorIteratorBaseEENKUlvE_clEvENKUlvE0_clEvEUlN3c107complexIfEEE_St5arrayIPcLm2EEEEviT0_T1_,"a",@progbits
	.sectionflags	@""
	.align	4
.nv.constant0._ZN2at6native29vectorized_elementwise_kernelILi4EZZZNS0_16asin_kernel_cudaERNS_18TensorIteratorBaseEENKUlvE_clEvENKUlvE0_clEvEUlN3c107complexIfEEE_St5arrayIPcLm2EEEEviT0_T1_:
	.zero		552


//--------------------- .nv.constant0._ZN2at6native29vectorized_elementwise_kernelILi8EZZZNS0_16asin_kernel_cudaERNS_18TensorIteratorBaseEENKUlvE_clEvENKUlvE0_clEvEUlN3c107complexIfEEE_St5arrayIPcLm2EEEEviT0_T1_ --------------------------
	.section	.nv.constant0._ZN2at6native29vectorized_elementwise_kernelILi8EZZZNS0_16asin_kernel_cudaERNS_18TensorIteratorBaseEENKUlvE_clEvENKUlvE0_clEvEUlN3c107complexIfEEE_St5arrayIPcLm2EEEEviT0_T1_,"a",@progbits
	.sectionflags	@""
	.align	4
.nv.constant0._ZN2at6native29vectorized_elementwise_kernelILi8EZZZNS0_16asin_kernel_cudaERNS_18TensorIteratorBaseEENKUlvE_clEvENKUlvE0_clEvEUlN3c107complexIfEEE_St5arrayIPcLm2EEEEviT0_T1_:
	.zero		552


//--------------------- .nv.constant0._ZN2at6native18elementwise_kernelILi128ELi4EZNS0_15gpu_kernel_implIZZZNS0_16asin_kernel_cudaERNS_18TensorIteratorBaseEENKUlvE_clEvENKUlvE_clEvEUlN3c107complexIdEEE_EEvS4_RKT_EUliE_EEviT1_ --------------------------
	.section	.nv.constant0._ZN2at6native18elementwise_kernelILi128ELi4EZNS0_15gpu_kernel_implIZZZNS0_16asin_kernel_cudaERNS_18TensorIteratorBaseEENKUlvE_clEvENKUlvE_clEvEUlN3c107complexIdEEE_EEvS4_RKT_EUliE_EEviT1_,"a",@progbits
	.sectionflags	@""
	.align	4
.nv.constant0._ZN2at6native18elementwise_kernelILi128ELi4EZNS0_15gpu_kernel_implIZZZNS0_16asin_kernel_cudaERNS_18TensorIteratorBaseEENKUlvE_clEvENKUlvE_clEvEUlN3c107complexIdEEE_EEvS4_RKT_EUliE_EEviT1_:
	.zero		1072


//--------------------- .nv.constant0._ZN2at6native27unrolled_elementwise_kernelIZZZNS0_16asin_kernel_cudaERNS_18TensorIteratorBaseEENKUlvE_clEvENKUlvE_clEvEUlN3c107complexIdEEE_St5arrayIPcLm2EELi4E23TrivialOffsetCalculatorILi1EjESE_NS0_6memory12LoadWithCastILi1EEENSF_13StoreWithCastILi1EEEEEviT_T0_T2_T3_T4_T5_ --------------------------
	.section	.nv.constant0._ZN2at6native27unrolled_elementwise_kernelIZZZNS0_16asin_kernel_cudaERNS_18TensorIteratorBaseEENKUlvE_clEvENKUlvE_clEvEUlN3c107complexIdEEE_St5arrayIPcLm2EELi4E23TrivialOffsetCalculatorILi1EjESE_NS0_6memory12LoadWithCastILi1EEENSF_13StoreWithCastILi1EEEEEviT_T0_T2_T3_T4_T5_,"a",@progbits
	.sectionflags	@""
	.align	4
.nv.constant0._ZN2at6native27unrolled_elementwise_kernelIZZZNS0_16asin_kernel_cudaERNS_18TensorIteratorBaseEENKUlvE_clEvENKUlvE_clEvEUlN3c107complexIdEEE_St5arrayIPcLm2EELi4E23TrivialOffsetCalculatorILi1EjESE_NS0_6memory12LoadWithCastILi1EEENSF_13StoreWithCastILi1EEEEEviT_T0_T2_T3_T4_T5_:
	.zero		572


//--------------------- .nv.constant0._ZN2at6native18elementwise_kernelILi128ELi2EZNS0_22gpu_kernel_impl_nocastIZZZNS0_16asin_kernel_cudaERNS_18TensorIteratorBaseEENKUlvE_clEvENKUlvE_clEvEUlN3c107complexIdEEE_EEvS4_RKT_EUliE_EEviT1_ --------------------------
	.section	.nv.constant0._ZN2at6native18elementwise_kernelILi128ELi2EZNS0_22gpu_kernel_impl_nocastIZZZNS0_16asin_kernel_cudaERNS_18TensorIteratorBaseEENKUlvE_clEvENKUlvE_clEvEUlN3c107complexIdEEE_EEvS4_RKT_EUliE_EEviT1_,"a",@progbits
	.sectionflags	@""
	.align	4
.nv.constant0._ZN2at6native18elementwise_kernelILi128ELi2EZNS0_22gpu_kernel_impl_nocastIZZZNS0_16asin_kernel_cudaERNS_18TensorIteratorBaseEENKUlvE_clEvENKUlvE_clEvEUlN3c107complexIdEEE_EEvS4_RKT_EUliE_EEviT1_:
	.zero		1072


//--------------------- .nv.constant0._ZN2at6native27unrolled_elementwise_kernelIZZZNS0_16asin_kernel_cudaERNS_18TensorIteratorBaseEENKUlvE_clEvENKUlvE_clEvEUlN3c107complexIdEEE_St5arrayIPcLm2EELi4E23TrivialOffsetCalculatorILi1EjESE_NS0_6memory15LoadWithoutCastENSF_16StoreWithoutCastEEEviT_T0_T2_T3_T4_T5_ --------------------------
	.section	.nv.constant0._ZN2at6native27unrolled_elementwise_kernelIZZZNS0_16asin_kernel_cudaERNS_18TensorIteratorBaseEENKUlvE_clEvENKUlvE_clEvEUlN3c107complexIdEEE_St5arrayIPcLm2EELi4E23TrivialOffsetCalculatorILi1EjESE_NS0_6memory15LoadWithoutCastENSF_16StoreWithoutCastEEEviT_T0_T2_T3_T4_T5_,"a",@progbits
	.sectionflags	@""
	.align	4
.nv.constant0._ZN2at6native27unrolled_elementwise_kernelIZZZNS0_16asin_kernel_cudaERNS_18TensorIteratorBaseEENKUlvE_clEvENKUlvE_clEvEUlN3c107complexIdEEE_St5arrayIPcLm2EELi4E23TrivialOffsetCalculatorILi1EjESE_NS0_6memory15LoadWithoutCastENSF_16StoreWithoutCastEEEviT_T0_T2_T3_T4_T5_:
	.zero		556


//--------------------- .nv.constant0._ZN2at6native29vectorized_elementwise_kernelILi2EZZZNS0_16asin_kernel_cudaERNS_18TensorIteratorBaseEENKUlvE_clEvENKUlvE_clEvEUlN3c107complexIdEEE_St5arrayIPcLm2EEEEviT0_T1_ --------------------------
	.section	.nv.constant0._ZN2at6native29vectorized_elementwise_kernelILi2EZZZNS0_16asin_kernel_cudaERNS_18TensorIteratorBaseEENKUlvE_clEvENKUlvE_clEvEUlN3c107complexIdEEE_St5arrayIPcLm2EEEEviT0_T1_,"a",@progbits
	.sectionflags	@""
	.align	4
.nv.constant0._ZN2at6native29vectorized_elementwise_kernelILi2EZZZNS0_16asin_kernel_cudaERNS_18TensorIteratorBaseEENKUlvE_clEvENKUlvE_clEvEUlN3c107complexIdEEE_St5arrayIPcLm2EEEEviT0_T1_:
	.zero		552


//--------------------- .nv.constant0._ZN2at6native29vectorized_elementwise_kernelILi4EZZZNS0_16asin_kernel_cudaERNS_18TensorIteratorBaseEENKUlvE_clEvENKUlvE_clEvEUlN3c107complexIdEEE_St5arrayIPcLm2EEEEviT0_T1_ --------------------------
	.section	.nv.constant0._ZN2at6native29vectorized_elementwise_kernelILi4EZZZNS0_16asin_kernel_cudaERNS_18TensorIteratorBaseEENKUlvE_clEvENKUlvE_clEvEUlN3c107complexIdEEE_St5arrayIPcLm2EEEEviT0_T1_,"a",@progbits
	.sectionflags	@""
	.align	4
.nv.constant0._ZN2at6native29vectorized_elementwise_kernelILi4EZZZNS0_16asin_kernel_cudaERNS_18TensorIteratorBaseEENKUlvE_clEvENKUlvE_clEvEUlN3c107complexIdEEE_St5arrayIPcLm2EEEEviT0_T1_:
	.zero		552


//--------------------- .nv.constant0._ZN2at6native29vectorized_elementwise_kernelILi8EZZZNS0_16asin_kernel_cudaERNS_18TensorIteratorBaseEENKUlvE_clEvENKUlvE_clEvEUlN3c107complexIdEEE_St5arrayIPcLm2EEEEviT0_T1_ --------------------------
	.section	.nv.constant0._ZN2at6native29vectorized_elementwise_kernelILi8EZZZNS0_16asin_kernel_cudaERNS_18TensorIteratorBaseEENKUlvE_clEvENKUlvE_clEvEUlN3c107complexIdEEE_St5arrayIPcLm2EEEEviT0_T1_,"a",@progbits
	.sectionflags	@""
	.align	4
.nv.constant0._ZN2at6native29vectorized_elementwise_kernelILi8EZZZNS0_16asin_kernel_cudaERNS_18TensorIteratorBaseEENKUlvE_clEvENKUlvE_clEvEUlN3c107complexIdEEE_St5arrayIPcLm2EEEEviT0_T1_:
	.zero		552


//--------------------- SYMBOLS --------------------------

	.type		.nv.reservedSmem.offset0,@object
	.size		.nv.reservedSmem.offset0,0x4
	.type		__assertfail,@function
